	.target	sm_90a

	.elftype	@"ET_EXEC"


//--------------------- .note.nv.tkinfo           --------------------------
	.section	.note.nv.tkinfo,"",@"SHT_NOTE"
	.sectionflags	@"SHF_NOTE_NV_TKINFO"
	.tkinfo
        /*0018*/ 	.word	0x00000002
        /*0030*/ 	.string	""
        /*0030*/ 	.string	"ptxas"
        /*0030*/ 	.string	"Cuda compilation tools, release 13.0, V13.0.88"
        /*0030*/ 	.string	"Build cuda_13.0.r13.0/compiler.36424714_0"
        /*0030*/ 	.string	"-arch sm_90a -m 64 "



//--------------------- .note.nv.cuinfo           --------------------------
	.section	.note.nv.cuinfo,"",@"SHT_NOTE"
	.sectionflags	@"SHF_NOTE_NV_CUINFO"
        /*0018*/ 	.short	0x0002
        /*001a*/ 	.short	0x005a
        /*001c*/ 	.short	0x0082
	.zero		2


//--------------------- .nv.info                  --------------------------
	.section	.nv.info,"",@"SHT_CUDA_INFO"
	.align	4


	//----- nvinfo : EIATTR_REGCOUNT
	.align		4
        /*0000*/ 	.byte	0x04, 0x2f
        /*0002*/ 	.short	(.L_23 - .L_22)
	.align		4
.L_22:
        /*0004*/ 	.word	index@(_ZN7cutlass13device_kernelIN5flash11enable_sm90INS1_16FlashAttnFwdSm90INS1_25CollectiveMainloopFwdSm90ILi2EN4cute5tupleIJNS5_1CILi1EEES8_S8_EEENS6_IJNS7_ILi192EEENS7_ILi128EEENS7_ILi64EEEEEELi64ENS_10bfloat16_tEfNS_4arch4Sm90ELb1ELb0ELb1ELb1ELb0ELb1ELb0ELb1ELb1ELb1ELb0ELb0EEENS1_21CollectiveEpilogueFwdINS6_IJSA_SC_SB_EEES9_SE_SG_Li384ELb1ELb1ELb0ELb0EEENS1_36VarlenDynamicPersistentTileSchedulerILi192ELi128ELi384ELi128ELb0ELb1ELb1ELb1ELb1ELb1EEEEEEEEEvNT_6ParamsE)
        /*0008*/ 	.word	0x00000080


	//----- nvinfo : EIATTR_FRAME_SIZE
	.align		4
.L_23:
        /*000c*/ 	.byte	0x04, 0x11
        /*000e*/ 	.short	(.L_25 - .L_24)
	.align		4
.L_24:
        /*0010*/ 	.word	index@(_ZN7cutlass13device_kernelIN5flash11enable_sm90INS1_16FlashAttnFwdSm90INS1_25CollectiveMainloopFwdSm90ILi2EN4cute5tupleIJNS5_1CILi1EEES8_S8_EEENS6_IJNS7_ILi192EEENS7_ILi128EEENS7_ILi64EEEEEELi64ENS_10bfloat16_tEfNS_4arch4Sm90ELb1ELb0ELb1ELb1ELb0ELb1ELb0ELb1ELb1ELb1ELb0ELb0EEENS1_21CollectiveEpilogueFwdINS6_IJSA_SC_SB_EEES9_SE_SG_Li384ELb1ELb1ELb0ELb0EEENS1_36VarlenDynamicPersistentTileSchedulerILi192ELi128ELi384ELi128ELb0ELb1ELb1ELb1ELb1ELb1EEEEEEEEEvNT_6ParamsE)
        /*0014*/ 	.word	0x00000060


	//----- nvinfo : EIATTR_REGCOUNT
	.align		4
.L_25:
        /*0018*/ 	.byte	0x04, 0x2f
        /*001a*/ 	.short	(.L_27 - .L_26)
	.align		4
.L_26:
        /*001c*/ 	.word	index@(_ZN7cutlass13device_kernelIN5flash11enable_sm90INS1_16FlashAttnFwdSm90INS1_25CollectiveMainloopFwdSm90ILi2EN4cute5tupleIJNS5_1CILi1EEES8_S8_EEENS6_IJNS7_ILi192EEENS7_ILi128EEENS7_ILi64EEEEEELi64ENS_10bfloat16_tEfNS_4arch4Sm90ELb1ELb0ELb1ELb1ELb0ELb0ELb0ELb1ELb1ELb1ELb0ELb0EEENS1_21CollectiveEpilogueFwdINS6_IJSA_SC_SB_EEES9_SE_SG_Li384ELb1ELb1ELb0ELb0EEENS1_36VarlenDynamicPersistentTileSchedulerILi192ELi128ELi384ELi128ELb0ELb1ELb1ELb1ELb1ELb1EEEEEEEEEvNT_6ParamsE)
        /*0020*/ 	.word	0x00000080


	//----- nvinfo : EIATTR_FRAME_SIZE
	.align		4
.L_27:
        /*0024*/ 	.byte	0x04, 0x11
        /*0026*/ 	.short	(.L_29 - .L_28)
	.align		4
.L_28:
        /*0028*/ 	.word	index@(_ZN7cutlass13device_kernelIN5flash11enable_sm90INS1_16FlashAttnFwdSm90INS1_25CollectiveMainloopFwdSm90ILi2EN4cute5tupleIJNS5_1CILi1EEES8_S8_EEENS6_IJNS7_ILi192EEENS7_ILi128EEENS7_ILi64EEEEEELi64ENS_10bfloat16_tEfNS_4arch4Sm90ELb1ELb0ELb1ELb1ELb0ELb0ELb0ELb1ELb1ELb1ELb0ELb0EEENS1_21CollectiveEpilogueFwdINS6_IJSA_SC_SB_EEES9_SE_SG_Li384ELb1ELb1ELb0ELb0EEENS1_36VarlenDynamicPersistentTileSchedulerILi192ELi128ELi384ELi128ELb0ELb1ELb1ELb1ELb1ELb1EEEEEEEEEvNT_6ParamsE)
        /*002c*/ 	.word	0x00000038


	//----- nvinfo : EIATTR_REGCOUNT
	.align		4
.L_29:
        /*0030*/ 	.byte	0x04, 0x2f
        /*0032*/ 	.short	(.L_31 - .L_30)
	.align		4
.L_30:
        /*0034*/ 	.word	index@(_ZN7cutlass13device_kernelIN5flash11enable_sm90INS1_16FlashAttnFwdSm90INS1_25CollectiveMainloopFwdSm90ILi2EN4cute5tupleIJNS5_1CILi1EEES8_S8_EEENS6_IJNS7_ILi192EEENS7_ILi128EEENS7_ILi64EEEEEELi64ENS_10bfloat16_tEfNS_4arch4Sm90ELb1ELb0ELb1ELb0ELb0ELb0ELb0ELb1ELb1ELb1ELb0ELb0EEENS1_21CollectiveEpilogueFwdINS6_IJSA_SC_SB_EEES9_SE_SG_Li384ELb0ELb1ELb0ELb0EEENS1_30DynamicPersistentTileSchedulerILi384ELi128ELb0ELb1ELb1EEEEEEEEEvNT_6ParamsE)
        /*0038*/ 	.word	0x00000080


	//----- nvinfo : EIATTR_FRAME_SIZE
	.align		4
.L_31:
        /*003c*/ 	.byte	0x04, 0x11
        /*003e*/ 	.short	(.L_33 - .L_32)
	.align		4
.L_32:
        /*0040*/ 	.word	index@(_ZN7cutlass13device_kernelIN5flash11enable_sm90INS1_16FlashAttnFwdSm90INS1_25CollectiveMainloopFwdSm90ILi2EN4cute5tupleIJNS5_1CILi1EEES8_S8_EEENS6_IJNS7_ILi192EEENS7_ILi128EEENS7_ILi64EEEEEELi64ENS_10bfloat16_tEfNS_4arch4Sm90ELb1ELb0ELb1ELb0ELb0ELb0ELb0ELb1ELb1ELb1ELb0ELb0EEENS1_21CollectiveEpilogueFwdINS6_IJSA_SC_SB_EEES9_SE_SG_Li384ELb0ELb1ELb0ELb0EEENS1_30DynamicPersistentTileSchedulerILi384ELi128ELb0ELb1ELb1EEEEEEEEEvNT_6ParamsE)
        /*0044*/ 	.word	0x00000008


	//----- nvinfo : EIATTR_REGCOUNT
	.align		4
.L_33:
        /*0048*/ 	.byte	0x04, 0x2f
        /*004a*/ 	.short	(.L_35 - .L_34)
	.align		4
.L_34:
        /*004c*/ 	.word	index@(_ZN7cutlass13device_kernelIN5flash11enable_sm90INS1_16FlashAttnFwdSm90INS1_25CollectiveMainloopFwdSm90ILi2EN4cute5tupleIJNS5_1CILi1EEES8_S8_EEENS6_IJNS7_ILi192EEENS7_ILi128EEENS7_ILi64EEEEEELi64ENS_10bfloat16_tEfNS_4arch4Sm90ELb0ELb1ELb1ELb1ELb0ELb1ELb0ELb1ELb1ELb1ELb0ELb0EEENS1_21CollectiveEpilogueFwdINS6_IJSA_SC_SB_EEES9_SE_SG_Li384ELb1ELb1ELb0ELb0EEENS1_36VarlenDynamicPersistentTileSchedulerILi192ELi128ELi384ELi128ELb0ELb1ELb1ELb1ELb0ELb1EEEEEEEEEvNT_6ParamsE)
        /*0050*/ 	.word	0x00000080


	//----- nvinfo : EIATTR_FRAME_SIZE
	.align		4
.L_35:
        /*0054*/ 	.byte	0x04, 0x11
        /*0056*/ 	.short	(.L_37 - .L_36)
	.align		4
.L_36:
        /*0058*/ 	.word	index@(_ZN7cutlass13device_kernelIN5flash11enable_sm90INS1_16FlashAttnFwdSm90INS1_25CollectiveMainloopFwdSm90ILi2EN4cute5tupleIJNS5_1CILi1EEES8_S8_EEENS6_IJNS7_ILi192EEENS7_ILi128EEENS7_ILi64EEEEEELi64ENS_10bfloat16_tEfNS_4arch4Sm90ELb0ELb1ELb1ELb1ELb0ELb1ELb0ELb1ELb1ELb1ELb0ELb0EEENS1_21CollectiveEpilogueFwdINS6_IJSA_SC_SB_EEES9_SE_SG_Li384ELb1ELb1ELb0ELb0EEENS1_36VarlenDynamicPersistentTileSchedulerILi192ELi128ELi384ELi128ELb0ELb1ELb1ELb1ELb0ELb1EEEEEEEEEvNT_6ParamsE)
        /*005c*/ 	.word	0x00000068


	//----- nvinfo : EIATTR_REGCOUNT
	.align		4
.L_37:
        /*0060*/ 	.byte	0x04, 0x2f
        /*0062*/ 	.short	(.L_39 - .L_38)
	.align		4
.L_38:
        /*0064*/ 	.word	index@(_ZN7cutlass13device_kernelIN5flash11enable_sm90INS1_16FlashAttnFwdSm90INS1_25CollectiveMainloopFwdSm90ILi2EN4cute5tupleIJNS5_1CILi1EEES8_S8_EEENS6_IJNS7_ILi192EEENS7_ILi128EEENS7_ILi64EEEEEELi64ENS_10bfloat16_tEfNS_4arch4Sm90ELb0ELb1ELb1ELb1ELb0ELb0ELb0ELb1ELb1ELb1ELb0ELb0EEENS1_21CollectiveEpilogueFwdINS6_IJSA_SC_SB_EEES9_SE_SG_Li384ELb1ELb1ELb0ELb0EEENS1_36VarlenDynamicPersistentTileSchedulerILi192ELi128ELi384ELi128ELb0ELb1ELb1ELb1ELb0ELb1EEEEEEEEEvNT_6ParamsE)
        /*0068*/ 	.word	0x00000080


	//----- nvinfo : EIATTR_FRAME_SIZE
	.align		4
.L_39:
        /*006c*/ 	.byte	0x04, 0x11
        /*006e*/ 	.short	(.L_41 - .L_40)
	.align		4
.L_40:
        /*0070*/ 	.word	index@(_ZN7cutlass13device_kernelIN5flash11enable_sm90INS1_16FlashAttnFwdSm90INS1_25CollectiveMainloopFwdSm90ILi2EN4cute5tupleIJNS5_1CILi1EEES8_S8_EEENS6_IJNS7_ILi192EEENS7_ILi128EEENS7_ILi64EEEEEELi64ENS_10bfloat16_tEfNS_4arch4Sm90ELb0ELb1ELb1ELb1ELb0ELb0ELb0ELb1ELb1ELb1ELb0ELb0EEENS1_21CollectiveEpilogueFwdINS6_IJSA_SC_SB_EEES9_SE_SG_Li384ELb1ELb1ELb0ELb0EEENS1_36VarlenDynamicPersistentTileSchedulerILi192ELi128ELi384ELi128ELb0ELb1ELb1ELb1ELb0ELb1EEEEEEEEEvNT_6ParamsE)
        /*0074*/ 	.word	0x00000038


	//----- nvinfo : EIATTR_REGCOUNT
	.align		4
.L_41:
        /*0078*/ 	.byte	0x04, 0x2f
        /*007a*/ 	.short	(.L_43 - .L_42)
	.align		4
.L_42:
        /*007c*/ 	.word	index@(_ZN7cutlass13device_kernelIN5flash11enable_sm90INS1_16FlashAttnFwdSm90INS1_25CollectiveMainloopFwdSm90ILi2EN4cute5tupleIJNS5_1CILi1EEES8_S8_EEENS6_IJNS7_ILi192EEENS7_ILi128EEENS7_ILi64EEEEEELi64ENS_10bfloat16_tEfNS_4arch4Sm90ELb0ELb1ELb1ELb0ELb0ELb0ELb0ELb1ELb1ELb1ELb0ELb0EEENS1_21CollectiveEpilogueFwdINS6_IJSA_SC_SB_EEES9_SE_SG_Li384ELb0ELb1ELb0ELb0EEENS1_30DynamicPersistentTileSchedulerILi384ELi128ELb0ELb1ELb1EEEEEEEEEvNT_6ParamsE)
        /*0080*/ 	.word	0x00000080


	//----- nvinfo : EIATTR_FRAME_SIZE
	.align		4
.L_43:
        /*0084*/ 	.byte	0x04, 0x11
        /*0086*/ 	.short	(.L_45 - .L_44)
	.align		4
.L_44:
        /*0088*/ 	.word	index@(_ZN7cutlass13device_kernelIN5flash11enable_sm90INS1_16FlashAttnFwdSm90INS1_25CollectiveMainloopFwdSm90ILi2EN4cute5tupleIJNS5_1CILi1EEES8_S8_EEENS6_IJNS7_ILi192EEENS7_ILi128EEENS7_ILi64EEEEEELi64ENS_10bfloat16_tEfNS_4arch4Sm90ELb0ELb1ELb1ELb0ELb0ELb0ELb0ELb1ELb1ELb1ELb0ELb0EEENS1_21CollectiveEpilogueFwdINS6_IJSA_SC_SB_EEES9_SE_SG_Li384ELb0ELb1ELb0ELb0EEENS1_30DynamicPersistentTileSchedulerILi384ELi128ELb0ELb1ELb1EEEEEEEEEvNT_6ParamsE)
        /*008c*/ 	.word	0x00000000


	//----- nvinfo : EIATTR_REGCOUNT
	.align		4
.L_45:
        /*0090*/ 	.byte	0x04, 0x2f
        /*0092*/ 	.short	(.L_47 - .L_46)
	.align		4
.L_46:
        /*0094*/ 	.word	index@(_ZN7cutlass13device_kernelIN5flash11enable_sm90INS1_16FlashAttnFwdSm90INS1_25CollectiveMainloopFwdSm90ILi2EN4cute5tupleIJNS5_1CILi1EEES8_S8_EEENS6_IJNS7_ILi192EEESA_NS7_ILi64EEEEEELi64ENS_10bfloat16_tEfNS_4arch4Sm90ELb0ELb0ELb1ELb1ELb0ELb1ELb0ELb0ELb1ELb1ELb0ELb0EEENS1_21CollectiveEpilogueFwdINS6_IJSA_SB_SA_EEES9_SD_SF_Li384ELb1ELb1ELb0ELb0EEENS1_36VarlenDynamicPersistentTileSchedulerILi192ELi192ELi384ELi128ELb0ELb1ELb1ELb0ELb1ELb1EEEEEEEEEvNT_6ParamsE)
        /*0098*/ 	.word	0x00000080


	//----- nvinfo : EIATTR_FRAME_SIZE
	.align		4
.L_47:
        /*009c*/ 	.byte	0x04, 0x11
        /*009e*/ 	.short	(.L_49 - .L_48)
	.align		4
.L_48:
        /*00a0*/ 	.word	index@(_ZN7cutlass13device_kernelIN5flash11enable_sm90INS1_16FlashAttnFwdSm90INS1_25CollectiveMainloopFwdSm90ILi2EN4cute5tupleIJNS5_1CILi1EEES8_S8_EEENS6_IJNS7_ILi192EEESA_NS7_ILi64EEEEEELi64ENS_10bfloat16_tEfNS_4arch4Sm90ELb0ELb0ELb1ELb1ELb0ELb1ELb0ELb0ELb1ELb1ELb0ELb0EEENS1_21CollectiveEpilogueFwdINS6_IJSA_SB_SA_EEES9_SD_SF_Li384ELb1ELb1ELb0ELb0EEENS1_36VarlenDynamicPersistentTileSchedulerILi192ELi192ELi384ELi128ELb0ELb1ELb1ELb0ELb1ELb1EEEEEEEEEvNT_6ParamsE)
        /*00a4*/ 	.word	0x000000c8


	//----- nvinfo : EIATTR_REGCOUNT
	.align		4
.L_49:
        /*00a8*/ 	.byte	0x04, 0x2f
        /*00aa*/ 	.short	(.L_51 - .L_50)
	.align		4
.L_50:
        /*00ac*/ 	.word	index@(_ZN7cutlass13device_kernelIN5flash11enable_sm90INS1_16FlashAttnFwdSm90INS1_25CollectiveMainloopFwdSm90ILi2EN4cute5tupleIJNS5_1CILi1EEES8_S8_EEENS6_IJNS7_ILi192EEESA_NS7_ILi64EEEEEELi64ENS_10bfloat16_tEfNS_4arch4Sm90ELb0ELb0ELb1ELb1ELb0ELb0ELb0ELb0ELb1ELb1ELb0ELb0EEENS1_21CollectiveEpilogueFwdINS6_IJSA_SB_SA_EEES9_SD_SF_Li384ELb1ELb1ELb0ELb0EEENS1_36VarlenDynamicPersistentTileSchedulerILi192ELi192ELi384ELi128ELb0ELb1ELb1ELb0ELb1ELb1EEEEEEEEEvNT_6ParamsE)
        /*00b0*/ 	.word	0x00000080


	//----- nvinfo : EIATTR_FRAME_SIZE
	.align		4
.L_51:
        /*00b4*/ 	.byte	0x04, 0x11
        /*00b6*/ 	.short	(.L_53 - .L_52)
	.align		4
.L_52:
        /*00b8*/ 	.word	index@(_ZN7cutlass13device_kernelIN5flash11enable_sm90INS1_16FlashAttnFwdSm90INS1_25CollectiveMainloopFwdSm90ILi2EN4cute5tupleIJNS5_1CILi1EEES8_S8_EEENS6_IJNS7_ILi192EEESA_NS7_ILi64EEEEEELi64ENS_10bfloat16_tEfNS_4arch4Sm90ELb0ELb0ELb1ELb1ELb0ELb0ELb0ELb0ELb1ELb1ELb0ELb0EEENS1_21CollectiveEpilogueFwdINS6_IJSA_SB_SA_EEES9_SD_SF_Li384ELb1ELb1ELb0ELb0EEENS1_36VarlenDynamicPersistentTileSchedulerILi192ELi192ELi384ELi128ELb0ELb1ELb1ELb0ELb1ELb1EEEEEEEEEvNT_6ParamsE)
        /*00bc*/ 	.word	0x00000040


	//----- nvinfo : EIATTR_REGCOUNT
	.align		4
.L_53:
        /*00c0*/ 	.byte	0x04, 0x2f
        /*00c2*/ 	.short	(.L_55 - .L_54)
	.align		4
.L_54:
        /*00c4*/ 	.word	index@(_ZN7cutlass13device_kernelIN5flash11enable_sm90INS1_16FlashAttnFwdSm90INS1_25CollectiveMainloopFwdSm90ILi2EN4cute5tupleIJNS5_1CILi1EEES8_S8_EEENS6_IJNS7_ILi192EEESA_NS7_ILi64EEEEEELi64ENS_10bfloat16_tEfNS_4arch4Sm90ELb0ELb0ELb1ELb0ELb0ELb0ELb0ELb0ELb1ELb1ELb0ELb0EEENS1_21CollectiveEpilogueFwdINS6_IJSA_SB_SA_EEES9_SD_SF_Li384ELb0ELb1ELb0ELb0EEENS1_29StaticPersistentTileSchedulerILb0EEEEEEEEEvNT_6ParamsE)
        /*00c8*/ 	.word	0x00000080


	//----- nvinfo : EIATTR_FRAME_SIZE
	.align		4
.L_55:
        /*00cc*/ 	.byte	0x04, 0x11
        /*00ce*/ 	.short	(.L_57 - .L_56)
	.align		4
.L_56:
        /*00d0*/ 	.word	index@(_ZN7cutlass13device_kernelIN5flash11enable_sm90INS1_16FlashAttnFwdSm90INS1_25CollectiveMainloopFwdSm90ILi2EN4cute5tupleIJNS5_1CILi1EEES8_S8_EEENS6_IJNS7_ILi192EEESA_NS7_ILi64EEEEEELi64ENS_10bfloat16_tEfNS_4arch4Sm90ELb0ELb0ELb1ELb0ELb0ELb0ELb0ELb0ELb1ELb1ELb0ELb0EEENS1_21CollectiveEpilogueFwdINS6_IJSA_SB_SA_EEES9_SD_SF_Li384ELb0ELb1ELb0ELb0EEENS1_29StaticPersistentTileSchedulerILb0EEEEEEEEEvNT_6ParamsE)
        /*00d4*/ 	.word	0x00000030


	//----- nvinfo : EIATTR_MIN_STACK_SIZE
	.align		4
.L_57:
        /*00d8*/ 	.byte	0x04, 0x12
        /*00da*/ 	.short	(.L_59 - .L_58)
	.align		4
.L_58:
        /*00dc*/ 	.word	index@(_ZN7cutlass13device_kernelIN5flash11enable_sm90INS1_16FlashAttnFwdSm90INS1_25CollectiveMainloopFwdSm90ILi2EN4cute5tupleIJNS5_1CILi1EEES8_S8_EEENS6_IJNS7_ILi192EEESA_NS7_ILi64EEEEEELi64ENS_10bfloat16_tEfNS_4arch4Sm90ELb0ELb0ELb1ELb0ELb0ELb0ELb0ELb0ELb1ELb1ELb0ELb0EEENS1_21CollectiveEpilogueFwdINS6_IJSA_SB_SA_EEES9_SD_SF_Li384ELb0ELb1ELb0ELb0EEENS1_29StaticPersistentTileSchedulerILb0EEEEEEEEEvNT_6ParamsE)
        /*00e0*/ 	.word	0x00000030


	//----- nvinfo : EIATTR_MIN_STACK_SIZE
	.align		4
.L_59:
        /*00e4*/ 	.byte	0x04, 0x12
        /*00e6*/ 	.short	(.L_61 - .L_60)
	.align		4
.L_60:
        /*00e8*/ 	.word	index@(_ZN7cutlass13device_kernelIN5flash11enable_sm90INS1_16FlashAttnFwdSm90INS1_25CollectiveMainloopFwdSm90ILi2EN4cute5tupleIJNS5_1CILi1EEES8_S8_EEENS6_IJNS7_ILi192EEESA_NS7_ILi64EEEEEELi64ENS_10bfloat16_tEfNS_4arch4Sm90ELb0ELb0ELb1ELb1ELb0ELb0ELb0ELb0ELb1ELb1ELb0ELb0EEENS1_21CollectiveEpilogueFwdINS6_IJSA_SB_SA_EEES9_SD_SF_Li384ELb1ELb1ELb0ELb0EEENS1_36VarlenDynamicPersistentTileSchedulerILi192ELi192ELi384ELi128ELb0ELb1ELb1ELb0ELb1ELb1EEEEEEEEEvNT_6ParamsE)
        /*00ec*/ 	.word	0x00000040


	//----- nvinfo : EIATTR_MIN_STACK_SIZE
	.align		4
.L_61:
        /*00f0*/ 	.byte	0x04, 0x12
        /*00f2*/ 	.short	(.L_63 - .L_62)
	.align		4
.L_62:
        /*00f4*/ 	.word	index@(_ZN7cutlass13device_kernelIN5flash11enable_sm90INS1_16FlashAttnFwdSm90INS1_25CollectiveMainloopFwdSm90ILi2EN4cute5tupleIJNS5_1CILi1EEES8_S8_EEENS6_IJNS7_ILi192EEESA_NS7_ILi64EEEEEELi64ENS_10bfloat16_tEfNS_4arch4Sm90ELb0ELb0ELb1ELb1ELb0ELb1ELb0ELb0ELb1ELb1ELb0ELb0EEENS1_21CollectiveEpilogueFwdINS6_IJSA_SB_SA_EEES9_SD_SF_Li384ELb1ELb1ELb0ELb0EEENS1_36VarlenDynamicPersistentTileSchedulerILi192ELi192ELi384ELi128ELb0ELb1ELb1ELb0ELb1ELb1EEEEEEEEEvNT_6ParamsE)
        /*00f8*/ 	.word	0x000000c8


	//----- nvinfo : EIATTR_MIN_STACK_SIZE
	.align		4
.L_63:
        /*00fc*/ 	.byte	0x04, 0x12
        /*00fe*/ 	.short	(.L_65 - .L_64)
	.align		4
.L_64:
        /*0100*/ 	.word	index@(_ZN7cutlass13device_kernelIN5flash11enable_sm90INS1_16FlashAttnFwdSm90INS1_25CollectiveMainloopFwdSm90ILi2EN4cute5tupleIJNS5_1CILi1EEES8_S8_EEENS6_IJNS7_ILi192EEENS7_ILi128EEENS7_ILi64EEEEEELi64ENS_10bfloat16_tEfNS_4arch4Sm90ELb0ELb1ELb1ELb0ELb0ELb0ELb0ELb1ELb1ELb1ELb0ELb0EEENS1_21CollectiveEpilogueFwdINS6_IJSA_SC_SB_EEES9_SE_SG_Li384ELb0ELb1ELb0ELb0EEENS1_30DynamicPersistentTileSchedulerILi384ELi128ELb0ELb1ELb1EEEEEEEEEvNT_6ParamsE)
        /*0104*/ 	.word	0x00000000


	//----- nvinfo : EIATTR_MIN_STACK_SIZE
	.align		4
.L_65:
        /*0108*/ 	.byte	0x04, 0x12
        /*010a*/ 	.short	(.L_67 - .L_66)
	.align		4
.L_66:
        /*010c*/ 	.word	index@(_ZN7cutlass13device_kernelIN5flash11enable_sm90INS1_16FlashAttnFwdSm90INS1_25CollectiveMainloopFwdSm90ILi2EN4cute5tupleIJNS5_1CILi1EEES8_S8_EEENS6_IJNS7_ILi192EEENS7_ILi128EEENS7_ILi64EEEEEELi64ENS_10bfloat16_tEfNS_4arch4Sm90ELb0ELb1ELb1ELb1ELb0ELb0ELb0ELb1ELb1ELb1ELb0ELb0EEENS1_21CollectiveEpilogueFwdINS6_IJSA_SC_SB_EEES9_SE_SG_Li384ELb1ELb1ELb0ELb0EEENS1_36VarlenDynamicPersistentTileSchedulerILi192ELi128ELi384ELi128ELb0ELb1ELb1ELb1ELb0ELb1EEEEEEEEEvNT_6ParamsE)
        /*0110*/ 	.word	0x00000038


	//----- nvinfo : EIATTR_MIN_STACK_SIZE
	.align		4
.L_67:
        /*0114*/ 	.byte	0x04, 0x12
        /*0116*/ 	.short	(.L_69 - .L_68)
	.align		4
.L_68:
        /*0118*/ 	.word	index@(_ZN7cutlass13device_kernelIN5flash11enable_sm90INS1_16FlashAttnFwdSm90INS1_25CollectiveMainloopFwdSm90ILi2EN4cute5tupleIJNS5_1CILi1EEES8_S8_EEENS6_IJNS7_ILi192EEENS7_ILi128EEENS7_ILi64EEEEEELi64ENS_10bfloat16_tEfNS_4arch4Sm90ELb0ELb1ELb1ELb1ELb0ELb1ELb0ELb1ELb1ELb1ELb0ELb0EEENS1_21CollectiveEpilogueFwdINS6_IJSA_SC_SB_EEES9_SE_SG_Li384ELb1ELb1ELb0ELb0EEENS1_36VarlenDynamicPersistentTileSchedulerILi192ELi128ELi384ELi128ELb0ELb1ELb1ELb1ELb0ELb1EEEEEEEEEvNT_6ParamsE)
        /*011c*/ 	.word	0x00000068


	//----- nvinfo : EIATTR_MIN_STACK_SIZE
	.align		4
.L_69:
        /*0120*/ 	.byte	0x04, 0x12
        /*0122*/ 	.short	(.L_71 - .L_70)
	.align		4
.L_70:
        /*0124*/ 	.word	index@(_ZN7cutlass13device_kernelIN5flash11enable_sm90INS1_16FlashAttnFwdSm90INS1_25CollectiveMainloopFwdSm90ILi2EN4cute5tupleIJNS5_1CILi1EEES8_S8_EEENS6_IJNS7_ILi192EEENS7_ILi128EEENS7_ILi64EEEEEELi64ENS_10bfloat16_tEfNS_4arch4Sm90ELb1ELb0ELb1ELb0ELb0ELb0ELb0ELb1ELb1ELb1ELb0ELb0EEENS1_21CollectiveEpilogueFwdINS6_IJSA_SC_SB_EEES9_SE_SG_Li384ELb0ELb1ELb0ELb0EEENS1_30DynamicPersistentTileSchedulerILi384ELi128ELb0ELb1ELb1EEEEEEEEEvNT_6ParamsE)
        /*0128*/ 	.word	0x00000008


	//----- nvinfo : EIATTR_MIN_STACK_SIZE
	.align		4
.L_71:
        /*012c*/ 	.byte	0x04, 0x12
        /*012e*/ 	.short	(.L_73 - .L_72)
	.align		4
.L_72:
        /*0130*/ 	.word	index@(_ZN7cutlass13device_kernelIN5flash11enable_sm90INS1_16FlashAttnFwdSm90INS1_25CollectiveMainloopFwdSm90ILi2EN4cute5tupleIJNS5_1CILi1EEES8_S8_EEENS6_IJNS7_ILi192EEENS7_ILi128EEENS7_ILi64EEEEEELi64ENS_10bfloat16_tEfNS_4arch4Sm90ELb1ELb0ELb1ELb1ELb0ELb0ELb0ELb1ELb1ELb1ELb0ELb0EEENS1_21CollectiveEpilogueFwdINS6_IJSA_SC_SB_EEES9_SE_SG_Li384ELb1ELb1ELb0ELb0EEENS1_36VarlenDynamicPersistentTileSchedulerILi192ELi128ELi384ELi128ELb0ELb1ELb1ELb1ELb1ELb1EEEEEEEEEvNT_6ParamsE)
        /*0134*/ 	.word	0x00000038


	//----- nvinfo : EIATTR_MIN_STACK_SIZE
	.align		4
.L_73:
        /*0138*/ 	.byte	0x04, 0x12
        /*013a*/ 	.short	(.L_75 - .L_74)
	.align		4
.L_74:
        /*013c*/ 	.word	index@(_ZN7cutlass13device_kernelIN5flash11enable_sm90INS1_16FlashAttnFwdSm90INS1_25CollectiveMainloopFwdSm90ILi2EN4cute5tupleIJNS5_1CILi1EEES8_S8_EEENS6_IJNS7_ILi192EEENS7_ILi128EEENS7_ILi64EEEEEELi64ENS_10bfloat16_tEfNS_4arch4Sm90ELb1ELb0ELb1ELb1ELb0ELb1ELb0ELb1ELb1ELb1ELb0ELb0EEENS1_21CollectiveEpilogueFwdINS6_IJSA_SC_SB_EEES9_SE_SG_Li384ELb1ELb1ELb0ELb0EEENS1_36VarlenDynamicPersistentTileSchedulerILi192ELi128ELi384ELi128ELb0ELb1ELb1ELb1ELb1ELb1EEEEEEEEEvNT_6ParamsE)
        /*0140*/ 	.word	0x00000060
.L_75:


//--------------------- .nv.compat                --------------------------
	.section	.nv.compat,"",@"SHT_CUDA_COMPAT_INFO"
	.align	4
        /*0000*/ 	.byte	0x02, 0x09, 0x01, 0x00, 0x02, 0x02, 0x04, 0x00, 0x02, 0x05, 0x05, 0x00, 0x03, 0x07, 0x01, 0x01
        /*0010*/ 	.byte	0x02, 0x03, 0x01, 0x00, 0x02, 0x06, 0x01, 0x00, 0x04, 0x0b, 0x08, 0x00, 0x00, 0x00, 0x00, 0x00
        /*0020*/ 	.byte	0x00, 0x00, 0x00, 0x00


//--------------------- .nv.info._ZN7cutlass13device_kernelIN5flash11enable_sm90INS1_16FlashAttnFwdSm90INS1_25CollectiveMainloopFwdSm90ILi2EN4cute5tupleIJNS5_1CILi1EEES8_S8_EEENS6_IJNS7_ILi192EEESA_NS7_ILi64EEEEEELi64ENS_10bfloat16_tEfNS_4arch4Sm90ELb0ELb0ELb1ELb0ELb0ELb0ELb0ELb0ELb1ELb1ELb0ELb0EEENS1_21CollectiveEpilogueFwdINS6_IJSA_SB_SA_EEES9_SD_SF_Li384ELb0ELb1ELb0ELb0EEENS1_29StaticPersistentTileSchedulerILb0EEEEEEEEEvNT_6ParamsE --------------------------
	.section	.nv.info._ZN7cutlass13device_kernelIN5flash11enable_sm90INS1_16FlashAttnFwdSm90INS1_25CollectiveMainloopFwdSm90ILi2EN4cute5tupleIJNS5_1CILi1EEES8_S8_EEENS6_IJNS7_ILi192EEESA_NS7_ILi64EEEEEELi64ENS_10bfloat16_tEfNS_4arch4Sm90ELb0ELb0ELb1ELb0ELb0ELb0ELb0ELb0ELb1ELb1ELb0ELb0EEENS1_21CollectiveEpilogueFwdINS6_IJSA_SB_SA_EEES9_SD_SF_Li384ELb0ELb1ELb0ELb0EEENS1_29StaticPersistentTileSchedulerILb0EEEEEEEEEvNT_6ParamsE,"",@"SHT_CUDA_INFO"
	.sectionflags	@""
	.align	4


	//----- nvinfo : EIATTR_CUDA_API_VERSION
	.align		4
        /*0000*/ 	.byte	0x04, 0x37
        /*0002*/ 	.short	(.L_77 - .L_76)
.L_76:
        /*0004*/ 	.word	0x00000082


	//----- nvinfo : EIATTR_KPARAM_INFO
	.align		4
.L_77:
        /*0008*/ 	.byte	0x04, 0x17
        /*000a*/ 	.short	(.L_79 - .L_78)
.L_78:
        /*000c*/ 	.word	0x00000000
        /*0010*/ 	.short	0x0000
        /*0012*/ 	.short	0x0070
        /*0014*/ 	.byte	0x00, 0xf0, 0x01, 0x28


	//----- nvinfo : EIATTR_SPARSE_MMA_MASK
	.align		4
.L_79:
        /*0018*/ 	.byte	0x03, 0x50
        /*001a*/ 	.short	0x0000


	//----- nvinfo : EIATTR_MAXREG_COUNT
	.align		4
        /*001c*/ 	.byte	0x03, 0x1b
        /*001e*/ 	.short	0x0080


	//----- nvinfo : EIATTR_NUM_BARRIERS
	.align		4
        /*0020*/ 	.byte	0x02, 0x4c
        /*0022*/ 	.byte	0x10
	.zero		1


	//----- nvinfo : EIATTR_EXTERNS
	.align		4
        /*0024*/ 	.byte	0x04, 0x0f
        /*0026*/ 	.short	(.L_81 - .L_80)


	//   ....[0]....
	.align		4
.L_80:
        /*0028*/ 	.word	index@(__assertfail)


	//----- nvinfo : EIATTR_ANNOTATIONS
	.align		4
.L_81:
        /*002c*/ 	.byte	0x04, 0x55
        /*002e*/ 	.short	(.L_83 - .L_82)


	//   ....[0]....
.L_82:
        /*0030*/ 	.word	0x00000001
        /*0034*/ 	.byte	0xe0, 0x0b, 0x00, 0x00, 0x01, 0x00, 0x00, 0x00, 0xb0, 0x0c, 0x00, 0x00, 0x01, 0x00, 0x00, 0x00
        /* <DEDUP_REMOVED lines=17> */
        /*0154*/ 	.byte	0x70, 0xce, 0x00, 0x00


	//----- nvinfo : EIATTR_MERCURY_ISA_VERSION
	.align		4
.L_83:
        /*0158*/ 	.byte	0x03, 0x5f
        /*015a*/ 	.short	0x0101


	//----- nvinfo : EIATTR_INT_WARP_WIDE_INSTR_OFFSETS
	.align		4
        /*015c*/ 	.byte	0x04, 0x31
        /*015e*/ 	.short	(.L_85 - .L_84)


	//   ....[0]....
.L_84:
        /*0160*/ 	.word	0x00000130


	//   ....[1]....
        /*0164*/ 	.word	0x00000170


	//   ....[2]....
        /*0168*/ 	.word	0x000001e0


	//----- nvinfo : EIATTR_COOP_GROUP_MASK_REGIDS
	.align		4
.L_85:
        /*016c*/ 	.byte	0x04, 0x29
        /*016e*/ 	.short	(.L_87 - .L_86)


	//   ....[0]....
.L_86:
        /*0170*/ 	.word	0xffffffff


	//   ....[1]....
        /*0174*/ 	.word	0xffffffff


	//   ....[2]....
        /*0178*/ 	.word	0xffffffff


	//   ....[3]....
        /*017c*/ 	.word	0xffffffff


	//   ....[4]....
        /*0180*/ 	.word	0xffffffff


	//   ....[5]....
        /*0184*/ 	.word	0xffffffff


	//   ....[6]....
        /*0188*/ 	.word	0xffffffff


	//   ....[7]....
        /*018c*/ 	.word	0xffffffff


	//   ....[8]....
        /*0190*/ 	.word	0xffffffff


	//   ....[9]....
        /*0194*/ 	.word	0xffffffff


	//   ....[10]....
        /*0198*/ 	.word	0xffffffff


	//   ....[11]....
        /*019c*/ 	.word	0xffffffff


	//   ....[12]....
        /*01a0*/ 	.word	0xffffffff


	//   ....[13]....
        /*01a4*/ 	.word	0xffffffff


	//   ....[14]....
        /*01a8*/ 	.word	0xffffffff


	//   ....[15]....
        /*01ac*/ 	.word	0xffffffff


	//   ....[16]....
        /*01b0*/ 	.word	0xffffffff


	//   ....[17]....
        /*01b4*/ 	.word	0xffffffff


	//   ....[18]....
        /*01b8*/ 	.word	0xffffffff


	//   ....[19]....
        /*01bc*/ 	.word	0xffffffff


	//   ....[20]....
        /*01c0*/ 	.word	0xffffffff


	//   ....[21]....
        /*01c4*/ 	.word	0xffffffff


	//   ....[22]....
        /*01c8*/ 	.word	0xffffffff


	//   ....[23]....
        /*01cc*/ 	.word	0xffffffff


	//   ....[24]....
        /*01d0*/ 	.word	0xffffffff


	//   ....[25]....
        /*01d4*/ 	.word	0xffffffff


	//   ....[26]....
        /*01d8*/ 	.word	0xffffffff


	//   ....[27]....
        /*01dc*/ 	.word	0xffffffff


	//   ....[28]....
        /*01e0*/ 	.word	0xffffffff


	//   ....[29]....
        /*01e4*/ 	.word	0xffffffff


	//   ....[30]....
        /*01e8*/ 	.word	0xffffffff


	//   ....[31]....
        /*01ec*/ 	.word	0xffffffff


	//   ....[32]....
        /*01f0*/ 	.word	0xffffffff


	//   ....[33]....
        /*01f4*/ 	.word	0xffffffff


	//   ....[34]....
        /*01f8*/ 	.word	0xffffffff


	//   ....[35]....
        /*01fc*/ 	.word	0xffffffff


	//   ....[36]....
        /*0200*/ 	.word	0xffffffff


	//   ....[37]....
        /*0204*/ 	.word	0xffffffff


	//   ....[38]....
        /*0208*/ 	.word	0xffffffff


	//   ....[39]....
        /*020c*/ 	.word	0xffffffff


	//   ....[40]....
        /*0210*/ 	.word	0xffffffff


	//   ....[41]....
        /*0214*/ 	.word	0xffffffff


	//   ....[42]....
        /*0218*/ 	.word	0xffffffff


	//   ....[43]....
        /*021c*/ 	.word	0xffffffff


	//   ....[44]....
        /*0220*/ 	.word	0xffffffff


	//   ....[45]....
        /*0224*/ 	.word	0xffffffff


	//   ....[46]....
        /*0228*/ 	.word	0xffffffff


	//   ....[47]....
        /*022c*/ 	.word	0xffffffff


	//   ....[48]....
        /*0230*/ 	.word	0xffffffff


	//   ....[49]....
        /*0234*/ 	.word	0xffffffff


	//   ....[50]....
        /*0238*/ 	.word	0xffffffff


	//   ....[51]....
        /*023c*/ 	.word	0xffffffff


	//   ....[52]....
        /*0240*/ 	.word	0xffffffff


	//   ....[53]....
        /*0244*/ 	.word	0xffffffff


	//   ....[54]....
        /*0248*/ 	.word	0xffffffff


	//   ....[55]....
        /*024c*/ 	.word	0xffffffff


	//   ....[56]....
        /*0250*/ 	.word	0xffffffff


	//   ....[57]....
        /*0254*/ 	.word	0xffffffff


	//   ....[58]....
        /*0258*/ 	.word	0xffffffff


	//   ....[59]....
        /*025c*/ 	.word	0xffffffff


	//   ....[60]....
        /*0260*/ 	.word	0x0500000f


	//   ....[61]....
        /*0264*/ 	.word	0x0500000f


	//   ....[62]....
        /*0268*/ 	.word	0x0500000f


	//   ....[63]....
        /*026c*/ 	.word	0x0500000f


	//   ....[64]....
        /*0270*/ 	.word	0x0500000f


	//   ....[65]....
        /*0274*/ 	.word	0x0500000f


	//   ....[66]....
        /*0278*/ 	.word	0x0500000f


	//   ....[67]....
        /*027c*/ 	.word	0x0500000f


	//   ....[68]....
        /*0280*/ 	.word	0x0500000f


	//   ....[69]....
        /*0284*/ 	.word	0x0500000f


	//   ....[70]....
        /*0288*/ 	.word	0x0500000f


	//   ....[71]....
        /*028c*/ 	.word	0x0500000f


	//   ....[72]....
        /*0290*/ 	.word	0x0500000f


	//   ....[73]....
        /*0294*/ 	.word	0x0500000f


	//   ....[74]....
        /*0298*/ 	.word	0x0500000f


	//   ....[75]....
        /*029c*/ 	.word	0x0500000f


	//   ....[76]....
        /*02a0*/ 	.word	0x0500000f


	//   ....[77]....
        /*02a4*/ 	.word	0x0500000f


	//   ....[78]....
        /*02a8*/ 	.word	0x0500000f


	//   ....[79]....
        /*02ac*/ 	.word	0x0500000f


	//   ....[80]....
        /*02b0*/ 	.word	0x0500000f


	//   ....[81]....
        /*02b4*/ 	.word	0x0500000f


	//   ....[82]....
        /*02b8*/ 	.word	0x0500000f


	//   ....[83]....
        /*02bc*/ 	.word	0x0500000f


	//   ....[84]....
        /*02c0*/ 	.word	0x0500000f


	//   ....[85]....
        /*02c4*/ 	.word	0x0500000f


	//----- nvinfo : EIATTR_COOP_GROUP_INSTR_OFFSETS
	.align		4
.L_87:
        /*02c8*/ 	.byte	0x04, 0x28
        /*02ca*/ 	.short	(.L_89 - .L_88)


	//   ....[0]....
.L_88:
        /*02cc*/ 	.word	0x00000070


	//   ....[1]....
        /*02d0*/ 	.word	0x00000140


	//   ....[2]....
        /*02d4*/ 	.word	0x00000190


	//   ....[3]....
        /*02d8*/ 	.word	0x000003c0


	//   ....[4]....
        /*02dc*/ 	.word	0x00000520


	//   ....[5]....
        /*02e0*/ 	.word	0x00000640


	//   ....[6]....
        /*02e4*/ 	.word	0x000007a0


	//   ....[7]....
        /*02e8*/ 	.word	0x000011a0


	//   ....[8]....
        /*02ec*/ 	.word	0x00002e90


	//   ....[9]....
        /*02f0*/ 	.word	0x00002eb0


	//   ....[10]....
        /*02f4*/ 	.word	0x00003400


	//   ....[11]....
        /*02f8*/ 	.word	0x00003430


	//   ....[12]....
        /*02fc*/ 	.word	0x00004b60


	//   ....[13]....
        /*0300*/ 	.word	0x000068e0


	//   ....[14]....
        /*0304*/ 	.word	0x00006970


	//   ....[15]....
        /*0308*/ 	.word	0x00006980


	//   ....[16]....
        /*030c*/ 	.word	0x000069b0


	//   ....[17]....
        /*0310*/ 	.word	0x000082a0


	//   ....[18]....
        /*0314*/ 	.word	0x00008440


	//   ....[19]....
        /*0318*/ 	.word	0x00008460


	//   ....[20]....
        /*031c*/ 	.word	0x00008970


	//   ....[21]....
        /*0320*/ 	.word	0x00008990


	//   ....[22]....
        /*0324*/ 	.word	0x000094a0


	//   ....[23]....
        /*0328*/ 	.word	0x000094d0


	//   ....[24]....
        /*032c*/ 	.word	0x000094f0


	//   ....[25]....
        /*0330*/ 	.word	0x00009520


	//   ....[26]....
        /*0334*/ 	.word	0x00009880


	//   ....[27]....
        /*0338*/ 	.word	0x00009890


	//   ....[28]....
        /*033c*/ 	.word	0x000098a0


	//   ....[29]....
        /*0340*/ 	.word	0x000098b0


	//   ....[30]....
        /*0344*/ 	.word	0x000098c0


	//   ....[31]....
        /*0348*/ 	.word	0x000098d0


	//   ....[32]....
        /*034c*/ 	.word	0x000098e0


	//   ....[33]....
        /*0350*/ 	.word	0x000098f0


	//   ....[34]....
        /*0354*/ 	.word	0x0000a340


	//   ....[35]....
        /*0358*/ 	.word	0x0000adc0


	//   ....[36]....
        /*035c*/ 	.word	0x0000adf0


	//   ....[37]....
        /*0360*/ 	.word	0x0000ae10


	//   ....[38]....
        /*0364*/ 	.word	0x0000ae90


	//   ....[39]....
        /*0368*/ 	.word	0x0000aeb0


	//   ....[40]....
        /*036c*/ 	.word	0x0000af10


	//   ....[41]....
        /*0370*/ 	.word	0x0000af30


	//   ....[42]....
        /*0374*/ 	.word	0x0000af90


	//   ....[43]....
        /*0378*/ 	.word	0x0000afb0


	//   ....[44]....
        /*037c*/ 	.word	0x0000b010


	//   ....[45]....
        /*0380*/ 	.word	0x0000b030


	//   ....[46]....
        /*0384*/ 	.word	0x0000b090


	//   ....[47]....
        /*0388*/ 	.word	0x0000b0b0


	//   ....[48]....
        /*038c*/ 	.word	0x0000b110


	//   ....[49]....
        /*0390*/ 	.word	0x0000b130


	//   ....[50]....
        /*0394*/ 	.word	0x0000b140


	//   ....[51]....
        /*0398*/ 	.word	0x0000b1c0


	//   ....[52]....
        /*039c*/ 	.word	0x0000b1d0


	//   ....[53]....
        /*03a0*/ 	.word	0x0000b1e0


	//   ....[54]....
        /*03a4*/ 	.word	0x0000b250


	//   ....[55]....
        /*03a8*/ 	.word	0x0000b2a0


	//   ....[56]....
        /*03ac*/ 	.word	0x0000b2c0


	//   ....[57]....
        /*03b0*/ 	.word	0x0000b2f0


	//   ....[58]....
        /*03b4*/ 	.word	0x0000b330


	//   ....[59]....
        /*03b8*/ 	.word	0x0000cf90


	//   ....[60]....
        /*03bc*/ 	.word	0x0000d470


	//   ....[61]....
        /*03c0*/ 	.word	0x0000d5e0


	//   ....[62]....
        /*03c4*/ 	.word	0x0000d630


	//   ....[63]....
        /*03c8*/ 	.word	0x0000d6c0


	//   ....[64]....
        /*03cc*/ 	.word	0x0000d7a0


	//   ....[65]....
        /*03d0*/ 	.word	0x0000d800


	//   ....[66]....
        /*03d4*/ 	.word	0x0000d8d0


	//   ....[67]....
        /*03d8*/ 	.word	0x0000d930


	//   ....[68]....
        /*03dc*/ 	.word	0x0000da00


	//   ....[69]....
        /*03e0*/ 	.word	0x0000da60


	//   ....[70]....
        /*03e4*/ 	.word	0x0000db30


	//   ....[71]....
        /*03e8*/ 	.word	0x0000db90


	//   ....[72]....
        /*03ec*/ 	.word	0x0000dc60


	//   ....[73]....
        /*03f0*/ 	.word	0x0000dcc0


	//   ....[74]....
        /*03f4*/ 	.word	0x0000dd90


	//   ....[75]....
        /*03f8*/ 	.word	0x0000ddf0


	//   ....[76]....
        /*03fc*/ 	.word	0x0000ded0


	//   ....[77]....
        /*0400*/ 	.word	0x0000df40


	//   ....[78]....
        /*0404*/ 	.word	0x0000dff0


	//   ....[79]....
        /*0408*/ 	.word	0x0000e050


	//   ....[80]....
        /*040c*/ 	.word	0x0000e120


	//   ....[81]....
        /*0410*/ 	.word	0x0000e1a0


	//   ....[82]....
        /*0414*/ 	.word	0x0000e260


	//   ....[83]....
        /*0418*/ 	.word	0x0000e2c0


	//   ....[84]....
        /*041c*/ 	.word	0x0000e360


	//   ....[85]....
        /*0420*/ 	.word	0x0000e6f0


	//----- nvinfo : EIATTR_REG_RECONFIG
	.align		4
.L_89:
        /*0424*/ 	.byte	0x01, 0x54
	.zero		2


	//----- nvinfo : EIATTR_SYSCALL_OFFSETS
	.align		4
        /*0428*/ 	.byte	0x04, 0x46
        /*042a*/ 	.short	(.L_91 - .L_90)


	//   ....[0]....
.L_90:
        /*042c*/ 	.word	0x000012f0


	//   ....[1]....
        /*0430*/ 	.word	0x00009fd0


	//   ....[2]....
        /*0434*/ 	.word	0x0000a110


	//   ....[3]....
        /*0438*/ 	.word	0x0000a200


	//   ....[4]....
        /*043c*/ 	.word	0x0000a920


	//----- nvinfo : EIATTR_MBARRIER_INSTR_OFFSETS
	.align		4
.L_91:
        /*0440*/ 	.byte	0x04, 0x39
        /*0442*/ 	.short	(.L_93 - .L_92)


	//   ....[0]....
.L_92:
        /*0444*/ 	.word	0x00000270
        /*0448*/ 	.word	0x000000ff
        /*044c*/ 	.word	0x00030800
        /*0450*/ 	.short	0x0100
        /*0452*/ 	.byte	0x08
	.zero		1


	//   ....[1]....
        /*0454*/ 	.word	0x00000280
        /*0458*/ 	.word	0x000000ff
        /*045c*/ 	.word	0x00030820
        /*0460*/ 	.short	0x0100
        /*0462*/ 	.byte	0x08
	.zero		1


	//   ....[2]....
        /*0464*/ 	.word	0x00000370
        /*0468*/ 	.word	0x000000ff
        /*046c*/ 	.word	0x00030830
        /*0470*/ 	.short	0x0100
        /*0472*/ 	.byte	0x08
	.zero		1


	//   ....[3]....
        /*0474*/ 	.word	0x00000380
        /*0478*/ 	.word	0x000000ff
        /*047c*/ 	.word	0x00030840
        /*0480*/ 	.short	0x0100
        /*0482*/ 	.byte	0x08
	.zero		1


	//   ....[4]....
        /*0484*/ 	.word	0x00000390
        /*0488*/ 	.word	0x000000ff
        /*048c*/ 	.word	0x00030838
        /*0490*/ 	.short	0x0100
        /*0492*/ 	.byte	0x08
	.zero		1


	//   ....[5]....
        /*0494*/ 	.word	0x000003a0
        /*0498*/ 	.word	0x000000ff
        /*049c*/ 	.word	0x00030848
        /*04a0*/ 	.short	0x0100
        /*04a2*/ 	.byte	0x08
	.zero		1


	//   ....[6]....
        /*04a4*/ 	.word	0x000004d0
        /*04a8*/ 	.word	0x000000ff
        /*04ac*/ 	.word	0x00030850
        /*04b0*/ 	.short	0x0100
        /*04b2*/ 	.byte	0x08
	.zero		1


	//   ....[7]....
        /*04b4*/ 	.word	0x000004e0
        /*04b8*/ 	.word	0x000000ff
        /*04bc*/ 	.word	0x00030860
        /*04c0*/ 	.short	0x0100
        /*04c2*/ 	.byte	0x08
	.zero		1


	//   ....[8]....
        /*04c4*/ 	.word	0x000004f0
        /*04c8*/ 	.word	0x000000ff
        /*04cc*/ 	.word	0x00030858
        /*04d0*/ 	.short	0x0100
        /*04d2*/ 	.byte	0x08
	.zero		1


	//   ....[9]....
        /*04d4*/ 	.word	0x00000500
        /*04d8*/ 	.word	0x000000ff
        /*04dc*/ 	.word	0x00030868
        /*04e0*/ 	.short	0x0100
        /*04e2*/ 	.byte	0x08
	.zero		1


	//   ....[10]....
        /*04e4*/ 	.word	0x000005f0
        /*04e8*/ 	.word	0x000000ff
        /*04ec*/ 	.word	0x00030870
        /*04f0*/ 	.short	0x0100
        /*04f2*/ 	.byte	0x06
	.zero		1


	//   ....[11]....
        /*04f4*/ 	.word	0x00000600
        /*04f8*/ 	.word	0x000000ff
        /*04fc*/ 	.word	0x00030880
        /*0500*/ 	.short	0x0100
        /*0502*/ 	.byte	0x06
	.zero		1


	//   ....[12]....
        /*0504*/ 	.word	0x00000610
        /*0508*/ 	.word	0x000000ff
        /*050c*/ 	.word	0x00030878
        /*0510*/ 	.short	0x0100
        /*0512*/ 	.byte	0x06
	.zero		1


	//   ....[13]....
        /*0514*/ 	.word	0x00000620
        /*0518*/ 	.word	0x000000ff
        /*051c*/ 	.word	0x00030888
        /*0520*/ 	.short	0x0100
        /*0522*/ 	.byte	0x06
	.zero		1


	//   ....[14]....
        /*0524*/ 	.word	0x00000750
        /*0528*/ 	.word	0x000000ff
        /*052c*/ 	.word	0x00030890
        /*0530*/ 	.short	0x0100
        /*0532*/ 	.byte	0x08
	.zero		1


	//   ....[15]....
        /*0534*/ 	.word	0x00000760
        /*0538*/ 	.word	0x000000ff
        /*053c*/ 	.word	0x000308a0
        /*0540*/ 	.short	0x0100
        /*0542*/ 	.byte	0x08
	.zero		1


	//   ....[16]....
        /*0544*/ 	.word	0x00000770
        /*0548*/ 	.word	0x000000ff
        /*054c*/ 	.word	0x00030898
        /*0550*/ 	.short	0x0100
        /*0552*/ 	.byte	0x08
	.zero		1


	//   ....[17]....
        /*0554*/ 	.word	0x00000780
        /*0558*/ 	.word	0x000000ff
        /*055c*/ 	.word	0x000308a8
        /*0560*/ 	.short	0x0100
        /*0562*/ 	.byte	0x08
	.zero		1


	//   ....[18]....
        /*0564*/ 	.word	0x000008b0
        /*0568*/ 	.word	0x000000ff
        /*056c*/ 	.word	0x000308b0
        /*0570*/ 	.short	0x0100
        /*0572*/ 	.byte	0x08
	.zero		1


	//   ....[19]....
        /*0574*/ 	.word	0x000008c0
        /*0578*/ 	.word	0x000000ff
        /*057c*/ 	.word	0x000308c0
        /*0580*/ 	.short	0x0100
        /*0582*/ 	.byte	0x08
	.zero		1


	//   ....[20]....
        /*0584*/ 	.word	0x000008d0
        /*0588*/ 	.word	0x000000ff
        /*058c*/ 	.word	0x000308b8
        /*0590*/ 	.short	0x0100
        /*0592*/ 	.byte	0x08
	.zero		1


	//   ....[21]....
        /*0594*/ 	.word	0x000008e0
        /*0598*/ 	.word	0x000000ff
        /*059c*/ 	.word	0x000308c8
        /*05a0*/ 	.short	0x0100
        /*05a2*/ 	.byte	0x08
	.zero		1


	//   ....[22]....
        /*05a4*/ 	.word	0x00001350
        /*05a8*/ 	.word	0x000000ff
        /*05ac*/ 	.word	0x00030800
        /*05b0*/ 	.short	0x010a
        /*05b2*/ 	.byte	0x28
	.zero		1


	//   ....[23]....
        /*05b4*/ 	.word	0x000013d0
        /*05b8*/ 	.word	0x00000000
        /*05bc*/ 	.word	0x00030830
        /*05c0*/ 	.short	0x010a
        /*05c2*/ 	.byte	0x3f
	.zero		1


	//   ....[24]....
        /*05c4*/ 	.word	0x00001480
        /*05c8*/ 	.word	0x00000000
        /*05cc*/ 	.word	0x00030830
        /*05d0*/ 	.short	0x010a
        /*05d2*/ 	.byte	0x3f
	.zero		1


	//   ....[25]....
        /*05d4*/ 	.word	0x00003d90
        /*05d8*/ 	.word	0x00000008
        /*05dc*/ 	.word	0x00000000
        /*05e0*/ 	.short	0x0101
        /*05e2*/ 	.byte	0x3f
	.zero		1


	//   ....[26]....
        /*05e4*/ 	.word	0x00004db0
        /*05e8*/ 	.word	0x000000ff
        /*05ec*/ 	.word	0x00030830
        /*05f0*/ 	.short	0x010a
        /*05f2*/ 	.byte	0x06
	.zero		1


	//   ....[27]....
        /*05f4*/ 	.word	0x00004df0
        /*05f8*/ 	.word	0x000000ff
        /*05fc*/ 	.word	0x00030830
        /*0600*/ 	.short	0x010a
        /*0602*/ 	.byte	0x06
	.zero		1


	//   ....[28]....
        /*0604*/ 	.word	0x00005010
        /*0608*/ 	.word	0x000000ff
        /*060c*/ 	.word	0x00030850
        /*0610*/ 	.short	0x010a
        /*0612*/ 	.byte	0x06
	.zero		1


	//   ....[29]....
        /*0614*/ 	.word	0x00005050
        /*0618*/ 	.word	0x000000ff
        /*061c*/ 	.word	0x00030850
        /*0620*/ 	.short	0x010a
        /*0622*/ 	.byte	0x06
	.zero		1


	//   ....[30]....
        /*0624*/ 	.word	0x00006470
        /*0628*/ 	.word	0x0000004c
        /*062c*/ 	.word	0x00000000
        /*0630*/ 	.short	0x0101
        /*0632*/ 	.byte	0x3f
	.zero		1


	//   ....[31]....
        /*0634*/ 	.word	0x00006530
        /*0638*/ 	.word	0x0000004c
        /*063c*/ 	.word	0x00000000
        /*0640*/ 	.short	0x0101
        /*0642*/ 	.byte	0x3f
	.zero		1


	//   ....[32]....
        /*0644*/ 	.word	0x00008320
        /*0648*/ 	.word	0x000000ff
        /*064c*/ 	.word	0x00030850
        /*0650*/ 	.short	0x010a
        /*0652*/ 	.byte	0x0c
	.zero		1


	//   ....[33]....
        /*0654*/ 	.word	0x00008360
        /*0658*/ 	.word	0x000000ff
        /*065c*/ 	.word	0x00030850
        /*0660*/ 	.short	0x010a
        /*0662*/ 	.byte	0x0c
	.zero		1


	//   ....[34]....
        /*0664*/ 	.word	0x00009050
        /*0668*/ 	.word	0x00000016
        /*066c*/ 	.word	0x00000000
        /*0670*/ 	.short	0x0101
        /*0672*/ 	.byte	0x3f
	.zero		1


	//   ....[35]....
        /*0674*/ 	.word	0x000099b0
        /*0678*/ 	.word	0x000000ff
        /*067c*/ 	.word	0x00000000
        /*0680*/ 	.short	0x0101
        /*0682*/ 	.byte	0x04
	.zero		1


	//   ....[36]....
        /*0684*/ 	.word	0x0000a570
        /*0688*/ 	.word	0x00000003
        /*068c*/ 	.word	0x00030840
        /*0690*/ 	.short	0x010a
        /*0692*/ 	.byte	0x3f
	.zero		1


	//   ....[37]....
        /*0694*/ 	.word	0x0000b3f0
        /*0698*/ 	.word	0x000000ff
        /*069c*/ 	.word	0x00030800
        /*06a0*/ 	.short	0x0107
        /*06a2*/ 	.byte	0x25
	.zero		1


	//   ....[38]....
        /*06a4*/ 	.word	0x0000b460
        /*06a8*/ 	.word	0x000000ff
        /*06ac*/ 	.word	0x00030800
        /*06b0*/ 	.short	0x0101
        /*06b2*/ 	.byte	0x25
	.zero		1


	//   ....[39]....
        /*06b4*/ 	.word	0x0000b490
        /*06b8*/ 	.word	0x000000ff
        /*06bc*/ 	.word	0x00030820
        /*06c0*/ 	.short	0x010a
        /*06c2*/ 	.byte	0x25
	.zero		1


	//   ....[40]....
        /*06c4*/ 	.word	0x0000b780
        /*06c8*/ 	.word	0x00000002
        /*06cc*/ 	.word	0x00030840
        /*06d0*/ 	.short	0x010a
        /*06d2*/ 	.byte	0x3f
	.zero		1


	//   ....[41]....
        /*06d4*/ 	.word	0x0000ba00
        /*06d8*/ 	.word	0x00000002
        /*06dc*/ 	.word	0x00000060
        /*06e0*/ 	.short	0x010a
        /*06e2*/ 	.byte	0x3f
	.zero		1


	//   ....[42]....
        /*06e4*/ 	.word	0x0000bf40
        /*06e8*/ 	.word	0x00000002
        /*06ec*/ 	.word	0x00030840
        /*06f0*/ 	.short	0x010a
        /*06f2*/ 	.byte	0x3f
	.zero		1


	//   ....[43]....
        /*06f4*/ 	.word	0x0000c190
        /*06f8*/ 	.word	0x00000005
        /*06fc*/ 	.word	0x00000060
        /*0700*/ 	.short	0x010a
        /*0702*/ 	.byte	0x3f
	.zero		1


	//   ....[44]....
        /*0704*/ 	.word	0x0000c620
        /*0708*/ 	.word	0x00000002
        /*070c*/ 	.word	0x00030840
        /*0710*/ 	.short	0x010a
        /*0712*/ 	.byte	0x3f
	.zero		1


	//   ....[45]....
        /*0714*/ 	.word	0x0000c880
        /*0718*/ 	.word	0x00000005
        /*071c*/ 	.word	0x00000060
        /*0720*/ 	.short	0x010a
        /*0722*/ 	.byte	0x3f
	.zero		1


	//   ....[46]....
        /*0724*/ 	.word	0x0000cbb0
        /*0728*/ 	.word	0x00000003
        /*072c*/ 	.word	0x00030860
        /*0730*/ 	.short	0x010a
        /*0732*/ 	.byte	0x3f
	.zero		1


	//   ....[47]....
        /*0734*/ 	.word	0x0000cf10
        /*0738*/ 	.word	0x00000009
        /*073c*/ 	.word	0x00030820
        /*0740*/ 	.short	0x010a
        /*0742*/ 	.byte	0x3f
	.zero		1


	//   ....[48]....
        /*0744*/ 	.word	0x0000d0b0
        /*0748*/ 	.word	0x00000007
        /*074c*/ 	.word	0x00000000
        /*0750*/ 	.short	0x010a
        /*0752*/ 	.byte	0x3f
	.zero		1


	//   ....[49]....
        /*0754*/ 	.word	0x0000d120
        /*0758*/ 	.word	0x00000003
        /*075c*/ 	.word	0x00000000
        /*0760*/ 	.short	0x010a
        /*0762*/ 	.byte	0x3f
	.zero		1


	//   ....[50]....
        /*0764*/ 	.word	0x0000d180
        /*0768*/ 	.word	0x00000005
        /*076c*/ 	.word	0x00000000
        /*0770*/ 	.short	0x010a
        /*0772*/ 	.byte	0x3f
	.zero		1


	//   ....[51]....
        /*0774*/ 	.word	0x0000d1b0
        /*0778*/ 	.word	0x00000003
        /*077c*/ 	.word	0x00000000
        /*0780*/ 	.short	0x010a
        /*0782*/ 	.byte	0x3f
	.zero		1


	//   ....[52]....
        /*0784*/ 	.word	0x0000d220
        /*0788*/ 	.word	0x00000003
        /*078c*/ 	.word	0x00030800
        /*0790*/ 	.short	0x010a
        /*0792*/ 	.byte	0x3f
	.zero		1


	//   ....[53]....
        /*0794*/ 	.word	0x0000d270
        /*0798*/ 	.word	0x00000000
        /*079c*/ 	.word	0x00030830
        /*07a0*/ 	.short	0x010a
        /*07a2*/ 	.byte	0x3f
	.zero		1


	//   ....[54]....
        /*07a4*/ 	.word	0x0000d2d0
        /*07a8*/ 	.word	0x00000009
        /*07ac*/ 	.word	0x00030830
        /*07b0*/ 	.short	0x010a
        /*07b2*/ 	.byte	0x3f
	.zero		1


	//   ....[55]....
        /*07b4*/ 	.word	0x0000d330
        /*07b8*/ 	.word	0x00000009
        /*07bc*/ 	.word	0x00030850
        /*07c0*/ 	.short	0x010a
        /*07c2*/ 	.byte	0x3f
	.zero		1


	//   ....[56]....
        /*07c4*/ 	.word	0x0000d390
        /*07c8*/ 	.word	0x00000005
        /*07cc*/ 	.word	0x00030850
        /*07d0*/ 	.short	0x010a
        /*07d2*/ 	.byte	0x3f
	.zero		1


	//   ....[57]....
        /*07d4*/ 	.word	0x0000d530
        /*07d8*/ 	.word	0x00000003
        /*07dc*/ 	.word	0x00030840
        /*07e0*/ 	.short	0x010a
        /*07e2*/ 	.byte	0x3f
	.zero		1


	//   ....[58]....
        /*07e4*/ 	.word	0x0000e390
        /*07e8*/ 	.word	0x00000009
        /*07ec*/ 	.word	0x00030820
        /*07f0*/ 	.short	0x010a
        /*07f2*/ 	.byte	0x3f
	.zero		1


	//   ....[59]....
        /*07f4*/ 	.word	0x0000e3e0
        /*07f8*/ 	.word	0x00000002
        /*07fc*/ 	.word	0x00030840
        /*0800*/ 	.short	0x010a
        /*0802*/ 	.byte	0x3f
	.zero		1


	//   ....[60]....
        /*0804*/ 	.word	0x0000e430
        /*0808*/ 	.word	0x00000002
        /*080c*/ 	.word	0x00000060
        /*0810*/ 	.short	0x010a
        /*0812*/ 	.byte	0x3f
	.zero		1


	//   ....[61]....
        /*0814*/ 	.word	0x0000e480
        /*0818*/ 	.word	0x00000002
        /*081c*/ 	.word	0x00030840
        /*0820*/ 	.short	0x010a
        /*0822*/ 	.byte	0x3f
	.zero		1


	//   ....[62]....
        /*0824*/ 	.word	0x0000e4d0
        /*0828*/ 	.word	0x00000005
        /*082c*/ 	.word	0x00000060
        /*0830*/ 	.short	0x010a
        /*0832*/ 	.byte	0x3f
	.zero		1


	//   ....[63]....
        /*0834*/ 	.word	0x0000e520
        /*0838*/ 	.word	0x00000002
        /*083c*/ 	.word	0x00030840
        /*0840*/ 	.short	0x010a
        /*0842*/ 	.byte	0x3f
	.zero		1


	//   ....[64]....
        /*0844*/ 	.word	0x0000e570
        /*0848*/ 	.word	0x00000005
        /*084c*/ 	.word	0x00000060
        /*0850*/ 	.short	0x010a
        /*0852*/ 	.byte	0x3f
	.zero		1


	//   ....[65]....
        /*0854*/ 	.word	0x0000e5c0
        /*0858*/ 	.word	0x00000003
        /*085c*/ 	.word	0x00030860
        /*0860*/ 	.short	0x010a
        /*0862*/ 	.byte	0x3f
	.zero		1


	//   ....[66]....
        /*0864*/ 	.word	0x0000e610
        /*0868*/ 	.word	0x00000009
        /*086c*/ 	.word	0x00030820
        /*0870*/ 	.short	0x010a
        /*0872*/ 	.byte	0x3f
	.zero		1


	//   ....[67]....
        /*0874*/ 	.word	0x0000e7b0
        /*0878*/ 	.word	0x00000007
        /*087c*/ 	.word	0x00000000
        /*0880*/ 	.short	0x010a
        /*0882*/ 	.byte	0x3f
	.zero		1


	//   ....[68]....
        /*0884*/ 	.word	0x0000e800
        /*0888*/ 	.word	0x00000003
        /*088c*/ 	.word	0x00000000
        /*0890*/ 	.short	0x010a
        /*0892*/ 	.byte	0x3f
	.zero		1


	//   ....[69]....
        /*0894*/ 	.word	0x0000e850
        /*0898*/ 	.word	0x00000005
        /*089c*/ 	.word	0x00000000
        /*08a0*/ 	.short	0x010a
        /*08a2*/ 	.byte	0x3f
	.zero		1


	//----- nvinfo : EIATTR_NUM_MBARRIERS
	.align		4
.L_93:
        /*08a4*/ 	.byte	0x03, 0x38
        /*08a6*/ 	.short	0x0016


	//----- nvinfo : EIATTR_EXIT_INSTR_OFFSETS
	.align		4
        /*08a8*/ 	.byte	0x04, 0x1c
        /*08aa*/ 	.short	(.L_95 - .L_94)


	//   ....[0]....
.L_94:
        /*08ac*/ 	.word	0x00000a30


	//   ....[1]....
        /*08b0*/ 	.word	0x00009ad0


	//   ....[2]....
        /*08b4*/ 	.word	0x0000d200


	//----- nvinfo : EIATTR_MAX_THREADS
	.align		4
.L_95:
        /*08b8*/ 	.byte	0x04, 0x05
        /*08ba*/ 	.short	(.L_97 - .L_96)
.L_96:
        /*08bc*/ 	.word	0x00000200
        /*08c0*/ 	.word	0x00000001
        /*08c4*/ 	.word	0x00000001


	//----- nvinfo : EIATTR_CRS_STACK_SIZE
	.align		4
.L_97:
        /*08c8*/ 	.byte	0x04, 0x1e
        /*08ca*/ 	.short	(.L_99 - .L_98)
.L_98:
        /*08cc*/ 	.word	0x00000000


	//----- nvinfo : EIATTR_CBANK_PARAM_SIZE
	.align		4
.L_99:
        /*08d0*/ 	.byte	0x03, 0x19
        /*08d2*/ 	.short	0x0a70


	//----- nvinfo : EIATTR_PARAM_CBANK
	.align		4
        /*08d4*/ 	.byte	0x04, 0x0a
        /*08d6*/ 	.short	(.L_101 - .L_100)
	.align		4
.L_100:
        /*08d8*/ 	.word	index@(.nv.constant0._ZN7cutlass13device_kernelIN5flash11enable_sm90INS1_16FlashAttnFwdSm90INS1_25CollectiveMainloopFwdSm90ILi2EN4cute5tupleIJNS5_1CILi1EEES8_S8_EEENS6_IJNS7_ILi192EEESA_NS7_ILi64EEEEEELi64ENS_10bfloat16_tEfNS_4arch4Sm90ELb0ELb0ELb1ELb0ELb0ELb0ELb0ELb0ELb1ELb1ELb0ELb0EEENS1_21CollectiveEpilogueFwdINS6_IJSA_SB_SA_EEES9_SD_SF_Li384ELb0ELb1ELb0ELb0EEENS1_29StaticPersistentTileSchedulerILb0EEEEEEEEEvNT_6ParamsE)
        /*08dc*/ 	.short	0x0210
        /*08de*/ 	.short	0x0a70


	//----- nvinfo : EIATTR_SW_WAR
	.align		4
.L_101:
        /*08e0*/ 	.byte	0x04, 0x36
        /*08e2*/ 	.short	(.L_103 - .L_102)
.L_102:
        /*08e4*/ 	.word	0x00000008
.L_103:


//--------------------- .nv.info._ZN7cutlass13device_kernelIN5flash11enable_sm90INS1_16FlashAttnFwdSm90INS1_25CollectiveMainloopFwdSm90ILi2EN4cute5tupleIJNS5_1CILi1EEES8_S8_EEENS6_IJNS7_ILi192EEESA_NS7_ILi64EEEEEELi64ENS_10bfloat16_tEfNS_4arch4Sm90ELb0ELb0ELb1ELb1ELb0ELb0ELb0ELb0ELb1ELb1ELb0ELb0EEENS1_21CollectiveEpilogueFwdINS6_IJSA_SB_SA_EEES9_SD_SF_Li384ELb1ELb1ELb0ELb0EEENS1_36VarlenDynamicPersistentTileSchedulerILi192ELi192ELi384ELi128ELb0ELb1ELb1ELb0ELb1ELb1EEEEEEEEEvNT_6ParamsE --------------------------
	.section	.nv.info._ZN7cutlass13device_kernelIN5flash11enable_sm90INS1_16FlashAttnFwdSm90INS1_25CollectiveMainloopFwdSm90ILi2EN4cute5tupleIJNS5_1CILi1EEES8_S8_EEENS6_IJNS7_ILi192EEESA_NS7_ILi64EEEEEELi64ENS_10bfloat16_tEfNS_4arch4Sm90ELb0ELb0ELb1ELb1ELb0ELb0ELb0ELb0ELb1ELb1ELb0ELb0EEENS1_21CollectiveEpilogueFwdINS6_IJSA_SB_SA_EEES9_SD_SF_Li384ELb1ELb1ELb0ELb0EEENS1_36VarlenDynamicPersistentTileSchedulerILi192ELi192ELi384ELi128ELb0ELb1ELb1ELb0ELb1ELb1EEEEEEEEEvNT_6ParamsE,"",@"SHT_CUDA_INFO"
	.sectionflags	@""
	.align	4


	//----- nvinfo : EIATTR_CUDA_API_VERSION
	.align		4
        /*0000*/ 	.byte	0x04, 0x37
        /*0002*/ 	.short	(.L_105 - .L_104)
.L_104:
        /*0004*/ 	.word	0x00000082


	//----- nvinfo : EIATTR_KPARAM_INFO
	.align		4
.L_105:
        /*0008*/ 	.byte	0x04, 0x17
        /*000a*/ 	.short	(.L_107 - .L_106)
.L_106:
        /*000c*/ 	.word	0x00000000
        /*0010*/ 	.short	0x0000
        /*0012*/ 	.short	0x0070
        /*0014*/ 	.byte	0x00, 0xf0, 0x01, 0x2a


	//----- nvinfo : EIATTR_SPARSE_MMA_MASK
	.align		4
.L_107:
        /*0018*/ 	.byte	0x03, 0x50
        /*001a*/ 	.short	0x0000


	//----- nvinfo : EIATTR_MAXREG_COUNT
	.align		4
        /*001c*/ 	.byte	0x03, 0x1b
        /*001e*/ 	.short	0x0080


	//----- nvinfo : EIATTR_NUM_BARRIERS
	.align		4
        /*0020*/ 	.byte	0x02, 0x4c
        /*0022*/ 	.byte	0x10
	.zero		1


	//----- nvinfo : EIATTR_EXTERNS
	.align		4
        /*0024*/ 	.byte	0x04, 0x0f
        /*0026*/ 	.short	(.L_109 - .L_108)


	//   ....[0]....
	.align		4
.L_108:
        /*0028*/ 	.word	index@(__assertfail)


	//----- nvinfo : EIATTR_ANNOTATIONS
	.align		4
.L_109:
        /*002c*/ 	.byte	0x04, 0x55
        /*002e*/ 	.short	(.L_111 - .L_110)


	//   ....[0]....
.L_110:
        /* <DEDUP_REMOVED lines=27> */


	//----- nvinfo : EIATTR_MERCURY_ISA_VERSION
	.align		4
.L_111:
        /*01c8*/ 	.byte	0x03, 0x5f
        /*01ca*/ 	.short	0x0101


	//----- nvinfo : EIATTR_UNUSED_LOAD_BYTE_OFFSET
	.align		4
        /*01cc*/ 	.byte	0x04, 0x44
        /*01ce*/ 	.short	(.L_113 - .L_112)


	//   ....[0]....
.L_112:
        /*01d0*/ 	.word	0x00000a50
        /*01d4*/ 	.word	0x0000fff0


	//   ....[1]....
        /*01d8*/ 	.word	0x00009100
        /*01dc*/ 	.word	0x0000fff0


	//----- nvinfo : EIATTR_INT_WARP_WIDE_INSTR_OFFSETS
	.align		4
.L_113:
        /*01e0*/ 	.byte	0x04, 0x31
        /*01e2*/ 	.short	(.L_115 - .L_114)


	//   ....[0]....
.L_114:
        /*01e4*/ 	.word	0x00000130


	//   ....[1]....
        /*01e8*/ 	.word	0x00000170


	//   ....[2]....
        /*01ec*/ 	.word	0x000001e0


	//   ....[3]....
        /*01f0*/ 	.word	0x0000bb00


	//   ....[4]....
        /*01f4*/ 	.word	0x0000bb90


	//   ....[5]....
        /*01f8*/ 	.word	0x0000ec20


	//   ....[6]....
        /*01fc*/ 	.word	0x0000ecb0


	//----- nvinfo : EIATTR_COOP_GROUP_MASK_REGIDS
	.align		4
.L_115:
        /*0200*/ 	.byte	0x04, 0x29
        /*0202*/ 	.short	(.L_117 - .L_116)


	//   ....[0]....
.L_116:
        /*0204*/ 	.word	0xffffffff


	//   ....[1]....
        /*0208*/ 	.word	0xffffffff


	//   ....[2]....
        /*020c*/ 	.word	0xffffffff


	//   ....[3]....
        /*0210*/ 	.word	0xffffffff


	//   ....[4]....
        /*0214*/ 	.word	0xffffffff


	//   ....[5]....
        /*0218*/ 	.word	0xffffffff


	//   ....[6]....
        /*021c*/ 	.word	0xffffffff


	//   ....[7]....
        /*0220*/ 	.word	0xffffffff


	//   ....[8]....
        /*0224*/ 	.word	0xffffffff


	//   ....[9]....
        /*0228*/ 	.word	0xffffffff


	//   ....[10]....
        /*022c*/ 	.word	0xffffffff


	//   ....[11]....
        /*0230*/ 	.word	0xffffffff


	//   ....[12]....
        /*0234*/ 	.word	0xffffffff


	//   ....[13]....
        /*0238*/ 	.word	0xffffffff


	//   ....[14]....
        /*023c*/ 	.word	0xffffffff


	//   ....[15]....
        /*0240*/ 	.word	0xffffffff


	//   ....[16]....
        /*0244*/ 	.word	0xffffffff


	//   ....[17]....
        /*0248*/ 	.word	0xffffffff


	//   ....[18]....
        /*024c*/ 	.word	0xffffffff


	//   ....[19]....
        /*0250*/ 	.word	0xffffffff


	//   ....[20]....
        /*0254*/ 	.word	0xffffffff


	//   ....[21]....
        /*0258*/ 	.word	0xffffffff


	//   ....[22]....
        /*025c*/ 	.word	0xffffffff


	//   ....[23]....
        /*0260*/ 	.word	0xffffffff


	//   ....[24]....
        /*0264*/ 	.word	0xffffffff


	//   ....[25]....
        /*0268*/ 	.word	0xffffffff


	//   ....[26]....
        /*026c*/ 	.word	0xffffffff


	//   ....[27]....
        /*0270*/ 	.word	0xffffffff


	//   ....[28]....
        /*0274*/ 	.word	0xffffffff


	//   ....[29]....
        /*0278*/ 	.word	0xffffffff


	//   ....[30]....
        /*027c*/ 	.word	0xffffffff


	//   ....[31]....
        /*0280*/ 	.word	0xffffffff


	//   ....[32]....
        /*0284*/ 	.word	0xffffffff


	//   ....[33]....
        /*0288*/ 	.word	0xffffffff


	//   ....[34]....
        /*028c*/ 	.word	0xffffffff


	//   ....[35]....
        /*0290*/ 	.word	0xffffffff


	//   ....[36]....
        /*0294*/ 	.word	0xffffffff


	//   ....[37]....
        /*0298*/ 	.word	0xffffffff


	//   ....[38]....
        /*029c*/ 	.word	0xffffffff


	//   ....[39]....
        /*02a0*/ 	.word	0xffffffff


	//   ....[40]....
        /*02a4*/ 	.word	0xffffffff


	//   ....[41]....
        /*02a8*/ 	.word	0xffffffff


	//   ....[42]....
        /*02ac*/ 	.word	0xffffffff


	//   ....[43]....
        /*02b0*/ 	.word	0xffffffff


	//   ....[44]....
        /*02b4*/ 	.word	0xffffffff


	//   ....[45]....
        /*02b8*/ 	.word	0xffffffff


	//   ....[46]....
        /*02bc*/ 	.word	0xffffffff


	//   ....[47]....
        /*02c0*/ 	.word	0xffffffff


	//   ....[48]....
        /*02c4*/ 	.word	0xffffffff


	//   ....[49]....
        /*02c8*/ 	.word	0xffffffff


	//   ....[50]....
        /*02cc*/ 	.word	0xffffffff


	//   ....[51]....
        /*02d0*/ 	.word	0xffffffff


	//   ....[52]....
        /*02d4*/ 	.word	0xffffffff


	//   ....[53]....
        /*02d8*/ 	.word	0xffffffff


	//   ....[54]....
        /*02dc*/ 	.word	0xffffffff


	//   ....[55]....
        /*02e0*/ 	.word	0xffffffff


	//   ....[56]....
        /*02e4*/ 	.word	0xffffffff


	//   ....[57]....
        /*02e8*/ 	.word	0xffffffff


	//   ....[58]....
        /*02ec*/ 	.word	0xffffffff


	//   ....[59]....
        /*02f0*/ 	.word	0xffffffff


	//   ....[60]....
        /*02f4*/ 	.word	0xffffffff


	//   ....[61]....
        /*02f8*/ 	.word	0xffffffff


	//   ....[62]....
        /*02fc*/ 	.word	0xffffffff


	//   ....[63]....
        /*0300*/ 	.word	0xffffffff


	//   ....[64]....
        /*0304*/ 	.word	0xffffffff


	//   ....[65]....
        /*0308*/ 	.word	0xffffffff


	//   ....[66]....
        /*030c*/ 	.word	0xffffffff


	//   ....[67]....
        /*0310*/ 	.word	0xffffffff


	//   ....[68]....
        /*0314*/ 	.word	0xffffffff


	//   ....[69]....
        /*0318*/ 	.word	0xffffffff


	//   ....[70]....
        /*031c*/ 	.word	0xffffffff


	//   ....[71]....
        /*0320*/ 	.word	0xffffffff


	//   ....[72]....
        /*0324*/ 	.word	0xffffffff


	//   ....[73]....
        /*0328*/ 	.word	0xffffffff


	//   ....[74]....
        /*032c*/ 	.word	0xffffffff


	//   ....[75]....
        /*0330*/ 	.word	0xffffffff


	//   ....[76]....
        /*0334*/ 	.word	0xffffffff


	//   ....[77]....
        /*0338*/ 	.word	0xffffffff


	//   ....[78]....
        /*033c*/ 	.word	0xffffffff


	//   ....[79]....
        /*0340*/ 	.word	0xffffffff


	//   ....[80]....
        /*0344*/ 	.word	0xffffffff


	//   ....[81]....
        /*0348*/ 	.word	0xffffffff


	//   ....[82]....
        /*034c*/ 	.word	0xffffffff


	//   ....[83]....
        /*0350*/ 	.word	0xffffffff


	//   ....[84]....
        /*0354*/ 	.word	0xffffffff


	//   ....[85]....
        /*0358*/ 	.word	0xffffffff


	//   ....[86]....
        /*035c*/ 	.word	0xffffffff


	//   ....[87]....
        /*0360*/ 	.word	0xffffffff


	//   ....[88]....
        /*0364*/ 	.word	0xffffffff


	//   ....[89]....
        /*0368*/ 	.word	0xffffffff


	//   ....[90]....
        /*036c*/ 	.word	0xffffffff


	//   ....[91]....
        /*0370*/ 	.word	0xffffffff


	//   ....[92]....
        /*0374*/ 	.word	0xffffffff


	//   ....[93]....
        /*0378*/ 	.word	0xffffffff


	//   ....[94]....
        /*037c*/ 	.word	0xffffffff


	//   ....[95]....
        /*0380*/ 	.word	0xffffffff


	//   ....[96]....
        /*0384*/ 	.word	0xffffffff


	//   ....[97]....
        /*0388*/ 	.word	0xffffffff


	//   ....[98]....
        /*038c*/ 	.word	0xffffffff


	//   ....[99]....
        /*0390*/ 	.word	0xffffffff


	//   ....[100]....
        /*0394*/ 	.word	0xffffffff


	//   ....[101]....
        /*0398*/ 	.word	0x0500000f


	//   ....[102]....
        /*039c*/ 	.word	0x0500000f


	//   ....[103]....
        /*03a0*/ 	.word	0x0500000f


	//   ....[104]....
        /*03a4*/ 	.word	0x0500000f


	//   ....[105]....
        /*03a8*/ 	.word	0x0500000f


	//   ....[106]....
        /*03ac*/ 	.word	0x0500000f


	//   ....[107]....
        /*03b0*/ 	.word	0x0500000f


	//   ....[108]....
        /*03b4*/ 	.word	0x0500000f


	//   ....[109]....
        /*03b8*/ 	.word	0x0500000f


	//   ....[110]....
        /*03bc*/ 	.word	0x0500000f


	//   ....[111]....
        /*03c0*/ 	.word	0x0500000f


	//   ....[112]....
        /*03c4*/ 	.word	0x0500000f


	//   ....[113]....
        /*03c8*/ 	.word	0x0500000f


	//   ....[114]....
        /*03cc*/ 	.word	0x0500000f


	//   ....[115]....
        /*03d0*/ 	.word	0x0500000f


	//   ....[116]....
        /*03d4*/ 	.word	0x0500000f


	//   ....[117]....
        /*03d8*/ 	.word	0x0500000f


	//   ....[118]....
        /*03dc*/ 	.word	0x0500000f


	//   ....[119]....
        /*03e0*/ 	.word	0x0500000f


	//   ....[120]....
        /*03e4*/ 	.word	0x0500000f


	//   ....[121]....
        /*03e8*/ 	.word	0x0500000f


	//   ....[122]....
        /*03ec*/ 	.word	0x0500000f


	//   ....[123]....
        /*03f0*/ 	.word	0x0500000f


	//   ....[124]....
        /*03f4*/ 	.word	0x0500000f


	//   ....[125]....
        /*03f8*/ 	.word	0x0500000f


	//   ....[126]....
        /*03fc*/ 	.word	0x0500000f


	//   ....[127]....
        /*0400*/ 	.word	0x0500000f


	//   ....[128]....
        /*0404*/ 	.word	0x0500000f


	//   ....[129]....
        /*0408*/ 	.word	0x0500000f


	//   ....[130]....
        /*040c*/ 	.word	0x0500000f


	//   ....[131]....
        /*0410*/ 	.word	0x0500000f


	//   ....[132]....
        /*0414*/ 	.word	0x0500000f


	//   ....[133]....
        /*0418*/ 	.word	0x0500000f


	//   ....[134]....
        /*041c*/ 	.word	0x0500000f


	//   ....[135]....
        /*0420*/ 	.word	0x0500000f


	//   ....[136]....
        /*0424*/ 	.word	0x0500000f


	//   ....[137]....
        /*0428*/ 	.word	0x0500000f


	//   ....[138]....
        /*042c*/ 	.word	0x0500000f


	//   ....[139]....
        /*0430*/ 	.word	0x0500000f


	//   ....[140]....
        /*0434*/ 	.word	0x0500000f


	//   ....[141]....
        /*0438*/ 	.word	0x0500000f


	//   ....[142]....
        /*043c*/ 	.word	0x0500000f


	//   ....[143]....
        /*0440*/ 	.word	0x0500000f


	//----- nvinfo : EIATTR_COOP_GROUP_INSTR_OFFSETS
	.align		4
.L_117:
        /*0444*/ 	.byte	0x04, 0x28
        /*0446*/ 	.short	(.L_119 - .L_118)


	//   ....[0]....
.L_118:
        /*0448*/ 	.word	0x00000070


	//   ....[1]....
        /*044c*/ 	.word	0x00000140


	//   ....[2]....
        /*0450*/ 	.word	0x00000190


	//   ....[3]....
        /*0454*/ 	.word	0x000003c0


	//   ....[4]....
        /*0458*/ 	.word	0x00000520


	//   ....[5]....
        /*045c*/ 	.word	0x00000640


	//   ....[6]....
        /*0460*/ 	.word	0x000007a0


	//   ....[7]....
        /*0464*/ 	.word	0x00001530


	//   ....[8]....
        /*0468*/ 	.word	0x00003450


	//   ....[9]....
        /*046c*/ 	.word	0x000034c0


	//   ....[10]....
        /*0470*/ 	.word	0x00003c40


	//   ....[11]....
        /*0474*/ 	.word	0x00003cd0


	//   ....[12]....
        /*0478*/ 	.word	0x00004ea0


	//   ....[13]....
        /*047c*/ 	.word	0x00006990


	//   ....[14]....
        /*0480*/ 	.word	0x00006ad0


	//   ....[15]....
        /*0484*/ 	.word	0x00006b00


	//   ....[16]....
        /*0488*/ 	.word	0x00006b50


	//   ....[17]....
        /*048c*/ 	.word	0x000085e0


	//   ....[18]....
        /*0490*/ 	.word	0x000086f0


	//   ....[19]....
        /*0494*/ 	.word	0x00008730


	//   ....[20]....
        /*0498*/ 	.word	0x00008880


	//   ....[21]....
        /*049c*/ 	.word	0x000088a0


	//   ....[22]....
        /*04a0*/ 	.word	0x00009900


	//   ....[23]....
        /*04a4*/ 	.word	0x00009910


	//   ....[24]....
        /*04a8*/ 	.word	0x00009940


	//   ....[25]....
        /*04ac*/ 	.word	0x00009990


	//   ....[26]....
        /*04b0*/ 	.word	0x00009eb0


	//   ....[27]....
        /*04b4*/ 	.word	0x00009ee0


	//   ....[28]....
        /*04b8*/ 	.word	0x00009ef0


	//   ....[29]....
        /*04bc*/ 	.word	0x00009f10


	//   ....[30]....
        /*04c0*/ 	.word	0x00009f30


	//   ....[31]....
        /*04c4*/ 	.word	0x00009f50


	//   ....[32]....
        /*04c8*/ 	.word	0x0000a050


	//   ....[33]....
        /*04cc*/ 	.word	0x0000a060


	//   ....[34]....
        /*04d0*/ 	.word	0x0000a900


	//   ....[35]....
        /*04d4*/ 	.word	0x0000a930


	//   ....[36]....
        /*04d8*/ 	.word	0x0000a970


	//   ....[37]....
        /*04dc*/ 	.word	0x0000a9a0


	//   ....[38]....
        /*04e0*/ 	.word	0x0000a9c0


	//   ....[39]....
        /*04e4*/ 	.word	0x0000a9d0


	//   ....[40]....
        /*04e8*/ 	.word	0x0000a9e0


	//   ....[41]....
        /*04ec*/ 	.word	0x0000aa00


	//   ....[42]....
        /*04f0*/ 	.word	0x0000ab40


	//   ....[43]....
        /*04f4*/ 	.word	0x0000ad20


	//   ....[44]....
        /*04f8*/ 	.word	0x0000ad50


	//   ....[45]....
        /*04fc*/ 	.word	0x0000ad80


	//   ....[46]....
        /*0500*/ 	.word	0x0000adb0


	//   ....[47]....
        /*0504*/ 	.word	0x0000ade0


	//   ....[48]....
        /*0508*/ 	.word	0x0000ae10


	//   ....[49]....
        /*050c*/ 	.word	0x0000af80


	//   ....[50]....
        /*0510*/ 	.word	0x0000afb0


	//   ....[51]....
        /*0514*/ 	.word	0x0000afe0


	//   ....[52]....
        /*0518*/ 	.word	0x0000b010


	//   ....[53]....
        /*051c*/ 	.word	0x0000b040


	//   ....[54]....
        /*0520*/ 	.word	0x0000b070


	//   ....[55]....
        /*0524*/ 	.word	0x0000b100


	//   ....[56]....
        /*0528*/ 	.word	0x0000b130


	//   ....[57]....
        /*052c*/ 	.word	0x0000b1b0


	//   ....[58]....
        /*0530*/ 	.word	0x0000c0a0


	//   ....[59]....
        /*0534*/ 	.word	0x0000cc60


	//   ....[60]....
        /*0538*/ 	.word	0x0000cc70


	//   ....[61]....
        /*053c*/ 	.word	0x0000cc80


	//   ....[62]....
        /*0540*/ 	.word	0x0000cca0


	//   ....[63]....
        /*0544*/ 	.word	0x0000cd30


	//   ....[64]....
        /*0548*/ 	.word	0x0000cd50


	//   ....[65]....
        /*054c*/ 	.word	0x0000cdd0


	//   ....[66]....
        /*0550*/ 	.word	0x0000cdf0


	//   ....[67]....
        /*0554*/ 	.word	0x0000ce70


	//   ....[68]....
        /*0558*/ 	.word	0x0000ce90


	//   ....[69]....
        /*055c*/ 	.word	0x0000cf10


	//   ....[70]....
        /*0560*/ 	.word	0x0000cf30


	//   ....[71]....
        /*0564*/ 	.word	0x0000cfb0


	//   ....[72]....
        /*0568*/ 	.word	0x0000cfd0


	//   ....[73]....
        /*056c*/ 	.word	0x0000d050


	//   ....[74]....
        /*0570*/ 	.word	0x0000d070


	//   ....[75]....
        /*0574*/ 	.word	0x0000d080


	//   ....[76]....
        /*0578*/ 	.word	0x0000d0f0


	//   ....[77]....
        /*057c*/ 	.word	0x0000d140


	//   ....[78]....
        /*0580*/ 	.word	0x0000d1f0


	//   ....[79]....
        /*0584*/ 	.word	0x0000d200


	//   ....[80]....
        /*0588*/ 	.word	0x0000d270


	//   ....[81]....
        /*058c*/ 	.word	0x0000d280


	//   ....[82]....
        /*0590*/ 	.word	0x0000d2c0


	//   ....[83]....
        /*0594*/ 	.word	0x0000f180


	//   ....[84]....
        /*0598*/ 	.word	0x0000f1b0


	//   ....[85]....
        /*059c*/ 	.word	0x0000f1e0


	//   ....[86]....
        /*05a0*/ 	.word	0x0000f210


	//   ....[87]....
        /*05a4*/ 	.word	0x0000f240


	//   ....[88]....
        /*05a8*/ 	.word	0x0000f270


	//   ....[89]....
        /*05ac*/ 	.word	0x0000f2a0


	//   ....[90]....
        /*05b0*/ 	.word	0x0000f2d0


	//   ....[91]....
        /*05b4*/ 	.word	0x0000f450


	//   ....[92]....
        /*05b8*/ 	.word	0x0000f480


	//   ....[93]....
        /*05bc*/ 	.word	0x0000f4b0


	//   ....[94]....
        /*05c0*/ 	.word	0x0000f4e0


	//   ....[95]....
        /*05c4*/ 	.word	0x0000f510


	//   ....[96]....
        /*05c8*/ 	.word	0x0000f540


	//   ....[97]....
        /*05cc*/ 	.word	0x0000f600


	//   ....[98]....
        /*05d0*/ 	.word	0x0000f620


	//   ....[99]....
        /*05d4*/ 	.word	0x0000f690


	//   ....[100]....
        /*05d8*/ 	.word	0x0000fb00


	//   ....[101]....
        /*05dc*/ 	.word	0x0000ffe0


	//   ....[102]....
        /*05e0*/ 	.word	0x00010190


	//   ....[103]....
        /*05e4*/ 	.word	0x000101e0


	//   ....[104]....
        /*05e8*/ 	.word	0x00010240


	//   ....[105]....
        /*05ec*/ 	.word	0x00010330


	//   ....[106]....
        /*05f0*/ 	.word	0x00010390


	//   ....[107]....
        /*05f4*/ 	.word	0x00010490


	//   ....[108]....
        /*05f8*/ 	.word	0x000104f0


	//   ....[109]....
        /*05fc*/ 	.word	0x000105f0


	//   ....[110]....
        /*0600*/ 	.word	0x00010650


	//   ....[111]....
        /*0604*/ 	.word	0x00010750


	//   ....[112]....
        /*0608*/ 	.word	0x000107b0


	//   ....[113]....
        /*060c*/ 	.word	0x000108b0


	//   ....[114]....
        /*0610*/ 	.word	0x00010910


	//   ....[115]....
        /*0614*/ 	.word	0x00010a10


	//   ....[116]....
        /*0618*/ 	.word	0x00010a70


	//   ....[117]....
        /*061c*/ 	.word	0x00010b80


	//   ....[118]....
        /*0620*/ 	.word	0x00010bf0


	//   ....[119]....
        /*0624*/ 	.word	0x00010cc0


	//   ....[120]....
        /*0628*/ 	.word	0x00010d20


	//   ....[121]....
        /*062c*/ 	.word	0x00010e00


	//   ....[122]....
        /*0630*/ 	.word	0x00010e60


	//   ....[123]....
        /*0634*/ 	.word	0x00010f30


	//   ....[124]....
        /*0638*/ 	.word	0x00010f90


	//   ....[125]....
        /*063c*/ 	.word	0x00011050


	//   ....[126]....
        /*0640*/ 	.word	0x00011360


	//   ....[127]....
        /*0644*/ 	.word	0x00011400


	//   ....[128]....
        /*0648*/ 	.word	0x00011520


	//   ....[129]....
        /*064c*/ 	.word	0x00011590


	//   ....[130]....
        /*0650*/ 	.word	0x00011600


	//   ....[131]....
        /*0654*/ 	.word	0x00011670


	//   ....[132]....
        /*0658*/ 	.word	0x000116e0


	//   ....[133]....
        /*065c*/ 	.word	0x00011760


	//   ....[134]....
        /*0660*/ 	.word	0x000117f0


	//   ....[135]....
        /*0664*/ 	.word	0x00011880


	//   ....[136]....
        /*0668*/ 	.word	0x000118f0


	//   ....[137]....
        /*066c*/ 	.word	0x00011960


	//   ....[138]....
        /*0670*/ 	.word	0x000119d0


	//   ....[139]....
        /*0674*/ 	.word	0x00011a50


	//   ....[140]....
        /*0678*/ 	.word	0x00011ac0


	//   ....[141]....
        /*067c*/ 	.word	0x00011b60


	//   ....[142]....
        /*0680*/ 	.word	0x00011bf0


	//   ....[143]....
        /*0684*/ 	.word	0x00011d10


	//----- nvinfo : EIATTR_REG_RECONFIG
	.align		4
.L_119:
        /*0688*/ 	.byte	0x01, 0x54
	.zero		2


	//----- nvinfo : EIATTR_SYSCALL_OFFSETS
	.align		4
        /*068c*/ 	.byte	0x04, 0x46
        /*068e*/ 	.short	(.L_121 - .L_120)


	//   ....[0]....
.L_120:
        /*0690*/ 	.word	0x00001680


	//   ....[1]....
        /*0694*/ 	.word	0x0000bcf0


	//   ....[2]....
        /*0698*/ 	.word	0x0000be40


	//   ....[3]....
        /*069c*/ 	.word	0x0000bf40


	//   ....[4]....
        /*06a0*/ 	.word	0x0000c750


	//----- nvinfo : EIATTR_MBARRIER_INSTR_OFFSETS
	.align		4
.L_121:
        /*06a4*/ 	.byte	0x04, 0x39
        /*06a6*/ 	.short	(.L_123 - .L_122)


	//   ....[0]....
.L_122:
        /*06a8*/ 	.word	0x00000270
        /*06ac*/ 	.word	0x000000ff
        /*06b0*/ 	.word	0x00030800
        /*06b4*/ 	.short	0x0100
        /*06b6*/ 	.byte	0x08
	.zero		1


	//   ....[1]....
        /*06b8*/ 	.word	0x00000280
        /*06bc*/ 	.word	0x000000ff
        /*06c0*/ 	.word	0x00030820
        /*06c4*/ 	.short	0x0100
        /*06c6*/ 	.byte	0x08
	.zero		1


	//   ....[2]....
        /*06c8*/ 	.word	0x00000370
        /*06cc*/ 	.word	0x000000ff
        /*06d0*/ 	.word	0x00030830
        /*06d4*/ 	.short	0x0100
        /*06d6*/ 	.byte	0x08
	.zero		1


	//   ....[3]....
        /*06d8*/ 	.word	0x00000380
        /*06dc*/ 	.word	0x000000ff
        /*06e0*/ 	.word	0x00030840
        /*06e4*/ 	.short	0x0100
        /*06e6*/ 	.byte	0x08
	.zero		1


	//   ....[4]....
        /*06e8*/ 	.word	0x00000390
        /*06ec*/ 	.word	0x000000ff
        /*06f0*/ 	.word	0x00030838
        /*06f4*/ 	.short	0x0100
        /*06f6*/ 	.byte	0x08
	.zero		1


	//   ....[5]....
        /*06f8*/ 	.word	0x000003a0
        /*06fc*/ 	.word	0x000000ff
        /*0700*/ 	.word	0x00030848
        /*0704*/ 	.short	0x0100
        /*0706*/ 	.byte	0x08
	.zero		1


	//   ....[6]....
        /*0708*/ 	.word	0x000004d0
        /*070c*/ 	.word	0x000000ff
        /*0710*/ 	.word	0x00030850
        /*0714*/ 	.short	0x0100
        /*0716*/ 	.byte	0x08
	.zero		1


	//   ....[7]....
        /*0718*/ 	.word	0x000004e0
        /*071c*/ 	.word	0x000000ff
        /*0720*/ 	.word	0x00030860
        /*0724*/ 	.short	0x0100
        /*0726*/ 	.byte	0x08
	.zero		1


	//   ....[8]....
        /*0728*/ 	.word	0x000004f0
        /*072c*/ 	.word	0x000000ff
        /*0730*/ 	.word	0x00030858
        /*0734*/ 	.short	0x0100
        /*0736*/ 	.byte	0x08
	.zero		1


	//   ....[9]....
        /*0738*/ 	.word	0x00000500
        /*073c*/ 	.word	0x000000ff
        /*0740*/ 	.word	0x00030868
        /*0744*/ 	.short	0x0100
        /*0746*/ 	.byte	0x08
	.zero		1


	//   ....[10]....
        /*0748*/ 	.word	0x000005f0
        /*074c*/ 	.word	0x000000ff
        /*0750*/ 	.word	0x00030870
        /*0754*/ 	.short	0x0100
        /*0756*/ 	.byte	0x06
	.zero		1


	//   ....[11]....
        /*0758*/ 	.word	0x00000600
        /*075c*/ 	.word	0x000000ff
        /*0760*/ 	.word	0x00030880
        /*0764*/ 	.short	0x0100
        /*0766*/ 	.byte	0x06
	.zero		1


	//   ....[12]....
        /*0768*/ 	.word	0x00000610
        /*076c*/ 	.word	0x000000ff
        /*0770*/ 	.word	0x00030878
        /*0774*/ 	.short	0x0100
        /*0776*/ 	.byte	0x06
	.zero		1


	//   ....[13]....
        /*0778*/ 	.word	0x00000620
        /*077c*/ 	.word	0x000000ff
        /*0780*/ 	.word	0x00030888
        /*0784*/ 	.short	0x0100
        /*0786*/ 	.byte	0x06
	.zero		1


	//   ....[14]....
        /*0788*/ 	.word	0x00000750
        /*078c*/ 	.word	0x000000ff
        /*0790*/ 	.word	0x00030890
        /*0794*/ 	.short	0x0100
        /*0796*/ 	.byte	0x08
	.zero		1


	//   ....[15]....
        /*0798*/ 	.word	0x00000760
        /*079c*/ 	.word	0x000000ff
        /*07a0*/ 	.word	0x000308a0
        /*07a4*/ 	.short	0x0100
        /*07a6*/ 	.byte	0x08
	.zero		1


	//   ....[16]....
        /*07a8*/ 	.word	0x00000770
        /*07ac*/ 	.word	0x000000ff
        /*07b0*/ 	.word	0x00030898
        /*07b4*/ 	.short	0x0100
        /*07b6*/ 	.byte	0x08
	.zero		1


	//   ....[17]....
        /*07b8*/ 	.word	0x00000780
        /*07bc*/ 	.word	0x000000ff
        /*07c0*/ 	.word	0x000308a8
        /*07c4*/ 	.short	0x0100
        /*07c6*/ 	.byte	0x08
	.zero		1


	//   ....[18]....
        /*07c8*/ 	.word	0x000008b0
        /*07cc*/ 	.word	0x000000ff
        /*07d0*/ 	.word	0x000308b0
        /*07d4*/ 	.short	0x0100
        /*07d6*/ 	.byte	0x08
	.zero		1


	//   ....[19]....
        /*07d8*/ 	.word	0x000008c0
        /*07dc*/ 	.word	0x000000ff
        /*07e0*/ 	.word	0x000308c0
        /*07e4*/ 	.short	0x0100
        /*07e6*/ 	.byte	0x08
	.zero		1


	//   ....[20]....
        /*07e8*/ 	.word	0x000008d0
        /*07ec*/ 	.word	0x000000ff
        /*07f0*/ 	.word	0x000308b8
        /*07f4*/ 	.short	0x0100
        /*07f6*/ 	.byte	0x08
	.zero		1


	//   ....[21]....
        /*07f8*/ 	.word	0x000008e0
        /*07fc*/ 	.word	0x000000ff
        /*0800*/ 	.word	0x000308c8
        /*0804*/ 	.short	0x0100
        /*0806*/ 	.byte	0x08
	.zero		1


	//   ....[22]....
        /*0808*/ 	.word	0x00001700
        /*080c*/ 	.word	0x000000ff
        /*0810*/ 	.word	0x00030800
        /*0814*/ 	.short	0x010a
        /*0816*/ 	.byte	0x27
	.zero		1


	//   ....[23]....
        /*0818*/ 	.word	0x00001780
        /*081c*/ 	.word	0x00000000
        /*0820*/ 	.word	0x00030830
        /*0824*/ 	.short	0x010a
        /*0826*/ 	.byte	0x3f
	.zero		1


	//   ....[24]....
        /*0828*/ 	.word	0x000017f0
        /*082c*/ 	.word	0x00000000
        /*0830*/ 	.word	0x00030830
        /*0834*/ 	.short	0x010a
        /*0836*/ 	.byte	0x3f
	.zero		1


	//   ....[25]....
        /*0838*/ 	.word	0x00003f00
        /*083c*/ 	.word	0x00000006
        /*0840*/ 	.word	0x00000000
        /*0844*/ 	.short	0x0101
        /*0846*/ 	.byte	0x3f
	.zero		1


	//   ....[26]....
        /*0848*/ 	.word	0x000050f0
        /*084c*/ 	.word	0x000000ff
        /*0850*/ 	.word	0x00030830
        /*0854*/ 	.short	0x010a
        /*0856*/ 	.byte	0x06
	.zero		1


	//   ....[27]....
        /*0858*/ 	.word	0x00005130
        /*085c*/ 	.word	0x000000ff
        /*0860*/ 	.word	0x00030830
        /*0864*/ 	.short	0x010a
        /*0866*/ 	.byte	0x06
	.zero		1


	//   ....[28]....
        /*0868*/ 	.word	0x00005330
        /*086c*/ 	.word	0x000000ff
        /*0870*/ 	.word	0x00030850
        /*0874*/ 	.short	0x010a
        /*0876*/ 	.byte	0x06
	.zero		1


	//   ....[29]....
        /*0878*/ 	.word	0x00005370
        /*087c*/ 	.word	0x000000ff
        /*0880*/ 	.word	0x00030850
        /*0884*/ 	.short	0x010a
        /*0886*/ 	.byte	0x06
	.zero		1


	//   ....[30]....
        /*0888*/ 	.word	0x000072b0
        /*088c*/ 	.word	0x0000000c
        /*0890*/ 	.word	0x00000000
        /*0894*/ 	.short	0x0101
        /*0896*/ 	.byte	0x3f
	.zero		1


	//   ....[31]....
        /*0898*/ 	.word	0x00007340
        /*089c*/ 	.word	0x0000006d
        /*08a0*/ 	.word	0x00000000
        /*08a4*/ 	.short	0x0101
        /*08a6*/ 	.byte	0x3f
	.zero		1


	//   ....[32]....
        /*08a8*/ 	.word	0x00008660
        /*08ac*/ 	.word	0x000000ff
        /*08b0*/ 	.word	0x00030850
        /*08b4*/ 	.short	0x010a
        /*08b6*/ 	.byte	0x0c
	.zero		1


	//   ....[33]....
        /*08b8*/ 	.word	0x000086a0
        /*08bc*/ 	.word	0x000000ff
        /*08c0*/ 	.word	0x00030850
        /*08c4*/ 	.short	0x010a
        /*08c6*/ 	.byte	0x0c
	.zero		1


	//   ....[34]....
        /*08c8*/ 	.word	0x00008ea0
        /*08cc*/ 	.word	0x00000006
        /*08d0*/ 	.word	0x00000000
        /*08d4*/ 	.short	0x0101
        /*08d6*/ 	.byte	0x3f
	.zero		1


	//   ....[35]....
        /*08d8*/ 	.word	0x00009ff0
        /*08dc*/ 	.word	0x000000ff
        /*08e0*/ 	.word	0x00000000
        /*08e4*/ 	.short	0x0101
        /*08e6*/ 	.byte	0x04
	.zero		1


	//   ....[36]....
        /*08e8*/ 	.word	0x0000c2b0
        /*08ec*/ 	.word	0x00000000
        /*08f0*/ 	.word	0x00030840
        /*08f4*/ 	.short	0x010a
        /*08f6*/ 	.byte	0x3f
	.zero		1


	//   ....[37]....
        /*08f8*/ 	.word	0x0000d380
        /*08fc*/ 	.word	0x00000016
        /*0900*/ 	.word	0x00030800
        /*0904*/ 	.short	0x0107
        /*0906*/ 	.byte	0x3f
	.zero		1


	//   ....[38]....
        /*0908*/ 	.word	0x0000d480
        /*090c*/ 	.word	0x00000016
        /*0910*/ 	.word	0x00030800
        /*0914*/ 	.short	0x0101
        /*0916*/ 	.byte	0x3f
	.zero		1


	//   ....[39]....
        /*0918*/ 	.word	0x0000d4a0
        /*091c*/ 	.word	0x00000016
        /*0920*/ 	.word	0x00030820
        /*0924*/ 	.short	0x010a
        /*0926*/ 	.byte	0x3f
	.zero		1


	//   ....[40]....
        /*0928*/ 	.word	0x0000d7c0
        /*092c*/ 	.word	0x00000002
        /*0930*/ 	.word	0x00030840
        /*0934*/ 	.short	0x010a
        /*0936*/ 	.byte	0x3f
	.zero		1


	//   ....[41]....
        /*0938*/ 	.word	0x0000da40
        /*093c*/ 	.word	0x00000003
        /*0940*/ 	.word	0x00000060
        /*0944*/ 	.short	0x010a
        /*0946*/ 	.byte	0x3f
	.zero		1


	//   ....[42]....
        /*0948*/ 	.word	0x0000df90
        /*094c*/ 	.word	0x00000002
        /*0950*/ 	.word	0x00030840
        /*0954*/ 	.short	0x010a
        /*0956*/ 	.byte	0x3f
	.zero		1


	//   ....[43]....
        /*0958*/ 	.word	0x0000e210
        /*095c*/ 	.word	0x0000000a
        /*0960*/ 	.word	0x00000060
        /*0964*/ 	.short	0x010a
        /*0966*/ 	.byte	0x3f
	.zero		1


	//   ....[44]....
        /*0968*/ 	.word	0x0000e690
        /*096c*/ 	.word	0x00000002
        /*0970*/ 	.word	0x00030840
        /*0974*/ 	.short	0x010a
        /*0976*/ 	.byte	0x3f
	.zero		1


	//   ....[45]....
        /*0978*/ 	.word	0x0000e920
        /*097c*/ 	.word	0x00000008
        /*0980*/ 	.word	0x00000060
        /*0984*/ 	.short	0x010a
        /*0986*/ 	.byte	0x3f
	.zero		1


	//   ....[46]....
        /*0988*/ 	.word	0x0000ed60
        /*098c*/ 	.word	0x00000003
        /*0990*/ 	.word	0x00030860
        /*0994*/ 	.short	0x010a
        /*0996*/ 	.byte	0x3f
	.zero		1


	//   ....[47]....
        /*0998*/ 	.word	0x0000fa80
        /*099c*/ 	.word	0x00000009
        /*09a0*/ 	.word	0x00030820
        /*09a4*/ 	.short	0x010a
        /*09a6*/ 	.byte	0x3f
	.zero		1


	//   ....[48]....
        /*09a8*/ 	.word	0x0000fc20
        /*09ac*/ 	.word	0x00000005
        /*09b0*/ 	.word	0x00000000
        /*09b4*/ 	.short	0x010a
        /*09b6*/ 	.byte	0x3f
	.zero		1


	//   ....[49]....
        /*09b8*/ 	.word	0x0000fc90
        /*09bc*/ 	.word	0x00000003
        /*09c0*/ 	.word	0x00000000
        /*09c4*/ 	.short	0x010a
        /*09c6*/ 	.byte	0x3f
	.zero		1


	//   ....[50]....
        /*09c8*/ 	.word	0x0000fcf0
        /*09cc*/ 	.word	0x00000017
        /*09d0*/ 	.word	0x00000000
        /*09d4*/ 	.short	0x010a
        /*09d6*/ 	.byte	0x3f
	.zero		1


	//   ....[51]....
        /*09d8*/ 	.word	0x0000fd20
        /*09dc*/ 	.word	0x00000007
        /*09e0*/ 	.word	0x00000000
        /*09e4*/ 	.short	0x010a
        /*09e6*/ 	.byte	0x3f
	.zero		1


	//   ....[52]....
        /*09e8*/ 	.word	0x0000fd90
        /*09ec*/ 	.word	0x00000003
        /*09f0*/ 	.word	0x00030800
        /*09f4*/ 	.short	0x010a
        /*09f6*/ 	.byte	0x3f
	.zero		1


	//   ....[53]....
        /*09f8*/ 	.word	0x0000fde0
        /*09fc*/ 	.word	0x00000000
        /*0a00*/ 	.word	0x00030830
        /*0a04*/ 	.short	0x010a
        /*0a06*/ 	.byte	0x3f
	.zero		1


	//   ....[54]....
        /*0a08*/ 	.word	0x0000fe40
        /*0a0c*/ 	.word	0x00000007
        /*0a10*/ 	.word	0x00030830
        /*0a14*/ 	.short	0x010a
        /*0a16*/ 	.byte	0x3f
	.zero		1


	//   ....[55]....
        /*0a18*/ 	.word	0x0000fea0
        /*0a1c*/ 	.word	0x00000007
        /*0a20*/ 	.word	0x00030850
        /*0a24*/ 	.short	0x010a
        /*0a26*/ 	.byte	0x3f
	.zero		1


	//   ....[56]....
        /*0a28*/ 	.word	0x0000ff00
        /*0a2c*/ 	.word	0x00000005
        /*0a30*/ 	.word	0x00030850
        /*0a34*/ 	.short	0x010a
        /*0a36*/ 	.byte	0x3f
	.zero		1


	//   ....[57]....
        /*0a38*/ 	.word	0x000100a0
        /*0a3c*/ 	.word	0x00000000
        /*0a40*/ 	.word	0x00030840
        /*0a44*/ 	.short	0x010a
        /*0a46*/ 	.byte	0x3f
	.zero		1


	//   ....[58]....
        /*0a48*/ 	.word	0x00011080
        /*0a4c*/ 	.word	0x00000016
        /*0a50*/ 	.word	0x00030820
        /*0a54*/ 	.short	0x010a
        /*0a56*/ 	.byte	0x3f
	.zero		1


	//   ....[59]....
        /*0a58*/ 	.word	0x000110d0
        /*0a5c*/ 	.word	0x00000002
        /*0a60*/ 	.word	0x00030840
        /*0a64*/ 	.short	0x010a
        /*0a66*/ 	.byte	0x3f
	.zero		1


	//   ....[60]....
        /*0a68*/ 	.word	0x00011120
        /*0a6c*/ 	.word	0x00000003
        /*0a70*/ 	.word	0x00000060
        /*0a74*/ 	.short	0x010a
        /*0a76*/ 	.byte	0x3f
	.zero		1


	//   ....[61]....
        /*0a78*/ 	.word	0x00011170
        /*0a7c*/ 	.word	0x00000002
        /*0a80*/ 	.word	0x00030840
        /*0a84*/ 	.short	0x010a
        /*0a86*/ 	.byte	0x3f
	.zero		1


	//   ....[62]....
        /*0a88*/ 	.word	0x000111c0
        /*0a8c*/ 	.word	0x0000000a
        /*0a90*/ 	.word	0x00000060
        /*0a94*/ 	.short	0x010a
        /*0a96*/ 	.byte	0x3f
	.zero		1


	//   ....[63]....
        /*0a98*/ 	.word	0x00011210
        /*0a9c*/ 	.word	0x00000002
        /*0aa0*/ 	.word	0x00030840
        /*0aa4*/ 	.short	0x010a
        /*0aa6*/ 	.byte	0x3f
	.zero		1


	//   ....[64]....
        /*0aa8*/ 	.word	0x00011260
        /*0aac*/ 	.word	0x00000008
        /*0ab0*/ 	.word	0x00000060
        /*0ab4*/ 	.short	0x010a
        /*0ab6*/ 	.byte	0x3f
	.zero		1


	//   ....[65]....
        /*0ab8*/ 	.word	0x000112b0
        /*0abc*/ 	.word	0x00000003
        /*0ac0*/ 	.word	0x00030860
        /*0ac4*/ 	.short	0x010a
        /*0ac6*/ 	.byte	0x3f
	.zero		1


	//   ....[66]....
        /*0ac8*/ 	.word	0x00011c30
        /*0acc*/ 	.word	0x00000009
        /*0ad0*/ 	.word	0x00030820
        /*0ad4*/ 	.short	0x010a
        /*0ad6*/ 	.byte	0x3f
	.zero		1


	//   ....[67]....
        /*0ad8*/ 	.word	0x00011dd0
        /*0adc*/ 	.word	0x00000005
        /*0ae0*/ 	.word	0x00000000
        /*0ae4*/ 	.short	0x010a
        /*0ae6*/ 	.byte	0x3f
	.zero		1


	//   ....[68]....
        /*0ae8*/ 	.word	0x00011e20
        /*0aec*/ 	.word	0x00000003
        /*0af0*/ 	.word	0x00000000
        /*0af4*/ 	.short	0x010a
        /*0af6*/ 	.byte	0x3f
	.zero		1


	//   ....[69]....
        /*0af8*/ 	.word	0x00011e70
        /*0afc*/ 	.word	0x00000017
        /*0b00*/ 	.word	0x00000000
        /*0b04*/ 	.short	0x010a
        /*0b06*/ 	.byte	0x3f
	.zero		1


	//----- nvinfo : EIATTR_NUM_MBARRIERS
	.align		4
.L_123:
        /*0b08*/ 	.byte	0x03, 0x38
        /*0b0a*/ 	.short	0x0016


	//----- nvinfo : EIATTR_EXIT_INSTR_OFFSETS
	.align		4
        /*0b0c*/ 	.byte	0x04, 0x1c
        /*0b0e*/ 	.short	(.L_125 - .L_124)


	//   ....[0]....
.L_124:
        /*0b10*/ 	.word	0x00000a80


	//   ....[1]....
        /*0b14*/ 	.word	0x0000ab00


	//   ....[2]....
        /*0b18*/ 	.word	0x0000fd70


	//----- nvinfo : EIATTR_MAX_THREADS
	.align		4
.L_125:
        /*0b1c*/ 	.byte	0x04, 0x05
        /*0b1e*/ 	.short	(.L_127 - .L_126)
.L_126:
        /*0b20*/ 	.word	0x00000200
        /*0b24*/ 	.word	0x00000001
        /*0b28*/ 	.word	0x00000001


	//----- nvinfo : EIATTR_CRS_STACK_SIZE
	.align		4
.L_127:
        /*0b2c*/ 	.byte	0x04, 0x1e
        /*0b2e*/ 	.short	(.L_129 - .L_128)
.L_128:
        /*0b30*/ 	.word	0x00000000


	//----- nvinfo : EIATTR_CBANK_PARAM_SIZE
	.align		4
.L_129:
        /*0b34*/ 	.byte	0x03, 0x19
        /*0b36*/ 	.short	0x0af0


	//----- nvinfo : EIATTR_PARAM_CBANK
	.align		4
        /*0b38*/ 	.byte	0x04, 0x0a
        /*0b3a*/ 	.short	(.L_131 - .L_130)
	.align		4
.L_130:
        /*0b3c*/ 	.word	index@(.nv.constant0._ZN7cutlass13device_kernelIN5flash11enable_sm90INS1_16FlashAttnFwdSm90INS1_25CollectiveMainloopFwdSm90ILi2EN4cute5tupleIJNS5_1CILi1EEES8_S8_EEENS6_IJNS7_ILi192EEESA_NS7_ILi64EEEEEELi64ENS_10bfloat16_tEfNS_4arch4Sm90ELb0ELb0ELb1ELb1ELb0ELb0ELb0ELb0ELb1ELb1ELb0ELb0EEENS1_21CollectiveEpilogueFwdINS6_IJSA_SB_SA_EEES9_SD_SF_Li384ELb1ELb1ELb0ELb0EEENS1_36VarlenDynamicPersistentTileSchedulerILi192ELi192ELi384ELi128ELb0ELb1ELb1ELb0ELb1ELb1EEEEEEEEEvNT_6ParamsE)
        /*0b40*/ 	.short	0x0210
        /*0b42*/ 	.short	0x0af0


	//----- nvinfo : EIATTR_SW_WAR
	.align		4
.L_131:
        /*0b44*/ 	.byte	0x04, 0x36
        /*0b46*/ 	.short	(.L_133 - .L_132)
.L_132:
        /*0b48*/ 	.word	0x00000008
.L_133:


//--------------------- .nv.info._ZN7cutlass13device_kernelIN5flash11enable_sm90INS1_16FlashAttnFwdSm90INS1_25CollectiveMainloopFwdSm90ILi2EN4cute5tupleIJNS5_1CILi1EEES8_S8_EEENS6_IJNS7_ILi192EEESA_NS7_ILi64EEEEEELi64ENS_10bfloat16_tEfNS_4arch4Sm90ELb0ELb0ELb1ELb1ELb0ELb1ELb0ELb0ELb1ELb1ELb0ELb0EEENS1_21CollectiveEpilogueFwdINS6_IJSA_SB_SA_EEES9_SD_SF_Li384ELb1ELb1ELb0ELb0EEENS1_36VarlenDynamicPersistentTileSchedulerILi192ELi192ELi384ELi128ELb0ELb1ELb1ELb0ELb1ELb1EEEEEEEEEvNT_6ParamsE --------------------------
	.section	.nv.info._ZN7cutlass13device_kernelIN5flash11enable_sm90INS1_16FlashAttnFwdSm90INS1_25CollectiveMainloopFwdSm90ILi2EN4cute5tupleIJNS5_1CILi1EEES8_S8_EEENS6_IJNS7_ILi192EEESA_NS7_ILi64EEEEEELi64ENS_10bfloat16_tEfNS_4arch4Sm90ELb0ELb0ELb1ELb1ELb0ELb1ELb0ELb0ELb1ELb1ELb0ELb0EEENS1_21CollectiveEpilogueFwdINS6_IJSA_SB_SA_EEES9_SD_SF_Li384ELb1ELb1ELb0ELb0EEENS1_36VarlenDynamicPersistentTileSchedulerILi192ELi192ELi384ELi128ELb0ELb1ELb1ELb0ELb1ELb1EEEEEEEEEvNT_6ParamsE,"",@"SHT_CUDA_INFO"
	.sectionflags	@""
	.align	4


	//----- nvinfo : EIATTR_CUDA_API_VERSION
	.align		4
        /*0000*/ 	.byte	0x04, 0x37
        /*0002*/ 	.short	(.L_135 - .L_134)
.L_134:
        /*0004*/ 	.word	0x00000082


	//----- nvinfo : EIATTR_KPARAM_INFO
	.align		4
.L_135:
        /*0008*/ 	.byte	0x04, 0x17
        /*000a*/ 	.short	(.L_137 - .L_136)
.L_136:
        /*000c*/ 	.word	0x00000000
        /*0010*/ 	.short	0x0000
        /*0012*/ 	.short	0x0070
        /*0014*/ 	.byte	0x00, 0xf0, 0x01, 0x2a


	//----- nvinfo : EIATTR_SPARSE_MMA_MASK
	.align		4
.L_137:
        /*0018*/ 	.byte	0x03, 0x50
        /*001a*/ 	.short	0x0000


	//----- nvinfo : EIATTR_MAXREG_COUNT
	.align		4
        /*001c*/ 	.byte	0x03, 0x1b
        /*001e*/ 	.short	0x0080


	//----- nvinfo : EIATTR_NUM_BARRIERS
	.align		4
        /*0020*/ 	.byte	0x02, 0x4c
        /*0022*/ 	.byte	0x10
	.zero		1


	//----- nvinfo : EIATTR_EXTERNS
	.align		4
        /*0024*/ 	.byte	0x04, 0x0f
        /*0026*/ 	.short	(.L_139 - .L_138)


	//   ....[0]....
	.align		4
.L_138:
        /*0028*/ 	.word	index@(__assertfail)


	//----- nvinfo : EIATTR_ANNOTATIONS
	.align		4
.L_139:
        /*002c*/ 	.byte	0x04, 0x55
        /*002e*/ 	.short	(.L_141 - .L_140)


	//   ....[0]....
.L_140:
        /* <DEDUP_REMOVED lines=84> */
        /*0564*/ 	.byte	0xe0, 0x85, 0x01, 0x00, 0x01, 0x00, 0x00, 0x00, 0xe0, 0x93, 0x01, 0x00


	//----- nvinfo : EIATTR_MERCURY_ISA_VERSION
	.align		4
.L_141:
        /*0570*/ 	.byte	0x03, 0x5f
        /*0572*/ 	.short	0x0101


	//----- nvinfo : EIATTR_UNUSED_LOAD_BYTE_OFFSET
	.align		4
        /*0574*/ 	.byte	0x04, 0x44
        /*0576*/ 	.short	(.L_143 - .L_142)


	//   ....[0]....
.L_142:
        /*0578*/ 	.word	0x00000ad0
        /*057c*/ 	.word	0x0000fff0


	//   ....[1]....
        /*0580*/ 	.word	0x00010960
        /*0584*/ 	.word	0x0000fff0


	//----- nvinfo : EIATTR_INT_WARP_WIDE_INSTR_OFFSETS
	.align		4
.L_143:
        /*0588*/ 	.byte	0x04, 0x31
        /*058a*/ 	.short	(.L_145 - .L_144)


	//   ....[0]....
.L_144:
        /*058c*/ 	.word	0x00000180


	//   ....[1]....
        /*0590*/ 	.word	0x00000220


	//   ....[2]....
        /*0594*/ 	.word	0x00000290


	//   ....[3]....
        /*0598*/ 	.word	0x000140b0


	//   ....[4]....
        /*059c*/ 	.word	0x00014140


	//   ....[5]....
        /*05a0*/ 	.word	0x00017270


	//   ....[6]....
        /*05a4*/ 	.word	0x00017300


	//----- nvinfo : EIATTR_COOP_GROUP_MASK_REGIDS
	.align		4
.L_145:
        /*05a8*/ 	.byte	0x04, 0x29
        /*05aa*/ 	.short	(.L_147 - .L_146)


	//   ....[0]....
.L_146:
        /*05ac*/ 	.word	0xffffffff


	//   ....[1]....
        /*05b0*/ 	.word	0xffffffff


	//   ....[2]....
        /*05b4*/ 	.word	0xffffffff


	//   ....[3]....
        /*05b8*/ 	.word	0xffffffff


	//   ....[4]....
        /*05bc*/ 	.word	0xffffffff


	//   ....[5]....
        /*05c0*/ 	.word	0xffffffff


	//   ....[6]....
        /*05c4*/ 	.word	0xffffffff


	//   ....[7]....
        /*05c8*/ 	.word	0xffffffff


	//   ....[8]....
        /*05cc*/ 	.word	0xffffffff


	//   ....[9]....
        /*05d0*/ 	.word	0xffffffff


	//   ....[10]....
        /*05d4*/ 	.word	0xffffffff


	//   ....[11]....
        /*05d8*/ 	.word	0xffffffff


	//   ....[12]....
        /*05dc*/ 	.word	0xffffffff


	//   ....[13]....
        /*05e0*/ 	.word	0xffffffff


	//   ....[14]....
        /*05e4*/ 	.word	0xffffffff


	//   ....[15]....
        /*05e8*/ 	.word	0xffffffff


	//   ....[16]....
        /*05ec*/ 	.word	0xffffffff


	//   ....[17]....
        /*05f0*/ 	.word	0xffffffff


	//   ....[18]....
        /*05f4*/ 	.word	0xffffffff


	//   ....[19]....
        /*05f8*/ 	.word	0xffffffff


	//   ....[20]....
        /*05fc*/ 	.word	0xffffffff


	//   ....[21]....
        /*0600*/ 	.word	0xffffffff


	//   ....[22]....
        /*0604*/ 	.word	0xffffffff


	//   ....[23]....
        /*0608*/ 	.word	0xffffffff


	//   ....[24]....
        /*060c*/ 	.word	0xffffffff


	//   ....[25]....
        /*0610*/ 	.word	0xffffffff


	//   ....[26]....
        /*0614*/ 	.word	0xffffffff


	//   ....[27]....
        /*0618*/ 	.word	0xffffffff


	//   ....[28]....
        /*061c*/ 	.word	0xffffffff


	//   ....[29]....
        /*0620*/ 	.word	0xffffffff


	//   ....[30]....
        /*0624*/ 	.word	0xffffffff


	//   ....[31]....
        /*0628*/ 	.word	0xffffffff


	//   ....[32]....
        /*062c*/ 	.word	0xffffffff


	//   ....[33]....
        /*0630*/ 	.word	0xffffffff


	//   ....[34]....
        /*0634*/ 	.word	0xffffffff


	//   ....[35]....
        /*0638*/ 	.word	0xffffffff


	//   ....[36]....
        /*063c*/ 	.word	0xffffffff


	//   ....[37]....
        /*0640*/ 	.word	0xffffffff


	//   ....[38]....
        /*0644*/ 	.word	0xffffffff


	//   ....[39]....
        /*0648*/ 	.word	0xffffffff


	//   ....[40]....
        /*064c*/ 	.word	0xffffffff


	//   ....[41]....
        /*0650*/ 	.word	0xffffffff


	//   ....[42]....
        /*0654*/ 	.word	0xffffffff


	//   ....[43]....
        /*0658*/ 	.word	0xffffffff


	//   ....[44]....
        /*065c*/ 	.word	0xffffffff


	//   ....[45]....
        /*0660*/ 	.word	0xffffffff


	//   ....[46]....
        /*0664*/ 	.word	0xffffffff


	//   ....[47]....
        /*0668*/ 	.word	0xffffffff


	//   ....[48]....
        /*066c*/ 	.word	0xffffffff


	//   ....[49]....
        /*0670*/ 	.word	0xffffffff


	//   ....[50]....
        /*0674*/ 	.word	0xffffffff


	//   ....[51]....
        /*0678*/ 	.word	0xffffffff


	//   ....[52]....
        /*067c*/ 	.word	0xffffffff


	//   ....[53]....
        /*0680*/ 	.word	0xffffffff


	//   ....[54]....
        /*0684*/ 	.word	0xffffffff


	//   ....[55]....
        /*0688*/ 	.word	0xffffffff


	//   ....[56]....
        /*068c*/ 	.word	0xffffffff


	//   ....[57]....
        /*0690*/ 	.word	0xffffffff


	//   ....[58]....
        /*0694*/ 	.word	0xffffffff


	//   ....[59]....
        /*0698*/ 	.word	0xffffffff


	//   ....[60]....
        /*069c*/ 	.word	0xffffffff


	//   ....[61]....
        /*06a0*/ 	.word	0xffffffff


	//   ....[62]....
        /*06a4*/ 	.word	0xffffffff


	//   ....[63]....
        /*06a8*/ 	.word	0xffffffff


	//   ....[64]....
        /*06ac*/ 	.word	0xffffffff


	//   ....[65]....
        /*06b0*/ 	.word	0xffffffff


	//   ....[66]....
        /*06b4*/ 	.word	0xffffffff


	//   ....[67]....
        /*06b8*/ 	.word	0xffffffff


	//   ....[68]....
        /*06bc*/ 	.word	0xffffffff


	//   ....[69]....
        /*06c0*/ 	.word	0xffffffff


	//   ....[70]....
        /*06c4*/ 	.word	0xffffffff


	//   ....[71]....
        /*06c8*/ 	.word	0xffffffff


	//   ....[72]....
        /*06cc*/ 	.word	0xffffffff


	//   ....[73]....
        /*06d0*/ 	.word	0xffffffff


	//   ....[74]....
        /*06d4*/ 	.word	0xffffffff


	//   ....[75]....
        /*06d8*/ 	.word	0xffffffff


	//   ....[76]....
        /*06dc*/ 	.word	0xffffffff


	//   ....[77]....
        /*06e0*/ 	.word	0xffffffff


	//   ....[78]....
        /*06e4*/ 	.word	0xffffffff


	//   ....[79]....
        /*06e8*/ 	.word	0xffffffff


	//   ....[80]....
        /*06ec*/ 	.word	0xffffffff


	//   ....[81]....
        /*06f0*/ 	.word	0xffffffff


	//   ....[82]....
        /*06f4*/ 	.word	0xffffffff


	//   ....[83]....
        /*06f8*/ 	.word	0xffffffff


	//   ....[84]....
        /*06fc*/ 	.word	0xffffffff


	//   ....[85]....
        /*0700*/ 	.word	0xffffffff


	//   ....[86]....
        /*0704*/ 	.word	0xffffffff


	//   ....[87]....
        /*0708*/ 	.word	0xffffffff


	//   ....[88]....
        /*070c*/ 	.word	0xffffffff


	//   ....[89]....
        /*0710*/ 	.word	0xffffffff


	//   ....[90]....
        /*0714*/ 	.word	0xffffffff


	//   ....[91]....
        /*0718*/ 	.word	0xffffffff


	//   ....[92]....
        /*071c*/ 	.word	0xffffffff


	//   ....[93]....
        /*0720*/ 	.word	0xffffffff


	//   ....[94]....
        /*0724*/ 	.word	0xffffffff


	//   ....[95]....
        /*0728*/ 	.word	0xffffffff


	//   ....[96]....
        /*072c*/ 	.word	0xffffffff


	//   ....[97]....
        /*0730*/ 	.word	0xffffffff


	//   ....[98]....
        /*0734*/ 	.word	0xffffffff


	//   ....[99]....
        /*0738*/ 	.word	0xffffffff


	//   ....[100]....
        /*073c*/ 	.word	0xffffffff


	//   ....[101]....
        /*0740*/ 	.word	0xffffffff


	//   ....[102]....
        /*0744*/ 	.word	0xffffffff


	//   ....[103]....
        /*0748*/ 	.word	0xffffffff


	//   ....[104]....
        /*074c*/ 	.word	0xffffffff


	//   ....[105]....
        /*0750*/ 	.word	0xffffffff


	//   ....[106]....
        /*0754*/ 	.word	0xffffffff


	//   ....[107]....
        /*0758*/ 	.word	0xffffffff


	//   ....[108]....
        /*075c*/ 	.word	0xffffffff


	//   ....[109]....
        /*0760*/ 	.word	0xffffffff


	//   ....[110]....
        /*0764*/ 	.word	0x0500000f


	//   ....[111]....
        /*0768*/ 	.word	0x0500000f


	//   ....[112]....
        /*076c*/ 	.word	0x0500000f


	//   ....[113]....
        /*0770*/ 	.word	0x0500000f


	//   ....[114]....
        /*0774*/ 	.word	0x0500000f


	//   ....[115]....
        /*0778*/ 	.word	0x0500000f


	//   ....[116]....
        /*077c*/ 	.word	0x0500000f


	//   ....[117]....
        /*0780*/ 	.word	0x0500000f


	//   ....[118]....
        /*0784*/ 	.word	0x0500000f


	//   ....[119]....
        /*0788*/ 	.word	0x0500000f


	//   ....[120]....
        /*078c*/ 	.word	0x0500000f


	//   ....[121]....
        /*0790*/ 	.word	0x0500000f


	//   ....[122]....
        /*0794*/ 	.word	0x0500000f


	//   ....[123]....
        /*0798*/ 	.word	0x0500000f


	//   ....[124]....
        /*079c*/ 	.word	0x0500000f


	//   ....[125]....
        /*07a0*/ 	.word	0x0500000f


	//   ....[126]....
        /*07a4*/ 	.word	0x0500000f


	//   ....[127]....
        /*07a8*/ 	.word	0x0500000f


	//   ....[128]....
        /*07ac*/ 	.word	0x0500000f


	//   ....[129]....
        /*07b0*/ 	.word	0x0500000f


	//   ....[130]....
        /*07b4*/ 	.word	0x0500000f


	//   ....[131]....
        /*07b8*/ 	.word	0x0500000f


	//   ....[132]....
        /*07bc*/ 	.word	0x0500000f


	//   ....[133]....
        /*07c0*/ 	.word	0x0500000f


	//   ....[134]....
        /*07c4*/ 	.word	0x0500000f


	//   ....[135]....
        /*07c8*/ 	.word	0x0500000f


	//   ....[136]....
        /*07cc*/ 	.word	0x0500000f


	//   ....[137]....
        /*07d0*/ 	.word	0x0500000f


	//   ....[138]....
        /*07d4*/ 	.word	0x0500000f


	//   ....[139]....
        /*07d8*/ 	.word	0x0500000f


	//   ....[140]....
        /*07dc*/ 	.word	0x0500000f


	//   ....[141]....
        /*07e0*/ 	.word	0x0500000f


	//   ....[142]....
        /*07e4*/ 	.word	0x0500000f


	//   ....[143]....
        /*07e8*/ 	.word	0x0500000f


	//   ....[144]....
        /*07ec*/ 	.word	0x0500000f


	//   ....[145]....
        /*07f0*/ 	.word	0x0500000f


	//   ....[146]....
        /*07f4*/ 	.word	0x0500000f


	//   ....[147]....
        /*07f8*/ 	.word	0x0500000f


	//   ....[148]....
        /*07fc*/ 	.word	0x0500000f


	//   ....[149]....
        /*0800*/ 	.word	0x0500000f


	//   ....[150]....
        /*0804*/ 	.word	0x0500000f


	//   ....[151]....
        /*0808*/ 	.word	0x0500000f


	//   ....[152]....
        /*080c*/ 	.word	0x0500000f


	//   ....[153]....
        /*0810*/ 	.word	0x0500000f


	//   ....[154]....
        /*0814*/ 	.word	0x0500000f


	//   ....[155]....
        /*0818*/ 	.word	0x0500000f


	//   ....[156]....
        /*081c*/ 	.word	0x0500000f


	//   ....[157]....
        /*0820*/ 	.word	0x0500000f


	//   ....[158]....
        /*0824*/ 	.word	0x0500000f


	//   ....[159]....
        /*0828*/ 	.word	0x0500000f


	//   ....[160]....
        /*082c*/ 	.word	0x0500000f


	//   ....[161]....
        /*0830*/ 	.word	0x0500000f


	//   ....[162]....
        /*0834*/ 	.word	0x0500000f


	//   ....[163]....
        /*0838*/ 	.word	0x0500000f


	//   ....[164]....
        /*083c*/ 	.word	0x0500000f


	//   ....[165]....
        /*0840*/ 	.word	0x0500000f


	//   ....[166]....
        /*0844*/ 	.word	0x0500000f


	//   ....[167]....
        /*0848*/ 	.word	0x0500000f


	//   ....[168]....
        /*084c*/ 	.word	0x0500000f


	//   ....[169]....
        /*0850*/ 	.word	0x0500000f


	//   ....[170]....
        /*0854*/ 	.word	0x0500000f


	//----- nvinfo : EIATTR_COOP_GROUP_INSTR_OFFSETS
	.align		4
.L_147:
        /*0858*/ 	.byte	0x04, 0x28
        /*085a*/ 	.short	(.L_149 - .L_148)


	//   ....[0]....
.L_148:
        /*085c*/ 	.word	0x00000060


	//   ....[1]....
        /*0860*/ 	.word	0x00000190


	//   ....[2]....
        /*0864*/ 	.word	0x00000240


	//   ....[3]....
        /*0868*/ 	.word	0x00000400


	//   ....[4]....
        /*086c*/ 	.word	0x00000560


	//   ....[5]....
        /*0870*/ 	.word	0x00000680


	//   ....[6]....
        /*0874*/ 	.word	0x000007e0


	//   ....[7]....
        /*0878*/ 	.word	0x00005b60


	//   ....[8]....
        /*087c*/ 	.word	0x00006110


	//   ....[9]....
        /*0880*/ 	.word	0x00006120


	//   ....[10]....
        /*0884*/ 	.word	0x00006130


	//   ....[11]....
        /*0888*/ 	.word	0x00006140


	//   ....[12]....
        /*088c*/ 	.word	0x000071a0


	//   ....[13]....
        /*0890*/ 	.word	0x000071b0


	//   ....[14]....
        /*0894*/ 	.word	0x000071c0


	//   ....[15]....
        /*0898*/ 	.word	0x000071d0


	//   ....[16]....
        /*089c*/ 	.word	0x00009e50


	//   ....[17]....
        /*08a0*/ 	.word	0x00009e70


	//   ....[18]....
        /*08a4*/ 	.word	0x0000a450


	//   ....[19]....
        /*08a8*/ 	.word	0x0000a480


	//   ....[20]....
        /*08ac*/ 	.word	0x0000bb70


	//   ....[21]....
        /*08b0*/ 	.word	0x0000cde0


	//   ....[22]....
        /*08b4*/ 	.word	0x0000ce40


	//   ....[23]....
        /*08b8*/ 	.word	0x0000daa0


	//   ....[24]....
        /*08bc*/ 	.word	0x0000dac0


	//   ....[25]....
        /*08c0*/ 	.word	0x0000fa40


	//   ....[26]....
        /*08c4*/ 	.word	0x0000fc90


	//   ....[27]....
        /*08c8*/ 	.word	0x0000ffb0


	//   ....[28]....
        /*08cc*/ 	.word	0x00010420


	//   ....[29]....
        /*08d0*/ 	.word	0x00010450


	//   ....[30]....
        /*08d4*/ 	.word	0x00011120


	//   ....[31]....
        /*08d8*/ 	.word	0x00011160


	//   ....[32]....
        /*08dc*/ 	.word	0x00011180


	//   ....[33]....
        /*08e0*/ 	.word	0x000111b0


	//   ....[34]....
        /*08e4*/ 	.word	0x00011650


	//   ....[35]....
        /*08e8*/ 	.word	0x00011680


	//   ....[36]....
        /*08ec*/ 	.word	0x000116c0


	//   ....[37]....
        /*08f0*/ 	.word	0x00011700


	//   ....[38]....
        /*08f4*/ 	.word	0x00011720


	//   ....[39]....
        /*08f8*/ 	.word	0x00011740


	//   ....[40]....
        /*08fc*/ 	.word	0x00011750


	//   ....[41]....
        /*0900*/ 	.word	0x00011770


	//   ....[42]....
        /*0904*/ 	.word	0x00011f80


	//   ....[43]....
        /*0908*/ 	.word	0x00011fb0


	//   ....[44]....
        /*090c*/ 	.word	0x00011fd0


	//   ....[45]....
        /*0910*/ 	.word	0x00012000


	//   ....[46]....
        /*0914*/ 	.word	0x00012030


	//   ....[47]....
        /*0918*/ 	.word	0x00012040


	//   ....[48]....
        /*091c*/ 	.word	0x00012070


	//   ....[49]....
        /*0920*/ 	.word	0x000120e0


	//   ....[50]....
        /*0924*/ 	.word	0x00012200


	//   ....[51]....
        /*0928*/ 	.word	0x000123f0


	//   ....[52]....
        /*092c*/ 	.word	0x00012420


	//   ....[53]....
        /*0930*/ 	.word	0x00012450


	//   ....[54]....
        /*0934*/ 	.word	0x00012480


	//   ....[55]....
        /*0938*/ 	.word	0x000124b0


	//   ....[56]....
        /*093c*/ 	.word	0x000124e0


	//   ....[57]....
        /*0940*/ 	.word	0x00012650


	//   ....[58]....
        /*0944*/ 	.word	0x00012680


	//   ....[59]....
        /*0948*/ 	.word	0x000126b0


	//   ....[60]....
        /*094c*/ 	.word	0x000126e0


	//   ....[61]....
        /*0950*/ 	.word	0x00012710


	//   ....[62]....
        /*0954*/ 	.word	0x00012740


	//   ....[63]....
        /*0958*/ 	.word	0x000127d0


	//   ....[64]....
        /*095c*/ 	.word	0x00012800


	//   ....[65]....
        /*0960*/ 	.word	0x00012880


	//   ....[66]....
        /*0964*/ 	.word	0x000133b0


	//   ....[67]....
        /*0968*/ 	.word	0x00014670


	//   ....[68]....
        /*096c*/ 	.word	0x00015280


	//   ....[69]....
        /*0970*/ 	.word	0x00015290


	//   ....[70]....
        /*0974*/ 	.word	0x000152b0


	//   ....[71]....
        /*0978*/ 	.word	0x00015340


	//   ....[72]....
        /*097c*/ 	.word	0x00015360


	//   ....[73]....
        /*0980*/ 	.word	0x000153e0


	//   ....[74]....
        /*0984*/ 	.word	0x00015400


	//   ....[75]....
        /*0988*/ 	.word	0x00015480


	//   ....[76]....
        /*098c*/ 	.word	0x000154a0


	//   ....[77]....
        /*0990*/ 	.word	0x00015520


	//   ....[78]....
        /*0994*/ 	.word	0x00015540


	//   ....[79]....
        /*0998*/ 	.word	0x000155c0


	//   ....[80]....
        /*099c*/ 	.word	0x000155e0


	//   ....[81]....
        /*09a0*/ 	.word	0x00015660


	//   ....[82]....
        /*09a4*/ 	.word	0x00015680


	//   ....[83]....
        /*09a8*/ 	.word	0x00015690


	//   ....[84]....
        /*09ac*/ 	.word	0x00015700


	//   ....[85]....
        /*09b0*/ 	.word	0x00015750


	//   ....[86]....
        /*09b4*/ 	.word	0x00015800


	//   ....[87]....
        /*09b8*/ 	.word	0x00015810


	//   ....[88]....
        /*09bc*/ 	.word	0x00015880


	//   ....[89]....
        /*09c0*/ 	.word	0x00015890


	//   ....[90]....
        /*09c4*/ 	.word	0x000158d0


	//   ....[91]....
        /*09c8*/ 	.word	0x000158f0


	//   ....[92]....
        /*09cc*/ 	.word	0x000177c0


	//   ....[93]....
        /*09d0*/ 	.word	0x000177f0


	//   ....[94]....
        /*09d4*/ 	.word	0x00017830


	//   ....[95]....
        /*09d8*/ 	.word	0x00017860


	//   ....[96]....
        /*09dc*/ 	.word	0x00017890


	//   ....[97]....
        /*09e0*/ 	.word	0x000178c0


	//   ....[98]....
        /*09e4*/ 	.word	0x000178f0


	//   ....[99]....
        /*09e8*/ 	.word	0x00017920


	//   ....[100]....
        /*09ec*/ 	.word	0x00017aa0


	//   ....[101]....
        /*09f0*/ 	.word	0x00017ad0


	//   ....[102]....
        /*09f4*/ 	.word	0x00017b00


	//   ....[103]....
        /*09f8*/ 	.word	0x00017b30


	//   ....[104]....
        /*09fc*/ 	.word	0x00017b60


	//   ....[105]....
        /*0a00*/ 	.word	0x00017b90


	//   ....[106]....
        /*0a04*/ 	.word	0x00017c50


	//   ....[107]....
        /*0a08*/ 	.word	0x00017c70


	//   ....[108]....
        /*0a0c*/ 	.word	0x00017ce0


	//   ....[109]....
        /*0a10*/ 	.word	0x00018150


	//   ....[110]....
        /*0a14*/ 	.word	0x000185b0


	//   ....[111]....
        /*0a18*/ 	.word	0x00018660


	//   ....[112]....
        /*0a1c*/ 	.word	0x000186f0


	//   ....[113]....
        /*0a20*/ 	.word	0x00018740


	//   ....[114]....
        /*0a24*/ 	.word	0x00018790


	//   ....[115]....
        /*0a28*/ 	.word	0x00018870


	//   ....[116]....
        /*0a2c*/ 	.word	0x00018900


	//   ....[117]....
        /*0a30*/ 	.word	0x00018950


	//   ....[118]....
        /*0a34*/ 	.word	0x000189a0


	//   ....[119]....
        /*0a38*/ 	.word	0x00018bd0


	//   ....[120]....
        /*0a3c*/ 	.word	0x00018c70


	//   ....[121]....
        /*0a40*/ 	.word	0x00018cd0


	//   ....[122]....
        /*0a44*/ 	.word	0x00018d40


	//   ....[123]....
        /*0a48*/ 	.word	0x00018da0


	//   ....[124]....
        /*0a4c*/ 	.word	0x00018e10


	//   ....[125]....
        /*0a50*/ 	.word	0x00018ed0


	//   ....[126]....
        /*0a54*/ 	.word	0x00018f30


	//   ....[127]....
        /*0a58*/ 	.word	0x00018ff0


	//   ....[128]....
        /*0a5c*/ 	.word	0x000192d0


	//   ....[129]....
        /*0a60*/ 	.word	0x00019480


	//   ....[130]....
        /*0a64*/ 	.word	0x000194d0


	//   ....[131]....
        /*0a68*/ 	.word	0x00019530


	//   ....[132]....
        /*0a6c*/ 	.word	0x00019620


	//   ....[133]....
        /*0a70*/ 	.word	0x00019680


	//   ....[134]....
        /*0a74*/ 	.word	0x00019780


	//   ....[135]....
        /*0a78*/ 	.word	0x000197e0


	//   ....[136]....
        /*0a7c*/ 	.word	0x000198e0


	//   ....[137]....
        /*0a80*/ 	.word	0x00019940


	//   ....[138]....
        /*0a84*/ 	.word	0x00019a40


	//   ....[139]....
        /*0a88*/ 	.word	0x00019aa0


	//   ....[140]....
        /*0a8c*/ 	.word	0x00019ba0


	//   ....[141]....
        /*0a90*/ 	.word	0x00019c00


	//   ....[142]....
        /*0a94*/ 	.word	0x00019d00


	//   ....[143]....
        /*0a98*/ 	.word	0x00019d60


	//   ....[144]....
        /*0a9c*/ 	.word	0x00019e70


	//   ....[145]....
        /*0aa0*/ 	.word	0x00019ee0


	//   ....[146]....
        /*0aa4*/ 	.word	0x00019fb0


	//   ....[147]....
        /*0aa8*/ 	.word	0x0001a010


	//   ....[148]....
        /*0aac*/ 	.word	0x0001a0f0


	//   ....[149]....
        /*0ab0*/ 	.word	0x0001a150


	//   ....[150]....
        /*0ab4*/ 	.word	0x0001a220


	//   ....[151]....
        /*0ab8*/ 	.word	0x0001a280


	//   ....[152]....
        /*0abc*/ 	.word	0x0001a340


	//   ....[153]....
        /*0ac0*/ 	.word	0x0001a660


	//   ....[154]....
        /*0ac4*/ 	.word	0x0001a700


	//   ....[155]....
        /*0ac8*/ 	.word	0x0001a820


	//   ....[156]....
        /*0acc*/ 	.word	0x0001a890


	//   ....[157]....
        /*0ad0*/ 	.word	0x0001a900


	//   ....[158]....
        /*0ad4*/ 	.word	0x0001a970


	//   ....[159]....
        /*0ad8*/ 	.word	0x0001a9e0


	//   ....[160]....
        /*0adc*/ 	.word	0x0001aa60


	//   ....[161]....
        /*0ae0*/ 	.word	0x0001aaf0


	//   ....[162]....
        /*0ae4*/ 	.word	0x0001ab80


	//   ....[163]....
        /*0ae8*/ 	.word	0x0001abf0


	//   ....[164]....
        /*0aec*/ 	.word	0x0001ac60


	//   ....[165]....
        /*0af0*/ 	.word	0x0001acd0


	//   ....[166]....
        /*0af4*/ 	.word	0x0001ad50


	//   ....[167]....
        /*0af8*/ 	.word	0x0001adc0


	//   ....[168]....
        /*0afc*/ 	.word	0x0001ae60


	//   ....[169]....
        /*0b00*/ 	.word	0x0001aef0


	//   ....[170]....
        /*0b04*/ 	.word	0x0001b010


	//----- nvinfo : EIATTR_REG_RECONFIG
	.align		4
.L_149:
        /*0b08*/ 	.byte	0x01, 0x54
	.zero		2


	//----- nvinfo : EIATTR_SYSCALL_OFFSETS
	.align		4
        /*0b0c*/ 	.byte	0x04, 0x46
        /*0b0e*/ 	.short	(.L_151 - .L_150)


	//   ....[0]....
.L_150:
        /*0b10*/ 	.word	0x00001980


	//   ....[1]....
        /*0b14*/ 	.word	0x00001ad0


	//   ....[2]....
        /*0b18*/ 	.word	0x00005cf0


	//   ....[3]....
        /*0b1c*/ 	.word	0x00006080


	//   ....[4]....
        /*0b20*/ 	.word	0x000142a0


	//   ....[5]....
        /*0b24*/ 	.word	0x000143f0


	//   ....[6]....
        /*0b28*/ 	.word	0x000144f0


	//   ....[7]....
        /*0b2c*/ 	.word	0x00014d70


	//----- nvinfo : EIATTR_MBARRIER_INSTR_OFFSETS
	.align		4
.L_151:
        /*0b30*/ 	.byte	0x04, 0x39
        /*0b32*/ 	.short	(.L_153 - .L_152)


	//   ....[0]....
.L_152:
        /*0b34*/ 	.word	0x000002b0
        /*0b38*/ 	.word	0x000000ff
        /*0b3c*/ 	.word	0x00030800
        /*0b40*/ 	.short	0x0100
        /*0b42*/ 	.byte	0x08
	.zero		1


	//   ....[1]....
        /*0b44*/ 	.word	0x000002c0
        /*0b48*/ 	.word	0x000000ff
        /*0b4c*/ 	.word	0x00030820
        /*0b50*/ 	.short	0x0100
        /*0b52*/ 	.byte	0x08
	.zero		1


	//   ....[2]....
        /*0b54*/ 	.word	0x000003b0
        /*0b58*/ 	.word	0x000000ff
        /*0b5c*/ 	.word	0x00030830
        /*0b60*/ 	.short	0x0100
        /*0b62*/ 	.byte	0x08
	.zero		1


	//   ....[3]....
        /*0b64*/ 	.word	0x000003c0
        /*0b68*/ 	.word	0x000000ff
        /*0b6c*/ 	.word	0x00030840
        /*0b70*/ 	.short	0x0100
        /*0b72*/ 	.byte	0x08
	.zero		1


	//   ....[4]....
        /*0b74*/ 	.word	0x000003d0
        /*0b78*/ 	.word	0x000000ff
        /*0b7c*/ 	.word	0x00030838
        /*0b80*/ 	.short	0x0100
        /*0b82*/ 	.byte	0x08
	.zero		1


	//   ....[5]....
        /*0b84*/ 	.word	0x000003e0
        /*0b88*/ 	.word	0x000000ff
        /*0b8c*/ 	.word	0x00030848
        /*0b90*/ 	.short	0x0100
        /*0b92*/ 	.byte	0x08
	.zero		1


	//   ....[6]....
        /*0b94*/ 	.word	0x00000510
        /*0b98*/ 	.word	0x000000ff
        /*0b9c*/ 	.word	0x00030850
        /*0ba0*/ 	.short	0x0100
        /*0ba2*/ 	.byte	0x08
	.zero		1


	//   ....[7]....
        /*0ba4*/ 	.word	0x00000520
        /*0ba8*/ 	.word	0x000000ff
        /*0bac*/ 	.word	0x00030860
        /*0bb0*/ 	.short	0x0100
        /*0bb2*/ 	.byte	0x08
	.zero		1


	//   ....[8]....
        /*0bb4*/ 	.word	0x00000530
        /*0bb8*/ 	.word	0x000000ff
        /*0bbc*/ 	.word	0x00030858
        /*0bc0*/ 	.short	0x0100
        /*0bc2*/ 	.byte	0x08
	.zero		1


	//   ....[9]....
        /*0bc4*/ 	.word	0x00000540
        /*0bc8*/ 	.word	0x000000ff
        /*0bcc*/ 	.word	0x00030868
        /*0bd0*/ 	.short	0x0100
        /*0bd2*/ 	.byte	0x08
	.zero		1


	//   ....[10]....
        /*0bd4*/ 	.word	0x00000630
        /*0bd8*/ 	.word	0x000000ff
        /*0bdc*/ 	.word	0x00030870
        /*0be0*/ 	.short	0x0100
        /*0be2*/ 	.byte	0x06
	.zero		1


	//   ....[11]....
        /*0be4*/ 	.word	0x00000640
        /*0be8*/ 	.word	0x000000ff
        /*0bec*/ 	.word	0x00030880
        /*0bf0*/ 	.short	0x0100
        /*0bf2*/ 	.byte	0x06
	.zero		1


	//   ....[12]....
        /*0bf4*/ 	.word	0x00000650
        /*0bf8*/ 	.word	0x000000ff
        /*0bfc*/ 	.word	0x00030878
        /*0c00*/ 	.short	0x0100
        /*0c02*/ 	.byte	0x06
	.zero		1


	//   ....[13]....
        /*0c04*/ 	.word	0x00000660
        /*0c08*/ 	.word	0x000000ff
        /*0c0c*/ 	.word	0x00030888
        /*0c10*/ 	.short	0x0100
        /*0c12*/ 	.byte	0x06
	.zero		1


	//   ....[14]....
        /*0c14*/ 	.word	0x00000790
        /*0c18*/ 	.word	0x000000ff
        /*0c1c*/ 	.word	0x00030890
        /*0c20*/ 	.short	0x0100
        /*0c22*/ 	.byte	0x08
	.zero		1


	//   ....[15]....
        /*0c24*/ 	.word	0x000007a0
        /*0c28*/ 	.word	0x000000ff
        /*0c2c*/ 	.word	0x000308a0
        /*0c30*/ 	.short	0x0100
        /*0c32*/ 	.byte	0x08
	.zero		1


	//   ....[16]....
        /*0c34*/ 	.word	0x000007b0
        /*0c38*/ 	.word	0x000000ff
        /*0c3c*/ 	.word	0x00030898
        /*0c40*/ 	.short	0x0100
        /*0c42*/ 	.byte	0x08
	.zero		1


	//   ....[17]....
        /*0c44*/ 	.word	0x000007c0
        /*0c48*/ 	.word	0x000000ff
        /*0c4c*/ 	.word	0x000308a8
        /*0c50*/ 	.short	0x0100
        /*0c52*/ 	.byte	0x08
	.zero		1


	//   ....[18]....
        /*0c54*/ 	.word	0x000008f0
        /*0c58*/ 	.word	0x000000ff
        /*0c5c*/ 	.word	0x000308b0
        /*0c60*/ 	.short	0x0100
        /*0c62*/ 	.byte	0x08
	.zero		1


	//   ....[19]....
        /*0c64*/ 	.word	0x00000900
        /*0c68*/ 	.word	0x000000ff
        /*0c6c*/ 	.word	0x000308c0
        /*0c70*/ 	.short	0x0100
        /*0c72*/ 	.byte	0x08
	.zero		1


	//   ....[20]....
        /*0c74*/ 	.word	0x00000910
        /*0c78*/ 	.word	0x000000ff
        /*0c7c*/ 	.word	0x000308b8
        /*0c80*/ 	.short	0x0100
        /*0c82*/ 	.byte	0x08
	.zero		1


	//   ....[21]....
        /*0c84*/ 	.word	0x00000920
        /*0c88*/ 	.word	0x000000ff
        /*0c8c*/ 	.word	0x000308c8
        /*0c90*/ 	.short	0x0100
        /*0c92*/ 	.byte	0x08
	.zero		1


	//   ....[22]....
        /*0c94*/ 	.word	0x00002d30
        /*0c98*/ 	.word	0x00000052
        /*0c9c*/ 	.word	0x00030890
        /*0ca0*/ 	.short	0x010a
        /*0ca2*/ 	.byte	0x3f
	.zero		1


	//   ....[23]....
        /*0ca4*/ 	.word	0x000040a0
        /*0ca8*/ 	.word	0x00000052
        /*0cac*/ 	.word	0x00030890
        /*0cb0*/ 	.short	0x010a
        /*0cb2*/ 	.byte	0x3f
	.zero		1


	//   ....[24]....
        /*0cb4*/ 	.word	0x00005270
        /*0cb8*/ 	.word	0x00000052
        /*0cbc*/ 	.word	0x00030890
        /*0cc0*/ 	.short	0x010a
        /*0cc2*/ 	.byte	0x3f
	.zero		1


	//   ....[25]....
        /*0cc4*/ 	.word	0x00005490
        /*0cc8*/ 	.word	0x0000000c
        /*0ccc*/ 	.word	0x00000000
        /*0cd0*/ 	.short	0x0101
        /*0cd2*/ 	.byte	0x3f
	.zero		1


	//   ....[26]....
        /*0cd4*/ 	.word	0x000054d0
        /*0cd8*/ 	.word	0x00000052
        /*0cdc*/ 	.word	0x000308b0
        /*0ce0*/ 	.short	0x010a
        /*0ce2*/ 	.byte	0x3f
	.zero		1


	//   ....[27]....
        /*0ce4*/ 	.word	0x00005890
        /*0ce8*/ 	.word	0x00000052
        /*0cec*/ 	.word	0x00000000
        /*0cf0*/ 	.short	0x0101
        /*0cf2*/ 	.byte	0x3f
	.zero		1


	//   ....[28]....
        /*0cf4*/ 	.word	0x00005d90
        /*0cf8*/ 	.word	0x00000002
        /*0cfc*/ 	.word	0x00030800
        /*0d00*/ 	.short	0x010a
        /*0d02*/ 	.byte	0x3f
	.zero		1


	//   ....[29]....
        /*0d04*/ 	.word	0x00005de0
        /*0d08*/ 	.word	0x00000002
        /*0d0c*/ 	.word	0x00030800
        /*0d10*/ 	.short	0x010a
        /*0d12*/ 	.byte	0x3f
	.zero		1


	//   ....[30]....
        /*0d14*/ 	.word	0x000063f0
        /*0d18*/ 	.word	0x00000002
        /*0d1c*/ 	.word	0x00030800
        /*0d20*/ 	.short	0x010a
        /*0d22*/ 	.byte	0x3f
	.zero		1


	//   ....[31]....
        /*0d24*/ 	.word	0x000073b0
        /*0d28*/ 	.word	0x00000002
        /*0d2c*/ 	.word	0x00030800
        /*0d30*/ 	.short	0x010a
        /*0d32*/ 	.byte	0x3f
	.zero		1


	//   ....[32]....
        /*0d34*/ 	.word	0x00008290
        /*0d38*/ 	.word	0x00000000
        /*0d3c*/ 	.word	0x00030830
        /*0d40*/ 	.short	0x010a
        /*0d42*/ 	.byte	0x3f
	.zero		1


	//   ....[33]....
        /*0d44*/ 	.word	0x00008370
        /*0d48*/ 	.word	0x00000000
        /*0d4c*/ 	.word	0x00030830
        /*0d50*/ 	.short	0x010a
        /*0d52*/ 	.byte	0x3f
	.zero		1


	//   ....[34]....
        /*0d54*/ 	.word	0x0000a790
        /*0d58*/ 	.word	0x0000000c
        /*0d5c*/ 	.word	0x00000000
        /*0d60*/ 	.short	0x0101
        /*0d62*/ 	.byte	0x3f
	.zero		1


	//   ....[35]....
        /*0d64*/ 	.word	0x0000bdd0
        /*0d68*/ 	.word	0x00000005
        /*0d6c*/ 	.word	0x00030830
        /*0d70*/ 	.short	0x010a
        /*0d72*/ 	.byte	0x3f
	.zero		1


	//   ....[36]....
        /*0d74*/ 	.word	0x0000be20
        /*0d78*/ 	.word	0x00000005
        /*0d7c*/ 	.word	0x00030830
        /*0d80*/ 	.short	0x010a
        /*0d82*/ 	.byte	0x3f
	.zero		1


	//   ....[37]....
        /*0d84*/ 	.word	0x0000c170
        /*0d88*/ 	.word	0x00000006
        /*0d8c*/ 	.word	0x00030850
        /*0d90*/ 	.short	0x010a
        /*0d92*/ 	.byte	0x3f
	.zero		1


	//   ....[38]....
        /*0d94*/ 	.word	0x0000c1b0
        /*0d98*/ 	.word	0x00000006
        /*0d9c*/ 	.word	0x00030850
        /*0da0*/ 	.short	0x010a
        /*0da2*/ 	.byte	0x3f
	.zero		1


	//   ....[39]....
        /*0da4*/ 	.word	0x0000e830
        /*0da8*/ 	.word	0x00000040
        /*0dac*/ 	.word	0x00000000
        /*0db0*/ 	.short	0x0101
        /*0db2*/ 	.byte	0x3f
	.zero		1


	//   ....[40]....
        /*0db4*/ 	.word	0x0000eaa0
        /*0db8*/ 	.word	0x00000000
        /*0dbc*/ 	.word	0x00000000
        /*0dc0*/ 	.short	0x0101
        /*0dc2*/ 	.byte	0x3f
	.zero		1


	//   ....[41]....
        /*0dc4*/ 	.word	0x0000fad0
        /*0dc8*/ 	.word	0x0000000b
        /*0dcc*/ 	.word	0x00030850
        /*0dd0*/ 	.short	0x010a
        /*0dd2*/ 	.byte	0x3f
	.zero		1


	//   ....[42]....
        /*0dd4*/ 	.word	0x0000fb80
        /*0dd8*/ 	.word	0x0000000b
        /*0ddc*/ 	.word	0x00030850
        /*0de0*/ 	.short	0x010a
        /*0de2*/ 	.byte	0x3f
	.zero		1


	//   ....[43]....
        /*0de4*/ 	.word	0x00010620
        /*0de8*/ 	.word	0x00000009
        /*0dec*/ 	.word	0x00000000
        /*0df0*/ 	.short	0x0101
        /*0df2*/ 	.byte	0x3f
	.zero		1


	//   ....[44]....
        /*0df4*/ 	.word	0x00011710
        /*0df8*/ 	.word	0x00000000
        /*0dfc*/ 	.word	0x00000000
        /*0e00*/ 	.short	0x0101
        /*0e02*/ 	.byte	0x3f
	.zero		1


	//   ....[45]....
        /*0e04*/ 	.word	0x00013490
        /*0e08*/ 	.word	0x00000016
        /*0e0c*/ 	.word	0x00030820
        /*0e10*/ 	.short	0x010a
        /*0e12*/ 	.byte	0x3f
	.zero		1


	//   ....[46]....
        /*0e14*/ 	.word	0x00013550
        /*0e18*/ 	.word	0x00000006
        /*0e1c*/ 	.word	0x000308a0
        /*0e20*/ 	.short	0x010a
        /*0e22*/ 	.byte	0x3f
	.zero		1


	//   ....[47]....
        /*0e24*/ 	.word	0x00013780
        /*0e28*/ 	.word	0x00000006
        /*0e2c*/ 	.word	0x000308c0
        /*0e30*/ 	.short	0x010a
        /*0e32*/ 	.byte	0x3f
	.zero		1


	//   ....[48]....
        /*0e34*/ 	.word	0x00013b00
        /*0e38*/ 	.word	0x00000005
        /*0e3c*/ 	.word	0x000308a0
        /*0e40*/ 	.short	0x010a
        /*0e42*/ 	.byte	0x3f
	.zero		1


	//   ....[49]....
        /*0e44*/ 	.word	0x00013d20
        /*0e48*/ 	.word	0x00000005
        /*0e4c*/ 	.word	0x000308c0
        /*0e50*/ 	.short	0x010a
        /*0e52*/ 	.byte	0x3f
	.zero		1


	//   ....[50]....
        /*0e54*/ 	.word	0x000148b0
        /*0e58*/ 	.word	0x00000000
        /*0e5c*/ 	.word	0x00030840
        /*0e60*/ 	.short	0x010a
        /*0e62*/ 	.byte	0x3f
	.zero		1


	//   ....[51]....
        /*0e64*/ 	.word	0x000159a0
        /*0e68*/ 	.word	0x00000016
        /*0e6c*/ 	.word	0x00030800
        /*0e70*/ 	.short	0x0107
        /*0e72*/ 	.byte	0x3f
	.zero		1


	//   ....[52]....
        /*0e74*/ 	.word	0x00015aa0
        /*0e78*/ 	.word	0x00000016
        /*0e7c*/ 	.word	0x00030800
        /*0e80*/ 	.short	0x0101
        /*0e82*/ 	.byte	0x3f
	.zero		1


	//   ....[53]....
        /*0e84*/ 	.word	0x00015ac0
        /*0e88*/ 	.word	0x00000016
        /*0e8c*/ 	.word	0x00030820
        /*0e90*/ 	.short	0x010a
        /*0e92*/ 	.byte	0x3f
	.zero		1


	//   ....[54]....
        /*0e94*/ 	.word	0x00015df0
        /*0e98*/ 	.word	0x00000002
        /*0e9c*/ 	.word	0x00030840
        /*0ea0*/ 	.short	0x010a
        /*0ea2*/ 	.byte	0x3f
	.zero		1


	//   ....[55]....
        /*0ea4*/ 	.word	0x00016070
        /*0ea8*/ 	.word	0x00000003
        /*0eac*/ 	.word	0x00000060
        /*0eb0*/ 	.short	0x010a
        /*0eb2*/ 	.byte	0x3f
	.zero		1


	//   ....[56]....
        /*0eb4*/ 	.word	0x000165d0
        /*0eb8*/ 	.word	0x00000002
        /*0ebc*/ 	.word	0x00030840
        /*0ec0*/ 	.short	0x010a
        /*0ec2*/ 	.byte	0x3f
	.zero		1


	//   ....[57]....
        /*0ec4*/ 	.word	0x00016850
        /*0ec8*/ 	.word	0x0000000a
        /*0ecc*/ 	.word	0x00000060
        /*0ed0*/ 	.short	0x010a
        /*0ed2*/ 	.byte	0x3f
	.zero		1


	//   ....[58]....
        /*0ed4*/ 	.word	0x00016ce0
        /*0ed8*/ 	.word	0x00000002
        /*0edc*/ 	.word	0x00030840
        /*0ee0*/ 	.short	0x010a
        /*0ee2*/ 	.byte	0x3f
	.zero		1


	//   ....[59]....
        /*0ee4*/ 	.word	0x00016f70
        /*0ee8*/ 	.word	0x00000007
        /*0eec*/ 	.word	0x00000060
        /*0ef0*/ 	.short	0x010a
        /*0ef2*/ 	.byte	0x3f
	.zero		1


	//   ....[60]....
        /*0ef4*/ 	.word	0x000173b0
        /*0ef8*/ 	.word	0x00000003
        /*0efc*/ 	.word	0x00030860
        /*0f00*/ 	.short	0x010a
        /*0f02*/ 	.byte	0x3f
	.zero		1


	//   ....[61]....
        /*0f04*/ 	.word	0x000180d0
        /*0f08*/ 	.word	0x00000009
        /*0f0c*/ 	.word	0x00030820
        /*0f10*/ 	.short	0x010a
        /*0f12*/ 	.byte	0x3f
	.zero		1


	//   ....[62]....
        /*0f14*/ 	.word	0x00018260
        /*0f18*/ 	.word	0x00000005
        /*0f1c*/ 	.word	0x00000000
        /*0f20*/ 	.short	0x010a
        /*0f22*/ 	.byte	0x3f
	.zero		1


	//   ....[63]....
        /*0f24*/ 	.word	0x000182d0
        /*0f28*/ 	.word	0x00000003
        /*0f2c*/ 	.word	0x00000000
        /*0f30*/ 	.short	0x010a
        /*0f32*/ 	.byte	0x3f
	.zero		1


	//   ....[64]....
        /*0f34*/ 	.word	0x00018330
        /*0f38*/ 	.word	0x00000017
        /*0f3c*/ 	.word	0x00000000
        /*0f40*/ 	.short	0x010a
        /*0f42*/ 	.byte	0x3f
	.zero		1


	//   ....[65]....
        /*0f44*/ 	.word	0x00018360
        /*0f48*/ 	.word	0x00000007
        /*0f4c*/ 	.word	0x00000000
        /*0f50*/ 	.short	0x010a
        /*0f52*/ 	.byte	0x3f
	.zero		1


	//   ....[66]....
        /*0f54*/ 	.word	0x000183c0
        /*0f58*/ 	.word	0x00000052
        /*0f5c*/ 	.word	0x00030890
        /*0f60*/ 	.short	0x010a
        /*0f62*/ 	.byte	0x3f
	.zero		1


	//   ....[67]....
        /*0f64*/ 	.word	0x00018410
        /*0f68*/ 	.word	0x00000052
        /*0f6c*/ 	.word	0x00030890
        /*0f70*/ 	.short	0x010a
        /*0f72*/ 	.byte	0x3f
	.zero		1


	//   ....[68]....
        /*0f74*/ 	.word	0x00018460
        /*0f78*/ 	.word	0x00000052
        /*0f7c*/ 	.word	0x00030890
        /*0f80*/ 	.short	0x010a
        /*0f82*/ 	.byte	0x3f
	.zero		1


	//   ....[69]....
        /*0f84*/ 	.word	0x000184b0
        /*0f88*/ 	.word	0x00000052
        /*0f8c*/ 	.word	0x000308b0
        /*0f90*/ 	.short	0x010a
        /*0f92*/ 	.byte	0x3f
	.zero		1


	//   ....[70]....
        /*0f94*/ 	.word	0x000187c0
        /*0f98*/ 	.word	0x00000002
        /*0f9c*/ 	.word	0x00030800
        /*0fa0*/ 	.short	0x010a
        /*0fa2*/ 	.byte	0x3f
	.zero		1


	//   ....[71]....
        /*0fa4*/ 	.word	0x000189d0
        /*0fa8*/ 	.word	0x00000002
        /*0fac*/ 	.word	0x00030800
        /*0fb0*/ 	.short	0x010a
        /*0fb2*/ 	.byte	0x3f
	.zero		1


	//   ....[72]....
        /*0fb4*/ 	.word	0x00018a20
        /*0fb8*/ 	.word	0x00000000
        /*0fbc*/ 	.word	0x00030830
        /*0fc0*/ 	.short	0x010a
        /*0fc2*/ 	.byte	0x3f
	.zero		1


	//   ....[73]....
        /*0fc4*/ 	.word	0x00018a70
        /*0fc8*/ 	.word	0x00000005
        /*0fcc*/ 	.word	0x00030830
        /*0fd0*/ 	.short	0x010a
        /*0fd2*/ 	.byte	0x3f
	.zero		1


	//   ....[74]....
        /*0fd4*/ 	.word	0x00018ac0
        /*0fd8*/ 	.word	0x00000006
        /*0fdc*/ 	.word	0x00030850
        /*0fe0*/ 	.short	0x010a
        /*0fe2*/ 	.byte	0x3f
	.zero		1


	//   ....[75]....
        /*0fe4*/ 	.word	0x00018b10
        /*0fe8*/ 	.word	0x0000000b
        /*0fec*/ 	.word	0x00030850
        /*0ff0*/ 	.short	0x010a
        /*0ff2*/ 	.byte	0x3f
	.zero		1


	//   ....[76]....
        /*0ff4*/ 	.word	0x000190b0
        /*0ff8*/ 	.word	0x00000016
        /*0ffc*/ 	.word	0x00030820
        /*1000*/ 	.short	0x010a
        /*1002*/ 	.byte	0x3f
	.zero		1


	//   ....[77]....
        /*1004*/ 	.word	0x00019100
        /*1008*/ 	.word	0x00000006
        /*100c*/ 	.word	0x000308a0
        /*1010*/ 	.short	0x010a
        /*1012*/ 	.byte	0x3f
	.zero		1


	//   ....[78]....
        /*1014*/ 	.word	0x00019150
        /*1018*/ 	.word	0x00000006
        /*101c*/ 	.word	0x000308c0
        /*1020*/ 	.short	0x010a
        /*1022*/ 	.byte	0x3f
	.zero		1


	//   ....[79]....
        /*1024*/ 	.word	0x000191a0
        /*1028*/ 	.word	0x00000005
        /*102c*/ 	.word	0x000308a0
        /*1030*/ 	.short	0x010a
        /*1032*/ 	.byte	0x3f
	.zero		1


	//   ....[80]....
        /*1034*/ 	.word	0x000191f0
        /*1038*/ 	.word	0x00000005
        /*103c*/ 	.word	0x000308c0
        /*1040*/ 	.short	0x010a
        /*1042*/ 	.byte	0x3f
	.zero		1


	//   ....[81]....
        /*1044*/ 	.word	0x00019390
        /*1048*/ 	.word	0x00000000
        /*104c*/ 	.word	0x00030840
        /*1050*/ 	.short	0x010a
        /*1052*/ 	.byte	0x3f
	.zero		1


	//   ....[82]....
        /*1054*/ 	.word	0x0001a380
        /*1058*/ 	.word	0x00000016
        /*105c*/ 	.word	0x00030820
        /*1060*/ 	.short	0x010a
        /*1062*/ 	.byte	0x3f
	.zero		1


	//   ....[83]....
        /*1064*/ 	.word	0x0001a3d0
        /*1068*/ 	.word	0x00000002
        /*106c*/ 	.word	0x00030840
        /*1070*/ 	.short	0x010a
        /*1072*/ 	.byte	0x3f
	.zero		1


	//   ....[84]....
        /*1074*/ 	.word	0x0001a420
        /*1078*/ 	.word	0x00000003
        /*107c*/ 	.word	0x00000060
        /*1080*/ 	.short	0x010a
        /*1082*/ 	.byte	0x3f
	.zero		1


	//   ....[85]....
        /*1084*/ 	.word	0x0001a470
        /*1088*/ 	.word	0x00000002
        /*108c*/ 	.word	0x00030840
        /*1090*/ 	.short	0x010a
        /*1092*/ 	.byte	0x3f
	.zero		1


	//   ....[86]....
        /*1094*/ 	.word	0x0001a4c0
        /*1098*/ 	.word	0x0000000a
        /*109c*/ 	.word	0x00000060
        /*10a0*/ 	.short	0x010a
        /*10a2*/ 	.byte	0x3f
	.zero		1


	//   ....[87]....
        /*10a4*/ 	.word	0x0001a510
        /*10a8*/ 	.word	0x00000002
        /*10ac*/ 	.word	0x00030840
        /*10b0*/ 	.short	0x010a
        /*10b2*/ 	.byte	0x3f
	.zero		1


	//   ....[88]....
        /*10b4*/ 	.word	0x0001a560
        /*10b8*/ 	.word	0x00000007
        /*10bc*/ 	.word	0x00000060
        /*10c0*/ 	.short	0x010a
        /*10c2*/ 	.byte	0x3f
	.zero		1


	//   ....[89]....
        /*10c4*/ 	.word	0x0001a5b0
        /*10c8*/ 	.word	0x00000003
        /*10cc*/ 	.word	0x00030860
        /*10d0*/ 	.short	0x010a
        /*10d2*/ 	.byte	0x3f
	.zero		1


	//   ....[90]....
        /*10d4*/ 	.word	0x0001af30
        /*10d8*/ 	.word	0x00000009
        /*10dc*/ 	.word	0x00030820
        /*10e0*/ 	.short	0x010a
        /*10e2*/ 	.byte	0x3f
	.zero		1


	//   ....[91]....
        /*10e4*/ 	.word	0x0001b0d0
        /*10e8*/ 	.word	0x00000005
        /*10ec*/ 	.word	0x00000000
        /*10f0*/ 	.short	0x010a
        /*10f2*/ 	.byte	0x3f
	.zero		1


	//   ....[92]....
        /*10f4*/ 	.word	0x0001b120
        /*10f8*/ 	.word	0x00000003
        /*10fc*/ 	.word	0x00000000
        /*1100*/ 	.short	0x010a
        /*1102*/ 	.byte	0x3f
	.zero		1


	//   ....[93]....
        /*1104*/ 	.word	0x0001b170
        /*1108*/ 	.word	0x00000017
        /*110c*/ 	.word	0x00000000
        /*1110*/ 	.short	0x010a
        /*1112*/ 	.byte	0x3f
	.zero		1


	//----- nvinfo : EIATTR_NUM_MBARRIERS
	.align		4
.L_153:
        /*1114*/ 	.byte	0x03, 0x38
        /*1116*/ 	.short	0x0016


	//----- nvinfo : EIATTR_EXIT_INSTR_OFFSETS
	.align		4
        /*1118*/ 	.byte	0x04, 0x1c
        /*111a*/ 	.short	(.L_155 - .L_154)


	//   ....[0]....
.L_154:
        /*111c*/ 	.word	0x000183b0


	//----- nvinfo : EIATTR_MAX_THREADS
	.align		4
.L_155:
        /*1120*/ 	.byte	0x04, 0x05
        /*1122*/ 	.short	(.L_157 - .L_156)
.L_156:
        /*1124*/ 	.word	0x00000200
        /*1128*/ 	.word	0x00000001
        /*112c*/ 	.word	0x00000001


	//----- nvinfo : EIATTR_CRS_STACK_SIZE
	.align		4
.L_157:
        /*1130*/ 	.byte	0x04, 0x1e
        /*1132*/ 	.short	(.L_159 - .L_158)
.L_158:
        /*1134*/ 	.word	0x00000000


	//----- nvinfo : EIATTR_CBANK_PARAM_SIZE
	.align		4
.L_159:
        /*1138*/ 	.byte	0x03, 0x19
        /*113a*/ 	.short	0x0af0


	//----- nvinfo : EIATTR_PARAM_CBANK
	.align		4
        /*113c*/ 	.byte	0x04, 0x0a
        /*113e*/ 	.short	(.L_161 - .L_160)
	.align		4
.L_160:
        /*1140*/ 	.word	index@(.nv.constant0._ZN7cutlass13device_kernelIN5flash11enable_sm90INS1_16FlashAttnFwdSm90INS1_25CollectiveMainloopFwdSm90ILi2EN4cute5tupleIJNS5_1CILi1EEES8_S8_EEENS6_IJNS7_ILi192EEESA_NS7_ILi64EEEEEELi64ENS_10bfloat16_tEfNS_4arch4Sm90ELb0ELb0ELb1ELb1ELb0ELb1ELb0ELb0ELb1ELb1ELb0ELb0EEENS1_21CollectiveEpilogueFwdINS6_IJSA_SB_SA_EEES9_SD_SF_Li384ELb1ELb1ELb0ELb0EEENS1_36VarlenDynamicPersistentTileSchedulerILi192ELi192ELi384ELi128ELb0ELb1ELb1ELb0ELb1ELb1EEEEEEEEEvNT_6ParamsE)
        /*1144*/ 	.short	0x0210
        /*1146*/ 	.short	0x0af0


	//----- nvinfo : EIATTR_SW_WAR
	.align		4
.L_161:
        /*1148*/ 	.byte	0x04, 0x36
        /*114a*/ 	.short	(.L_163 - .L_162)
.L_162:
        /*114c*/ 	.word	0x00000008
.L_163:


//--------------------- .nv.info._ZN7cutlass13device_kernelIN5flash11enable_sm90INS1_16FlashAttnFwdSm90INS1_25CollectiveMainloopFwdSm90ILi2EN4cute5tupleIJNS5_1CILi1EEES8_S8_EEENS6_IJNS7_ILi192EEENS7_ILi128EEENS7_ILi64EEEEEELi64ENS_10bfloat16_tEfNS_4arch4Sm90ELb0ELb1ELb1ELb0ELb0ELb0ELb0ELb1ELb1ELb1ELb0ELb0EEENS1_21CollectiveEpilogueFwdINS6_IJSA_SC_SB_EEES9_SE_SG_Li384ELb0ELb1ELb0ELb0EEENS1_30DynamicPersistentTileSchedulerILi384ELi128ELb0ELb1ELb1EEEEEEEEEvNT_6ParamsE --------------------------
	.section	.nv.info._ZN7cutlass13device_kernelIN5flash11enable_sm90INS1_16FlashAttnFwdSm90INS1_25CollectiveMainloopFwdSm90ILi2EN4cute5tupleIJNS5_1CILi1EEES8_S8_EEENS6_IJNS7_ILi192EEENS7_ILi128EEENS7_ILi64EEEEEELi64ENS_10bfloat16_tEfNS_4arch4Sm90ELb0ELb1ELb1ELb0ELb0ELb0ELb0ELb1ELb1ELb1ELb0ELb0EEENS1_21CollectiveEpilogueFwdINS6_IJSA_SC_SB_EEES9_SE_SG_Li384ELb0ELb1ELb0ELb0EEENS1_30DynamicPersistentTileSchedulerILi384ELi128ELb0ELb1ELb1EEEEEEEEEvNT_6ParamsE,"",@"SHT_CUDA_INFO"
	.sectionflags	@""
	.align	4


	//----- nvinfo : EIATTR_CUDA_API_VERSION
	.align		4
        /*0000*/ 	.byte	0x04, 0x37
        /*0002*/ 	.short	(.L_165 - .L_164)
.L_164:
        /*0004*/ 	.word	0x00000082


	//----- nvinfo : EIATTR_KPARAM_INFO
	.align		4
.L_165:
        /*0008*/ 	.byte	0x04, 0x17
        /*000a*/ 	.short	(.L_167 - .L_166)
.L_166:
        /*000c*/ 	.word	0x00000000
        /*0010*/ 	.short	0x0000
        /*0012*/ 	.short	0x0070
        /*0014*/ 	.byte	0x00, 0xf0, 0x01, 0x2a


	//----- nvinfo : EIATTR_SPARSE_MMA_MASK
	.align		4
.L_167:
        /*0018*/ 	.byte	0x03, 0x50
        /*001a*/ 	.short	0x0000


	//----- nvinfo : EIATTR_MAXREG_COUNT
	.align		4
        /*001c*/ 	.byte	0x03, 0x1b
        /*001e*/ 	.short	0x0080


	//----- nvinfo : EIATTR_NUM_BARRIERS
	.align		4
        /*0020*/ 	.byte	0x02, 0x4c
        /*0022*/ 	.byte	0x10
	.zero		1


	//----- nvinfo : EIATTR_EXTERNS
	.align		4
        /*0024*/ 	.byte	0x04, 0x0f
        /*0026*/ 	.short	(.L_169 - .L_168)


	//   ....[0]....
	.align		4
.L_168:
        /*0028*/ 	.word	index@(__assertfail)


	//----- nvinfo : EIATTR_MERCURY_ISA_VERSION
	.align		4
.L_169:
        /*002c*/ 	.byte	0x03, 0x5f
        /*002e*/ 	.short	0x0101


	//----- nvinfo : EIATTR_INT_WARP_WIDE_INSTR_OFFSETS
	.align		4
        /*0030*/ 	.byte	0x04, 0x31
        /*0032*/ 	.short	(.L_171 - .L_170)


	//   ....[0]....
.L_170:
        /*0034*/ 	.word	0x00000120


	//   ....[1]....
        /*0038*/ 	.word	0x00000160


	//   ....[2]....
        /*003c*/ 	.word	0x000001d0


	//   ....[3]....
        /*0040*/ 	.word	0x00010cd0


	//   ....[4]....
        /*0044*/ 	.word	0x00010d60


	//   ....[5]....
        /*0048*/ 	.word	0x00013a00


	//   ....[6]....
        /*004c*/ 	.word	0x00013a90


	//----- nvinfo : EIATTR_COOP_GROUP_MASK_REGIDS
	.align		4
.L_171:
        /*0050*/ 	.byte	0x04, 0x29
        /*0052*/ 	.short	(.L_173 - .L_172)


	//   ....[0]....
.L_172:
        /*0054*/ 	.word	0xffffffff


	//   ....[1]....
        /*0058*/ 	.word	0xffffffff


	//   ....[2]....
        /*005c*/ 	.word	0xffffffff


	//   ....[3]....
        /*0060*/ 	.word	0xffffffff


	//   ....[4]....
        /*0064*/ 	.word	0xffffffff


	//   ....[5]....
        /*0068*/ 	.word	0xffffffff


	//   ....[6]....
        /*006c*/ 	.word	0xffffffff


	//   ....[7]....
        /*0070*/ 	.word	0xffffffff


	//   ....[8]....
        /*0074*/ 	.word	0xffffffff


	//   ....[9]....
        /*0078*/ 	.word	0xffffffff


	//   ....[10]....
        /*007c*/ 	.word	0xffffffff


	//   ....[11]....
        /*0080*/ 	.word	0xffffffff


	//   ....[12]....
        /*0084*/ 	.word	0xffffffff


	//   ....[13]....
        /*0088*/ 	.word	0xffffffff


	//   ....[14]....
        /*008c*/ 	.word	0xffffffff


	//   ....[15]....
        /*0090*/ 	.word	0xffffffff


	//   ....[16]....
        /*0094*/ 	.word	0xffffffff


	//   ....[17]....
        /*0098*/ 	.word	0xffffffff


	//   ....[18]....
        /*009c*/ 	.word	0xffffffff


	//   ....[19]....
        /*00a0*/ 	.word	0xffffffff


	//   ....[20]....
        /*00a4*/ 	.word	0xffffffff


	//   ....[21]....
        /*00a8*/ 	.word	0xffffffff


	//   ....[22]....
        /*00ac*/ 	.word	0xffffffff


	//   ....[23]....
        /*00b0*/ 	.word	0xffffffff


	//   ....[24]....
        /*00b4*/ 	.word	0xffffffff


	//   ....[25]....
        /*00b8*/ 	.word	0xffffffff


	//   ....[26]....
        /*00bc*/ 	.word	0xffffffff


	//   ....[27]....
        /*00c0*/ 	.word	0xffffffff


	//   ....[28]....
        /*00c4*/ 	.word	0xffffffff


	//   ....[29]....
        /*00c8*/ 	.word	0xffffffff


	//   ....[30]....
        /*00cc*/ 	.word	0xffffffff


	//   ....[31]....
        /*00d0*/ 	.word	0xffffffff


	//   ....[32]....
        /*00d4*/ 	.word	0xffffffff


	//   ....[33]....
        /*00d8*/ 	.word	0xffffffff


	//   ....[34]....
        /*00dc*/ 	.word	0xffffffff


	//   ....[35]....
        /*00e0*/ 	.word	0xffffffff


	//   ....[36]....
        /*00e4*/ 	.word	0xffffffff


	//   ....[37]....
        /*00e8*/ 	.word	0xffffffff


	//   ....[38]....
        /*00ec*/ 	.word	0xffffffff


	//   ....[39]....
        /*00f0*/ 	.word	0xffffffff


	//   ....[40]....
        /*00f4*/ 	.word	0xffffffff


	//   ....[41]....
        /*00f8*/ 	.word	0xffffffff


	//   ....[42]....
        /*00fc*/ 	.word	0xffffffff


	//   ....[43]....
        /*0100*/ 	.word	0xffffffff


	//   ....[44]....
        /*0104*/ 	.word	0xffffffff


	//   ....[45]....
        /*0108*/ 	.word	0xffffffff


	//   ....[46]....
        /*010c*/ 	.word	0xffffffff


	//   ....[47]....
        /*0110*/ 	.word	0xffffffff


	//   ....[48]....
        /*0114*/ 	.word	0xffffffff


	//   ....[49]....
        /*0118*/ 	.word	0xffffffff


	//   ....[50]....
        /*011c*/ 	.word	0xffffffff


	//   ....[51]....
        /*0120*/ 	.word	0xffffffff


	//   ....[52]....
        /*0124*/ 	.word	0xffffffff


	//   ....[53]....
        /*0128*/ 	.word	0xffffffff


	//   ....[54]....
        /*012c*/ 	.word	0xffffffff


	//   ....[55]....
        /*0130*/ 	.word	0xffffffff


	//   ....[56]....
        /*0134*/ 	.word	0xffffffff


	//   ....[57]....
        /*0138*/ 	.word	0xffffffff


	//   ....[58]....
        /*013c*/ 	.word	0xffffffff


	//   ....[59]....
        /*0140*/ 	.word	0xffffffff


	//   ....[60]....
        /*0144*/ 	.word	0xffffffff


	//   ....[61]....
        /*0148*/ 	.word	0xffffffff


	//   ....[62]....
        /*014c*/ 	.word	0xffffffff


	//   ....[63]....
        /*0150*/ 	.word	0xffffffff


	//   ....[64]....
        /*0154*/ 	.word	0xffffffff


	//   ....[65]....
        /*0158*/ 	.word	0xffffffff


	//   ....[66]....
        /*015c*/ 	.word	0xffffffff


	//   ....[67]....
        /*0160*/ 	.word	0xffffffff


	//   ....[68]....
        /*0164*/ 	.word	0xffffffff


	//   ....[69]....
        /*0168*/ 	.word	0xffffffff


	//   ....[70]....
        /*016c*/ 	.word	0xffffffff


	//   ....[71]....
        /*0170*/ 	.word	0xffffffff


	//   ....[72]....
        /*0174*/ 	.word	0xffffffff


	//   ....[73]....
        /*0178*/ 	.word	0xffffffff


	//   ....[74]....
        /*017c*/ 	.word	0xffffffff


	//   ....[75]....
        /*0180*/ 	.word	0xffffffff


	//   ....[76]....
        /*0184*/ 	.word	0xffffffff


	//   ....[77]....
        /*0188*/ 	.word	0xffffffff


	//   ....[78]....
        /*018c*/ 	.word	0xffffffff


	//   ....[79]....
        /*0190*/ 	.word	0xffffffff


	//   ....[80]....
        /*0194*/ 	.word	0xffffffff


	//   ....[81]....
        /*0198*/ 	.word	0xffffffff


	//   ....[82]....
        /*019c*/ 	.word	0x0500000f


	//   ....[83]....
        /*01a0*/ 	.word	0x0500000f


	//   ....[84]....
        /*01a4*/ 	.word	0x0500000f


	//   ....[85]....
        /*01a8*/ 	.word	0x0500000f


	//   ....[86]....
        /*01ac*/ 	.word	0x0500000f


	//   ....[87]....
        /*01b0*/ 	.word	0x0500000f


	//   ....[88]....
        /*01b4*/ 	.word	0x0500000f


	//   ....[89]....
        /*01b8*/ 	.word	0x0500000f


	//   ....[90]....
        /*01bc*/ 	.word	0x0500000f


	//   ....[91]....
        /*01c0*/ 	.word	0x0500000f


	//   ....[92]....
        /*01c4*/ 	.word	0x0500000f


	//   ....[93]....
        /*01c8*/ 	.word	0x0500000f


	//   ....[94]....
        /*01cc*/ 	.word	0x0500000f


	//   ....[95]....
        /*01d0*/ 	.word	0x0500000f


	//   ....[96]....
        /*01d4*/ 	.word	0x0500000f


	//   ....[97]....
        /*01d8*/ 	.word	0x0500000f


	//   ....[98]....
        /*01dc*/ 	.word	0x0500000f


	//   ....[99]....
        /*01e0*/ 	.word	0x0500000f


	//   ....[100]....
        /*01e4*/ 	.word	0x0500000f


	//   ....[101]....
        /*01e8*/ 	.word	0x0500000f


	//   ....[102]....
        /*01ec*/ 	.word	0x0500000f


	//   ....[103]....
        /*01f0*/ 	.word	0x0500000f


	//   ....[104]....
        /*01f4*/ 	.word	0x0500000f


	//   ....[105]....
        /*01f8*/ 	.word	0x0500000f


	//   ....[106]....
        /*01fc*/ 	.word	0x0500000f


	//   ....[107]....
        /*0200*/ 	.word	0x0500000f


	//   ....[108]....
        /*0204*/ 	.word	0x0500000f


	//----- nvinfo : EIATTR_COOP_GROUP_INSTR_OFFSETS
	.align		4
.L_173:
        /*0208*/ 	.byte	0x04, 0x28
        /*020a*/ 	.short	(.L_175 - .L_174)


	//   ....[0]....
.L_174:
        /*020c*/ 	.word	0x00000060


	//   ....[1]....
        /*0210*/ 	.word	0x00000130


	//   ....[2]....
        /*0214*/ 	.word	0x00000180


	//   ....[3]....
        /*0218*/ 	.word	0x000003b0


	//   ....[4]....
        /*021c*/ 	.word	0x00000510


	//   ....[5]....
        /*0220*/ 	.word	0x00000630


	//   ....[6]....
        /*0224*/ 	.word	0x00000790


	//   ....[7]....
        /*0228*/ 	.word	0x000016c0


	//   ....[8]....
        /*022c*/ 	.word	0x00001ed0


	//   ....[9]....
        /*0230*/ 	.word	0x00002bb0


	//   ....[10]....
        /*0234*/ 	.word	0x00003b70


	//   ....[11]....
        /*0238*/ 	.word	0x00003c40


	//   ....[12]....
        /*023c*/ 	.word	0x000044d0


	//   ....[13]....
        /*0240*/ 	.word	0x00004520


	//   ....[14]....
        /*0244*/ 	.word	0x00006250


	//   ....[15]....
        /*0248*/ 	.word	0x00006490


	//   ....[16]....
        /*024c*/ 	.word	0x00007070


	//   ....[17]....
        /*0250*/ 	.word	0x00007110


	//   ....[18]....
        /*0254*/ 	.word	0x00007990


	//   ....[19]....
        /*0258*/ 	.word	0x00007a00


	//   ....[20]....
        /*025c*/ 	.word	0x00009880


	//   ....[21]....
        /*0260*/ 	.word	0x000098f0


	//   ....[22]....
        /*0264*/ 	.word	0x00009ff0


	//   ....[23]....
        /*0268*/ 	.word	0x0000a070


	//   ....[24]....
        /*026c*/ 	.word	0x0000ba60


	//   ....[25]....
        /*0270*/ 	.word	0x0000c210


	//   ....[26]....
        /*0274*/ 	.word	0x0000cd80


	//   ....[27]....
        /*0278*/ 	.word	0x0000ce80


	//   ....[28]....
        /*027c*/ 	.word	0x0000d720


	//   ....[29]....
        /*0280*/ 	.word	0x0000d780


	//   ....[30]....
        /*0284*/ 	.word	0x0000e670


	//   ....[31]....
        /*0288*/ 	.word	0x0000e6b0


	//   ....[32]....
        /*028c*/ 	.word	0x0000e7a0


	//   ....[33]....
        /*0290*/ 	.word	0x0000e7b0


	//   ....[34]....
        /*0294*/ 	.word	0x0000f380


	//   ....[35]....
        /*0298*/ 	.word	0x0000f3b0


	//   ....[36]....
        /*029c*/ 	.word	0x0000f3e0


	//   ....[37]....
        /*02a0*/ 	.word	0x0000f440


	//   ....[38]....
        /*02a4*/ 	.word	0x0000f860


	//   ....[39]....
        /*02a8*/ 	.word	0x0000f8a0


	//   ....[40]....
        /*02ac*/ 	.word	0x0000f8c0


	//   ....[41]....
        /*02b0*/ 	.word	0x0000f900


	//   ....[42]....
        /*02b4*/ 	.word	0x0000f920


	//   ....[43]....
        /*02b8*/ 	.word	0x0000f930


	//   ....[44]....
        /*02bc*/ 	.word	0x0000f950


	//   ....[45]....
        /*02c0*/ 	.word	0x0000f970


	//   ....[46]....
        /*02c4*/ 	.word	0x0000ffe0


	//   ....[47]....
        /*02c8*/ 	.word	0x00010020


	//   ....[48]....
        /*02cc*/ 	.word	0x00010060


	//   ....[49]....
        /*02d0*/ 	.word	0x00010090


	//   ....[50]....
        /*02d4*/ 	.word	0x000100b0


	//   ....[51]....
        /*02d8*/ 	.word	0x000100c0


	//   ....[52]....
        /*02dc*/ 	.word	0x000100d0


	//   ....[53]....
        /*02e0*/ 	.word	0x000100f0


	//   ....[54]....
        /*02e4*/ 	.word	0x00010270


	//   ....[55]....
        /*02e8*/ 	.word	0x000112a0


	//   ....[56]....
        /*02ec*/ 	.word	0x00011cb0


	//   ....[57]....
        /*02f0*/ 	.word	0x00011cc0


	//   ....[58]....
        /*02f4*/ 	.word	0x00011cd0


	//   ....[59]....
        /*02f8*/ 	.word	0x00011d00


	//   ....[60]....
        /*02fc*/ 	.word	0x00011d60


	//   ....[61]....
        /*0300*/ 	.word	0x00011da0


	//   ....[62]....
        /*0304*/ 	.word	0x00011df0


	//   ....[63]....
        /*0308*/ 	.word	0x00011e50


	//   ....[64]....
        /*030c*/ 	.word	0x00011e70


	//   ....[65]....
        /*0310*/ 	.word	0x00011e90


	//   ....[66]....
        /*0314*/ 	.word	0x00011ee0


	//   ....[67]....
        /*0318*/ 	.word	0x00011f40


	//   ....[68]....
        /*031c*/ 	.word	0x00011f60


	//   ....[69]....
        /*0320*/ 	.word	0x00011f80


	//   ....[70]....
        /*0324*/ 	.word	0x00011fe0


	//   ....[71]....
        /*0328*/ 	.word	0x00012010


	//   ....[72]....
        /*032c*/ 	.word	0x00012050


	//   ....[73]....
        /*0330*/ 	.word	0x00012070


	//   ....[74]....
        /*0334*/ 	.word	0x00012090


	//   ....[75]....
        /*0338*/ 	.word	0x00012110


	//   ....[76]....
        /*033c*/ 	.word	0x00012120


	//   ....[77]....
        /*0340*/ 	.word	0x00012140


	//   ....[78]....
        /*0344*/ 	.word	0x00012160


	//   ....[79]....
        /*0348*/ 	.word	0x000121d0


	//   ....[80]....
        /*034c*/ 	.word	0x00013e60


	//   ....[81]....
        /*0350*/ 	.word	0x00014030


	//   ....[82]....
        /*0354*/ 	.word	0x00014650


	//   ....[83]....
        /*0358*/ 	.word	0x000147d0


	//   ....[84]....
        /*035c*/ 	.word	0x00014830


	//   ....[85]....
        /*0360*/ 	.word	0x000148e0


	//   ....[86]....
        /*0364*/ 	.word	0x00014980


	//   ....[87]....
        /*0368*/ 	.word	0x000149e0


	//   ....[88]....
        /*036c*/ 	.word	0x00014ad0


	//   ....[89]....
        /*0370*/ 	.word	0x00014b30


	//   ....[90]....
        /*0374*/ 	.word	0x00014be0


	//   ....[91]....
        /*0378*/ 	.word	0x00014c40


	//   ....[92]....
        /*037c*/ 	.word	0x00014d30


	//   ....[93]....
        /*0380*/ 	.word	0x00014d90


	//   ....[94]....
        /*0384*/ 	.word	0x00014e40


	//   ....[95]....
        /*0388*/ 	.word	0x00014ea0


	//   ....[96]....
        /*038c*/ 	.word	0x00014f80


	//   ....[97]....
        /*0390*/ 	.word	0x00014fe0


	//   ....[98]....
        /*0394*/ 	.word	0x000150b0


	//   ....[99]....
        /*0398*/ 	.word	0x00015110


	//   ....[100]....
        /*039c*/ 	.word	0x000151e0


	//   ....[101]....
        /*03a0*/ 	.word	0x00015240


	//   ....[102]....
        /*03a4*/ 	.word	0x000152f0


	//   ....[103]....
        /*03a8*/ 	.word	0x00015350


	//   ....[104]....
        /*03ac*/ 	.word	0x00015400


	//   ....[105]....
        /*03b0*/ 	.word	0x00015480


	//   ....[106]....
        /*03b4*/ 	.word	0x00015520


	//   ....[107]....
        /*03b8*/ 	.word	0x00015830


	//   ....[108]....
        /*03bc*/ 	.word	0x00015950


	//----- nvinfo : EIATTR_REG_RECONFIG
	.align		4
.L_175:
        /*03c0*/ 	.byte	0x01, 0x54
	.zero		2


	//----- nvinfo : EIATTR_SYSCALL_OFFSETS
	.align		4
        /*03c4*/ 	.byte	0x04, 0x46
        /*03c6*/ 	.short	(.L_177 - .L_176)


	//   ....[0]....
.L_176:
        /*03c8*/ 	.word	0x000018a0


	//   ....[1]....
        /*03cc*/ 	.word	0x00010ec0


	//   ....[2]....
        /*03d0*/ 	.word	0x00011010


	//   ....[3]....
        /*03d4*/ 	.word	0x00011100


	//   ....[4]....
        /*03d8*/ 	.word	0x00011830


	//----- nvinfo : EIATTR_MBARRIER_INSTR_OFFSETS
	.align		4
.L_177:
        /*03dc*/ 	.byte	0x04, 0x39
        /*03de*/ 	.short	(.L_179 - .L_178)


	//   ....[0]....
.L_178:
        /*03e0*/ 	.word	0x00000260
        /*03e4*/ 	.word	0x000000ff
        /*03e8*/ 	.word	0x00016800
        /*03ec*/ 	.short	0x0100
        /*03ee*/ 	.byte	0x08
	.zero		1


	//   ....[1]....
        /*03f0*/ 	.word	0x00000270
        /*03f4*/ 	.word	0x000000ff
        /*03f8*/ 	.word	0x00016820
        /*03fc*/ 	.short	0x0100
        /*03fe*/ 	.byte	0x08
	.zero		1


	//   ....[2]....
        /*0400*/ 	.word	0x00000360
        /*0404*/ 	.word	0x000000ff
        /*0408*/ 	.word	0x00016830
        /*040c*/ 	.short	0x0100
        /*040e*/ 	.byte	0x08
	.zero		1


	//   ....[3]....
        /*0410*/ 	.word	0x00000370
        /*0414*/ 	.word	0x000000ff
        /*0418*/ 	.word	0x00016840
        /*041c*/ 	.short	0x0100
        /*041e*/ 	.byte	0x08
	.zero		1


	//   ....[4]....
        /*0420*/ 	.word	0x00000380
        /*0424*/ 	.word	0x000000ff
        /*0428*/ 	.word	0x00016838
        /*042c*/ 	.short	0x0100
        /*042e*/ 	.byte	0x08
	.zero		1


	//   ....[5]....
        /*0430*/ 	.word	0x00000390
        /*0434*/ 	.word	0x000000ff
        /*0438*/ 	.word	0x00016848
        /*043c*/ 	.short	0x0100
        /*043e*/ 	.byte	0x08
	.zero		1


	//   ....[6]....
        /*0440*/ 	.word	0x000004c0
        /*0444*/ 	.word	0x000000ff
        /*0448*/ 	.word	0x00016850
        /*044c*/ 	.short	0x0100
        /*044e*/ 	.byte	0x08
	.zero		1


	//   ....[7]....
        /*0450*/ 	.word	0x000004d0
        /*0454*/ 	.word	0x000000ff
        /*0458*/ 	.word	0x00016860
        /*045c*/ 	.short	0x0100
        /*045e*/ 	.byte	0x08
	.zero		1


	//   ....[8]....
        /*0460*/ 	.word	0x000004e0
        /*0464*/ 	.word	0x000000ff
        /*0468*/ 	.word	0x00016858
        /*046c*/ 	.short	0x0100
        /*046e*/ 	.byte	0x08
	.zero		1


	//   ....[9]....
        /*0470*/ 	.word	0x000004f0
        /*0474*/ 	.word	0x000000ff
        /*0478*/ 	.word	0x00016868
        /*047c*/ 	.short	0x0100
        /*047e*/ 	.byte	0x08
	.zero		1


	//   ....[10]....
        /*0480*/ 	.word	0x000005e0
        /*0484*/ 	.word	0x000000ff
        /*0488*/ 	.word	0x00016870
        /*048c*/ 	.short	0x0100
        /*048e*/ 	.byte	0x06
	.zero		1


	//   ....[11]....
        /*0490*/ 	.word	0x000005f0
        /*0494*/ 	.word	0x000000ff
        /*0498*/ 	.word	0x00016880
        /*049c*/ 	.short	0x0100
        /*049e*/ 	.byte	0x06
	.zero		1


	//   ....[12]....
        /*04a0*/ 	.word	0x00000600
        /*04a4*/ 	.word	0x000000ff
        /*04a8*/ 	.word	0x00016878
        /*04ac*/ 	.short	0x0100
        /*04ae*/ 	.byte	0x06
	.zero		1


	//   ....[13]....
        /*04b0*/ 	.word	0x00000610
        /*04b4*/ 	.word	0x000000ff
        /*04b8*/ 	.word	0x00016888
        /*04bc*/ 	.short	0x0100
        /*04be*/ 	.byte	0x06
	.zero		1


	//   ....[14]....
        /*04c0*/ 	.word	0x00000740
        /*04c4*/ 	.word	0x000000ff
        /*04c8*/ 	.word	0x00016890
        /*04cc*/ 	.short	0x0100
        /*04ce*/ 	.byte	0x08
	.zero		1


	//   ....[15]....
        /*04d0*/ 	.word	0x00000750
        /*04d4*/ 	.word	0x000000ff
        /*04d8*/ 	.word	0x000168a0
        /*04dc*/ 	.short	0x0100
        /*04de*/ 	.byte	0x08
	.zero		1


	//   ....[16]....
        /*04e0*/ 	.word	0x00000760
        /*04e4*/ 	.word	0x000000ff
        /*04e8*/ 	.word	0x00016898
        /*04ec*/ 	.short	0x0100
        /*04ee*/ 	.byte	0x08
	.zero		1


	//   ....[17]....
        /*04f0*/ 	.word	0x00000770
        /*04f4*/ 	.word	0x000000ff
        /*04f8*/ 	.word	0x000168a8
        /*04fc*/ 	.short	0x0100
        /*04fe*/ 	.byte	0x08
	.zero		1


	//   ....[18]....
        /*0500*/ 	.word	0x000008a0
        /*0504*/ 	.word	0x000000ff
        /*0508*/ 	.word	0x000168b0
        /*050c*/ 	.short	0x0100
        /*050e*/ 	.byte	0x08
	.zero		1


	//   ....[19]....
        /*0510*/ 	.word	0x000008b0
        /*0514*/ 	.word	0x000000ff
        /*0518*/ 	.word	0x000168c0
        /*051c*/ 	.short	0x0100
        /*051e*/ 	.byte	0x08
	.zero		1


	//   ....[20]....
        /*0520*/ 	.word	0x000008c0
        /*0524*/ 	.word	0x000000ff
        /*0528*/ 	.word	0x000168b8
        /*052c*/ 	.short	0x0100
        /*052e*/ 	.byte	0x08
	.zero		1


	//   ....[21]....
        /*0530*/ 	.word	0x000008d0
        /*0534*/ 	.word	0x000000ff
        /*0538*/ 	.word	0x000168c8
        /*053c*/ 	.short	0x0100
        /*053e*/ 	.byte	0x08
	.zero		1


	//   ....[22]....
        /*0540*/ 	.word	0x00001920
        /*0544*/ 	.word	0x000000ff
        /*0548*/ 	.word	0x00016800
        /*054c*/ 	.short	0x010a
        /*054e*/ 	.byte	0x2d
	.zero		1


	//   ....[23]....
        /*0550*/ 	.word	0x000019a0
        /*0554*/ 	.word	0x0000000f
        /*0558*/ 	.word	0x00016830
        /*055c*/ 	.short	0x010a
        /*055e*/ 	.byte	0x3f
	.zero		1


	//   ....[24]....
        /*0560*/ 	.word	0x00001a00
        /*0564*/ 	.word	0x0000000f
        /*0568*/ 	.word	0x00016830
        /*056c*/ 	.short	0x010a
        /*056e*/ 	.byte	0x3f
	.zero		1


	//   ....[25]....
        /*0570*/ 	.word	0x00002030
        /*0574*/ 	.word	0x0000000f
        /*0578*/ 	.word	0x00000000
        /*057c*/ 	.short	0x0101
        /*057e*/ 	.byte	0x3f
	.zero		1


	//   ....[26]....
        /*0580*/ 	.word	0x000053e0
        /*0584*/ 	.word	0x000000ff
        /*0588*/ 	.word	0x00016830
        /*058c*/ 	.short	0x010a
        /*058e*/ 	.byte	0x06
	.zero		1


	//   ....[27]....
        /*0590*/ 	.word	0x00005420
        /*0594*/ 	.word	0x000000ff
        /*0598*/ 	.word	0x00016830
        /*059c*/ 	.short	0x010a
        /*059e*/ 	.byte	0x06
	.zero		1


	//   ....[28]....
        /*05a0*/ 	.word	0x00005600
        /*05a4*/ 	.word	0x000000ff
        /*05a8*/ 	.word	0x00016850
        /*05ac*/ 	.short	0x010a
        /*05ae*/ 	.byte	0x06
	.zero		1


	//   ....[29]....
        /*05b0*/ 	.word	0x00005640
        /*05b4*/ 	.word	0x000000ff
        /*05b8*/ 	.word	0x00016850
        /*05bc*/ 	.short	0x010a
        /*05be*/ 	.byte	0x06
	.zero		1


	//   ....[30]....
        /*05c0*/ 	.word	0x00006290
        /*05c4*/ 	.word	0x00000021
        /*05c8*/ 	.word	0x00000000
        /*05cc*/ 	.short	0x0101
        /*05ce*/ 	.byte	0x3f
	.zero		1


	//   ....[31]....
        /*05d0*/ 	.word	0x00007de0
        /*05d4*/ 	.word	0x00000015
        /*05d8*/ 	.word	0x00000000
        /*05dc*/ 	.short	0x0101
        /*05de*/ 	.byte	0x3f
	.zero		1


	//   ....[32]....
        /*05e0*/ 	.word	0x00008c30
        /*05e4*/ 	.word	0x000000ff
        /*05e8*/ 	.word	0x00016830
        /*05ec*/ 	.short	0x010a
        /*05ee*/ 	.byte	0x06
	.zero		1


	//   ....[33]....
        /*05f0*/ 	.word	0x00008c70
        /*05f4*/ 	.word	0x000000ff
        /*05f8*/ 	.word	0x00016830
        /*05fc*/ 	.short	0x010a
        /*05fe*/ 	.byte	0x06
	.zero		1


	//   ....[34]....
        /*0600*/ 	.word	0x00008e50
        /*0604*/ 	.word	0x000000ff
        /*0608*/ 	.word	0x00016850
        /*060c*/ 	.short	0x010a
        /*060e*/ 	.byte	0x06
	.zero		1


	//   ....[35]....
        /*0610*/ 	.word	0x00008e90
        /*0614*/ 	.word	0x000000ff
        /*0618*/ 	.word	0x00016850
        /*061c*/ 	.short	0x010a
        /*061e*/ 	.byte	0x06
	.zero		1


	//   ....[36]....
        /*0620*/ 	.word	0x0000a510
        /*0624*/ 	.word	0x0000000d
        /*0628*/ 	.word	0x00000000
        /*062c*/ 	.short	0x0101
        /*062e*/ 	.byte	0x3f
	.zero		1


	//   ....[37]....
        /*0630*/ 	.word	0x0000a6c0
        /*0634*/ 	.word	0x0000000f
        /*0638*/ 	.word	0x00000000
        /*063c*/ 	.short	0x0101
        /*063e*/ 	.byte	0x3f
	.zero		1


	//   ....[38]....
        /*0640*/ 	.word	0x0000b140
        /*0644*/ 	.word	0x000000ff
        /*0648*/ 	.word	0x00016830
        /*064c*/ 	.short	0x010a
        /*064e*/ 	.byte	0x06
	.zero		1


	//   ....[39]....
        /*0650*/ 	.word	0x0000b180
        /*0654*/ 	.word	0x000000ff
        /*0658*/ 	.word	0x00016830
        /*065c*/ 	.short	0x010a
        /*065e*/ 	.byte	0x06
	.zero		1


	//   ....[40]....
        /*0660*/ 	.word	0x0000b360
        /*0664*/ 	.word	0x000000ff
        /*0668*/ 	.word	0x00016850
        /*066c*/ 	.short	0x010a
        /*066e*/ 	.byte	0x06
	.zero		1


	//   ....[41]....
        /*0670*/ 	.word	0x0000b3a0
        /*0674*/ 	.word	0x000000ff
        /*0678*/ 	.word	0x00016850
        /*067c*/ 	.short	0x010a
        /*067e*/ 	.byte	0x06
	.zero		1


	//   ....[42]....
        /*0680*/ 	.word	0x0000bff0
        /*0684*/ 	.word	0x00000049
        /*0688*/ 	.word	0x00000000
        /*068c*/ 	.short	0x0101
        /*068e*/ 	.byte	0x3f
	.zero		1


	//   ....[43]....
        /*0690*/ 	.word	0x0000db10
        /*0694*/ 	.word	0x0000000d
        /*0698*/ 	.word	0x00000000
        /*069c*/ 	.short	0x0101
        /*069e*/ 	.byte	0x3f
	.zero		1


	//   ....[44]....
        /*06a0*/ 	.word	0x0000e5e0
        /*06a4*/ 	.word	0x000000ff
        /*06a8*/ 	.word	0x00016850
        /*06ac*/ 	.short	0x010a
        /*06ae*/ 	.byte	0x05
	.zero		1


	//   ....[45]....
        /*06b0*/ 	.word	0x0000e620
        /*06b4*/ 	.word	0x000000ff
        /*06b8*/ 	.word	0x00016850
        /*06bc*/ 	.short	0x010a
        /*06be*/ 	.byte	0x05
	.zero		1


	//   ....[46]....
        /*06c0*/ 	.word	0x0000eb40
        /*06c4*/ 	.word	0x00000007
        /*06c8*/ 	.word	0x00000000
        /*06cc*/ 	.short	0x0101
        /*06ce*/ 	.byte	0x3f
	.zero		1


	//   ....[47]....
        /*06d0*/ 	.word	0x0000f850
        /*06d4*/ 	.word	0x0000001f
        /*06d8*/ 	.word	0x00000000
        /*06dc*/ 	.short	0x0101
        /*06de*/ 	.byte	0x3f
	.zero		1


	//   ....[48]....
        /*06e0*/ 	.word	0x000114d0
        /*06e4*/ 	.word	0x00000003
        /*06e8*/ 	.word	0x00016840
        /*06ec*/ 	.short	0x010a
        /*06ee*/ 	.byte	0x3f
	.zero		1


	//   ....[49]....
        /*06f0*/ 	.word	0x000122a0
        /*06f4*/ 	.word	0x00000011
        /*06f8*/ 	.word	0x00016800
        /*06fc*/ 	.short	0x0107
        /*06fe*/ 	.byte	0x3f
	.zero		1


	//   ....[50]....
        /*0700*/ 	.word	0x00012370
        /*0704*/ 	.word	0x00000011
        /*0708*/ 	.word	0x00016800
        /*070c*/ 	.short	0x0101
        /*070e*/ 	.byte	0x3f
	.zero		1


	//   ....[51]....
        /*0710*/ 	.word	0x00012390
        /*0714*/ 	.word	0x00000011
        /*0718*/ 	.word	0x00016820
        /*071c*/ 	.short	0x010a
        /*071e*/ 	.byte	0x3f
	.zero		1


	//   ....[52]....
        /*0720*/ 	.word	0x000126b0
        /*0724*/ 	.word	0x00000003
        /*0728*/ 	.word	0x00016840
        /*072c*/ 	.short	0x010a
        /*072e*/ 	.byte	0x3f
	.zero		1


	//   ....[53]....
        /*0730*/ 	.word	0x000128e0
        /*0734*/ 	.word	0x00000002
        /*0738*/ 	.word	0x00000060
        /*073c*/ 	.short	0x010a
        /*073e*/ 	.byte	0x3f
	.zero		1


	//   ....[54]....
        /*0740*/ 	.word	0x00012e30
        /*0744*/ 	.word	0x00000003
        /*0748*/ 	.word	0x00016840
        /*074c*/ 	.short	0x010a
        /*074e*/ 	.byte	0x3f
	.zero		1


	//   ....[55]....
        /*0750*/ 	.word	0x00013060
        /*0754*/ 	.word	0x00000005
        /*0758*/ 	.word	0x00000060
        /*075c*/ 	.short	0x010a
        /*075e*/ 	.byte	0x3f
	.zero		1


	//   ....[56]....
        /*0760*/ 	.word	0x000134e0
        /*0764*/ 	.word	0x00000002
        /*0768*/ 	.word	0x00016840
        /*076c*/ 	.short	0x010a
        /*076e*/ 	.byte	0x3f
	.zero		1


	//   ....[57]....
        /*0770*/ 	.word	0x00013720
        /*0774*/ 	.word	0x00000005
        /*0778*/ 	.word	0x00000060
        /*077c*/ 	.short	0x010a
        /*077e*/ 	.byte	0x3f
	.zero		1


	//   ....[58]....
        /*0780*/ 	.word	0x00013b30
        /*0784*/ 	.word	0x00000003
        /*0788*/ 	.word	0x00016860
        /*078c*/ 	.short	0x010a
        /*078e*/ 	.byte	0x3f
	.zero		1


	//   ....[59]....
        /*0790*/ 	.word	0x00013fb0
        /*0794*/ 	.word	0x00000009
        /*0798*/ 	.word	0x00016820
        /*079c*/ 	.short	0x010a
        /*079e*/ 	.byte	0x3f
	.zero		1


	//   ....[60]....
        /*07a0*/ 	.word	0x00014150
        /*07a4*/ 	.word	0x00000007
        /*07a8*/ 	.word	0x00000000
        /*07ac*/ 	.short	0x010a
        /*07ae*/ 	.byte	0x3f
	.zero		1


	//   ....[61]....
        /*07b0*/ 	.word	0x000141c0
        /*07b4*/ 	.word	0x00000003
        /*07b8*/ 	.word	0x00000000
        /*07bc*/ 	.short	0x010a
        /*07be*/ 	.byte	0x3f
	.zero		1


	//   ....[62]....
        /*07c0*/ 	.word	0x00014220
        /*07c4*/ 	.word	0x00000005
        /*07c8*/ 	.word	0x00000000
        /*07cc*/ 	.short	0x010a
        /*07ce*/ 	.byte	0x3f
	.zero		1


	//   ....[63]....
        /*07d0*/ 	.word	0x00014250
        /*07d4*/ 	.word	0x00000003
        /*07d8*/ 	.word	0x00000000
        /*07dc*/ 	.short	0x010a
        /*07de*/ 	.byte	0x3f
	.zero		1


	//   ....[64]....
        /*07e0*/ 	.word	0x000142c0
        /*07e4*/ 	.word	0x00000003
        /*07e8*/ 	.word	0x00016800
        /*07ec*/ 	.short	0x010a
        /*07ee*/ 	.byte	0x3f
	.zero		1


	//   ....[65]....
        /*07f0*/ 	.word	0x00014310
        /*07f4*/ 	.word	0x0000000f
        /*07f8*/ 	.word	0x00016830
        /*07fc*/ 	.short	0x010a
        /*07fe*/ 	.byte	0x3f
	.zero		1


	//   ....[66]....
        /*0800*/ 	.word	0x00014370
        /*0804*/ 	.word	0x00000008
        /*0808*/ 	.word	0x00016830
        /*080c*/ 	.short	0x010a
        /*080e*/ 	.byte	0x3f
	.zero		1


	//   ....[67]....
        /*0810*/ 	.word	0x000143d0
        /*0814*/ 	.word	0x00000008
        /*0818*/ 	.word	0x00016850
        /*081c*/ 	.short	0x010a
        /*081e*/ 	.byte	0x3f
	.zero		1


	//   ....[68]....
        /*0820*/ 	.word	0x00014430
        /*0824*/ 	.word	0x0000000b
        /*0828*/ 	.word	0x00016830
        /*082c*/ 	.short	0x010a
        /*082e*/ 	.byte	0x3f
	.zero		1


	//   ....[69]....
        /*0830*/ 	.word	0x00014490
        /*0834*/ 	.word	0x0000000b
        /*0838*/ 	.word	0x00016850
        /*083c*/ 	.short	0x010a
        /*083e*/ 	.byte	0x3f
	.zero		1


	//   ....[70]....
        /*0840*/ 	.word	0x000144f0
        /*0844*/ 	.word	0x00000009
        /*0848*/ 	.word	0x00016830
        /*084c*/ 	.short	0x010a
        /*084e*/ 	.byte	0x3f
	.zero		1


	//   ....[71]....
        /*0850*/ 	.word	0x00014550
        /*0854*/ 	.word	0x00000009
        /*0858*/ 	.word	0x00016850
        /*085c*/ 	.short	0x010a
        /*085e*/ 	.byte	0x3f
	.zero		1


	//   ....[72]....
        /*0860*/ 	.word	0x000145b0
        /*0864*/ 	.word	0x00000005
        /*0868*/ 	.word	0x00016850
        /*086c*/ 	.short	0x010a
        /*086e*/ 	.byte	0x3f
	.zero		1


	//   ....[73]....
        /*0870*/ 	.word	0x00014700
        /*0874*/ 	.word	0x00000003
        /*0878*/ 	.word	0x00016840
        /*087c*/ 	.short	0x010a
        /*087e*/ 	.byte	0x3f
	.zero		1


	//   ....[74]....
        /*0880*/ 	.word	0x00015550
        /*0884*/ 	.word	0x00000011
        /*0888*/ 	.word	0x00016820
        /*088c*/ 	.short	0x010a
        /*088e*/ 	.byte	0x3f
	.zero		1


	//   ....[75]....
        /*0890*/ 	.word	0x000155a0
        /*0894*/ 	.word	0x00000003
        /*0898*/ 	.word	0x00016840
        /*089c*/ 	.short	0x010a
        /*089e*/ 	.byte	0x3f
	.zero		1


	//   ....[76]....
        /*08a0*/ 	.word	0x000155f0
        /*08a4*/ 	.word	0x00000002
        /*08a8*/ 	.word	0x00000060
        /*08ac*/ 	.short	0x010a
        /*08ae*/ 	.byte	0x3f
	.zero		1


	//   ....[77]....
        /*08b0*/ 	.word	0x00015640
        /*08b4*/ 	.word	0x00000003
        /*08b8*/ 	.word	0x00016840
        /*08bc*/ 	.short	0x010a
        /*08be*/ 	.byte	0x3f
	.zero		1


	//   ....[78]....
        /*08c0*/ 	.word	0x00015690
        /*08c4*/ 	.word	0x00000005
        /*08c8*/ 	.word	0x00000060
        /*08cc*/ 	.short	0x010a
        /*08ce*/ 	.byte	0x3f
	.zero		1


	//   ....[79]....
        /*08d0*/ 	.word	0x000156e0
        /*08d4*/ 	.word	0x00000002
        /*08d8*/ 	.word	0x00016840
        /*08dc*/ 	.short	0x010a
        /*08de*/ 	.byte	0x3f
	.zero		1


	//   ....[80]....
        /*08e0*/ 	.word	0x00015730
        /*08e4*/ 	.word	0x00000005
        /*08e8*/ 	.word	0x00000060
        /*08ec*/ 	.short	0x010a
        /*08ee*/ 	.byte	0x3f
	.zero		1


	//   ....[81]....
        /*08f0*/ 	.word	0x00015780
        /*08f4*/ 	.word	0x00000003
        /*08f8*/ 	.word	0x00016860
        /*08fc*/ 	.short	0x010a
        /*08fe*/ 	.byte	0x3f
	.zero		1


	//   ....[82]....
        /*0900*/ 	.word	0x00015870
        /*0904*/ 	.word	0x00000009
        /*0908*/ 	.word	0x00016820
        /*090c*/ 	.short	0x010a
        /*090e*/ 	.byte	0x3f
	.zero		1


	//   ....[83]....
        /*0910*/ 	.word	0x00015a10
        /*0914*/ 	.word	0x00000007
        /*0918*/ 	.word	0x00000000
        /*091c*/ 	.short	0x010a
        /*091e*/ 	.byte	0x3f
	.zero		1


	//   ....[84]....
        /*0920*/ 	.word	0x00015a60
        /*0924*/ 	.word	0x00000003
        /*0928*/ 	.word	0x00000000
        /*092c*/ 	.short	0x010a
        /*092e*/ 	.byte	0x3f
	.zero		1


	//   ....[85]....
        /*0930*/ 	.word	0x00015ab0
        /*0934*/ 	.word	0x00000005
        /*0938*/ 	.word	0x00000000
        /*093c*/ 	.short	0x010a
        /*093e*/ 	.byte	0x3f
	.zero		1


	//----- nvinfo : EIATTR_NUM_MBARRIERS
	.align		4
.L_179:
        /*0940*/ 	.byte	0x03, 0x38
        /*0942*/ 	.short	0x0016


	//----- nvinfo : EIATTR_EXIT_INSTR_OFFSETS
	.align		4
        /*0944*/ 	.byte	0x04, 0x1c
        /*0946*/ 	.short	(.L_181 - .L_180)


	//   ....[0]....
.L_180:
        /*0948*/ 	.word	0x00000a30


	//   ....[1]....
        /*094c*/ 	.word	0x00010200


	//   ....[2]....
        /*0950*/ 	.word	0x000142a0


	//----- nvinfo : EIATTR_MAX_THREADS
	.align		4
.L_181:
        /*0954*/ 	.byte	0x04, 0x05
        /*0956*/ 	.short	(.L_183 - .L_182)
.L_182:
        /*0958*/ 	.word	0x00000200
        /*095c*/ 	.word	0x00000001
        /*0960*/ 	.word	0x00000001


	//----- nvinfo : EIATTR_CRS_STACK_SIZE
	.align		4
.L_183:
        /*0964*/ 	.byte	0x04, 0x1e
        /*0966*/ 	.short	(.L_185 - .L_184)
.L_184:
        /*0968*/ 	.word	0x00000000


	//----- nvinfo : EIATTR_CBANK_PARAM_SIZE
	.align		4
.L_185:
        /*096c*/ 	.byte	0x03, 0x19
        /*096e*/ 	.short	0x0af0


	//----- nvinfo : EIATTR_PARAM_CBANK
	.align		4
        /*0970*/ 	.byte	0x04, 0x0a
        /*0972*/ 	.short	(.L_187 - .L_186)
	.align		4
.L_186:
        /*0974*/ 	.word	index@(.nv.constant0._ZN7cutlass13device_kernelIN5flash11enable_sm90INS1_16FlashAttnFwdSm90INS1_25CollectiveMainloopFwdSm90ILi2EN4cute5tupleIJNS5_1CILi1EEES8_S8_EEENS6_IJNS7_ILi192EEENS7_ILi128EEENS7_ILi64EEEEEELi64ENS_10bfloat16_tEfNS_4arch4Sm90ELb0ELb1ELb1ELb0ELb0ELb0ELb0ELb1ELb1ELb1ELb0ELb0EEENS1_21CollectiveEpilogueFwdINS6_IJSA_SC_SB_EEES9_SE_SG_Li384ELb0ELb1ELb0ELb0EEENS1_30DynamicPersistentTileSchedulerILi384ELi128ELb0ELb1ELb1EEEEEEEEEvNT_6ParamsE)
        /*0978*/ 	.short	0x0210
        /*097a*/ 	.short	0x0af0


	//----- nvinfo : EIATTR_SW_WAR
	.align		4
.L_187:
        /*097c*/ 	.byte	0x04, 0x36
        /*097e*/ 	.short	(.L_189 - .L_188)
.L_188:
        /*0980*/ 	.word	0x00000008
.L_189:


//--------------------- .nv.info._ZN7cutlass13device_kernelIN5flash11enable_sm90INS1_16FlashAttnFwdSm90INS1_25CollectiveMainloopFwdSm90ILi2EN4cute5tupleIJNS5_1CILi1EEES8_S8_EEENS6_IJNS7_ILi192EEENS7_ILi128EEENS7_ILi64EEEEEELi64ENS_10bfloat16_tEfNS_4arch4Sm90ELb0ELb1ELb1ELb1ELb0ELb0ELb0ELb1ELb1ELb1ELb0ELb0EEENS1_21CollectiveEpilogueFwdINS6_IJSA_SC_SB_EEES9_SE_SG_Li384ELb1ELb1ELb0ELb0EEENS1_36VarlenDynamicPersistentTileSchedulerILi192ELi128ELi384ELi128ELb0ELb1ELb1ELb1ELb0ELb1EEEEEEEEEvNT_6ParamsE --------------------------
	.section	.nv.info._ZN7cutlass13device_kernelIN5flash11enable_sm90INS1_16FlashAttnFwdSm90INS1_25CollectiveMainloopFwdSm90ILi2EN4cute5tupleIJNS5_1CILi1EEES8_S8_EEENS6_IJNS7_ILi192EEENS7_ILi128EEENS7_ILi64EEEEEELi64ENS_10bfloat16_tEfNS_4arch4Sm90ELb0ELb1ELb1ELb1ELb0ELb0ELb0ELb1ELb1ELb1ELb0ELb0EEENS1_21CollectiveEpilogueFwdINS6_IJSA_SC_SB_EEES9_SE_SG_Li384ELb1ELb1ELb0ELb0EEENS1_36VarlenDynamicPersistentTileSchedulerILi192ELi128ELi384ELi128ELb0ELb1ELb1ELb1ELb0ELb1EEEEEEEEEvNT_6ParamsE,"",@"SHT_CUDA_INFO"
	.sectionflags	@""
	.align	4


	//----- nvinfo : EIATTR_CUDA_API_VERSION
	.align		4
        /*0000*/ 	.byte	0x04, 0x37
        /*0002*/ 	.short	(.L_191 - .L_190)
.L_190:
        /*0004*/ 	.word	0x00000082


	//----- nvinfo : EIATTR_KPARAM_INFO
	.align		4
.L_191:
        /*0008*/ 	.byte	0x04, 0x17
        /*000a*/ 	.short	(.L_193 - .L_192)
.L_192:
        /*000c*/ 	.word	0x00000000
        /*0010*/ 	.short	0x0000
        /*0012*/ 	.short	0x0070
        /*0014*/ 	.byte	0x00, 0xf0, 0x01, 0x2a


	//----- nvinfo : EIATTR_SPARSE_MMA_MASK
	.align		4
.L_193:
        /*0018*/ 	.byte	0x03, 0x50
        /*001a*/ 	.short	0x0000


	//----- nvinfo : EIATTR_MAXREG_COUNT
	.align		4
        /*001c*/ 	.byte	0x03, 0x1b
        /*001e*/ 	.short	0x0080


	//----- nvinfo : EIATTR_NUM_BARRIERS
	.align		4
        /*0020*/ 	.byte	0x02, 0x4c
        /*0022*/ 	.byte	0x10
	.zero		1


	//----- nvinfo : EIATTR_EXTERNS
	.align		4
        /*0024*/ 	.byte	0x04, 0x0f
        /*0026*/ 	.short	(.L_195 - .L_194)


	//   ....[0]....
	.align		4
.L_194:
        /*0028*/ 	.word	index@(__assertfail)


	//----- nvinfo : EIATTR_ANNOTATIONS
	.align		4
.L_195:
        /*002c*/ 	.byte	0x04, 0x55
        /*002e*/ 	.short	(.L_197 - .L_196)


	//   ....[0]....
.L_196:
        /* <DEDUP_REMOVED lines=23> */


	//----- nvinfo : EIATTR_MERCURY_ISA_VERSION
	.align		4
.L_197:
        /*0190*/ 	.byte	0x03, 0x5f
        /*0192*/ 	.short	0x0101


	//----- nvinfo : EIATTR_UNUSED_LOAD_BYTE_OFFSET
	.align		4
        /*0194*/ 	.byte	0x04, 0x44
        /*0196*/ 	.short	(.L_199 - .L_198)


	//   ....[0]....
.L_198:
        /*0198*/ 	.word	0x00000a40
        /*019c*/ 	.word	0x0000fff0


	//   ....[1]....
        /*01a0*/ 	.word	0x0000ef20
        /*01a4*/ 	.word	0x0000fff0


	//----- nvinfo : EIATTR_INT_WARP_WIDE_INSTR_OFFSETS
	.align		4
.L_199:
        /*01a8*/ 	.byte	0x04, 0x31
        /*01aa*/ 	.short	(.L_201 - .L_200)


	//   ....[0]....
.L_200:
        /*01ac*/ 	.word	0x00000130


	//   ....[1]....
        /*01b0*/ 	.word	0x00000170


	//   ....[2]....
        /*01b4*/ 	.word	0x000001e0


	//   ....[3]....
        /*01b8*/ 	.word	0x00011de0


	//   ....[4]....
        /*01bc*/ 	.word	0x00011e70


	//   ....[5]....
        /*01c0*/ 	.word	0x00014e50


	//   ....[6]....
        /*01c4*/ 	.word	0x00014ee0


	//----- nvinfo : EIATTR_COOP_GROUP_MASK_REGIDS
	.align		4
.L_201:
        /*01c8*/ 	.byte	0x04, 0x29
        /*01ca*/ 	.short	(.L_203 - .L_202)


	//   ....[0]....
.L_202:
        /*01cc*/ 	.word	0xffffffff


	//   ....[1]....
        /*01d0*/ 	.word	0xffffffff


	//   ....[2]....
        /*01d4*/ 	.word	0xffffffff


	//   ....[3]....
        /*01d8*/ 	.word	0xffffffff


	//   ....[4]....
        /*01dc*/ 	.word	0xffffffff


	//   ....[5]....
        /*01e0*/ 	.word	0xffffffff


	//   ....[6]....
        /*01e4*/ 	.word	0xffffffff


	//   ....[7]....
        /*01e8*/ 	.word	0xffffffff


	//   ....[8]....
        /*01ec*/ 	.word	0xffffffff


	//   ....[9]....
        /*01f0*/ 	.word	0xffffffff


	//   ....[10]....
        /*01f4*/ 	.word	0xffffffff


	//   ....[11]....
        /*01f8*/ 	.word	0xffffffff


	//   ....[12]....
        /*01fc*/ 	.word	0xffffffff


	//   ....[13]....
        /*0200*/ 	.word	0xffffffff


	//   ....[14]....
        /*0204*/ 	.word	0xffffffff


	//   ....[15]....
        /*0208*/ 	.word	0xffffffff


	//   ....[16]....
        /*020c*/ 	.word	0xffffffff


	//   ....[17]....
        /*0210*/ 	.word	0xffffffff


	//   ....[18]....
        /*0214*/ 	.word	0xffffffff


	//   ....[19]....
        /*0218*/ 	.word	0xffffffff


	//   ....[20]....
        /*021c*/ 	.word	0xffffffff


	//   ....[21]....
        /*0220*/ 	.word	0xffffffff


	//   ....[22]....
        /*0224*/ 	.word	0xffffffff


	//   ....[23]....
        /*0228*/ 	.word	0xffffffff


	//   ....[24]....
        /*022c*/ 	.word	0xffffffff


	//   ....[25]....
        /*0230*/ 	.word	0xffffffff


	//   ....[26]....
        /*0234*/ 	.word	0xffffffff


	//   ....[27]....
        /*0238*/ 	.word	0xffffffff


	//   ....[28]....
        /*023c*/ 	.word	0xffffffff


	//   ....[29]....
        /*0240*/ 	.word	0xffffffff


	//   ....[30]....
        /*0244*/ 	.word	0xffffffff


	//   ....[31]....
        /*0248*/ 	.word	0xffffffff


	//   ....[32]....
        /*024c*/ 	.word	0xffffffff


	//   ....[33]....
        /*0250*/ 	.word	0xffffffff


	//   ....[34]....
        /*0254*/ 	.word	0xffffffff


	//   ....[35]....
        /*0258*/ 	.word	0xffffffff


	//   ....[36]....
        /*025c*/ 	.word	0xffffffff


	//   ....[37]....
        /*0260*/ 	.word	0xffffffff


	//   ....[38]....
        /*0264*/ 	.word	0xffffffff


	//   ....[39]....
        /*0268*/ 	.word	0xffffffff


	//   ....[40]....
        /*026c*/ 	.word	0xffffffff


	//   ....[41]....
        /*0270*/ 	.word	0xffffffff


	//   ....[42]....
        /*0274*/ 	.word	0xffffffff


	//   ....[43]....
        /*0278*/ 	.word	0xffffffff


	//   ....[44]....
        /*027c*/ 	.word	0xffffffff


	//   ....[45]....
        /*0280*/ 	.word	0xffffffff


	//   ....[46]....
        /*0284*/ 	.word	0xffffffff


	//   ....[47]....
        /*0288*/ 	.word	0xffffffff


	//   ....[48]....
        /*028c*/ 	.word	0xffffffff


	//   ....[49]....
        /*0290*/ 	.word	0xffffffff


	//   ....[50]....
        /*0294*/ 	.word	0xffffffff


	//   ....[51]....
        /*0298*/ 	.word	0xffffffff


	//   ....[52]....
        /*029c*/ 	.word	0xffffffff


	//   ....[53]....
        /*02a0*/ 	.word	0xffffffff


	//   ....[54]....
        /*02a4*/ 	.word	0xffffffff


	//   ....[55]....
        /*02a8*/ 	.word	0xffffffff


	//   ....[56]....
        /*02ac*/ 	.word	0xffffffff


	//   ....[57]....
        /*02b0*/ 	.word	0xffffffff


	//   ....[58]....
        /*02b4*/ 	.word	0xffffffff


	//   ....[59]....
        /*02b8*/ 	.word	0xffffffff


	//   ....[60]....
        /*02bc*/ 	.word	0xffffffff


	//   ....[61]....
        /*02c0*/ 	.word	0xffffffff


	//   ....[62]....
        /*02c4*/ 	.word	0xffffffff


	//   ....[63]....
        /*02c8*/ 	.word	0xffffffff


	//   ....[64]....
        /*02cc*/ 	.word	0xffffffff


	//   ....[65]....
        /*02d0*/ 	.word	0xffffffff


	//   ....[66]....
        /*02d4*/ 	.word	0xffffffff


	//   ....[67]....
        /*02d8*/ 	.word	0xffffffff


	//   ....[68]....
        /*02dc*/ 	.word	0xffffffff


	//   ....[69]....
        /*02e0*/ 	.word	0xffffffff


	//   ....[70]....
        /*02e4*/ 	.word	0xffffffff


	//   ....[71]....
        /*02e8*/ 	.word	0xffffffff


	//   ....[72]....
        /*02ec*/ 	.word	0xffffffff


	//   ....[73]....
        /*02f0*/ 	.word	0xffffffff


	//   ....[74]....
        /*02f4*/ 	.word	0xffffffff


	//   ....[75]....
        /*02f8*/ 	.word	0xffffffff


	//   ....[76]....
        /*02fc*/ 	.word	0xffffffff


	//   ....[77]....
        /*0300*/ 	.word	0xffffffff


	//   ....[78]....
        /*0304*/ 	.word	0xffffffff


	//   ....[79]....
        /*0308*/ 	.word	0xffffffff


	//   ....[80]....
        /*030c*/ 	.word	0xffffffff


	//   ....[81]....
        /*0310*/ 	.word	0xffffffff


	//   ....[82]....
        /*0314*/ 	.word	0xffffffff


	//   ....[83]....
        /*0318*/ 	.word	0xffffffff


	//   ....[84]....
        /*031c*/ 	.word	0xffffffff


	//   ....[85]....
        /*0320*/ 	.word	0xffffffff


	//   ....[86]....
        /*0324*/ 	.word	0xffffffff


	//   ....[87]....
        /*0328*/ 	.word	0xffffffff


	//   ....[88]....
        /*032c*/ 	.word	0xffffffff


	//   ....[89]....
        /*0330*/ 	.word	0xffffffff


	//   ....[90]....
        /*0334*/ 	.word	0xffffffff


	//   ....[91]....
        /*0338*/ 	.word	0xffffffff


	//   ....[92]....
        /*033c*/ 	.word	0xffffffff


	//   ....[93]....
        /*0340*/ 	.word	0xffffffff


	//   ....[94]....
        /*0344*/ 	.word	0xffffffff


	//   ....[95]....
        /*0348*/ 	.word	0xffffffff


	//   ....[96]....
        /*034c*/ 	.word	0xffffffff


	//   ....[97]....
        /*0350*/ 	.word	0xffffffff


	//   ....[98]....
        /*0354*/ 	.word	0xffffffff


	//   ....[99]....
        /*0358*/ 	.word	0xffffffff


	//   ....[100]....
        /*035c*/ 	.word	0xffffffff


	//   ....[101]....
        /*0360*/ 	.word	0xffffffff


	//   ....[102]....
        /*0364*/ 	.word	0xffffffff


	//   ....[103]....
        /*0368*/ 	.word	0xffffffff


	//   ....[104]....
        /*036c*/ 	.word	0xffffffff


	//   ....[105]....
        /*0370*/ 	.word	0xffffffff


	//   ....[106]....
        /*0374*/ 	.word	0xffffffff


	//   ....[107]....
        /*0378*/ 	.word	0xffffffff


	//   ....[108]....
        /*037c*/ 	.word	0xffffffff


	//   ....[109]....
        /*0380*/ 	.word	0xffffffff


	//   ....[110]....
        /*0384*/ 	.word	0xffffffff


	//   ....[111]....
        /*0388*/ 	.word	0xffffffff


	//   ....[112]....
        /*038c*/ 	.word	0xffffffff


	//   ....[113]....
        /*0390*/ 	.word	0x0500000f


	//   ....[114]....
        /*0394*/ 	.word	0x0500000f


	//   ....[115]....
        /*0398*/ 	.word	0x0500000f


	//   ....[116]....
        /*039c*/ 	.word	0x0500000f


	//   ....[117]....
        /*03a0*/ 	.word	0x0500000f


	//   ....[118]....
        /*03a4*/ 	.word	0x0500000f


	//   ....[119]....
        /*03a8*/ 	.word	0x0500000f


	//   ....[120]....
        /*03ac*/ 	.word	0x0500000f


	//   ....[121]....
        /*03b0*/ 	.word	0x0500000f


	//   ....[122]....
        /*03b4*/ 	.word	0x0500000f


	//   ....[123]....
        /*03b8*/ 	.word	0x0500000f


	//   ....[124]....
        /*03bc*/ 	.word	0x0500000f


	//   ....[125]....
        /*03c0*/ 	.word	0x0500000f


	//   ....[126]....
        /*03c4*/ 	.word	0x0500000f


	//   ....[127]....
        /*03c8*/ 	.word	0x0500000f


	//   ....[128]....
        /*03cc*/ 	.word	0x0500000f


	//   ....[129]....
        /*03d0*/ 	.word	0x0500000f


	//   ....[130]....
        /*03d4*/ 	.word	0x0500000f


	//   ....[131]....
        /*03d8*/ 	.word	0x0500000f


	//   ....[132]....
        /*03dc*/ 	.word	0x0500000f


	//   ....[133]....
        /*03e0*/ 	.word	0x0500000f


	//   ....[134]....
        /*03e4*/ 	.word	0x0500000f


	//   ....[135]....
        /*03e8*/ 	.word	0x0500000f


	//   ....[136]....
        /*03ec*/ 	.word	0x0500000f


	//   ....[137]....
        /*03f0*/ 	.word	0x0500000f


	//   ....[138]....
        /*03f4*/ 	.word	0x0500000f


	//   ....[139]....
        /*03f8*/ 	.word	0x0500000f


	//   ....[140]....
        /*03fc*/ 	.word	0x0500000f


	//   ....[141]....
        /*0400*/ 	.word	0x0500000f


	//   ....[142]....
        /*0404*/ 	.word	0x0500000f


	//   ....[143]....
        /*0408*/ 	.word	0x0500000f


	//   ....[144]....
        /*040c*/ 	.word	0x0500000f


	//   ....[145]....
        /*0410*/ 	.word	0x0500000f


	//   ....[146]....
        /*0414*/ 	.word	0x0500000f


	//   ....[147]....
        /*0418*/ 	.word	0x0500000f


	//   ....[148]....
        /*041c*/ 	.word	0x0500000f


	//   ....[149]....
        /*0420*/ 	.word	0x0500000f


	//   ....[150]....
        /*0424*/ 	.word	0x0500000f


	//   ....[151]....
        /*0428*/ 	.word	0x0500000f


	//   ....[152]....
        /*042c*/ 	.word	0x0500000f


	//   ....[153]....
        /*0430*/ 	.word	0x0500000f


	//   ....[154]....
        /*0434*/ 	.word	0x0500000f


	//   ....[155]....
        /*0438*/ 	.word	0x0500000f


	//----- nvinfo : EIATTR_COOP_GROUP_INSTR_OFFSETS
	.align		4
.L_203:
        /*043c*/ 	.byte	0x04, 0x28
        /*043e*/ 	.short	(.L_205 - .L_204)


	//   ....[0]....
.L_204:
        /*0440*/ 	.word	0x00000070


	//   ....[1]....
        /*0444*/ 	.word	0x00000140


	//   ....[2]....
        /*0448*/ 	.word	0x00000190


	//   ....[3]....
        /*044c*/ 	.word	0x000003c0


	//   ....[4]....
        /*0450*/ 	.word	0x00000520


	//   ....[5]....
        /*0454*/ 	.word	0x00000640


	//   ....[6]....
        /*0458*/ 	.word	0x000007a0


	//   ....[7]....
        /*045c*/ 	.word	0x00001850


	//   ....[8]....
        /*0460*/ 	.word	0x00002030


	//   ....[9]....
        /*0464*/ 	.word	0x000034c0


	//   ....[10]....
        /*0468*/ 	.word	0x00003c70


	//   ....[11]....
        /*046c*/ 	.word	0x00003d90


	//   ....[12]....
        /*0470*/ 	.word	0x00004670


	//   ....[13]....
        /*0474*/ 	.word	0x000046e0


	//   ....[14]....
        /*0478*/ 	.word	0x000063f0


	//   ....[15]....
        /*047c*/ 	.word	0x00006600


	//   ....[16]....
        /*0480*/ 	.word	0x000071f0


	//   ....[17]....
        /*0484*/ 	.word	0x000072c0


	//   ....[18]....
        /*0488*/ 	.word	0x00007b80


	//   ....[19]....
        /*048c*/ 	.word	0x00007c00


	//   ....[20]....
        /*0490*/ 	.word	0x00009a20


	//   ....[21]....
        /*0494*/ 	.word	0x00009a90


	//   ....[22]....
        /*0498*/ 	.word	0x0000a180


	//   ....[23]....
        /*049c*/ 	.word	0x0000a1f0


	//   ....[24]....
        /*04a0*/ 	.word	0x0000c110


	//   ....[25]....
        /*04a4*/ 	.word	0x0000c390


	//   ....[26]....
        /*04a8*/ 	.word	0x0000cf10


	//   ....[27]....
        /*04ac*/ 	.word	0x0000cf40


	//   ....[28]....
        /*04b0*/ 	.word	0x0000d910


	//   ....[29]....
        /*04b4*/ 	.word	0x0000da20


	//   ....[30]....
        /*04b8*/ 	.word	0x0000e800


	//   ....[31]....
        /*04bc*/ 	.word	0x0000e840


	//   ....[32]....
        /*04c0*/ 	.word	0x0000e920


	//   ....[33]....
        /*04c4*/ 	.word	0x0000e930


	//   ....[34]....
        /*04c8*/ 	.word	0x0000f6a0


	//   ....[35]....
        /*04cc*/ 	.word	0x0000f6e0


	//   ....[36]....
        /*04d0*/ 	.word	0x0000f720


	//   ....[37]....
        /*04d4*/ 	.word	0x0000f760


	//   ....[38]....
        /*04d8*/ 	.word	0x0000fc30


	//   ....[39]....
        /*04dc*/ 	.word	0x0000fc70


	//   ....[40]....
        /*04e0*/ 	.word	0x0000fc90


	//   ....[41]....
        /*04e4*/ 	.word	0x0000fcd0


	//   ....[42]....
        /*04e8*/ 	.word	0x0000fcf0


	//   ....[43]....
        /*04ec*/ 	.word	0x0000fd00


	//   ....[44]....
        /*04f0*/ 	.word	0x0000fd20


	//   ....[45]....
        /*04f4*/ 	.word	0x0000fd40


	//   ....[46]....
        /*04f8*/ 	.word	0x000105e0


	//   ....[47]....
        /*04fc*/ 	.word	0x00010610


	//   ....[48]....
        /*0500*/ 	.word	0x00010650


	//   ....[49]....
        /*0504*/ 	.word	0x00010680


	//   ....[50]....
        /*0508*/ 	.word	0x00010690


	//   ....[51]....
        /*050c*/ 	.word	0x000106a0


	//   ....[52]....
        /*0510*/ 	.word	0x000106b0


	//   ....[53]....
        /*0514*/ 	.word	0x000106d0


	//   ....[54]....
        /*0518*/ 	.word	0x00010830


	//   ....[55]....
        /*051c*/ 	.word	0x00010a20


	//   ....[56]....
        /*0520*/ 	.word	0x00010a50


	//   ....[57]....
        /*0524*/ 	.word	0x00010a80


	//   ....[58]....
        /*0528*/ 	.word	0x00010ab0


	//   ....[59]....
        /*052c*/ 	.word	0x00010ae0


	//   ....[60]....
        /*0530*/ 	.word	0x00010b10


	//   ....[61]....
        /*0534*/ 	.word	0x00010c80


	//   ....[62]....
        /*0538*/ 	.word	0x00010cb0


	//   ....[63]....
        /*053c*/ 	.word	0x00010ce0


	//   ....[64]....
        /*0540*/ 	.word	0x00010d10


	//   ....[65]....
        /*0544*/ 	.word	0x00010d40


	//   ....[66]....
        /*0548*/ 	.word	0x00010d70


	//   ....[67]....
        /*054c*/ 	.word	0x00010e10


	//   ....[68]....
        /*0550*/ 	.word	0x00010e70


	//   ....[69]....
        /*0554*/ 	.word	0x00010f10


	//   ....[70]....
        /*0558*/ 	.word	0x00012360


	//   ....[71]....
        /*055c*/ 	.word	0x00012f50


	//   ....[72]....
        /*0560*/ 	.word	0x00012f60


	//   ....[73]....
        /*0564*/ 	.word	0x00012f80


	//   ....[74]....
        /*0568*/ 	.word	0x00013010


	//   ....[75]....
        /*056c*/ 	.word	0x00013020


	//   ....[76]....
        /*0570*/ 	.word	0x00013090


	//   ....[77]....
        /*0574*/ 	.word	0x000130a0


	//   ....[78]....
        /*0578*/ 	.word	0x00013110


	//   ....[79]....
        /*057c*/ 	.word	0x00013120


	//   ....[80]....
        /*0580*/ 	.word	0x00013190


	//   ....[81]....
        /*0584*/ 	.word	0x000131a0


	//   ....[82]....
        /*0588*/ 	.word	0x00013210


	//   ....[83]....
        /*058c*/ 	.word	0x00013220


	//   ....[84]....
        /*0590*/ 	.word	0x00013290


	//   ....[85]....
        /*0594*/ 	.word	0x000132a0


	//   ....[86]....
        /*0598*/ 	.word	0x000132b0


	//   ....[87]....
        /*059c*/ 	.word	0x00013340


	//   ....[88]....
        /*05a0*/ 	.word	0x00013350


	//   ....[89]....
        /*05a4*/ 	.word	0x00013360


	//   ....[90]....
        /*05a8*/ 	.word	0x000133f0


	//   ....[91]....
        /*05ac*/ 	.word	0x00013430


	//   ....[92]....
        /*05b0*/ 	.word	0x00013450


	//   ....[93]....
        /*05b4*/ 	.word	0x000134b0


	//   ....[94]....
        /*05b8*/ 	.word	0x000134d0


	//   ....[95]....
        /*05bc*/ 	.word	0x000153b0


	//   ....[96]....
        /*05c0*/ 	.word	0x00015400


	//   ....[97]....
        /*05c4*/ 	.word	0x00015430


	//   ....[98]....
        /*05c8*/ 	.word	0x00015460


	//   ....[99]....
        /*05cc*/ 	.word	0x00015470


	//   ....[100]....
        /*05d0*/ 	.word	0x000154a0


	//   ....[101]....
        /*05d4*/ 	.word	0x000154d0


	//   ....[102]....
        /*05d8*/ 	.word	0x00015500


	//   ....[103]....
        /*05dc*/ 	.word	0x00015680


	//   ....[104]....
        /*05e0*/ 	.word	0x000156b0


	//   ....[105]....
        /*05e4*/ 	.word	0x000156e0


	//   ....[106]....
        /*05e8*/ 	.word	0x00015710


	//   ....[107]....
        /*05ec*/ 	.word	0x00015740


	//   ....[108]....
        /*05f0*/ 	.word	0x00015770


	//   ....[109]....
        /*05f4*/ 	.word	0x00015830


	//   ....[110]....
        /*05f8*/ 	.word	0x00015850


	//   ....[111]....
        /*05fc*/ 	.word	0x000158c0


	//   ....[112]....
        /*0600*/ 	.word	0x00015f60


	//   ....[113]....
        /*0604*/ 	.word	0x000165c0


	//   ....[114]....
        /*0608*/ 	.word	0x00016770


	//   ....[115]....
        /*060c*/ 	.word	0x000167c0


	//   ....[116]....
        /*0610*/ 	.word	0x00016820


	//   ....[117]....
        /*0614*/ 	.word	0x00016900


	//   ....[118]....
        /*0618*/ 	.word	0x00016960


	//   ....[119]....
        /*061c*/ 	.word	0x00016a40


	//   ....[120]....
        /*0620*/ 	.word	0x00016aa0


	//   ....[121]....
        /*0624*/ 	.word	0x00016b80


	//   ....[122]....
        /*0628*/ 	.word	0x00016be0


	//   ....[123]....
        /*062c*/ 	.word	0x00016cc0


	//   ....[124]....
        /*0630*/ 	.word	0x00016d20


	//   ....[125]....
        /*0634*/ 	.word	0x00016e00


	//   ....[126]....
        /*0638*/ 	.word	0x00016e60


	//   ....[127]....
        /*063c*/ 	.word	0x00016f40


	//   ....[128]....
        /*0640*/ 	.word	0x00016fa0


	//   ....[129]....
        /*0644*/ 	.word	0x00017090


	//   ....[130]....
        /*0648*/ 	.word	0x00017100


	//   ....[131]....
        /*064c*/ 	.word	0x000171c0


	//   ....[132]....
        /*0650*/ 	.word	0x00017220


	//   ....[133]....
        /*0654*/ 	.word	0x000172f0


	//   ....[134]....
        /*0658*/ 	.word	0x00017360


	//   ....[135]....
        /*065c*/ 	.word	0x00017430


	//   ....[136]....
        /*0660*/ 	.word	0x00017490


	//   ....[137]....
        /*0664*/ 	.word	0x00017530


	//   ....[138]....
        /*0668*/ 	.word	0x00017840


	//   ....[139]....
        /*066c*/ 	.word	0x000178e0


	//   ....[140]....
        /*0670*/ 	.word	0x00017a00


	//   ....[141]....
        /*0674*/ 	.word	0x00017a70


	//   ....[142]....
        /*0678*/ 	.word	0x00017ae0


	//   ....[143]....
        /*067c*/ 	.word	0x00017b50


	//   ....[144]....
        /*0680*/ 	.word	0x00017bc0


	//   ....[145]....
        /*0684*/ 	.word	0x00017c40


	//   ....[146]....
        /*0688*/ 	.word	0x00017cd0


	//   ....[147]....
        /*068c*/ 	.word	0x00017d60


	//   ....[148]....
        /*0690*/ 	.word	0x00017dd0


	//   ....[149]....
        /*0694*/ 	.word	0x00017e40


	//   ....[150]....
        /*0698*/ 	.word	0x00017eb0


	//   ....[151]....
        /*069c*/ 	.word	0x00017f30


	//   ....[152]....
        /*06a0*/ 	.word	0x00017fa0


	//   ....[153]....
        /*06a4*/ 	.word	0x00018040


	//   ....[154]....
        /*06a8*/ 	.word	0x000180d0


	//   ....[155]....
        /*06ac*/ 	.word	0x000181f0


	//----- nvinfo : EIATTR_REG_RECONFIG
	.align		4
.L_205:
        /*06b0*/ 	.byte	0x01, 0x54
	.zero		2


	//----- nvinfo : EIATTR_SYSCALL_OFFSETS
	.align		4
        /*06b4*/ 	.byte	0x04, 0x46
        /*06b6*/ 	.short	(.L_207 - .L_206)


	//   ....[0]....
.L_206:
        /*06b8*/ 	.word	0x00001a30


	//   ....[1]....
        /*06bc*/ 	.word	0x00011fd0


	//   ....[2]....
        /*06c0*/ 	.word	0x00012120


	//   ....[3]....
        /*06c4*/ 	.word	0x00012210


	//   ....[4]....
        /*06c8*/ 	.word	0x00012a30


	//----- nvinfo : EIATTR_MBARRIER_INSTR_OFFSETS
	.align		4
.L_207:
        /*06cc*/ 	.byte	0x04, 0x39
        /*06ce*/ 	.short	(.L_209 - .L_208)


	//   ....[0]....
.L_208:
        /*06d0*/ 	.word	0x00000270
        /*06d4*/ 	.word	0x000000ff
        /*06d8*/ 	.word	0x00016800
        /*06dc*/ 	.short	0x0100
        /*06de*/ 	.byte	0x08
	.zero		1


	//   ....[1]....
        /*06e0*/ 	.word	0x00000280
        /*06e4*/ 	.word	0x000000ff
        /*06e8*/ 	.word	0x00016820
        /*06ec*/ 	.short	0x0100
        /*06ee*/ 	.byte	0x08
	.zero		1


	//   ....[2]....
        /*06f0*/ 	.word	0x00000370
        /*06f4*/ 	.word	0x000000ff
        /*06f8*/ 	.word	0x00016830
        /*06fc*/ 	.short	0x0100
        /*06fe*/ 	.byte	0x08
	.zero		1


	//   ....[3]....
        /*0700*/ 	.word	0x00000380
        /*0704*/ 	.word	0x000000ff
        /*0708*/ 	.word	0x00016840
        /*070c*/ 	.short	0x0100
        /*070e*/ 	.byte	0x08
	.zero		1


	//   ....[4]....
        /*0710*/ 	.word	0x00000390
        /*0714*/ 	.word	0x000000ff
        /*0718*/ 	.word	0x00016838
        /*071c*/ 	.short	0x0100
        /*071e*/ 	.byte	0x08
	.zero		1


	//   ....[5]....
        /*0720*/ 	.word	0x000003a0
        /*0724*/ 	.word	0x000000ff
        /*0728*/ 	.word	0x00016848
        /*072c*/ 	.short	0x0100
        /*072e*/ 	.byte	0x08
	.zero		1


	//   ....[6]....
        /*0730*/ 	.word	0x000004d0
        /*0734*/ 	.word	0x000000ff
        /*0738*/ 	.word	0x00016850
        /*073c*/ 	.short	0x0100
        /*073e*/ 	.byte	0x08
	.zero		1


	//   ....[7]....
        /*0740*/ 	.word	0x000004e0
        /*0744*/ 	.word	0x000000ff
        /*0748*/ 	.word	0x00016860
        /*074c*/ 	.short	0x0100
        /*074e*/ 	.byte	0x08
	.zero		1


	//   ....[8]....
        /*0750*/ 	.word	0x000004f0
        /*0754*/ 	.word	0x000000ff
        /*0758*/ 	.word	0x00016858
        /*075c*/ 	.short	0x0100
        /*075e*/ 	.byte	0x08
	.zero		1


	//   ....[9]....
        /*0760*/ 	.word	0x00000500
        /*0764*/ 	.word	0x000000ff
        /*0768*/ 	.word	0x00016868
        /*076c*/ 	.short	0x0100
        /*076e*/ 	.byte	0x08
	.zero		1


	//   ....[10]....
        /*0770*/ 	.word	0x000005f0
        /*0774*/ 	.word	0x000000ff
        /*0778*/ 	.word	0x00016870
        /*077c*/ 	.short	0x0100
        /*077e*/ 	.byte	0x06
	.zero		1


	//   ....[11]....
        /*0780*/ 	.word	0x00000600
        /*0784*/ 	.word	0x000000ff
        /*0788*/ 	.word	0x00016880
        /*078c*/ 	.short	0x0100
        /*078e*/ 	.byte	0x06
	.zero		1


	//   ....[12]....
        /*0790*/ 	.word	0x00000610
        /*0794*/ 	.word	0x000000ff
        /*0798*/ 	.word	0x00016878
        /*079c*/ 	.short	0x0100
        /*079e*/ 	.byte	0x06
	.zero		1


	//   ....[13]....
        /*07a0*/ 	.word	0x00000620
        /*07a4*/ 	.word	0x000000ff
        /*07a8*/ 	.word	0x00016888
        /*07ac*/ 	.short	0x0100
        /*07ae*/ 	.byte	0x06
	.zero		1


	//   ....[14]....
        /*07b0*/ 	.word	0x00000750
        /*07b4*/ 	.word	0x000000ff
        /*07b8*/ 	.word	0x00016890
        /*07bc*/ 	.short	0x0100
        /*07be*/ 	.byte	0x08
	.zero		1


	//   ....[15]....
        /*07c0*/ 	.word	0x00000760
        /*07c4*/ 	.word	0x000000ff
        /*07c8*/ 	.word	0x000168a0
        /*07cc*/ 	.short	0x0100
        /*07ce*/ 	.byte	0x08
	.zero		1


	//   ....[16]....
        /*07d0*/ 	.word	0x00000770
        /*07d4*/ 	.word	0x000000ff
        /*07d8*/ 	.word	0x00016898
        /*07dc*/ 	.short	0x0100
        /*07de*/ 	.byte	0x08
	.zero		1


	//   ....[17]....
        /*07e0*/ 	.word	0x00000780
        /*07e4*/ 	.word	0x000000ff
        /*07e8*/ 	.word	0x000168a8
        /*07ec*/ 	.short	0x0100
        /*07ee*/ 	.byte	0x08
	.zero		1


	//   ....[18]....
        /*07f0*/ 	.word	0x000008b0
        /*07f4*/ 	.word	0x000000ff
        /*07f8*/ 	.word	0x000168b0
        /*07fc*/ 	.short	0x0100
        /*07fe*/ 	.byte	0x08
	.zero		1


	//   ....[19]....
        /*0800*/ 	.word	0x000008c0
        /*0804*/ 	.word	0x000000ff
        /*0808*/ 	.word	0x000168c0
        /*080c*/ 	.short	0x0100
        /*080e*/ 	.byte	0x08
	.zero		1


	//   ....[20]....
        /*0810*/ 	.word	0x000008d0
        /*0814*/ 	.word	0x000000ff
        /*0818*/ 	.word	0x000168b8
        /*081c*/ 	.short	0x0100
        /*081e*/ 	.byte	0x08
	.zero		1


	//   ....[21]....
        /*0820*/ 	.word	0x000008e0
        /*0824*/ 	.word	0x000000ff
        /*0828*/ 	.word	0x000168c8
        /*082c*/ 	.short	0x0100
        /*082e*/ 	.byte	0x08
	.zero		1


	//   ....[22]....
        /*0830*/ 	.word	0x00001ab0
        /*0834*/ 	.word	0x000000ff
        /*0838*/ 	.word	0x00016800
        /*083c*/ 	.short	0x010a
        /*083e*/ 	.byte	0x2d
	.zero		1


	//   ....[23]....
        /*0840*/ 	.word	0x00001b30
        /*0844*/ 	.word	0x0000000f
        /*0848*/ 	.word	0x00016830
        /*084c*/ 	.short	0x010a
        /*084e*/ 	.byte	0x3f
	.zero		1


	//   ....[24]....
        /*0850*/ 	.word	0x00001b90
        /*0854*/ 	.word	0x0000000f
        /*0858*/ 	.word	0x00016830
        /*085c*/ 	.short	0x010a
        /*085e*/ 	.byte	0x3f
	.zero		1


	//   ....[25]....
        /*0860*/ 	.word	0x00002190
        /*0864*/ 	.word	0x0000000f
        /*0868*/ 	.word	0x00000000
        /*086c*/ 	.short	0x0101
        /*086e*/ 	.byte	0x3f
	.zero		1


	//   ....[26]....
        /*0870*/ 	.word	0x00005570
        /*0874*/ 	.word	0x000000ff
        /*0878*/ 	.word	0x00016830
        /*087c*/ 	.short	0x010a
        /*087e*/ 	.byte	0x06
	.zero		1


	//   ....[27]....
        /*0880*/ 	.word	0x000055b0
        /*0884*/ 	.word	0x000000ff
        /*0888*/ 	.word	0x00016830
        /*088c*/ 	.short	0x010a
        /*088e*/ 	.byte	0x06
	.zero		1


	//   ....[28]....
        /*0890*/ 	.word	0x00005790
        /*0894*/ 	.word	0x000000ff
        /*0898*/ 	.word	0x00016850
        /*089c*/ 	.short	0x010a
        /*089e*/ 	.byte	0x06
	.zero		1


	//   ....[29]....
        /*08a0*/ 	.word	0x000057d0
        /*08a4*/ 	.word	0x000000ff
        /*08a8*/ 	.word	0x00016850
        /*08ac*/ 	.short	0x010a
        /*08ae*/ 	.byte	0x06
	.zero		1


	//   ....[30]....
        /*08b0*/ 	.word	0x00006460
        /*08b4*/ 	.word	0x00000021
        /*08b8*/ 	.word	0x00000000
        /*08bc*/ 	.short	0x0101
        /*08be*/ 	.byte	0x3f
	.zero		1


	//   ....[31]....
        /*08c0*/ 	.word	0x00007ed0
        /*08c4*/ 	.word	0x0000001d
        /*08c8*/ 	.word	0x00000000
        /*08cc*/ 	.short	0x0101
        /*08ce*/ 	.byte	0x3f
	.zero		1


	//   ....[32]....
        /*08d0*/ 	.word	0x00008dc0
        /*08d4*/ 	.word	0x000000ff
        /*08d8*/ 	.word	0x00016830
        /*08dc*/ 	.short	0x010a
        /*08de*/ 	.byte	0x06
	.zero		1


	//   ....[33]....
        /*08e0*/ 	.word	0x00008e00
        /*08e4*/ 	.word	0x000000ff
        /*08e8*/ 	.word	0x00016830
        /*08ec*/ 	.short	0x010a
        /*08ee*/ 	.byte	0x06
	.zero		1


	//   ....[34]....
        /*08f0*/ 	.word	0x00008fe0
        /*08f4*/ 	.word	0x000000ff
        /*08f8*/ 	.word	0x00016850
        /*08fc*/ 	.short	0x010a
        /*08fe*/ 	.byte	0x06
	.zero		1


	//   ....[35]....
        /*0900*/ 	.word	0x00009020
        /*0904*/ 	.word	0x000000ff
        /*0908*/ 	.word	0x00016850
        /*090c*/ 	.short	0x010a
        /*090e*/ 	.byte	0x06
	.zero		1


	//   ....[36]....
        /*0910*/ 	.word	0x0000a690
        /*0914*/ 	.word	0x00000015
        /*0918*/ 	.word	0x00000000
        /*091c*/ 	.short	0x0101
        /*091e*/ 	.byte	0x3f
	.zero		1


	//   ....[37]....
        /*0920*/ 	.word	0x0000a840
        /*0924*/ 	.word	0x00000015
        /*0928*/ 	.word	0x00000000
        /*092c*/ 	.short	0x0101
        /*092e*/ 	.byte	0x3f
	.zero		1


	//   ....[38]....
        /*0930*/ 	.word	0x0000b2c0
        /*0934*/ 	.word	0x000000ff
        /*0938*/ 	.word	0x00016830
        /*093c*/ 	.short	0x010a
        /*093e*/ 	.byte	0x06
	.zero		1


	//   ....[39]....
        /*0940*/ 	.word	0x0000b300
        /*0944*/ 	.word	0x000000ff
        /*0948*/ 	.word	0x00016830
        /*094c*/ 	.short	0x010a
        /*094e*/ 	.byte	0x06
	.zero		1


	//   ....[40]....
        /*0950*/ 	.word	0x0000b4e0
        /*0954*/ 	.word	0x000000ff
        /*0958*/ 	.word	0x00016850
        /*095c*/ 	.short	0x010a
        /*095e*/ 	.byte	0x06
	.zero		1


	//   ....[41]....
        /*0960*/ 	.word	0x0000b520
        /*0964*/ 	.word	0x000000ff
        /*0968*/ 	.word	0x00016850
        /*096c*/ 	.short	0x010a
        /*096e*/ 	.byte	0x06
	.zero		1


	//   ....[42]....
        /*0970*/ 	.word	0x0000c140
        /*0974*/ 	.word	0x00000047
        /*0978*/ 	.word	0x00000000
        /*097c*/ 	.short	0x0101
        /*097e*/ 	.byte	0x3f
	.zero		1


	//   ....[43]....
        /*0980*/ 	.word	0x0000d960
        /*0984*/ 	.word	0x0000001b
        /*0988*/ 	.word	0x00000000
        /*098c*/ 	.short	0x0101
        /*098e*/ 	.byte	0x3f
	.zero		1


	//   ....[44]....
        /*0990*/ 	.word	0x0000e770
        /*0994*/ 	.word	0x000000ff
        /*0998*/ 	.word	0x00016850
        /*099c*/ 	.short	0x010a
        /*099e*/ 	.byte	0x05
	.zero		1


	//   ....[45]....
        /*09a0*/ 	.word	0x0000e7b0
        /*09a4*/ 	.word	0x000000ff
        /*09a8*/ 	.word	0x00016850
        /*09ac*/ 	.short	0x010a
        /*09ae*/ 	.byte	0x05
	.zero		1


	//   ....[46]....
        /*09b0*/ 	.word	0x0000ecc0
        /*09b4*/ 	.word	0x00000005
        /*09b8*/ 	.word	0x00000000
        /*09bc*/ 	.short	0x0101
        /*09be*/ 	.byte	0x3f
	.zero		1


	//   ....[47]....
        /*09c0*/ 	.word	0x0000fbb0
        /*09c4*/ 	.word	0x00000015
        /*09c8*/ 	.word	0x00000000
        /*09cc*/ 	.short	0x0101
        /*09ce*/ 	.byte	0x3f
	.zero		1


	//   ....[48]....
        /*09d0*/ 	.word	0x000125b0
        /*09d4*/ 	.word	0x00000003
        /*09d8*/ 	.word	0x00016840
        /*09dc*/ 	.short	0x010a
        /*09de*/ 	.byte	0x3f
	.zero		1


	//   ....[49]....
        /*09e0*/ 	.word	0x00013590
        /*09e4*/ 	.word	0x00000016
        /*09e8*/ 	.word	0x00016800
        /*09ec*/ 	.short	0x0107
        /*09ee*/ 	.byte	0x3f
	.zero		1


	//   ....[50]....
        /*09f0*/ 	.word	0x00013690
        /*09f4*/ 	.word	0x00000016
        /*09f8*/ 	.word	0x00016800
        /*09fc*/ 	.short	0x0101
        /*09fe*/ 	.byte	0x3f
	.zero		1


	//   ....[51]....
        /*0a00*/ 	.word	0x000136b0
        /*0a04*/ 	.word	0x00000016
        /*0a08*/ 	.word	0x00016820
        /*0a0c*/ 	.short	0x010a
        /*0a0e*/ 	.byte	0x3f
	.zero		1


	//   ....[52]....
        /*0a10*/ 	.word	0x000139d0
        /*0a14*/ 	.word	0x00000002
        /*0a18*/ 	.word	0x00016840
        /*0a1c*/ 	.short	0x010a
        /*0a1e*/ 	.byte	0x3f
	.zero		1


	//   ....[53]....
        /*0a20*/ 	.word	0x00013c50
        /*0a24*/ 	.word	0x00000003
        /*0a28*/ 	.word	0x00000060
        /*0a2c*/ 	.short	0x010a
        /*0a2e*/ 	.byte	0x3f
	.zero		1


	//   ....[54]....
        /*0a30*/ 	.word	0x000141b0
        /*0a34*/ 	.word	0x00000002
        /*0a38*/ 	.word	0x00016840
        /*0a3c*/ 	.short	0x010a
        /*0a3e*/ 	.byte	0x3f
	.zero		1


	//   ....[55]....
        /*0a40*/ 	.word	0x00014430
        /*0a44*/ 	.word	0x0000000a
        /*0a48*/ 	.word	0x00000060
        /*0a4c*/ 	.short	0x010a
        /*0a4e*/ 	.byte	0x3f
	.zero		1


	//   ....[56]....
        /*0a50*/ 	.word	0x000148c0
        /*0a54*/ 	.word	0x00000002
        /*0a58*/ 	.word	0x00016840
        /*0a5c*/ 	.short	0x010a
        /*0a5e*/ 	.byte	0x3f
	.zero		1


	//   ....[57]....
        /*0a60*/ 	.word	0x00014b50
        /*0a64*/ 	.word	0x00000007
        /*0a68*/ 	.word	0x00000060
        /*0a6c*/ 	.short	0x010a
        /*0a6e*/ 	.byte	0x3f
	.zero		1


	//   ....[58]....
        /*0a70*/ 	.word	0x00014f90
        /*0a74*/ 	.word	0x00000003
        /*0a78*/ 	.word	0x00016860
        /*0a7c*/ 	.short	0x010a
        /*0a7e*/ 	.byte	0x3f
	.zero		1


	//   ....[59]....
        /*0a80*/ 	.word	0x00015ee0
        /*0a84*/ 	.word	0x00000009
        /*0a88*/ 	.word	0x00016820
        /*0a8c*/ 	.short	0x010a
        /*0a8e*/ 	.byte	0x3f
	.zero		1


	//   ....[60]....
        /*0a90*/ 	.word	0x00016080
        /*0a94*/ 	.word	0x00000005
        /*0a98*/ 	.word	0x00000000
        /*0a9c*/ 	.short	0x010a
        /*0a9e*/ 	.byte	0x3f
	.zero		1


	//   ....[61]....
        /*0aa0*/ 	.word	0x000160f0
        /*0aa4*/ 	.word	0x00000003
        /*0aa8*/ 	.word	0x00000000
        /*0aac*/ 	.short	0x010a
        /*0aae*/ 	.byte	0x3f
	.zero		1


	//   ....[62]....
        /*0ab0*/ 	.word	0x00016150
        /*0ab4*/ 	.word	0x00000017
        /*0ab8*/ 	.word	0x00000000
        /*0abc*/ 	.short	0x010a
        /*0abe*/ 	.byte	0x3f
	.zero		1


	//   ....[63]....
        /*0ac0*/ 	.word	0x00016180
        /*0ac4*/ 	.word	0x00000007
        /*0ac8*/ 	.word	0x00000000
        /*0acc*/ 	.short	0x010a
        /*0ace*/ 	.byte	0x3f
	.zero		1


	//   ....[64]....
        /*0ad0*/ 	.word	0x000161f0
        /*0ad4*/ 	.word	0x00000003
        /*0ad8*/ 	.word	0x00016800
        /*0adc*/ 	.short	0x010a
        /*0ade*/ 	.byte	0x3f
	.zero		1


	//   ....[65]....
        /*0ae0*/ 	.word	0x00016240
        /*0ae4*/ 	.word	0x0000000f
        /*0ae8*/ 	.word	0x00016830
        /*0aec*/ 	.short	0x010a
        /*0aee*/ 	.byte	0x3f
	.zero		1


	//   ....[66]....
        /*0af0*/ 	.word	0x000162a0
        /*0af4*/ 	.word	0x00000008
        /*0af8*/ 	.word	0x00016830
        /*0afc*/ 	.short	0x010a
        /*0afe*/ 	.byte	0x3f
	.zero		1


	//   ....[67]....
        /*0b00*/ 	.word	0x00016300
        /*0b04*/ 	.word	0x00000008
        /*0b08*/ 	.word	0x00016850
        /*0b0c*/ 	.short	0x010a
        /*0b0e*/ 	.byte	0x3f
	.zero		1


	//   ....[68]....
        /*0b10*/ 	.word	0x00016360
        /*0b14*/ 	.word	0x00000009
        /*0b18*/ 	.word	0x00016830
        /*0b1c*/ 	.short	0x010a
        /*0b1e*/ 	.byte	0x3f
	.zero		1


	//   ....[69]....
        /*0b20*/ 	.word	0x000163c0
        /*0b24*/ 	.word	0x00000009
        /*0b28*/ 	.word	0x00016850
        /*0b2c*/ 	.short	0x010a
        /*0b2e*/ 	.byte	0x3f
	.zero		1


	//   ....[70]....
        /*0b30*/ 	.word	0x00016420
        /*0b34*/ 	.word	0x00000009
        /*0b38*/ 	.word	0x00016830
        /*0b3c*/ 	.short	0x010a
        /*0b3e*/ 	.byte	0x3f
	.zero		1


	//   ....[71]....
        /*0b40*/ 	.word	0x00016480
        /*0b44*/ 	.word	0x00000009
        /*0b48*/ 	.word	0x00016850
        /*0b4c*/ 	.short	0x010a
        /*0b4e*/ 	.byte	0x3f
	.zero		1


	//   ....[72]....
        /*0b50*/ 	.word	0x000164e0
        /*0b54*/ 	.word	0x00000005
        /*0b58*/ 	.word	0x00016850
        /*0b5c*/ 	.short	0x010a
        /*0b5e*/ 	.byte	0x3f
	.zero		1


	//   ....[73]....
        /*0b60*/ 	.word	0x00016680
        /*0b64*/ 	.word	0x00000003
        /*0b68*/ 	.word	0x00016840
        /*0b6c*/ 	.short	0x010a
        /*0b6e*/ 	.byte	0x3f
	.zero		1


	//   ....[74]....
        /*0b70*/ 	.word	0x00017560
        /*0b74*/ 	.word	0x00000016
        /*0b78*/ 	.word	0x00016820
        /*0b7c*/ 	.short	0x010a
        /*0b7e*/ 	.byte	0x3f
	.zero		1


	//   ....[75]....
        /*0b80*/ 	.word	0x000175b0
        /*0b84*/ 	.word	0x00000002
        /*0b88*/ 	.word	0x00016840
        /*0b8c*/ 	.short	0x010a
        /*0b8e*/ 	.byte	0x3f
	.zero		1


	//   ....[76]....
        /*0b90*/ 	.word	0x00017600
        /*0b94*/ 	.word	0x00000003
        /*0b98*/ 	.word	0x00000060
        /*0b9c*/ 	.short	0x010a
        /*0b9e*/ 	.byte	0x3f
	.zero		1


	//   ....[77]....
        /*0ba0*/ 	.word	0x00017650
        /*0ba4*/ 	.word	0x00000002
        /*0ba8*/ 	.word	0x00016840
        /*0bac*/ 	.short	0x010a
        /*0bae*/ 	.byte	0x3f
	.zero		1


	//   ....[78]....
        /*0bb0*/ 	.word	0x000176a0
        /*0bb4*/ 	.word	0x0000000a
        /*0bb8*/ 	.word	0x00000060
        /*0bbc*/ 	.short	0x010a
        /*0bbe*/ 	.byte	0x3f
	.zero		1


	//   ....[79]....
        /*0bc0*/ 	.word	0x000176f0
        /*0bc4*/ 	.word	0x00000002
        /*0bc8*/ 	.word	0x00016840
        /*0bcc*/ 	.short	0x010a
        /*0bce*/ 	.byte	0x3f
	.zero		1


	//   ....[80]....
        /*0bd0*/ 	.word	0x00017740
        /*0bd4*/ 	.word	0x00000007
        /*0bd8*/ 	.word	0x00000060
        /*0bdc*/ 	.short	0x010a
        /*0bde*/ 	.byte	0x3f
	.zero		1


	//   ....[81]....
        /*0be0*/ 	.word	0x00017790
        /*0be4*/ 	.word	0x00000003
        /*0be8*/ 	.word	0x00016860
        /*0bec*/ 	.short	0x010a
        /*0bee*/ 	.byte	0x3f
	.zero		1


	//   ....[82]....
        /*0bf0*/ 	.word	0x00018110
        /*0bf4*/ 	.word	0x00000009
        /*0bf8*/ 	.word	0x00016820
        /*0bfc*/ 	.short	0x010a
        /*0bfe*/ 	.byte	0x3f
	.zero		1


	//   ....[83]....
        /*0c00*/ 	.word	0x000182b0
        /*0c04*/ 	.word	0x00000005
        /*0c08*/ 	.word	0x00000000
        /*0c0c*/ 	.short	0x010a
        /*0c0e*/ 	.byte	0x3f
	.zero		1


	//   ....[84]....
        /*0c10*/ 	.word	0x00018300
        /*0c14*/ 	.word	0x00000003
        /*0c18*/ 	.word	0x00000000
        /*0c1c*/ 	.short	0x010a
        /*0c1e*/ 	.byte	0x3f
	.zero		1


	//   ....[85]....
        /*0c20*/ 	.word	0x00018350
        /*0c24*/ 	.word	0x00000017
        /*0c28*/ 	.word	0x00000000
        /*0c2c*/ 	.short	0x010a
        /*0c2e*/ 	.byte	0x3f
	.zero		1


	//----- nvinfo : EIATTR_NUM_MBARRIERS
	.align		4
.L_209:
        /*0c30*/ 	.byte	0x03, 0x38
        /*0c32*/ 	.short	0x0016


	//----- nvinfo : EIATTR_EXIT_INSTR_OFFSETS
	.align		4
        /*0c34*/ 	.byte	0x04, 0x1c
        /*0c36*/ 	.short	(.L_211 - .L_210)


	//   ....[0]....
.L_210:
        /*0c38*/ 	.word	0x00000a80


	//   ....[1]....
        /*0c3c*/ 	.word	0x000107e0


	//   ....[2]....
        /*0c40*/ 	.word	0x000161d0


	//----- nvinfo : EIATTR_MAX_THREADS
	.align		4
.L_211:
        /*0c44*/ 	.byte	0x04, 0x05
        /*0c46*/ 	.short	(.L_213 - .L_212)
.L_212:
        /*0c48*/ 	.word	0x00000200
        /*0c4c*/ 	.word	0x00000001
        /*0c50*/ 	.word	0x00000001


	//----- nvinfo : EIATTR_CRS_STACK_SIZE
	.align		4
.L_213:
        /*0c54*/ 	.byte	0x04, 0x1e
        /*0c56*/ 	.short	(.L_215 - .L_214)
.L_214:
        /*0c58*/ 	.word	0x00000000


	//----- nvinfo : EIATTR_CBANK_PARAM_SIZE
	.align		4
.L_215:
        /*0c5c*/ 	.byte	0x03, 0x19
        /*0c5e*/ 	.short	0x0af0


	//----- nvinfo : EIATTR_PARAM_CBANK
	.align		4
        /*0c60*/ 	.byte	0x04, 0x0a
        /*0c62*/ 	.short	(.L_217 - .L_216)
	.align		4
.L_216:
        /*0c64*/ 	.word	index@(.nv.constant0._ZN7cutlass13device_kernelIN5flash11enable_sm90INS1_16FlashAttnFwdSm90INS1_25CollectiveMainloopFwdSm90ILi2EN4cute5tupleIJNS5_1CILi1EEES8_S8_EEENS6_IJNS7_ILi192EEENS7_ILi128EEENS7_ILi64EEEEEELi64ENS_10bfloat16_tEfNS_4arch4Sm90ELb0ELb1ELb1ELb1ELb0ELb0ELb0ELb1ELb1ELb1ELb0ELb0EEENS1_21CollectiveEpilogueFwdINS6_IJSA_SC_SB_EEES9_SE_SG_Li384ELb1ELb1ELb0ELb0EEENS1_36VarlenDynamicPersistentTileSchedulerILi192ELi128ELi384ELi128ELb0ELb1ELb1ELb1ELb0ELb1EEEEEEEEEvNT_6ParamsE)
        /*0c68*/ 	.short	0x0210
        /*0c6a*/ 	.short	0x0af0


	//----- nvinfo : EIATTR_SW_WAR
	.align		4
.L_217:
        /*0c6c*/ 	.byte	0x04, 0x36
        /*0c6e*/ 	.short	(.L_219 - .L_218)
.L_218:
        /*0c70*/ 	.word	0x00000008
.L_219:


//--------------------- .nv.info._ZN7cutlass13device_kernelIN5flash11enable_sm90INS1_16FlashAttnFwdSm90INS1_25CollectiveMainloopFwdSm90ILi2EN4cute5tupleIJNS5_1CILi1EEES8_S8_EEENS6_IJNS7_ILi192EEENS7_ILi128EEENS7_ILi64EEEEEELi64ENS_10bfloat16_tEfNS_4arch4Sm90ELb0ELb1ELb1ELb1ELb0ELb1ELb0ELb1ELb1ELb1ELb0ELb0EEENS1_21CollectiveEpilogueFwdINS6_IJSA_SC_SB_EEES9_SE_SG_Li384ELb1ELb1ELb0ELb0EEENS1_36VarlenDynamicPersistentTileSchedulerILi192ELi128ELi384ELi128ELb0ELb1ELb1ELb1ELb0ELb1EEEEEEEEEvNT_6ParamsE --------------------------
	.section	.nv.info._ZN7cutlass13device_kernelIN5flash11enable_sm90INS1_16FlashAttnFwdSm90INS1_25CollectiveMainloopFwdSm90ILi2EN4cute5tupleIJNS5_1CILi1EEES8_S8_EEENS6_IJNS7_ILi192EEENS7_ILi128EEENS7_ILi64EEEEEELi64ENS_10bfloat16_tEfNS_4arch4Sm90ELb0ELb1ELb1ELb1ELb0ELb1ELb0ELb1ELb1ELb1ELb0ELb0EEENS1_21CollectiveEpilogueFwdINS6_IJSA_SC_SB_EEES9_SE_SG_Li384ELb1ELb1ELb0ELb0EEENS1_36VarlenDynamicPersistentTileSchedulerILi192ELi128ELi384ELi128ELb0ELb1ELb1ELb1ELb0ELb1EEEEEEEEEvNT_6ParamsE,"",@"SHT_CUDA_INFO"
	.sectionflags	@""
	.align	4


	//----- nvinfo : EIATTR_CUDA_API_VERSION
	.align		4
        /*0000*/ 	.byte	0x04, 0x37
        /*0002*/ 	.short	(.L_221 - .L_220)
.L_220:
        /*0004*/ 	.word	0x00000082


	//----- nvinfo : EIATTR_KPARAM_INFO
	.align		4
.L_221:
        /*0008*/ 	.byte	0x04, 0x17
        /*000a*/ 	.short	(.L_223 - .L_222)
.L_222:
        /*000c*/ 	.word	0x00000000
        /*0010*/ 	.short	0x0000
        /*0012*/ 	.short	0x0070
        /*0014*/ 	.byte	0x00, 0xf0, 0x01, 0x2a


	//----- nvinfo : EIATTR_SPARSE_MMA_MASK
	.align		4
.L_223:
        /*0018*/ 	.byte	0x03, 0x50
        /*001a*/ 	.short	0x0000


	//----- nvinfo : EIATTR_MAXREG_COUNT
	.align		4
        /*001c*/ 	.byte	0x03, 0x1b
        /*001e*/ 	.short	0x0080


	//----- nvinfo : EIATTR_NUM_BARRIERS
	.align		4
        /*0020*/ 	.byte	0x02, 0x4c
        /*0022*/ 	.byte	0x10
	.zero		1


	//----- nvinfo : EIATTR_EXTERNS
	.align		4
        /*0024*/ 	.byte	0x04, 0x0f
        /*0026*/ 	.short	(.L_225 - .L_224)


	//   ....[0]....
	.align		4
.L_224:
        /*0028*/ 	.word	index@(__assertfail)


	//----- nvinfo : EIATTR_ANNOTATIONS
	.align		4
.L_225:
        /*002c*/ 	.byte	0x04, 0x55
        /*002e*/ 	.short	(.L_227 - .L_226)


	//   ....[0]....
.L_226:
        /* <DEDUP_REMOVED lines=75> */


	//----- nvinfo : EIATTR_MERCURY_ISA_VERSION
	.align		4
.L_227:
        /*04d0*/ 	.byte	0x03, 0x5f
        /*04d2*/ 	.short	0x0101


	//----- nvinfo : EIATTR_UNUSED_LOAD_BYTE_OFFSET
	.align		4
        /*04d4*/ 	.byte	0x04, 0x44
        /*04d6*/ 	.short	(.L_229 - .L_228)


	//   ....[0]....
.L_228:
        /*04d8*/ 	.word	0x00000ae0
        /*04dc*/ 	.word	0x0000fff0


	//   ....[1]....
        /*04e0*/ 	.word	0x000174a0
        /*04e4*/ 	.word	0x0000fff0


	//----- nvinfo : EIATTR_INT_WARP_WIDE_INSTR_OFFSETS
	.align		4
.L_229:
        /*04e8*/ 	.byte	0x04, 0x31
        /*04ea*/ 	.short	(.L_231 - .L_230)


	//   ....[0]....
.L_230:
        /*04ec*/ 	.word	0x00000190


	//   ....[1]....
        /*04f0*/ 	.word	0x000001d0


	//   ....[2]....
        /*04f4*/ 	.word	0x00000240


	//   ....[3]....
        /*04f8*/ 	.word	0x0001b6b0


	//   ....[4]....
        /*04fc*/ 	.word	0x0001b740


	//   ....[5]....
        /*0500*/ 	.word	0x0001e7c0


	//   ....[6]....
        /*0504*/ 	.word	0x0001e850


	//----- nvinfo : EIATTR_COOP_GROUP_MASK_REGIDS
	.align		4
.L_231:
        /*0508*/ 	.byte	0x04, 0x29
        /*050a*/ 	.short	(.L_233 - .L_232)


	//   ....[0]....
.L_232:
        /*050c*/ 	.word	0xffffffff


	//   ....[1]....
        /*0510*/ 	.word	0xffffffff


	//   ....[2]....
        /*0514*/ 	.word	0xffffffff


	//   ....[3]....
        /*0518*/ 	.word	0xffffffff


	//   ....[4]....
        /*051c*/ 	.word	0xffffffff


	//   ....[5]....
        /*0520*/ 	.word	0xffffffff


	//   ....[6]....
        /*0524*/ 	.word	0xffffffff


	//   ....[7]....
        /*0528*/ 	.word	0xffffffff


	//   ....[8]....
        /*052c*/ 	.word	0xffffffff


	//   ....[9]....
        /*0530*/ 	.word	0xffffffff


	//   ....[10]....
        /*0534*/ 	.word	0xffffffff


	//   ....[11]....
        /*0538*/ 	.word	0xffffffff


	//   ....[12]....
        /*053c*/ 	.word	0xffffffff


	//   ....[13]....
        /*0540*/ 	.word	0xffffffff


	//   ....[14]....
        /*0544*/ 	.word	0xffffffff


	//   ....[15]....
        /*0548*/ 	.word	0xffffffff


	//   ....[16]....
        /*054c*/ 	.word	0xffffffff


	//   ....[17]....
        /*0550*/ 	.word	0xffffffff


	//   ....[18]....
        /*0554*/ 	.word	0xffffffff


	//   ....[19]....
        /*0558*/ 	.word	0xffffffff


	//   ....[20]....
        /*055c*/ 	.word	0xffffffff


	//   ....[21]....
        /*0560*/ 	.word	0xffffffff


	//   ....[22]....
        /*0564*/ 	.word	0xffffffff


	//   ....[23]....
        /*0568*/ 	.word	0xffffffff


	//   ....[24]....
        /*056c*/ 	.word	0xffffffff


	//   ....[25]....
        /*0570*/ 	.word	0xffffffff


	//   ....[26]....
        /*0574*/ 	.word	0xffffffff


	//   ....[27]....
        /*0578*/ 	.word	0xffffffff


	//   ....[28]....
        /*057c*/ 	.word	0xffffffff


	//   ....[29]....
        /*0580*/ 	.word	0xffffffff


	//   ....[30]....
        /*0584*/ 	.word	0xffffffff


	//   ....[31]....
        /*0588*/ 	.word	0xffffffff


	//   ....[32]....
        /*058c*/ 	.word	0xffffffff


	//   ....[33]....
        /*0590*/ 	.word	0xffffffff


	//   ....[34]....
        /*0594*/ 	.word	0xffffffff


	//   ....[35]....
        /*0598*/ 	.word	0xffffffff


	//   ....[36]....
        /*059c*/ 	.word	0xffffffff


	//   ....[37]....
        /*05a0*/ 	.word	0xffffffff


	//   ....[38]....
        /*05a4*/ 	.word	0xffffffff


	//   ....[39]....
        /*05a8*/ 	.word	0xffffffff


	//   ....[40]....
        /*05ac*/ 	.word	0xffffffff


	//   ....[41]....
        /*05b0*/ 	.word	0xffffffff


	//   ....[42]....
        /*05b4*/ 	.word	0xffffffff


	//   ....[43]....
        /*05b8*/ 	.word	0xffffffff


	//   ....[44]....
        /*05bc*/ 	.word	0xffffffff


	//   ....[45]....
        /*05c0*/ 	.word	0xffffffff


	//   ....[46]....
        /*05c4*/ 	.word	0xffffffff


	//   ....[47]....
        /*05c8*/ 	.word	0xffffffff


	//   ....[48]....
        /*05cc*/ 	.word	0xffffffff


	//   ....[49]....
        /*05d0*/ 	.word	0xffffffff


	//   ....[50]....
        /*05d4*/ 	.word	0xffffffff


	//   ....[51]....
        /*05d8*/ 	.word	0xffffffff


	//   ....[52]....
        /*05dc*/ 	.word	0xffffffff


	//   ....[53]....
        /*05e0*/ 	.word	0xffffffff


	//   ....[54]....
        /*05e4*/ 	.word	0xffffffff


	//   ....[55]....
        /*05e8*/ 	.word	0xffffffff


	//   ....[56]....
        /*05ec*/ 	.word	0xffffffff


	//   ....[57]....
        /*05f0*/ 	.word	0xffffffff


	//   ....[58]....
        /*05f4*/ 	.word	0xffffffff


	//   ....[59]....
        /*05f8*/ 	.word	0xffffffff


	//   ....[60]....
        /*05fc*/ 	.word	0xffffffff


	//   ....[61]....
        /*0600*/ 	.word	0xffffffff


	//   ....[62]....
        /*0604*/ 	.word	0xffffffff


	//   ....[63]....
        /*0608*/ 	.word	0xffffffff


	//   ....[64]....
        /*060c*/ 	.word	0xffffffff


	//   ....[65]....
        /*0610*/ 	.word	0xffffffff


	//   ....[66]....
        /*0614*/ 	.word	0xffffffff


	//   ....[67]....
        /*0618*/ 	.word	0xffffffff


	//   ....[68]....
        /*061c*/ 	.word	0xffffffff


	//   ....[69]....
        /*0620*/ 	.word	0xffffffff


	//   ....[70]....
        /*0624*/ 	.word	0xffffffff


	//   ....[71]....
        /*0628*/ 	.word	0xffffffff


	//   ....[72]....
        /*062c*/ 	.word	0xffffffff


	//   ....[73]....
        /*0630*/ 	.word	0xffffffff


	//   ....[74]....
        /*0634*/ 	.word	0xffffffff


	//   ....[75]....
        /*0638*/ 	.word	0xffffffff


	//   ....[76]....
        /*063c*/ 	.word	0xffffffff


	//   ....[77]....
        /*0640*/ 	.word	0xffffffff


	//   ....[78]....
        /*0644*/ 	.word	0xffffffff


	//   ....[79]....
        /*0648*/ 	.word	0xffffffff


	//   ....[80]....
        /*064c*/ 	.word	0xffffffff


	//   ....[81]....
        /*0650*/ 	.word	0xffffffff


	//   ....[82]....
        /*0654*/ 	.word	0xffffffff


	//   ....[83]....
        /*0658*/ 	.word	0xffffffff


	//   ....[84]....
        /*065c*/ 	.word	0xffffffff


	//   ....[85]....
        /*0660*/ 	.word	0xffffffff


	//   ....[86]....
        /*0664*/ 	.word	0xffffffff


	//   ....[87]....
        /*0668*/ 	.word	0xffffffff


	//   ....[88]....
        /*066c*/ 	.word	0xffffffff


	//   ....[89]....
        /*0670*/ 	.word	0xffffffff


	//   ....[90]....
        /*0674*/ 	.word	0xffffffff


	//   ....[91]....
        /*0678*/ 	.word	0xffffffff


	//   ....[92]....
        /*067c*/ 	.word	0xffffffff


	//   ....[93]....
        /*0680*/ 	.word	0xffffffff


	//   ....[94]....
        /*0684*/ 	.word	0xffffffff


	//   ....[95]....
        /*0688*/ 	.word	0xffffffff


	//   ....[96]....
        /*068c*/ 	.word	0xffffffff


	//   ....[97]....
        /*0690*/ 	.word	0xffffffff


	//   ....[98]....
        /*0694*/ 	.word	0xffffffff


	//   ....[99]....
        /*0698*/ 	.word	0xffffffff


	//   ....[100]....
        /*069c*/ 	.word	0xffffffff


	//   ....[101]....
        /*06a0*/ 	.word	0xffffffff


	//   ....[102]....
        /*06a4*/ 	.word	0xffffffff


	//   ....[103]....
        /*06a8*/ 	.word	0xffffffff


	//   ....[104]....
        /*06ac*/ 	.word	0xffffffff


	//   ....[105]....
        /*06b0*/ 	.word	0xffffffff


	//   ....[106]....
        /*06b4*/ 	.word	0xffffffff


	//   ....[107]....
        /*06b8*/ 	.word	0xffffffff


	//   ....[108]....
        /*06bc*/ 	.word	0xffffffff


	//   ....[109]....
        /*06c0*/ 	.word	0xffffffff


	//   ....[110]....
        /*06c4*/ 	.word	0xffffffff


	//   ....[111]....
        /*06c8*/ 	.word	0xffffffff


	//   ....[112]....
        /*06cc*/ 	.word	0xffffffff


	//   ....[113]....
        /*06d0*/ 	.word	0xffffffff


	//   ....[114]....
        /*06d4*/ 	.word	0xffffffff


	//   ....[115]....
        /*06d8*/ 	.word	0xffffffff


	//   ....[116]....
        /*06dc*/ 	.word	0xffffffff


	//   ....[117]....
        /*06e0*/ 	.word	0xffffffff


	//   ....[118]....
        /*06e4*/ 	.word	0xffffffff


	//   ....[119]....
        /*06e8*/ 	.word	0xffffffff


	//   ....[120]....
        /*06ec*/ 	.word	0xffffffff


	//   ....[121]....
        /*06f0*/ 	.word	0xffffffff


	//   ....[122]....
        /*06f4*/ 	.word	0xffffffff


	//   ....[123]....
        /*06f8*/ 	.word	0xffffffff


	//   ....[124]....
        /*06fc*/ 	.word	0xffffffff


	//   ....[125]....
        /*0700*/ 	.word	0xffffffff


	//   ....[126]....
        /*0704*/ 	.word	0xffffffff


	//   ....[127]....
        /*0708*/ 	.word	0xffffffff


	//   ....[128]....
        /*070c*/ 	.word	0xffffffff


	//   ....[129]....
        /*0710*/ 	.word	0xffffffff


	//   ....[130]....
        /*0714*/ 	.word	0x0500000f


	//   ....[131]....
        /*0718*/ 	.word	0x0500000f


	//   ....[132]....
        /*071c*/ 	.word	0x0500000f


	//   ....[133]....
        /*0720*/ 	.word	0x0500000f


	//   ....[134]....
        /*0724*/ 	.word	0x0500000f


	//   ....[135]....
        /*0728*/ 	.word	0x0500000f


	//   ....[136]....
        /*072c*/ 	.word	0x0500000f


	//   ....[137]....
        /*0730*/ 	.word	0x0500000f


	//   ....[138]....
        /*0734*/ 	.word	0x0500000f


	//   ....[139]....
        /*0738*/ 	.word	0x0500000f


	//   ....[140]....
        /*073c*/ 	.word	0x0500000f


	//   ....[141]....
        /*0740*/ 	.word	0x0500000f


	//   ....[142]....
        /*0744*/ 	.word	0x0500000f


	//   ....[143]....
        /*0748*/ 	.word	0x0500000f


	//   ....[144]....
        /*074c*/ 	.word	0x0500000f


	//   ....[145]....
        /*0750*/ 	.word	0x0500000f


	//   ....[146]....
        /*0754*/ 	.word	0x0500000f


	//   ....[147]....
        /*0758*/ 	.word	0x0500000f


	//   ....[148]....
        /*075c*/ 	.word	0x0500000f


	//   ....[149]....
        /*0760*/ 	.word	0x0500000f


	//   ....[150]....
        /*0764*/ 	.word	0x0500000f


	//   ....[151]....
        /*0768*/ 	.word	0x0500000f


	//   ....[152]....
        /*076c*/ 	.word	0x0500000f


	//   ....[153]....
        /*0770*/ 	.word	0x0500000f


	//   ....[154]....
        /*0774*/ 	.word	0x0500000f


	//   ....[155]....
        /*0778*/ 	.word	0x0500000f


	//   ....[156]....
        /*077c*/ 	.word	0x0500000f


	//   ....[157]....
        /*0780*/ 	.word	0x0500000f


	//   ....[158]....
        /*0784*/ 	.word	0x0500000f


	//   ....[159]....
        /*0788*/ 	.word	0x0500000f


	//   ....[160]....
        /*078c*/ 	.word	0x0500000f


	//   ....[161]....
        /*0790*/ 	.word	0x0500000f


	//   ....[162]....
        /*0794*/ 	.word	0x0500000f


	//   ....[163]....
        /*0798*/ 	.word	0x0500000f


	//   ....[164]....
        /*079c*/ 	.word	0x0500000f


	//   ....[165]....
        /*07a0*/ 	.word	0x0500000f


	//   ....[166]....
        /*07a4*/ 	.word	0x0500000f


	//   ....[167]....
        /*07a8*/ 	.word	0x0500000f


	//   ....[168]....
        /*07ac*/ 	.word	0x0500000f


	//   ....[169]....
        /*07b0*/ 	.word	0x0500000f


	//   ....[170]....
        /*07b4*/ 	.word	0x0500000f


	//   ....[171]....
        /*07b8*/ 	.word	0x0500000f


	//   ....[172]....
        /*07bc*/ 	.word	0x0500000f


	//   ....[173]....
        /*07c0*/ 	.word	0x0500000f


	//   ....[174]....
        /*07c4*/ 	.word	0x0500000f


	//   ....[175]....
        /*07c8*/ 	.word	0x0500000f


	//   ....[176]....
        /*07cc*/ 	.word	0x0500000f


	//   ....[177]....
        /*07d0*/ 	.word	0x0500000f


	//   ....[178]....
        /*07d4*/ 	.word	0x0500000f


	//   ....[179]....
        /*07d8*/ 	.word	0x0500000f


	//   ....[180]....
        /*07dc*/ 	.word	0x0500000f


	//   ....[181]....
        /*07e0*/ 	.word	0x0500000f


	//   ....[182]....
        /*07e4*/ 	.word	0x0500000f


	//   ....[183]....
        /*07e8*/ 	.word	0x0500000f


	//   ....[184]....
        /*07ec*/ 	.word	0x0500000f


	//   ....[185]....
        /*07f0*/ 	.word	0x0500000f


	//   ....[186]....
        /*07f4*/ 	.word	0x0500000f


	//   ....[187]....
        /*07f8*/ 	.word	0x0500000f


	//   ....[188]....
        /*07fc*/ 	.word	0x0500000f


	//   ....[189]....
        /*0800*/ 	.word	0x0500000f


	//   ....[190]....
        /*0804*/ 	.word	0x0500000f


	//   ....[191]....
        /*0808*/ 	.word	0x0500000f


	//   ....[192]....
        /*080c*/ 	.word	0x0500000f


	//   ....[193]....
        /*0810*/ 	.word	0x0500000f


	//   ....[194]....
        /*0814*/ 	.word	0x0500000f


	//   ....[195]....
        /*0818*/ 	.word	0x0500000f


	//   ....[196]....
        /*081c*/ 	.word	0x0500000f


	//   ....[197]....
        /*0820*/ 	.word	0x0500000f


	//   ....[198]....
        /*0824*/ 	.word	0x0500000f


	//----- nvinfo : EIATTR_COOP_GROUP_INSTR_OFFSETS
	.align		4
.L_233:
        /*0828*/ 	.byte	0x04, 0x28
        /*082a*/ 	.short	(.L_235 - .L_234)


	//   ....[0]....
.L_234:
        /*082c*/ 	.word	0x00000070


	//   ....[1]....
        /*0830*/ 	.word	0x000001a0


	//   ....[2]....
        /*0834*/ 	.word	0x000001f0


	//   ....[3]....
        /*0838*/ 	.word	0x00000420


	//   ....[4]....
        /*083c*/ 	.word	0x00000580


	//   ....[5]....
        /*0840*/ 	.word	0x000006a0


	//   ....[6]....
        /*0844*/ 	.word	0x00000800


	//   ....[7]....
        /*0848*/ 	.word	0x00006160


	//   ....[8]....
        /*084c*/ 	.word	0x00006930


	//   ....[9]....
        /*0850*/ 	.word	0x00006940


	//   ....[10]....
        /*0854*/ 	.word	0x00006950


	//   ....[11]....
        /*0858*/ 	.word	0x00006960


	//   ....[12]....
        /*085c*/ 	.word	0x00006c90


	//   ....[13]....
        /*0860*/ 	.word	0x00006ca0


	//   ....[14]....
        /*0864*/ 	.word	0x00006cb0


	//   ....[15]....
        /*0868*/ 	.word	0x00006cc0


	//   ....[16]....
        /*086c*/ 	.word	0x000080d0


	//   ....[17]....
        /*0870*/ 	.word	0x000080e0


	//   ....[18]....
        /*0874*/ 	.word	0x000080f0


	//   ....[19]....
        /*0878*/ 	.word	0x00008100


	//   ....[20]....
        /*087c*/ 	.word	0x00008200


	//   ....[21]....
        /*0880*/ 	.word	0x00008220


	//   ....[22]....
        /*0884*/ 	.word	0x000082b0


	//   ....[23]....
        /*0888*/ 	.word	0x000082e0


	//   ....[24]....
        /*088c*/ 	.word	0x00009ba0


	//   ....[25]....
        /*0890*/ 	.word	0x0000a520


	//   ....[26]....
        /*0894*/ 	.word	0x0000b8b0


	//   ....[27]....
        /*0898*/ 	.word	0x0000b970


	//   ....[28]....
        /*089c*/ 	.word	0x0000c1b0


	//   ....[29]....
        /*08a0*/ 	.word	0x0000c220


	//   ....[30]....
        /*08a4*/ 	.word	0x0000dd50


	//   ....[31]....
        /*08a8*/ 	.word	0x0000e4c0


	//   ....[32]....
        /*08ac*/ 	.word	0x0000f170


	//   ....[33]....
        /*08b0*/ 	.word	0x0000f2d0


	//   ....[34]....
        /*08b4*/ 	.word	0x0000fb00


	//   ....[35]....
        /*08b8*/ 	.word	0x0000fb80


	//   ....[36]....
        /*08bc*/ 	.word	0x00011ca0


	//   ....[37]....
        /*08c0*/ 	.word	0x00011d10


	//   ....[38]....
        /*08c4*/ 	.word	0x00012360


	//   ....[39]....
        /*08c8*/ 	.word	0x000123c0


	//   ....[40]....
        /*08cc*/ 	.word	0x00014170


	//   ....[41]....
        /*08d0*/ 	.word	0x00014740


	//   ....[42]....
        /*08d4*/ 	.word	0x00015410


	//   ....[43]....
        /*08d8*/ 	.word	0x000154c0


	//   ....[44]....
        /*08dc*/ 	.word	0x00015c20


	//   ....[45]....
        /*08e0*/ 	.word	0x00015c80


	//   ....[46]....
        /*08e4*/ 	.word	0x00016c80


	//   ....[47]....
        /*08e8*/ 	.word	0x00016fb0


	//   ....[48]....
        /*08ec*/ 	.word	0x00016fd0


	//   ....[49]....
        /*08f0*/ 	.word	0x000170b0


	//   ....[50]....
        /*08f4*/ 	.word	0x00017d80


	//   ....[51]....
        /*08f8*/ 	.word	0x00017dc0


	//   ....[52]....
        /*08fc*/ 	.word	0x00017de0


	//   ....[53]....
        /*0900*/ 	.word	0x00017e10


	//   ....[54]....
        /*0904*/ 	.word	0x00018280


	//   ....[55]....
        /*0908*/ 	.word	0x000182c0


	//   ....[56]....
        /*090c*/ 	.word	0x000182e0


	//   ....[57]....
        /*0910*/ 	.word	0x00018320


	//   ....[58]....
        /*0914*/ 	.word	0x00018340


	//   ....[59]....
        /*0918*/ 	.word	0x00018360


	//   ....[60]....
        /*091c*/ 	.word	0x00018380


	//   ....[61]....
        /*0920*/ 	.word	0x000183b0


	//   ....[62]....
        /*0924*/ 	.word	0x00018bd0


	//   ....[63]....
        /*0928*/ 	.word	0x00018c00


	//   ....[64]....
        /*092c*/ 	.word	0x00018c20


	//   ....[65]....
        /*0930*/ 	.word	0x00018c50


	//   ....[66]....
        /*0934*/ 	.word	0x00018c80


	//   ....[67]....
        /*0938*/ 	.word	0x00018c90


	//   ....[68]....
        /*093c*/ 	.word	0x00018cc0


	//   ....[69]....
        /*0940*/ 	.word	0x00018d30


	//   ....[70]....
        /*0944*/ 	.word	0x00018e50


	//   ....[71]....
        /*0948*/ 	.word	0x00019040


	//   ....[72]....
        /*094c*/ 	.word	0x00019070


	//   ....[73]....
        /*0950*/ 	.word	0x000190a0


	//   ....[74]....
        /*0954*/ 	.word	0x000190d0


	//   ....[75]....
        /*0958*/ 	.word	0x00019100


	//   ....[76]....
        /*095c*/ 	.word	0x00019130


	//   ....[77]....
        /*0960*/ 	.word	0x000192a0


	//   ....[78]....
        /*0964*/ 	.word	0x000192d0


	//   ....[79]....
        /*0968*/ 	.word	0x00019300


	//   ....[80]....
        /*096c*/ 	.word	0x00019330


	//   ....[81]....
        /*0970*/ 	.word	0x00019360


	//   ....[82]....
        /*0974*/ 	.word	0x00019390


	//   ....[83]....
        /*0978*/ 	.word	0x00019430


	//   ....[84]....
        /*097c*/ 	.word	0x00019490


	//   ....[85]....
        /*0980*/ 	.word	0x00019530


	//   ....[86]....
        /*0984*/ 	.word	0x0001a5c0


	//   ....[87]....
        /*0988*/ 	.word	0x0001bc40


	//   ....[88]....
        /*098c*/ 	.word	0x0001c840


	//   ....[89]....
        /*0990*/ 	.word	0x0001c850


	//   ....[90]....
        /*0994*/ 	.word	0x0001c870


	//   ....[91]....
        /*0998*/ 	.word	0x0001c900


	//   ....[92]....
        /*099c*/ 	.word	0x0001c910


	//   ....[93]....
        /*09a0*/ 	.word	0x0001c980


	//   ....[94]....
        /*09a4*/ 	.word	0x0001c990


	//   ....[95]....
        /*09a8*/ 	.word	0x0001ca00


	//   ....[96]....
        /*09ac*/ 	.word	0x0001ca10


	//   ....[97]....
        /*09b0*/ 	.word	0x0001ca80


	//   ....[98]....
        /*09b4*/ 	.word	0x0001ca90


	//   ....[99]....
        /*09b8*/ 	.word	0x0001cb00


	//   ....[100]....
        /*09bc*/ 	.word	0x0001cb10


	//   ....[101]....
        /*09c0*/ 	.word	0x0001cb80


	//   ....[102]....
        /*09c4*/ 	.word	0x0001cb90


	//   ....[103]....
        /*09c8*/ 	.word	0x0001cba0


	//   ....[104]....
        /*09cc*/ 	.word	0x0001cbe0


	//   ....[105]....
        /*09d0*/ 	.word	0x0001cc00


	//   ....[106]....
        /*09d4*/ 	.word	0x0001cc50


	//   ....[107]....
        /*09d8*/ 	.word	0x0001cd10


	//   ....[108]....
        /*09dc*/ 	.word	0x0001cd20


	//   ....[109]....
        /*09e0*/ 	.word	0x0001cd90


	//   ....[110]....
        /*09e4*/ 	.word	0x0001cda0


	//   ....[111]....
        /*09e8*/ 	.word	0x0001cdb0


	//   ....[112]....
        /*09ec*/ 	.word	0x0001ed20


	//   ....[113]....
        /*09f0*/ 	.word	0x0001ed70


	//   ....[114]....
        /*09f4*/ 	.word	0x0001eda0


	//   ....[115]....
        /*09f8*/ 	.word	0x0001edd0


	//   ....[116]....
        /*09fc*/ 	.word	0x0001ede0


	//   ....[117]....
        /*0a00*/ 	.word	0x0001ee10


	//   ....[118]....
        /*0a04*/ 	.word	0x0001ee40


	//   ....[119]....
        /*0a08*/ 	.word	0x0001ee70


	//   ....[120]....
        /*0a0c*/ 	.word	0x0001eff0


	//   ....[121]....
        /*0a10*/ 	.word	0x0001f020


	//   ....[122]....
        /*0a14*/ 	.word	0x0001f050


	//   ....[123]....
        /*0a18*/ 	.word	0x0001f080


	//   ....[124]....
        /*0a1c*/ 	.word	0x0001f0b0


	//   ....[125]....
        /*0a20*/ 	.word	0x0001f0e0


	//   ....[126]....
        /*0a24*/ 	.word	0x0001f1a0


	//   ....[127]....
        /*0a28*/ 	.word	0x0001f1c0


	//   ....[128]....
        /*0a2c*/ 	.word	0x0001f230


	//   ....[129]....
        /*0a30*/ 	.word	0x0001f8d0


	//   ....[130]....
        /*0a34*/ 	.word	0x0001fd30


	//   ....[131]....
        /*0a38*/ 	.word	0x0001fde0


	//   ....[132]....
        /*0a3c*/ 	.word	0x0001fe70


	//   ....[133]....
        /*0a40*/ 	.word	0x0001fec0


	//   ....[134]....
        /*0a44*/ 	.word	0x0001ff10


	//   ....[135]....
        /*0a48*/ 	.word	0x0001ffa0


	//   ....[136]....
        /*0a4c*/ 	.word	0x00020030


	//   ....[137]....
        /*0a50*/ 	.word	0x00020080


	//   ....[138]....
        /*0a54*/ 	.word	0x000200d0


	//   ....[139]....
        /*0a58*/ 	.word	0x000201c0


	//   ....[140]....
        /*0a5c*/ 	.word	0x00020270


	//   ....[141]....
        /*0a60*/ 	.word	0x000202c0


	//   ....[142]....
        /*0a64*/ 	.word	0x00020310


	//   ....[143]....
        /*0a68*/ 	.word	0x000204a0


	//   ....[144]....
        /*0a6c*/ 	.word	0x000205f0


	//   ....[145]....
        /*0a70*/ 	.word	0x000206a0


	//   ....[146]....
        /*0a74*/ 	.word	0x000206f0


	//   ....[147]....
        /*0a78*/ 	.word	0x00020a60


	//   ....[148]....
        /*0a7c*/ 	.word	0x00020b00


	//   ....[149]....
        /*0a80*/ 	.word	0x00020b60


	//   ....[150]....
        /*0a84*/ 	.word	0x00020bd0


	//   ....[151]....
        /*0a88*/ 	.word	0x00020c30


	//   ....[152]....
        /*0a8c*/ 	.word	0x00020ca0


	//   ....[153]....
        /*0a90*/ 	.word	0x00020d60


	//   ....[154]....
        /*0a94*/ 	.word	0x00020dc0


	//   ....[155]....
        /*0a98*/ 	.word	0x00020e80


	//   ....[156]....
        /*0a9c*/ 	.word	0x00021160


	//   ....[157]....
        /*0aa0*/ 	.word	0x00021340


	//   ....[158]....
        /*0aa4*/ 	.word	0x00021390


	//   ....[159]....
        /*0aa8*/ 	.word	0x000213f0


	//   ....[160]....
        /*0aac*/ 	.word	0x000214c0


	//   ....[161]....
        /*0ab0*/ 	.word	0x00021520


	//   ....[162]....
        /*0ab4*/ 	.word	0x00021600


	//   ....[163]....
        /*0ab8*/ 	.word	0x00021660


	//   ....[164]....
        /*0abc*/ 	.word	0x00021740


	//   ....[165]....
        /*0ac0*/ 	.word	0x000217a0


	//   ....[166]....
        /*0ac4*/ 	.word	0x00021880


	//   ....[167]....
        /*0ac8*/ 	.word	0x000218e0


	//   ....[168]....
        /*0acc*/ 	.word	0x000219c0


	//   ....[169]....
        /*0ad0*/ 	.word	0x00021a20


	//   ....[170]....
        /*0ad4*/ 	.word	0x00021b00


	//   ....[171]....
        /*0ad8*/ 	.word	0x00021b60


	//   ....[172]....
        /*0adc*/ 	.word	0x00021c50


	//   ....[173]....
        /*0ae0*/ 	.word	0x00021cc0


	//   ....[174]....
        /*0ae4*/ 	.word	0x00021d90


	//   ....[175]....
        /*0ae8*/ 	.word	0x00021df0


	//   ....[176]....
        /*0aec*/ 	.word	0x00021ee0


	//   ....[177]....
        /*0af0*/ 	.word	0x00021f40


	//   ....[178]....
        /*0af4*/ 	.word	0x00022010


	//   ....[179]....
        /*0af8*/ 	.word	0x00022070


	//   ....[180]....
        /*0afc*/ 	.word	0x00022130


	//   ....[181]....
        /*0b00*/ 	.word	0x00022440


	//   ....[182]....
        /*0b04*/ 	.word	0x000224e0


	//   ....[183]....
        /*0b08*/ 	.word	0x00022600


	//   ....[184]....
        /*0b0c*/ 	.word	0x00022670


	//   ....[185]....
        /*0b10*/ 	.word	0x000226e0


	//   ....[186]....
        /*0b14*/ 	.word	0x00022750


	//   ....[187]....
        /*0b18*/ 	.word	0x000227c0


	//   ....[188]....
        /*0b1c*/ 	.word	0x00022840


	//   ....[189]....
        /*0b20*/ 	.word	0x000228d0


	//   ....[190]....
        /*0b24*/ 	.word	0x00022960


	//   ....[191]....
        /*0b28*/ 	.word	0x000229d0


	//   ....[192]....
        /*0b2c*/ 	.word	0x00022a40


	//   ....[193]....
        /*0b30*/ 	.word	0x00022ab0


	//   ....[194]....
        /*0b34*/ 	.word	0x00022b30


	//   ....[195]....
        /*0b38*/ 	.word	0x00022ba0


	//   ....[196]....
        /*0b3c*/ 	.word	0x00022c40


	//   ....[197]....
        /*0b40*/ 	.word	0x00022cd0


	//   ....[198]....
        /*0b44*/ 	.word	0x00022df0


	//----- nvinfo : EIATTR_REG_RECONFIG
	.align		4
.L_235:
        /*0b48*/ 	.byte	0x01, 0x54
	.zero		2


	//----- nvinfo : EIATTR_SYSCALL_OFFSETS
	.align		4
        /*0b4c*/ 	.byte	0x04, 0x46
        /*0b4e*/ 	.short	(.L_237 - .L_236)


	//   ....[0]....
.L_236:
        /*0b50*/ 	.word	0x00001ae0


	//   ....[1]....
        /*0b54*/ 	.word	0x00001c30


	//   ....[2]....
        /*0b58*/ 	.word	0x00006330


	//   ....[3]....
        /*0b5c*/ 	.word	0x00006650


	//   ....[4]....
        /*0b60*/ 	.word	0x0001b8a0


	//   ....[5]....
        /*0b64*/ 	.word	0x0001b9f0


	//   ....[6]....
        /*0b68*/ 	.word	0x0001bae0


	//   ....[7]....
        /*0b6c*/ 	.word	0x0001c310


	//----- nvinfo : EIATTR_MBARRIER_INSTR_OFFSETS
	.align		4
.L_237:
        /*0b70*/ 	.byte	0x04, 0x39
        /*0b72*/ 	.short	(.L_239 - .L_238)


	//   ....[0]....
.L_238:
        /*0b74*/ 	.word	0x000002d0
        /*0b78*/ 	.word	0x000000ff
        /*0b7c*/ 	.word	0x00016800
        /*0b80*/ 	.short	0x0100
        /*0b82*/ 	.byte	0x08
	.zero		1


	//   ....[1]....
        /*0b84*/ 	.word	0x000002e0
        /*0b88*/ 	.word	0x000000ff
        /*0b8c*/ 	.word	0x00016820
        /*0b90*/ 	.short	0x0100
        /*0b92*/ 	.byte	0x08
	.zero		1


	//   ....[2]....
        /*0b94*/ 	.word	0x000003d0
        /*0b98*/ 	.word	0x000000ff
        /*0b9c*/ 	.word	0x00016830
        /*0ba0*/ 	.short	0x0100
        /*0ba2*/ 	.byte	0x08
	.zero		1


	//   ....[3]....
        /*0ba4*/ 	.word	0x000003e0
        /*0ba8*/ 	.word	0x000000ff
        /*0bac*/ 	.word	0x00016840
        /*0bb0*/ 	.short	0x0100
        /*0bb2*/ 	.byte	0x08
	.zero		1


	//   ....[4]....
        /*0bb4*/ 	.word	0x000003f0
        /*0bb8*/ 	.word	0x000000ff
        /*0bbc*/ 	.word	0x00016838
        /*0bc0*/ 	.short	0x0100
        /*0bc2*/ 	.byte	0x08
	.zero		1


	//   ....[5]....
        /*0bc4*/ 	.word	0x00000400
        /*0bc8*/ 	.word	0x000000ff
        /*0bcc*/ 	.word	0x00016848
        /*0bd0*/ 	.short	0x0100
        /*0bd2*/ 	.byte	0x08
	.zero		1


	//   ....[6]....
        /*0bd4*/ 	.word	0x00000530
        /*0bd8*/ 	.word	0x000000ff
        /*0bdc*/ 	.word	0x00016850
        /*0be0*/ 	.short	0x0100
        /*0be2*/ 	.byte	0x08
	.zero		1


	//   ....[7]....
        /*0be4*/ 	.word	0x00000540
        /*0be8*/ 	.word	0x000000ff
        /*0bec*/ 	.word	0x00016860
        /*0bf0*/ 	.short	0x0100
        /*0bf2*/ 	.byte	0x08
	.zero		1


	//   ....[8]....
        /*0bf4*/ 	.word	0x00000550
        /*0bf8*/ 	.word	0x000000ff
        /*0bfc*/ 	.word	0x00016858
        /*0c00*/ 	.short	0x0100
        /*0c02*/ 	.byte	0x08
	.zero		1


	//   ....[9]....
        /*0c04*/ 	.word	0x00000560
        /*0c08*/ 	.word	0x000000ff
        /*0c0c*/ 	.word	0x00016868
        /*0c10*/ 	.short	0x0100
        /*0c12*/ 	.byte	0x08
	.zero		1


	//   ....[10]....
        /*0c14*/ 	.word	0x00000650
        /*0c18*/ 	.word	0x000000ff
        /*0c1c*/ 	.word	0x00016870
        /*0c20*/ 	.short	0x0100
        /*0c22*/ 	.byte	0x06
	.zero		1


	//   ....[11]....
        /*0c24*/ 	.word	0x00000660
        /*0c28*/ 	.word	0x000000ff
        /*0c2c*/ 	.word	0x00016880
        /*0c30*/ 	.short	0x0100
        /*0c32*/ 	.byte	0x06
	.zero		1


	//   ....[12]....
        /*0c34*/ 	.word	0x00000670
        /*0c38*/ 	.word	0x000000ff
        /*0c3c*/ 	.word	0x00016878
        /*0c40*/ 	.short	0x0100
        /*0c42*/ 	.byte	0x06
	.zero		1


	//   ....[13]....
        /*0c44*/ 	.word	0x00000680
        /*0c48*/ 	.word	0x000000ff
        /*0c4c*/ 	.word	0x00016888
        /*0c50*/ 	.short	0x0100
        /*0c52*/ 	.byte	0x06
	.zero		1


	//   ....[14]....
        /*0c54*/ 	.word	0x000007b0
        /*0c58*/ 	.word	0x000000ff
        /*0c5c*/ 	.word	0x00016890
        /*0c60*/ 	.short	0x0100
        /*0c62*/ 	.byte	0x08
	.zero		1


	//   ....[15]....
        /*0c64*/ 	.word	0x000007c0
        /*0c68*/ 	.word	0x000000ff
        /*0c6c*/ 	.word	0x000168a0
        /*0c70*/ 	.short	0x0100
        /*0c72*/ 	.byte	0x08
	.zero		1


	//   ....[16]....
        /*0c74*/ 	.word	0x000007d0
        /*0c78*/ 	.word	0x000000ff
        /*0c7c*/ 	.word	0x00016898
        /*0c80*/ 	.short	0x0100
        /*0c82*/ 	.byte	0x08
	.zero		1


	//   ....[17]....
        /*0c84*/ 	.word	0x000007e0
        /*0c88*/ 	.word	0x000000ff
        /*0c8c*/ 	.word	0x000168a8
        /*0c90*/ 	.short	0x0100
        /*0c92*/ 	.byte	0x08
	.zero		1


	//   ....[18]....
        /*0c94*/ 	.word	0x00000910
        /*0c98*/ 	.word	0x000000ff
        /*0c9c*/ 	.word	0x000168b0
        /*0ca0*/ 	.short	0x0100
        /*0ca2*/ 	.byte	0x08
	.zero		1


	//   ....[19]....
        /*0ca4*/ 	.word	0x00000920
        /*0ca8*/ 	.word	0x000000ff
        /*0cac*/ 	.word	0x000168c0
        /*0cb0*/ 	.short	0x0100
        /*0cb2*/ 	.byte	0x08
	.zero		1


	//   ....[20]....
        /*0cb4*/ 	.word	0x00000930
        /*0cb8*/ 	.word	0x000000ff
        /*0cbc*/ 	.word	0x000168b8
        /*0cc0*/ 	.short	0x0100
        /*0cc2*/ 	.byte	0x08
	.zero		1


	//   ....[21]....
        /*0cc4*/ 	.word	0x00000940
        /*0cc8*/ 	.word	0x000000ff
        /*0ccc*/ 	.word	0x000168c8
        /*0cd0*/ 	.short	0x0100
        /*0cd2*/ 	.byte	0x08
	.zero		1


	//   ....[22]....
        /*0cd4*/ 	.word	0x00002e80
        /*0cd8*/ 	.word	0x0000004f
        /*0cdc*/ 	.word	0x00016890
        /*0ce0*/ 	.short	0x010a
        /*0ce2*/ 	.byte	0x3f
	.zero		1


	//   ....[23]....
        /*0ce4*/ 	.word	0x00004240
        /*0ce8*/ 	.word	0x0000004f
        /*0cec*/ 	.word	0x00016890
        /*0cf0*/ 	.short	0x010a
        /*0cf2*/ 	.byte	0x3f
	.zero		1


	//   ....[24]....
        /*0cf4*/ 	.word	0x00005440
        /*0cf8*/ 	.word	0x0000004f
        /*0cfc*/ 	.word	0x00016890
        /*0d00*/ 	.short	0x010a
        /*0d02*/ 	.byte	0x3f
	.zero		1


	//   ....[25]....
        /*0d04*/ 	.word	0x00005650
        /*0d08*/ 	.word	0x0000000c
        /*0d0c*/ 	.word	0x00000000
        /*0d10*/ 	.short	0x0101
        /*0d12*/ 	.byte	0x3f
	.zero		1


	//   ....[26]....
        /*0d14*/ 	.word	0x00005690
        /*0d18*/ 	.word	0x0000004f
        /*0d1c*/ 	.word	0x000168b0
        /*0d20*/ 	.short	0x010a
        /*0d22*/ 	.byte	0x3f
	.zero		1


	//   ....[27]....
        /*0d24*/ 	.word	0x00005a60
        /*0d28*/ 	.word	0x0000004f
        /*0d2c*/ 	.word	0x00000000
        /*0d30*/ 	.short	0x0101
        /*0d32*/ 	.byte	0x3f
	.zero		1


	//   ....[28]....
        /*0d34*/ 	.word	0x000063d0
        /*0d38*/ 	.word	0x00000002
        /*0d3c*/ 	.word	0x00016800
        /*0d40*/ 	.short	0x010a
        /*0d42*/ 	.byte	0x3f
	.zero		1


	//   ....[29]....
        /*0d44*/ 	.word	0x00006420
        /*0d48*/ 	.word	0x00000002
        /*0d4c*/ 	.word	0x00016800
        /*0d50*/ 	.short	0x010a
        /*0d52*/ 	.byte	0x3f
	.zero		1


	//   ....[30]....
        /*0d54*/ 	.word	0x00006f30
        /*0d58*/ 	.word	0x00000002
        /*0d5c*/ 	.word	0x00016800
        /*0d60*/ 	.short	0x010a
        /*0d62*/ 	.byte	0x3f
	.zero		1


	//   ....[31]....
        /*0d64*/ 	.word	0x00008570
        /*0d68*/ 	.word	0x00000002
        /*0d6c*/ 	.word	0x00016800
        /*0d70*/ 	.short	0x010a
        /*0d72*/ 	.byte	0x3f
	.zero		1


	//   ....[32]....
        /*0d74*/ 	.word	0x000095b0
        /*0d78*/ 	.word	0x0000000f
        /*0d7c*/ 	.word	0x00016830
        /*0d80*/ 	.short	0x010a
        /*0d82*/ 	.byte	0x3f
	.zero		1


	//   ....[33]....
        /*0d84*/ 	.word	0x00009620
        /*0d88*/ 	.word	0x0000000f
        /*0d8c*/ 	.word	0x00016830
        /*0d90*/ 	.short	0x010a
        /*0d92*/ 	.byte	0x3f
	.zero		1


	//   ....[34]....
        /*0d94*/ 	.word	0x00009a40
        /*0d98*/ 	.word	0x0000000f
        /*0d9c*/ 	.word	0x00000000
        /*0da0*/ 	.short	0x0101
        /*0da2*/ 	.byte	0x3f
	.zero		1


	//   ....[35]....
        /*0da4*/ 	.word	0x0000d1e0
        /*0da8*/ 	.word	0x0000000b
        /*0dac*/ 	.word	0x00016830
        /*0db0*/ 	.short	0x010a
        /*0db2*/ 	.byte	0x3f
	.zero		1


	//   ....[36]....
        /*0db4*/ 	.word	0x0000d230
        /*0db8*/ 	.word	0x0000000b
        /*0dbc*/ 	.word	0x00016830
        /*0dc0*/ 	.short	0x010a
        /*0dc2*/ 	.byte	0x3f
	.zero		1


	//   ....[37]....
        /*0dc4*/ 	.word	0x0000d540
        /*0dc8*/ 	.word	0x0000000b
        /*0dcc*/ 	.word	0x00016850
        /*0dd0*/ 	.short	0x010a
        /*0dd2*/ 	.byte	0x3f
	.zero		1


	//   ....[38]....
        /*0dd4*/ 	.word	0x0000d580
        /*0dd8*/ 	.word	0x0000000b
        /*0ddc*/ 	.word	0x00016850
        /*0de0*/ 	.short	0x010a
        /*0de2*/ 	.byte	0x3f
	.zero		1


	//   ....[39]....
        /*0de4*/ 	.word	0x0000e300
        /*0de8*/ 	.word	0x0000000f
        /*0dec*/ 	.word	0x00000000
        /*0df0*/ 	.short	0x0101
        /*0df2*/ 	.byte	0x3f
	.zero		1


	//   ....[40]....
        /*0df4*/ 	.word	0x0000fde0
        /*0df8*/ 	.word	0x00000020
        /*0dfc*/ 	.word	0x00000000
        /*0e00*/ 	.short	0x0101
        /*0e02*/ 	.byte	0x3f
	.zero		1


	//   ....[41]....
        /*0e04*/ 	.word	0x00010ca0
        /*0e08*/ 	.word	0x00000005
        /*0e0c*/ 	.word	0x00016830
        /*0e10*/ 	.short	0x010a
        /*0e12*/ 	.byte	0x3f
	.zero		1


	//   ....[42]....
        /*0e14*/ 	.word	0x00010cf0
        /*0e18*/ 	.word	0x00000005
        /*0e1c*/ 	.word	0x00016830
        /*0e20*/ 	.short	0x010a
        /*0e22*/ 	.byte	0x3f
	.zero		1


	//   ....[43]....
        /*0e24*/ 	.word	0x00011000
        /*0e28*/ 	.word	0x0000000a
        /*0e2c*/ 	.word	0x00016850
        /*0e30*/ 	.short	0x010a
        /*0e32*/ 	.byte	0x3f
	.zero		1


	//   ....[44]....
        /*0e34*/ 	.word	0x00011040
        /*0e38*/ 	.word	0x0000000a
        /*0e3c*/ 	.word	0x00016850
        /*0e40*/ 	.short	0x010a
        /*0e42*/ 	.byte	0x3f
	.zero		1


	//   ....[45]....
        /*0e44*/ 	.word	0x00012890
        /*0e48*/ 	.word	0x00000015
        /*0e4c*/ 	.word	0x00000000
        /*0e50*/ 	.short	0x0101
        /*0e52*/ 	.byte	0x3f
	.zero		1


	//   ....[46]....
        /*0e54*/ 	.word	0x00012950
        /*0e58*/ 	.word	0x00000024
        /*0e5c*/ 	.word	0x00000000
        /*0e60*/ 	.short	0x0101
        /*0e62*/ 	.byte	0x3f
	.zero		1


	//   ....[47]....
        /*0e64*/ 	.word	0x00013460
        /*0e68*/ 	.word	0x00000005
        /*0e6c*/ 	.word	0x00016830
        /*0e70*/ 	.short	0x010a
        /*0e72*/ 	.byte	0x3f
	.zero		1


	//   ....[48]....
        /*0e74*/ 	.word	0x000134b0
        /*0e78*/ 	.word	0x00000005
        /*0e7c*/ 	.word	0x00016830
        /*0e80*/ 	.short	0x010a
        /*0e82*/ 	.byte	0x3f
	.zero		1


	//   ....[49]....
        /*0e84*/ 	.word	0x000137c0
        /*0e88*/ 	.word	0x0000000a
        /*0e8c*/ 	.word	0x00016850
        /*0e90*/ 	.short	0x010a
        /*0e92*/ 	.byte	0x3f
	.zero		1


	//   ....[50]....
        /*0e94*/ 	.word	0x00013800
        /*0e98*/ 	.word	0x0000000a
        /*0e9c*/ 	.word	0x00016850
        /*0ea0*/ 	.short	0x010a
        /*0ea2*/ 	.byte	0x3f
	.zero		1


	//   ....[51]....
        /*0ea4*/ 	.word	0x00014580
        /*0ea8*/ 	.word	0x00000056
        /*0eac*/ 	.word	0x00000000
        /*0eb0*/ 	.short	0x0101
        /*0eb2*/ 	.byte	0x3f
	.zero		1


	//   ....[52]....
        /*0eb4*/ 	.word	0x00015ec0
        /*0eb8*/ 	.word	0x0000001f
        /*0ebc*/ 	.word	0x00000000
        /*0ec0*/ 	.short	0x0101
        /*0ec2*/ 	.byte	0x3f
	.zero		1


	//   ....[53]....
        /*0ec4*/ 	.word	0x00016b70
        /*0ec8*/ 	.word	0x0000000b
        /*0ecc*/ 	.word	0x00016850
        /*0ed0*/ 	.short	0x010a
        /*0ed2*/ 	.byte	0x3f
	.zero		1


	//   ....[54]....
        /*0ed4*/ 	.word	0x00016be0
        /*0ed8*/ 	.word	0x0000000b
        /*0edc*/ 	.word	0x00016850
        /*0ee0*/ 	.short	0x010a
        /*0ee2*/ 	.byte	0x3f
	.zero		1


	//   ....[55]....
        /*0ee4*/ 	.word	0x000171e0
        /*0ee8*/ 	.word	0x00000002
        /*0eec*/ 	.word	0x00000000
        /*0ef0*/ 	.short	0x0101
        /*0ef2*/ 	.byte	0x3f
	.zero		1


	//   ....[56]....
        /*0ef4*/ 	.word	0x00018350
        /*0ef8*/ 	.word	0x00000000
        /*0efc*/ 	.word	0x00000000
        /*0f00*/ 	.short	0x0101
        /*0f02*/ 	.byte	0x3f
	.zero		1


	//   ....[57]....
        /*0f04*/ 	.word	0x0001a6a0
        /*0f08*/ 	.word	0x00000016
        /*0f0c*/ 	.word	0x00016820
        /*0f10*/ 	.short	0x010a
        /*0f12*/ 	.byte	0x3f
	.zero		1


	//   ....[58]....
        /*0f14*/ 	.word	0x0001a750
        /*0f18*/ 	.word	0x00000005
        /*0f1c*/ 	.word	0x000168a0
        /*0f20*/ 	.short	0x010a
        /*0f22*/ 	.byte	0x3f
	.zero		1


	//   ....[59]....
        /*0f24*/ 	.word	0x0001a990
        /*0f28*/ 	.word	0x00000005
        /*0f2c*/ 	.word	0x000168c0
        /*0f30*/ 	.short	0x010a
        /*0f32*/ 	.byte	0x3f
	.zero		1


	//   ....[60]....
        /*0f34*/ 	.word	0x0001acf0
        /*0f38*/ 	.word	0x00000005
        /*0f3c*/ 	.word	0x000168a0
        /*0f40*/ 	.short	0x010a
        /*0f42*/ 	.byte	0x3f
	.zero		1


	//   ....[61]....
        /*0f44*/ 	.word	0x0001af10
        /*0f48*/ 	.word	0x00000005
        /*0f4c*/ 	.word	0x000168c0
        /*0f50*/ 	.short	0x010a
        /*0f52*/ 	.byte	0x3f
	.zero		1


	//   ....[62]....
        /*0f54*/ 	.word	0x0001be60
        /*0f58*/ 	.word	0x00000000
        /*0f5c*/ 	.word	0x00016840
        /*0f60*/ 	.short	0x010a
        /*0f62*/ 	.byte	0x3f
	.zero		1


	//   ....[63]....
        /*0f64*/ 	.word	0x0001cea0
        /*0f68*/ 	.word	0x00000016
        /*0f6c*/ 	.word	0x00016800
        /*0f70*/ 	.short	0x0107
        /*0f72*/ 	.byte	0x3f
	.zero		1


	//   ....[64]....
        /*0f74*/ 	.word	0x0001cfa0
        /*0f78*/ 	.word	0x00000016
        /*0f7c*/ 	.word	0x00016800
        /*0f80*/ 	.short	0x0101
        /*0f82*/ 	.byte	0x3f
	.zero		1


	//   ....[65]....
        /*0f84*/ 	.word	0x0001cfd0
        /*0f88*/ 	.word	0x00000016
        /*0f8c*/ 	.word	0x00016820
        /*0f90*/ 	.short	0x010a
        /*0f92*/ 	.byte	0x3f
	.zero		1


	//   ....[66]....
        /*0f94*/ 	.word	0x0001d310
        /*0f98*/ 	.word	0x00000002
        /*0f9c*/ 	.word	0x00016840
        /*0fa0*/ 	.short	0x010a
        /*0fa2*/ 	.byte	0x3f
	.zero		1


	//   ....[67]....
        /*0fa4*/ 	.word	0x0001d590
        /*0fa8*/ 	.word	0x00000003
        /*0fac*/ 	.word	0x00000060
        /*0fb0*/ 	.short	0x010a
        /*0fb2*/ 	.byte	0x3f
	.zero		1


	//   ....[68]....
        /*0fb4*/ 	.word	0x0001db00
        /*0fb8*/ 	.word	0x00000002
        /*0fbc*/ 	.word	0x00016840
        /*0fc0*/ 	.short	0x010a
        /*0fc2*/ 	.byte	0x3f
	.zero		1


	//   ....[69]....
        /*0fc4*/ 	.word	0x0001dd80
        /*0fc8*/ 	.word	0x0000000a
        /*0fcc*/ 	.word	0x00000060
        /*0fd0*/ 	.short	0x010a
        /*0fd2*/ 	.byte	0x3f
	.zero		1


	//   ....[70]....
        /*0fd4*/ 	.word	0x0001e220
        /*0fd8*/ 	.word	0x00000002
        /*0fdc*/ 	.word	0x00016840
        /*0fe0*/ 	.short	0x010a
        /*0fe2*/ 	.byte	0x3f
	.zero		1


	//   ....[71]....
        /*0fe4*/ 	.word	0x0001e4b0
        /*0fe8*/ 	.word	0x00000005
        /*0fec*/ 	.word	0x00000060
        /*0ff0*/ 	.short	0x010a
        /*0ff2*/ 	.byte	0x3f
	.zero		1


	//   ....[72]....
        /*0ff4*/ 	.word	0x0001e900
        /*0ff8*/ 	.word	0x00000003
        /*0ffc*/ 	.word	0x00016860
        /*1000*/ 	.short	0x010a
        /*1002*/ 	.byte	0x3f
	.zero		1


	//   ....[73]....
        /*1004*/ 	.word	0x0001f850
        /*1008*/ 	.word	0x00000009
        /*100c*/ 	.word	0x00016820
        /*1010*/ 	.short	0x010a
        /*1012*/ 	.byte	0x3f
	.zero		1


	//   ....[74]....
        /*1014*/ 	.word	0x0001f9e0
        /*1018*/ 	.word	0x00000005
        /*101c*/ 	.word	0x00000000
        /*1020*/ 	.short	0x010a
        /*1022*/ 	.byte	0x3f
	.zero		1


	//   ....[75]....
        /*1024*/ 	.word	0x0001fa50
        /*1028*/ 	.word	0x00000003
        /*102c*/ 	.word	0x00000000
        /*1030*/ 	.short	0x010a
        /*1032*/ 	.byte	0x3f
	.zero		1


	//   ....[76]....
        /*1034*/ 	.word	0x0001fab0
        /*1038*/ 	.word	0x00000017
        /*103c*/ 	.word	0x00000000
        /*1040*/ 	.short	0x010a
        /*1042*/ 	.byte	0x3f
	.zero		1


	//   ....[77]....
        /*1044*/ 	.word	0x0001fae0
        /*1048*/ 	.word	0x00000007
        /*104c*/ 	.word	0x00000000
        /*1050*/ 	.short	0x010a
        /*1052*/ 	.byte	0x3f
	.zero		1


	//   ....[78]....
        /*1054*/ 	.word	0x0001fb40
        /*1058*/ 	.word	0x0000004f
        /*105c*/ 	.word	0x00016890
        /*1060*/ 	.short	0x010a
        /*1062*/ 	.byte	0x3f
	.zero		1


	//   ....[79]....
        /*1064*/ 	.word	0x0001fb90
        /*1068*/ 	.word	0x0000004f
        /*106c*/ 	.word	0x00016890
        /*1070*/ 	.short	0x010a
        /*1072*/ 	.byte	0x3f
	.zero		1


	//   ....[80]....
        /*1074*/ 	.word	0x0001fbe0
        /*1078*/ 	.word	0x0000004f
        /*107c*/ 	.word	0x00016890
        /*1080*/ 	.short	0x010a
        /*1082*/ 	.byte	0x3f
	.zero		1


	//   ....[81]....
        /*1084*/ 	.word	0x0001fc30
        /*1088*/ 	.word	0x0000004f
        /*108c*/ 	.word	0x000168b0
        /*1090*/ 	.short	0x010a
        /*1092*/ 	.byte	0x3f
	.zero		1


	//   ....[82]....
        /*1094*/ 	.word	0x00020100
        /*1098*/ 	.word	0x00000002
        /*109c*/ 	.word	0x00016800
        /*10a0*/ 	.short	0x010a
        /*10a2*/ 	.byte	0x3f
	.zero		1


	//   ....[83]....
        /*10a4*/ 	.word	0x00020720
        /*10a8*/ 	.word	0x00000002
        /*10ac*/ 	.word	0x00016800
        /*10b0*/ 	.short	0x010a
        /*10b2*/ 	.byte	0x3f
	.zero		1


	//   ....[84]....
        /*10b4*/ 	.word	0x00020770
        /*10b8*/ 	.word	0x0000000f
        /*10bc*/ 	.word	0x00016830
        /*10c0*/ 	.short	0x010a
        /*10c2*/ 	.byte	0x3f
	.zero		1


	//   ....[85]....
        /*10c4*/ 	.word	0x000207c0
        /*10c8*/ 	.word	0x0000000b
        /*10cc*/ 	.word	0x00016830
        /*10d0*/ 	.short	0x010a
        /*10d2*/ 	.byte	0x3f
	.zero		1


	//   ....[86]....
        /*10d4*/ 	.word	0x00020810
        /*10d8*/ 	.word	0x0000000b
        /*10dc*/ 	.word	0x00016850
        /*10e0*/ 	.short	0x010a
        /*10e2*/ 	.byte	0x3f
	.zero		1


	//   ....[87]....
        /*10e4*/ 	.word	0x00020860
        /*10e8*/ 	.word	0x00000005
        /*10ec*/ 	.word	0x00016830
        /*10f0*/ 	.short	0x010a
        /*10f2*/ 	.byte	0x3f
	.zero		1


	//   ....[88]....
        /*10f4*/ 	.word	0x000208b0
        /*10f8*/ 	.word	0x0000000a
        /*10fc*/ 	.word	0x00016850
        /*1100*/ 	.short	0x010a
        /*1102*/ 	.byte	0x3f
	.zero		1


	//   ....[89]....
        /*1104*/ 	.word	0x00020900
        /*1108*/ 	.word	0x00000005
        /*110c*/ 	.word	0x00016830
        /*1110*/ 	.short	0x010a
        /*1112*/ 	.byte	0x3f
	.zero		1


	//   ....[90]....
        /*1114*/ 	.word	0x00020950
        /*1118*/ 	.word	0x0000000a
        /*111c*/ 	.word	0x00016850
        /*1120*/ 	.short	0x010a
        /*1122*/ 	.byte	0x3f
	.zero		1


	//   ....[91]....
        /*1124*/ 	.word	0x000209a0
        /*1128*/ 	.word	0x0000000b
        /*112c*/ 	.word	0x00016850
        /*1130*/ 	.short	0x010a
        /*1132*/ 	.byte	0x3f
	.zero		1


	//   ....[92]....
        /*1134*/ 	.word	0x00020f40
        /*1138*/ 	.word	0x00000016
        /*113c*/ 	.word	0x00016820
        /*1140*/ 	.short	0x010a
        /*1142*/ 	.byte	0x3f
	.zero		1


	//   ....[93]....
        /*1144*/ 	.word	0x00020f90
        /*1148*/ 	.word	0x00000005
        /*114c*/ 	.word	0x000168a0
        /*1150*/ 	.short	0x010a
        /*1152*/ 	.byte	0x3f
	.zero		1


	//   ....[94]....
        /*1154*/ 	.word	0x00020fe0
        /*1158*/ 	.word	0x00000005
        /*115c*/ 	.word	0x000168c0
        /*1160*/ 	.short	0x010a
        /*1162*/ 	.byte	0x3f
	.zero		1


	//   ....[95]....
        /*1164*/ 	.word	0x00021030
        /*1168*/ 	.word	0x00000005
        /*116c*/ 	.word	0x000168a0
        /*1170*/ 	.short	0x010a
        /*1172*/ 	.byte	0x3f
	.zero		1


	//   ....[96]....
        /*1174*/ 	.word	0x00021080
        /*1178*/ 	.word	0x00000005
        /*117c*/ 	.word	0x000168c0
        /*1180*/ 	.short	0x010a
        /*1182*/ 	.byte	0x3f
	.zero		1


	//   ....[97]....
        /*1184*/ 	.word	0x00021220
        /*1188*/ 	.word	0x00000000
        /*118c*/ 	.word	0x00016840
        /*1190*/ 	.short	0x010a
        /*1192*/ 	.byte	0x3f
	.zero		1


	//   ....[98]....
        /*1194*/ 	.word	0x00022160
        /*1198*/ 	.word	0x00000016
        /*119c*/ 	.word	0x00016820
        /*11a0*/ 	.short	0x010a
        /*11a2*/ 	.byte	0x3f
	.zero		1


	//   ....[99]....
        /*11a4*/ 	.word	0x000221b0
        /*11a8*/ 	.word	0x00000002
        /*11ac*/ 	.word	0x00016840
        /*11b0*/ 	.short	0x010a
        /*11b2*/ 	.byte	0x3f
	.zero		1


	//   ....[100]....
        /*11b4*/ 	.word	0x00022200
        /*11b8*/ 	.word	0x00000003
        /*11bc*/ 	.word	0x00000060
        /*11c0*/ 	.short	0x010a
        /*11c2*/ 	.byte	0x3f
	.zero		1


	//   ....[101]....
        /*11c4*/ 	.word	0x00022250
        /*11c8*/ 	.word	0x00000002
        /*11cc*/ 	.word	0x00016840
        /*11d0*/ 	.short	0x010a
        /*11d2*/ 	.byte	0x3f
	.zero		1


	//   ....[102]....
        /*11d4*/ 	.word	0x000222a0
        /*11d8*/ 	.word	0x0000000a
        /*11dc*/ 	.word	0x00000060
        /*11e0*/ 	.short	0x010a
        /*11e2*/ 	.byte	0x3f
	.zero		1


	//   ....[103]....
        /*11e4*/ 	.word	0x000222f0
        /*11e8*/ 	.word	0x00000002
        /*11ec*/ 	.word	0x00016840
        /*11f0*/ 	.short	0x010a
        /*11f2*/ 	.byte	0x3f
	.zero		1


	//   ....[104]....
        /*11f4*/ 	.word	0x00022340
        /*11f8*/ 	.word	0x00000005
        /*11fc*/ 	.word	0x00000060
        /*1200*/ 	.short	0x010a
        /*1202*/ 	.byte	0x3f
	.zero		1


	//   ....[105]....
        /*1204*/ 	.word	0x00022390
        /*1208*/ 	.word	0x00000003
        /*120c*/ 	.word	0x00016860
        /*1210*/ 	.short	0x010a
        /*1212*/ 	.byte	0x3f
	.zero		1


	//   ....[106]....
        /*1214*/ 	.word	0x00022d10
        /*1218*/ 	.word	0x00000009
        /*121c*/ 	.word	0x00016820
        /*1220*/ 	.short	0x010a
        /*1222*/ 	.byte	0x3f
	.zero		1


	//   ....[107]....
        /*1224*/ 	.word	0x00022eb0
        /*1228*/ 	.word	0x00000005
        /*122c*/ 	.word	0x00000000
        /*1230*/ 	.short	0x010a
        /*1232*/ 	.byte	0x3f
	.zero		1


	//   ....[108]....
        /*1234*/ 	.word	0x00022f00
        /*1238*/ 	.word	0x00000003
        /*123c*/ 	.word	0x00000000
        /*1240*/ 	.short	0x010a
        /*1242*/ 	.byte	0x3f
	.zero		1


	//   ....[109]....
        /*1244*/ 	.word	0x00022f50
        /*1248*/ 	.word	0x00000017
        /*124c*/ 	.word	0x00000000
        /*1250*/ 	.short	0x010a
        /*1252*/ 	.byte	0x3f
	.zero		1


	//----- nvinfo : EIATTR_NUM_MBARRIERS
	.align		4
.L_239:
        /*1254*/ 	.byte	0x03, 0x38
        /*1256*/ 	.short	0x0016


	//----- nvinfo : EIATTR_EXIT_INSTR_OFFSETS
	.align		4
        /*1258*/ 	.byte	0x04, 0x1c
        /*125a*/ 	.short	(.L_241 - .L_240)


	//   ....[0]....
.L_240:
        /*125c*/ 	.word	0x0001fb30


	//----- nvinfo : EIATTR_MAX_THREADS
	.align		4
.L_241:
        /*1260*/ 	.byte	0x04, 0x05
        /*1262*/ 	.short	(.L_243 - .L_242)
.L_242:
        /*1264*/ 	.word	0x00000200
        /*1268*/ 	.word	0x00000001
        /*126c*/ 	.word	0x00000001


	//----- nvinfo : EIATTR_CRS_STACK_SIZE
	.align		4
.L_243:
        /*1270*/ 	.byte	0x04, 0x1e
        /*1272*/ 	.short	(.L_245 - .L_244)
.L_244:
        /*1274*/ 	.word	0x00000000


	//----- nvinfo : EIATTR_CBANK_PARAM_SIZE
	.align		4
.L_245:
        /*1278*/ 	.byte	0x03, 0x19
        /*127a*/ 	.short	0x0af0


	//----- nvinfo : EIATTR_PARAM_CBANK
	.align		4
        /*127c*/ 	.byte	0x04, 0x0a
        /*127e*/ 	.short	(.L_247 - .L_246)
	.align		4
.L_246:
        /*1280*/ 	.word	index@(.nv.constant0._ZN7cutlass13device_kernelIN5flash11enable_sm90INS1_16FlashAttnFwdSm90INS1_25CollectiveMainloopFwdSm90ILi2EN4cute5tupleIJNS5_1CILi1EEES8_S8_EEENS6_IJNS7_ILi192EEENS7_ILi128EEENS7_ILi64EEEEEELi64ENS_10bfloat16_tEfNS_4arch4Sm90ELb0ELb1ELb1ELb1ELb0ELb1ELb0ELb1ELb1ELb1ELb0ELb0EEENS1_21CollectiveEpilogueFwdINS6_IJSA_SC_SB_EEES9_SE_SG_Li384ELb1ELb1ELb0ELb0EEENS1_36VarlenDynamicPersistentTileSchedulerILi192ELi128ELi384ELi128ELb0ELb1ELb1ELb1ELb0ELb1EEEEEEEEEvNT_6ParamsE)
        /*1284*/ 	.short	0x0210
        /*1286*/ 	.short	0x0af0


	//----- nvinfo : EIATTR_SW_WAR
	.align		4
.L_247:
        /*1288*/ 	.byte	0x04, 0x36
        /*128a*/ 	.short	(.L_249 - .L_248)
.L_248:
        /*128c*/ 	.word	0x00000008
.L_249:


//--------------------- .nv.info._ZN7cutlass13device_kernelIN5flash11enable_sm90INS1_16FlashAttnFwdSm90INS1_25CollectiveMainloopFwdSm90ILi2EN4cute5tupleIJNS5_1CILi1EEES8_S8_EEENS6_IJNS7_ILi192EEENS7_ILi128EEENS7_ILi64EEEEEELi64ENS_10bfloat16_tEfNS_4arch4Sm90ELb1ELb0ELb1ELb0ELb0ELb0ELb0ELb1ELb1ELb1ELb0ELb0EEENS1_21CollectiveEpilogueFwdINS6_IJSA_SC_SB_EEES9_SE_SG_Li384ELb0ELb1ELb0ELb0EEENS1_30DynamicPersistentTileSchedulerILi384ELi128ELb0ELb1ELb1EEEEEEEEEvNT_6ParamsE --------------------------
	.section	.nv.info._ZN7cutlass13device_kernelIN5flash11enable_sm90INS1_16FlashAttnFwdSm90INS1_25CollectiveMainloopFwdSm90ILi2EN4cute5tupleIJNS5_1CILi1EEES8_S8_EEENS6_IJNS7_ILi192EEENS7_ILi128EEENS7_ILi64EEEEEELi64ENS_10bfloat16_tEfNS_4arch4Sm90ELb1ELb0ELb1ELb0ELb0ELb0ELb0ELb1ELb1ELb1ELb0ELb0EEENS1_21CollectiveEpilogueFwdINS6_IJSA_SC_SB_EEES9_SE_SG_Li384ELb0ELb1ELb0ELb0EEENS1_30DynamicPersistentTileSchedulerILi384ELi128ELb0ELb1ELb1EEEEEEEEEvNT_6ParamsE,"",@"SHT_CUDA_INFO"
	.sectionflags	@""
	.align	4


	//----- nvinfo : EIATTR_CUDA_API_VERSION
	.align		4
        /*0000*/ 	.byte	0x04, 0x37
        /*0002*/ 	.short	(.L_251 - .L_250)
.L_250:
        /*0004*/ 	.word	0x00000082


	//----- nvinfo : EIATTR_KPARAM_INFO
	.align		4
.L_251:
        /*0008*/ 	.byte	0x04, 0x17
        /*000a*/ 	.short	(.L_253 - .L_252)
.L_252:
        /*000c*/ 	.word	0x00000000
        /*0010*/ 	.short	0x0000
        /*0012*/ 	.short	0x0070
        /*0014*/ 	.byte	0x00, 0xf0, 0x01, 0x2a


	//----- nvinfo : EIATTR_SPARSE_MMA_MASK
	.align		4
.L_253:
        /*0018*/ 	.byte	0x03, 0x50
        /*001a*/ 	.short	0x0000


	//----- nvinfo : EIATTR_MAXREG_COUNT
	.align		4
        /*001c*/ 	.byte	0x03, 0x1b
        /*001e*/ 	.short	0x0080


	//----- nvinfo : EIATTR_NUM_BARRIERS
	.align		4
        /*0020*/ 	.byte	0x02, 0x4c
        /*0022*/ 	.byte	0x10
	.zero		1


	//----- nvinfo : EIATTR_EXTERNS
	.align		4
        /*0024*/ 	.byte	0x04, 0x0f
        /*0026*/ 	.short	(.L_255 - .L_254)


	//   ....[0]....
	.align		4
.L_254:
        /*0028*/ 	.word	index@(__assertfail)


	//----- nvinfo : EIATTR_ANNOTATIONS
	.align		4
.L_255:
        /*002c*/ 	.byte	0x04, 0x55
        /*002e*/ 	.short	(.L_257 - .L_256)


	//   ....[0]....
.L_256:
        /*0030*/ 	.word	0x00000001
        /*0034*/ 	.byte	0xb0, 0xaf, 0x00, 0x00, 0x01, 0x00, 0x00, 0x00, 0xc0, 0xaf, 0x00, 0x00, 0x01, 0x00, 0x00, 0x00
        /*0044*/ 	.byte	0x40, 0xb0, 0x00, 0x00, 0x01, 0x00, 0x00, 0x00, 0x90, 0xcc, 0x00, 0x00, 0x01, 0x00, 0x00, 0x00
        /*0054*/ 	.byte	0xb0, 0xcc, 0x00, 0x00, 0x01, 0x00, 0x00, 0x00, 0xf0, 0xe6, 0x00, 0x00, 0x01, 0x00, 0x00, 0x00
        /*0064*/ 	.byte	0x90, 0xe8, 0x00, 0x00


	//----- nvinfo : EIATTR_MERCURY_ISA_VERSION
	.align		4
.L_257:
        /*0068*/ 	.byte	0x03, 0x5f
        /*006a*/ 	.short	0x0101


	//----- nvinfo : EIATTR_INT_WARP_WIDE_INSTR_OFFSETS
	.align		4
        /*006c*/ 	.byte	0x04, 0x31
        /*006e*/ 	.short	(.L_259 - .L_258)


	//   ....[0]....
.L_258:
        /*0070*/ 	.word	0x00000130


	//   ....[1]....
        /*0074*/ 	.word	0x00000170


	//   ....[2]....
        /*0078*/ 	.word	0x000001e0


	//   ....[3]....
        /*007c*/ 	.word	0x0000b650


	//   ....[4]....
        /*0080*/ 	.word	0x0000b6e0


	//   ....[5]....
        /*0084*/ 	.word	0x0000e360


	//   ....[6]....
        /*0088*/ 	.word	0x0000e3f0


	//----- nvinfo : EIATTR_COOP_GROUP_MASK_REGIDS
	.align		4
.L_259:
        /*008c*/ 	.byte	0x04, 0x29
        /*008e*/ 	.short	(.L_261 - .L_260)


	//   ....[0]....
.L_260:
        /*0090*/ 	.word	0xffffffff


	//   ....[1]....
        /*0094*/ 	.word	0xffffffff


	//   ....[2]....
        /*0098*/ 	.word	0xffffffff


	//   ....[3]....
        /*009c*/ 	.word	0xffffffff


	//   ....[4]....
        /*00a0*/ 	.word	0xffffffff


	//   ....[5]....
        /*00a4*/ 	.word	0xffffffff


	//   ....[6]....
        /*00a8*/ 	.word	0xffffffff


	//   ....[7]....
        /*00ac*/ 	.word	0xffffffff


	//   ....[8]....
        /*00b0*/ 	.word	0xffffffff


	//   ....[9]....
        /*00b4*/ 	.word	0xffffffff


	//   ....[10]....
        /*00b8*/ 	.word	0xffffffff


	//   ....[11]....
        /*00bc*/ 	.word	0xffffffff


	//   ....[12]....
        /*00c0*/ 	.word	0xffffffff


	//   ....[13]....
        /*00c4*/ 	.word	0xffffffff


	//   ....[14]....
        /*00c8*/ 	.word	0xffffffff


	//   ....[15]....
        /*00cc*/ 	.word	0xffffffff


	//   ....[16]....
        /*00d0*/ 	.word	0xffffffff


	//   ....[17]....
        /*00d4*/ 	.word	0xffffffff


	//   ....[18]....
        /*00d8*/ 	.word	0xffffffff


	//   ....[19]....
        /*00dc*/ 	.word	0xffffffff


	//   ....[20]....
        /*00e0*/ 	.word	0xffffffff


	//   ....[21]....
        /*00e4*/ 	.word	0xffffffff


	//   ....[22]....
        /*00e8*/ 	.word	0xffffffff


	//   ....[23]....
        /*00ec*/ 	.word	0xffffffff


	//   ....[24]....
        /*00f0*/ 	.word	0xffffffff


	//   ....[25]....
        /*00f4*/ 	.word	0xffffffff


	//   ....[26]....
        /*00f8*/ 	.word	0xffffffff


	//   ....[27]....
        /*00fc*/ 	.word	0xffffffff


	//   ....[28]....
        /*0100*/ 	.word	0xffffffff


	//   ....[29]....
        /*0104*/ 	.word	0xffffffff


	//   ....[30]....
        /*0108*/ 	.word	0xffffffff


	//   ....[31]....
        /*010c*/ 	.word	0xffffffff


	//   ....[32]....
        /*0110*/ 	.word	0xffffffff


	//   ....[33]....
        /*0114*/ 	.word	0xffffffff


	//   ....[34]....
        /*0118*/ 	.word	0xffffffff


	//   ....[35]....
        /*011c*/ 	.word	0xffffffff


	//   ....[36]....
        /*0120*/ 	.word	0xffffffff


	//   ....[37]....
        /*0124*/ 	.word	0xffffffff


	//   ....[38]....
        /*0128*/ 	.word	0xffffffff


	//   ....[39]....
        /*012c*/ 	.word	0xffffffff


	//   ....[40]....
        /*0130*/ 	.word	0xffffffff


	//   ....[41]....
        /*0134*/ 	.word	0xffffffff


	//   ....[42]....
        /*0138*/ 	.word	0xffffffff


	//   ....[43]....
        /*013c*/ 	.word	0xffffffff


	//   ....[44]....
        /*0140*/ 	.word	0xffffffff


	//   ....[45]....
        /*0144*/ 	.word	0xffffffff


	//   ....[46]....
        /*0148*/ 	.word	0xffffffff


	//   ....[47]....
        /*014c*/ 	.word	0xffffffff


	//   ....[48]....
        /*0150*/ 	.word	0xffffffff


	//   ....[49]....
        /*0154*/ 	.word	0xffffffff


	//   ....[50]....
        /*0158*/ 	.word	0xffffffff


	//   ....[51]....
        /*015c*/ 	.word	0xffffffff


	//   ....[52]....
        /*0160*/ 	.word	0xffffffff


	//   ....[53]....
        /*0164*/ 	.word	0xffffffff


	//   ....[54]....
        /*0168*/ 	.word	0xffffffff


	//   ....[55]....
        /*016c*/ 	.word	0xffffffff


	//   ....[56]....
        /*0170*/ 	.word	0xffffffff


	//   ....[57]....
        /*0174*/ 	.word	0xffffffff


	//   ....[58]....
        /*0178*/ 	.word	0xffffffff


	//   ....[59]....
        /*017c*/ 	.word	0xffffffff


	//   ....[60]....
        /*0180*/ 	.word	0xffffffff


	//   ....[61]....
        /*0184*/ 	.word	0xffffffff


	//   ....[62]....
        /*0188*/ 	.word	0xffffffff


	//   ....[63]....
        /*018c*/ 	.word	0xffffffff


	//   ....[64]....
        /*0190*/ 	.word	0xffffffff


	//   ....[65]....
        /*0194*/ 	.word	0xffffffff


	//   ....[66]....
        /*0198*/ 	.word	0xffffffff


	//   ....[67]....
        /*019c*/ 	.word	0xffffffff


	//   ....[68]....
        /*01a0*/ 	.word	0xffffffff


	//   ....[69]....
        /*01a4*/ 	.word	0xffffffff


	//   ....[70]....
        /*01a8*/ 	.word	0xffffffff


	//   ....[71]....
        /*01ac*/ 	.word	0xffffffff


	//   ....[72]....
        /*01b0*/ 	.word	0xffffffff


	//   ....[73]....
        /*01b4*/ 	.word	0xffffffff


	//   ....[74]....
        /*01b8*/ 	.word	0xffffffff


	//   ....[75]....
        /*01bc*/ 	.word	0xffffffff


	//   ....[76]....
        /*01c0*/ 	.word	0x0500000f


	//   ....[77]....
        /*01c4*/ 	.word	0x0500000f


	//   ....[78]....
        /*01c8*/ 	.word	0x0500000f


	//   ....[79]....
        /*01cc*/ 	.word	0x0500000f


	//   ....[80]....
        /*01d0*/ 	.word	0x0500000f


	//   ....[81]....
        /*01d4*/ 	.word	0x0500000f


	//   ....[82]....
        /*01d8*/ 	.word	0x0500000f


	//   ....[83]....
        /*01dc*/ 	.word	0x0500000f


	//   ....[84]....
        /*01e0*/ 	.word	0x0500000f


	//   ....[85]....
        /*01e4*/ 	.word	0x0500000f


	//   ....[86]....
        /*01e8*/ 	.word	0x0500000f


	//   ....[87]....
        /*01ec*/ 	.word	0x0500000f


	//   ....[88]....
        /*01f0*/ 	.word	0x0500000f


	//   ....[89]....
        /*01f4*/ 	.word	0x0500000f


	//   ....[90]....
        /*01f8*/ 	.word	0x0500000f


	//   ....[91]....
        /*01fc*/ 	.word	0x0500000f


	//   ....[92]....
        /*0200*/ 	.word	0x0500000f


	//   ....[93]....
        /*0204*/ 	.word	0x0500000f


	//   ....[94]....
        /*0208*/ 	.word	0x0500000f


	//   ....[95]....
        /*020c*/ 	.word	0x0500000f


	//   ....[96]....
        /*0210*/ 	.word	0x0500000f


	//   ....[97]....
        /*0214*/ 	.word	0x0500000f


	//   ....[98]....
        /*0218*/ 	.word	0x0500000f


	//   ....[99]....
        /*021c*/ 	.word	0x0500000f


	//   ....[100]....
        /*0220*/ 	.word	0x0500000f


	//   ....[101]....
        /*0224*/ 	.word	0x0500000f


	//   ....[102]....
        /*0228*/ 	.word	0x0500000f


	//----- nvinfo : EIATTR_COOP_GROUP_INSTR_OFFSETS
	.align		4
.L_261:
        /*022c*/ 	.byte	0x04, 0x28
        /*022e*/ 	.short	(.L_263 - .L_262)


	//   ....[0]....
.L_262:
        /*0230*/ 	.word	0x00000070


	//   ....[1]....
        /*0234*/ 	.word	0x00000140


	//   ....[2]....
        /*0238*/ 	.word	0x00000190


	//   ....[3]....
        /*023c*/ 	.word	0x000003c0


	//   ....[4]....
        /*0240*/ 	.word	0x00000520


	//   ....[5]....
        /*0244*/ 	.word	0x00000640


	//   ....[6]....
        /*0248*/ 	.word	0x000007a0


	//   ....[7]....
        /*024c*/ 	.word	0x00001360


	//   ....[8]....
        /*0250*/ 	.word	0x00001a10


	//   ....[9]....
        /*0254*/ 	.word	0x00001a30


	//   ....[10]....
        /*0258*/ 	.word	0x000027e0


	//   ....[11]....
        /*025c*/ 	.word	0x000028b0


	//   ....[12]....
        /*0260*/ 	.word	0x00003330


	//   ....[13]....
        /*0264*/ 	.word	0x00003380


	//   ....[14]....
        /*0268*/ 	.word	0x00004840


	//   ....[15]....
        /*026c*/ 	.word	0x00004890


	//   ....[16]....
        /*0270*/ 	.word	0x00005240


	//   ....[17]....
        /*0274*/ 	.word	0x000052f0


	//   ....[18]....
        /*0278*/ 	.word	0x00005d90


	//   ....[19]....
        /*027c*/ 	.word	0x00005e30


	//   ....[20]....
        /*0280*/ 	.word	0x00007b30


	//   ....[21]....
        /*0284*/ 	.word	0x00007ba0


	//   ....[22]....
        /*0288*/ 	.word	0x00008270


	//   ....[23]....
        /*028c*/ 	.word	0x000082f0


	//   ....[24]....
        /*0290*/ 	.word	0x00009380


	//   ....[25]....
        /*0294*/ 	.word	0x000093c0


	//   ....[26]....
        /*0298*/ 	.word	0x000094a0


	//   ....[27]....
        /*029c*/ 	.word	0x000094c0


	//   ....[28]....
        /*02a0*/ 	.word	0x0000a080


	//   ....[29]....
        /*02a4*/ 	.word	0x0000a0b0


	//   ....[30]....
        /*02a8*/ 	.word	0x0000a0e0


	//   ....[31]....
        /*02ac*/ 	.word	0x0000a110


	//   ....[32]....
        /*02b0*/ 	.word	0x0000a580


	//   ....[33]....
        /*02b4*/ 	.word	0x0000a5c0


	//   ....[34]....
        /*02b8*/ 	.word	0x0000a5e0


	//   ....[35]....
        /*02bc*/ 	.word	0x0000a610


	//   ....[36]....
        /*02c0*/ 	.word	0x0000a630


	//   ....[37]....
        /*02c4*/ 	.word	0x0000a650


	//   ....[38]....
        /*02c8*/ 	.word	0x0000a670


	//   ....[39]....
        /*02cc*/ 	.word	0x0000a690


	//   ....[40]....
        /*02d0*/ 	.word	0x0000acf0


	//   ....[41]....
        /*02d4*/ 	.word	0x0000ad30


	//   ....[42]....
        /*02d8*/ 	.word	0x0000ad60


	//   ....[43]....
        /*02dc*/ 	.word	0x0000ad90


	//   ....[44]....
        /*02e0*/ 	.word	0x0000adb0


	//   ....[45]....
        /*02e4*/ 	.word	0x0000adc0


	//   ....[46]....
        /*02e8*/ 	.word	0x0000add0


	//   ....[47]....
        /*02ec*/ 	.word	0x0000adf0


	//   ....[48]....
        /*02f0*/ 	.word	0x0000af70


	//   ....[49]....
        /*02f4*/ 	.word	0x0000bc10


	//   ....[50]....
        /*02f8*/ 	.word	0x0000c610


	//   ....[51]....
        /*02fc*/ 	.word	0x0000c640


	//   ....[52]....
        /*0300*/ 	.word	0x0000c670


	//   ....[53]....
        /*0304*/ 	.word	0x0000c700


	//   ....[54]....
        /*0308*/ 	.word	0x0000c730


	//   ....[55]....
        /*030c*/ 	.word	0x0000c740


	//   ....[56]....
        /*0310*/ 	.word	0x0000c780


	//   ....[57]....
        /*0314*/ 	.word	0x0000c7b0


	//   ....[58]....
        /*0318*/ 	.word	0x0000c820


	//   ....[59]....
        /*031c*/ 	.word	0x0000c830


	//   ....[60]....
        /*0320*/ 	.word	0x0000c870


	//   ....[61]....
        /*0324*/ 	.word	0x0000c8a0


	//   ....[62]....
        /*0328*/ 	.word	0x0000c910


	//   ....[63]....
        /*032c*/ 	.word	0x0000c920


	//   ....[64]....
        /*0330*/ 	.word	0x0000c940


	//   ....[65]....
        /*0334*/ 	.word	0x0000c970


	//   ....[66]....
        /*0338*/ 	.word	0x0000c9d0


	//   ....[67]....
        /*033c*/ 	.word	0x0000c9e0


	//   ....[68]....
        /*0340*/ 	.word	0x0000ca40


	//   ....[69]....
        /*0344*/ 	.word	0x0000ca90


	//   ....[70]....
        /*0348*/ 	.word	0x0000cab0


	//   ....[71]....
        /*034c*/ 	.word	0x0000caf0


	//   ....[72]....
        /*0350*/ 	.word	0x0000cb00


	//   ....[73]....
        /*0354*/ 	.word	0x0000cb50


	//   ....[74]....
        /*0358*/ 	.word	0x0000e7d0


	//   ....[75]....
        /*035c*/ 	.word	0x0000e9b0


	//   ....[76]....
        /*0360*/ 	.word	0x0000ef10


	//   ....[77]....
        /*0364*/ 	.word	0x0000f070


	//   ....[78]....
        /*0368*/ 	.word	0x0000f0d0


	//   ....[79]....
        /*036c*/ 	.word	0x0000f190


	//   ....[80]....
        /*0370*/ 	.word	0x0000f240


	//   ....[81]....
        /*0374*/ 	.word	0x0000f2c0


	//   ....[82]....
        /*0378*/ 	.word	0x0000f360


	//   ....[83]....
        /*037c*/ 	.word	0x0000f3c0


	//   ....[84]....
        /*0380*/ 	.word	0x0000f4a0


	//   ....[85]....
        /*0384*/ 	.word	0x0000f520


	//   ....[86]....
        /*0388*/ 	.word	0x0000f5c0


	//   ....[87]....
        /*038c*/ 	.word	0x0000f620


	//   ....[88]....
        /*0390*/ 	.word	0x0000f700


	//   ....[89]....
        /*0394*/ 	.word	0x0000f780


	//   ....[90]....
        /*0398*/ 	.word	0x0000f820


	//   ....[91]....
        /*039c*/ 	.word	0x0000f880


	//   ....[92]....
        /*03a0*/ 	.word	0x0000f930


	//   ....[93]....
        /*03a4*/ 	.word	0x0000f9b0


	//   ....[94]....
        /*03a8*/ 	.word	0x0000fa90


	//   ....[95]....
        /*03ac*/ 	.word	0x0000faf0


	//   ....[96]....
        /*03b0*/ 	.word	0x0000fba0


	//   ....[97]....
        /*03b4*/ 	.word	0x0000fc00


	//   ....[98]....
        /*03b8*/ 	.word	0x0000fcc0


	//   ....[99]....
        /*03bc*/ 	.word	0x0000fd40


	//   ....[100]....
        /*03c0*/ 	.word	0x0000fde0


	//   ....[101]....
        /*03c4*/ 	.word	0x000100f0


	//   ....[102]....
        /*03c8*/ 	.word	0x00010210


	//----- nvinfo : EIATTR_REG_RECONFIG
	.align		4
.L_263:
        /*03cc*/ 	.byte	0x01, 0x54
	.zero		2


	//----- nvinfo : EIATTR_SYSCALL_OFFSETS
	.align		4
        /*03d0*/ 	.byte	0x04, 0x46
        /*03d2*/ 	.short	(.L_265 - .L_264)


	//   ....[0]....
.L_264:
        /*03d4*/ 	.word	0x00001540


	//   ....[1]....
        /*03d8*/ 	.word	0x0000b840


	//   ....[2]....
        /*03dc*/ 	.word	0x0000b990


	//   ....[3]....
        /*03e0*/ 	.word	0x0000ba80


	//   ....[4]....
        /*03e4*/ 	.word	0x0000c180


	//----- nvinfo : EIATTR_MBARRIER_INSTR_OFFSETS
	.align		4
.L_265:
        /*03e8*/ 	.byte	0x04, 0x39
        /*03ea*/ 	.short	(.L_267 - .L_266)


	//   ....[0]....
.L_266:
        /*03ec*/ 	.word	0x00000270
        /*03f0*/ 	.word	0x000000ff
        /*03f4*/ 	.word	0x00016800
        /*03f8*/ 	.short	0x0100
        /*03fa*/ 	.byte	0x08
	.zero		1


	//   ....[1]....
        /*03fc*/ 	.word	0x00000280
        /*0400*/ 	.word	0x000000ff
        /*0404*/ 	.word	0x00016820
        /*0408*/ 	.short	0x0100
        /*040a*/ 	.byte	0x08
	.zero		1


	//   ....[2]....
        /*040c*/ 	.word	0x00000370
        /*0410*/ 	.word	0x000000ff
        /*0414*/ 	.word	0x00016830
        /*0418*/ 	.short	0x0100
        /*041a*/ 	.byte	0x08
	.zero		1


	//   ....[3]....
        /*041c*/ 	.word	0x00000380
        /*0420*/ 	.word	0x000000ff
        /*0424*/ 	.word	0x00016840
        /*0428*/ 	.short	0x0100
        /*042a*/ 	.byte	0x08
	.zero		1


	//   ....[4]....
        /*042c*/ 	.word	0x00000390
        /*0430*/ 	.word	0x000000ff
        /*0434*/ 	.word	0x00016838
        /*0438*/ 	.short	0x0100
        /*043a*/ 	.byte	0x08
	.zero		1


	//   ....[5]....
        /*043c*/ 	.word	0x000003a0
        /*0440*/ 	.word	0x000000ff
        /*0444*/ 	.word	0x00016848
        /*0448*/ 	.short	0x0100
        /*044a*/ 	.byte	0x08
	.zero		1


	//   ....[6]....
        /*044c*/ 	.word	0x000004d0
        /*0450*/ 	.word	0x000000ff
        /*0454*/ 	.word	0x00016850
        /*0458*/ 	.short	0x0100
        /*045a*/ 	.byte	0x08
	.zero		1


	//   ....[7]....
        /*045c*/ 	.word	0x000004e0
        /*0460*/ 	.word	0x000000ff
        /*0464*/ 	.word	0x00016860
        /*0468*/ 	.short	0x0100
        /*046a*/ 	.byte	0x08
	.zero		1


	//   ....[8]....
        /*046c*/ 	.word	0x000004f0
        /*0470*/ 	.word	0x000000ff
        /*0474*/ 	.word	0x00016858
        /*0478*/ 	.short	0x0100
        /*047a*/ 	.byte	0x08
	.zero		1


	//   ....[9]....
        /*047c*/ 	.word	0x00000500
        /*0480*/ 	.word	0x000000ff
        /*0484*/ 	.word	0x00016868
        /*0488*/ 	.short	0x0100
        /*048a*/ 	.byte	0x08
	.zero		1


	//   ....[10]....
        /*048c*/ 	.word	0x000005f0
        /*0490*/ 	.word	0x000000ff
        /*0494*/ 	.word	0x00016870
        /*0498*/ 	.short	0x0100
        /*049a*/ 	.byte	0x06
	.zero		1


	//   ....[11]....
        /*049c*/ 	.word	0x00000600
        /*04a0*/ 	.word	0x000000ff
        /*04a4*/ 	.word	0x00016880
        /*04a8*/ 	.short	0x0100
        /*04aa*/ 	.byte	0x06
	.zero		1


	//   ....[12]....
        /*04ac*/ 	.word	0x00000610
        /*04b0*/ 	.word	0x000000ff
        /*04b4*/ 	.word	0x00016878
        /*04b8*/ 	.short	0x0100
        /*04ba*/ 	.byte	0x06
	.zero		1


	//   ....[13]....
        /*04bc*/ 	.word	0x00000620
        /*04c0*/ 	.word	0x000000ff
        /*04c4*/ 	.word	0x00016888
        /*04c8*/ 	.short	0x0100
        /*04ca*/ 	.byte	0x06
	.zero		1


	//   ....[14]....
        /*04cc*/ 	.word	0x00000750
        /*04d0*/ 	.word	0x000000ff
        /*04d4*/ 	.word	0x00016890
        /*04d8*/ 	.short	0x0100
        /*04da*/ 	.byte	0x08
	.zero		1


	//   ....[15]....
        /*04dc*/ 	.word	0x00000760
        /*04e0*/ 	.word	0x000000ff
        /*04e4*/ 	.word	0x000168a0
        /*04e8*/ 	.short	0x0100
        /*04ea*/ 	.byte	0x08
	.zero		1


	//   ....[16]....
        /*04ec*/ 	.word	0x00000770
        /*04f0*/ 	.word	0x000000ff
        /*04f4*/ 	.word	0x00016898
        /*04f8*/ 	.short	0x0100
        /*04fa*/ 	.byte	0x08
	.zero		1


	//   ....[17]....
        /*04fc*/ 	.word	0x00000780
        /*0500*/ 	.word	0x000000ff
        /*0504*/ 	.word	0x000168a8
        /*0508*/ 	.short	0x0100
        /*050a*/ 	.byte	0x08
	.zero		1


	//   ....[18]....
        /*050c*/ 	.word	0x000008b0
        /*0510*/ 	.word	0x000000ff
        /*0514*/ 	.word	0x000168b0
        /*0518*/ 	.short	0x0100
        /*051a*/ 	.byte	0x08
	.zero		1


	//   ....[19]....
        /*051c*/ 	.word	0x000008c0
        /*0520*/ 	.word	0x000000ff
        /*0524*/ 	.word	0x000168c0
        /*0528*/ 	.short	0x0100
        /*052a*/ 	.byte	0x08
	.zero		1


	//   ....[20]....
        /*052c*/ 	.word	0x000008d0
        /*0530*/ 	.word	0x000000ff
        /*0534*/ 	.word	0x000168b8
        /*0538*/ 	.short	0x0100
        /*053a*/ 	.byte	0x08
	.zero		1


	//   ....[21]....
        /*053c*/ 	.word	0x000008e0
        /*0540*/ 	.word	0x000000ff
        /*0544*/ 	.word	0x000168c8
        /*0548*/ 	.short	0x0100
        /*054a*/ 	.byte	0x08
	.zero		1


	//   ....[22]....
        /*054c*/ 	.word	0x000015c0
        /*0550*/ 	.word	0x000000ff
        /*0554*/ 	.word	0x00016800
        /*0558*/ 	.short	0x010a
        /*055a*/ 	.byte	0x2d
	.zero		1


	//   ....[23]....
        /*055c*/ 	.word	0x00001640
        /*0560*/ 	.word	0x00000000
        /*0564*/ 	.word	0x00016830
        /*0568*/ 	.short	0x010a
        /*056a*/ 	.byte	0x3f
	.zero		1


	//   ....[24]....
        /*056c*/ 	.word	0x000016a0
        /*0570*/ 	.word	0x00000000
        /*0574*/ 	.word	0x00016830
        /*0578*/ 	.short	0x010a
        /*057a*/ 	.byte	0x3f
	.zero		1


	//   ....[25]....
        /*057c*/ 	.word	0x00001fa0
        /*0580*/ 	.word	0x00000000
        /*0584*/ 	.word	0x00000000
        /*0588*/ 	.short	0x0101
        /*058a*/ 	.byte	0x3f
	.zero		1


	//   ....[26]....
        /*058c*/ 	.word	0x000040a0
        /*0590*/ 	.word	0x000000ff
        /*0594*/ 	.word	0x00016830
        /*0598*/ 	.short	0x010a
        /*059a*/ 	.byte	0x06
	.zero		1


	//   ....[27]....
        /*059c*/ 	.word	0x000040e0
        /*05a0*/ 	.word	0x000000ff
        /*05a4*/ 	.word	0x00016830
        /*05a8*/ 	.short	0x010a
        /*05aa*/ 	.byte	0x06
	.zero		1


	//   ....[28]....
        /*05ac*/ 	.word	0x000042c0
        /*05b0*/ 	.word	0x000000ff
        /*05b4*/ 	.word	0x00016850
        /*05b8*/ 	.short	0x010a
        /*05ba*/ 	.byte	0x06
	.zero		1


	//   ....[29]....
        /*05bc*/ 	.word	0x00004300
        /*05c0*/ 	.word	0x000000ff
        /*05c4*/ 	.word	0x00016850
        /*05c8*/ 	.short	0x010a
        /*05ca*/ 	.byte	0x06
	.zero		1


	//   ....[30]....
        /*05cc*/ 	.word	0x000062b0
        /*05d0*/ 	.word	0x0000000a
        /*05d4*/ 	.word	0x00000000
        /*05d8*/ 	.short	0x0101
        /*05da*/ 	.byte	0x3f
	.zero		1


	//   ....[31]....
        /*05dc*/ 	.word	0x00006540
        /*05e0*/ 	.word	0x00000008
        /*05e4*/ 	.word	0x00000000
        /*05e8*/ 	.short	0x0101
        /*05ea*/ 	.byte	0x3f
	.zero		1


	//   ....[32]....
        /*05ec*/ 	.word	0x00006ee0
        /*05f0*/ 	.word	0x000000ff
        /*05f4*/ 	.word	0x00016830
        /*05f8*/ 	.short	0x010a
        /*05fa*/ 	.byte	0x06
	.zero		1


	//   ....[33]....
        /*05fc*/ 	.word	0x00006f20
        /*0600*/ 	.word	0x000000ff
        /*0604*/ 	.word	0x00016830
        /*0608*/ 	.short	0x010a
        /*060a*/ 	.byte	0x06
	.zero		1


	//   ....[34]....
        /*060c*/ 	.word	0x00007100
        /*0610*/ 	.word	0x000000ff
        /*0614*/ 	.word	0x00016850
        /*0618*/ 	.short	0x010a
        /*061a*/ 	.byte	0x06
	.zero		1


	//   ....[35]....
        /*061c*/ 	.word	0x00007140
        /*0620*/ 	.word	0x000000ff
        /*0624*/ 	.word	0x00016850
        /*0628*/ 	.short	0x010a
        /*062a*/ 	.byte	0x06
	.zero		1


	//   ....[36]....
        /*062c*/ 	.word	0x000087d0
        /*0630*/ 	.word	0x0000000f
        /*0634*/ 	.word	0x00000000
        /*0638*/ 	.short	0x0101
        /*063a*/ 	.byte	0x3f
	.zero		1


	//   ....[37]....
        /*063c*/ 	.word	0x00008980
        /*0640*/ 	.word	0x0000000f
        /*0644*/ 	.word	0x00000000
        /*0648*/ 	.short	0x0101
        /*064a*/ 	.byte	0x3f
	.zero		1


	//   ....[38]....
        /*064c*/ 	.word	0x000092f0
        /*0650*/ 	.word	0x000000ff
        /*0654*/ 	.word	0x00016850
        /*0658*/ 	.short	0x010a
        /*065a*/ 	.byte	0x05
	.zero		1


	//   ....[39]....
        /*065c*/ 	.word	0x00009330
        /*0660*/ 	.word	0x000000ff
        /*0664*/ 	.word	0x00016850
        /*0668*/ 	.short	0x010a
        /*066a*/ 	.byte	0x05
	.zero		1


	//   ....[40]....
        /*066c*/ 	.word	0x00009860
        /*0670*/ 	.word	0x00000006
        /*0674*/ 	.word	0x00000000
        /*0678*/ 	.short	0x0101
        /*067a*/ 	.byte	0x3f
	.zero		1


	//   ....[41]....
        /*067c*/ 	.word	0x0000a4c0
        /*0680*/ 	.word	0x0000001b
        /*0684*/ 	.word	0x00000000
        /*0688*/ 	.short	0x0101
        /*068a*/ 	.byte	0x3f
	.zero		1


	//   ....[42]....
        /*068c*/ 	.word	0x0000be30
        /*0690*/ 	.word	0x00000003
        /*0694*/ 	.word	0x00016840
        /*0698*/ 	.short	0x010a
        /*069a*/ 	.byte	0x3f
	.zero		1


	//   ....[43]....
        /*069c*/ 	.word	0x0000cc20
        /*06a0*/ 	.word	0x00000011
        /*06a4*/ 	.word	0x00016800
        /*06a8*/ 	.short	0x0107
        /*06aa*/ 	.byte	0x3f
	.zero		1


	//   ....[44]....
        /*06ac*/ 	.word	0x0000cd10
        /*06b0*/ 	.word	0x00000011
        /*06b4*/ 	.word	0x00016800
        /*06b8*/ 	.short	0x0101
        /*06ba*/ 	.byte	0x3f
	.zero		1


	//   ....[45]....
        /*06bc*/ 	.word	0x0000cd30
        /*06c0*/ 	.word	0x00000011
        /*06c4*/ 	.word	0x00016820
        /*06c8*/ 	.short	0x010a
        /*06ca*/ 	.byte	0x3f
	.zero		1


	//   ....[46]....
        /*06cc*/ 	.word	0x0000d040
        /*06d0*/ 	.word	0x00000002
        /*06d4*/ 	.word	0x00016840
        /*06d8*/ 	.short	0x010a
        /*06da*/ 	.byte	0x3f
	.zero		1


	//   ....[47]....
        /*06dc*/ 	.word	0x0000d270
        /*06e0*/ 	.word	0x00000002
        /*06e4*/ 	.word	0x00000060
        /*06e8*/ 	.short	0x010a
        /*06ea*/ 	.byte	0x3f
	.zero		1


	//   ....[48]....
        /*06ec*/ 	.word	0x0000d7a0
        /*06f0*/ 	.word	0x00000002
        /*06f4*/ 	.word	0x00016840
        /*06f8*/ 	.short	0x010a
        /*06fa*/ 	.byte	0x3f
	.zero		1


	//   ....[49]....
        /*06fc*/ 	.word	0x0000d9d0
        /*0700*/ 	.word	0x00000005
        /*0704*/ 	.word	0x00000060
        /*0708*/ 	.short	0x010a
        /*070a*/ 	.byte	0x3f
	.zero		1


	//   ....[50]....
        /*070c*/ 	.word	0x0000de40
        /*0710*/ 	.word	0x00000002
        /*0714*/ 	.word	0x00016840
        /*0718*/ 	.short	0x010a
        /*071a*/ 	.byte	0x3f
	.zero		1


	//   ....[51]....
        /*071c*/ 	.word	0x0000e080
        /*0720*/ 	.word	0x00000005
        /*0724*/ 	.word	0x00000060
        /*0728*/ 	.short	0x010a
        /*072a*/ 	.byte	0x3f
	.zero		1


	//   ....[52]....
        /*072c*/ 	.word	0x0000e490
        /*0730*/ 	.word	0x00000003
        /*0734*/ 	.word	0x00016860
        /*0738*/ 	.short	0x010a
        /*073a*/ 	.byte	0x3f
	.zero		1


	//   ....[53]....
        /*073c*/ 	.word	0x0000e930
        /*0740*/ 	.word	0x00000007
        /*0744*/ 	.word	0x00016820
        /*0748*/ 	.short	0x010a
        /*074a*/ 	.byte	0x3f
	.zero		1


	//   ....[54]....
        /*074c*/ 	.word	0x0000ead0
        /*0750*/ 	.word	0x00000005
        /*0754*/ 	.word	0x00000000
        /*0758*/ 	.short	0x010a
        /*075a*/ 	.byte	0x3f
	.zero		1


	//   ....[55]....
        /*075c*/ 	.word	0x0000eb40
        /*0760*/ 	.word	0x00000003
        /*0764*/ 	.word	0x00000000
        /*0768*/ 	.short	0x010a
        /*076a*/ 	.byte	0x3f
	.zero		1


	//   ....[56]....
        /*076c*/ 	.word	0x0000eba0
        /*0770*/ 	.word	0x00000005
        /*0774*/ 	.word	0x00000000
        /*0778*/ 	.short	0x010a
        /*077a*/ 	.byte	0x3f
	.zero		1


	//   ....[57]....
        /*077c*/ 	.word	0x0000ebd0
        /*0780*/ 	.word	0x00000003
        /*0784*/ 	.word	0x00000000
        /*0788*/ 	.short	0x010a
        /*078a*/ 	.byte	0x3f
	.zero		1


	//   ....[58]....
        /*078c*/ 	.word	0x0000ec40
        /*0790*/ 	.word	0x00000003
        /*0794*/ 	.word	0x00016800
        /*0798*/ 	.short	0x010a
        /*079a*/ 	.byte	0x3f
	.zero		1


	//   ....[59]....
        /*079c*/ 	.word	0x0000ec90
        /*07a0*/ 	.word	0x00000000
        /*07a4*/ 	.word	0x00016830
        /*07a8*/ 	.short	0x010a
        /*07aa*/ 	.byte	0x3f
	.zero		1


	//   ....[60]....
        /*07ac*/ 	.word	0x0000ecf0
        /*07b0*/ 	.word	0x00000006
        /*07b4*/ 	.word	0x00016830
        /*07b8*/ 	.short	0x010a
        /*07ba*/ 	.byte	0x3f
	.zero		1


	//   ....[61]....
        /*07bc*/ 	.word	0x0000ed50
        /*07c0*/ 	.word	0x00000006
        /*07c4*/ 	.word	0x00016850
        /*07c8*/ 	.short	0x010a
        /*07ca*/ 	.byte	0x3f
	.zero		1


	//   ....[62]....
        /*07cc*/ 	.word	0x0000edb0
        /*07d0*/ 	.word	0x00000006
        /*07d4*/ 	.word	0x00016830
        /*07d8*/ 	.short	0x010a
        /*07da*/ 	.byte	0x3f
	.zero		1


	//   ....[63]....
        /*07dc*/ 	.word	0x0000ee10
        /*07e0*/ 	.word	0x00000006
        /*07e4*/ 	.word	0x00016850
        /*07e8*/ 	.short	0x010a
        /*07ea*/ 	.byte	0x3f
	.zero		1


	//   ....[64]....
        /*07ec*/ 	.word	0x0000ee70
        /*07f0*/ 	.word	0x00000004
        /*07f4*/ 	.word	0x00016850
        /*07f8*/ 	.short	0x010a
        /*07fa*/ 	.byte	0x3f
	.zero		1


	//   ....[65]....
        /*07fc*/ 	.word	0x0000efc0
        /*0800*/ 	.word	0x00000003
        /*0804*/ 	.word	0x00016840
        /*0808*/ 	.short	0x010a
        /*080a*/ 	.byte	0x3f
	.zero		1


	//   ....[66]....
        /*080c*/ 	.word	0x0000fe10
        /*0810*/ 	.word	0x00000011
        /*0814*/ 	.word	0x00016820
        /*0818*/ 	.short	0x010a
        /*081a*/ 	.byte	0x3f
	.zero		1


	//   ....[67]....
        /*081c*/ 	.word	0x0000fe60
        /*0820*/ 	.word	0x00000002
        /*0824*/ 	.word	0x00016840
        /*0828*/ 	.short	0x010a
        /*082a*/ 	.byte	0x3f
	.zero		1


	//   ....[68]....
        /*082c*/ 	.word	0x0000feb0
        /*0830*/ 	.word	0x00000002
        /*0834*/ 	.word	0x00000060
        /*0838*/ 	.short	0x010a
        /*083a*/ 	.byte	0x3f
	.zero		1


	//   ....[69]....
        /*083c*/ 	.word	0x0000ff00
        /*0840*/ 	.word	0x00000002
        /*0844*/ 	.word	0x00016840
        /*0848*/ 	.short	0x010a
        /*084a*/ 	.byte	0x3f
	.zero		1


	//   ....[70]....
        /*084c*/ 	.word	0x0000ff50
        /*0850*/ 	.word	0x00000005
        /*0854*/ 	.word	0x00000060
        /*0858*/ 	.short	0x010a
        /*085a*/ 	.byte	0x3f
	.zero		1


	//   ....[71]....
        /*085c*/ 	.word	0x0000ffa0
        /*0860*/ 	.word	0x00000002
        /*0864*/ 	.word	0x00016840
        /*0868*/ 	.short	0x010a
        /*086a*/ 	.byte	0x3f
	.zero		1


	//   ....[72]....
        /*086c*/ 	.word	0x0000fff0
        /*0870*/ 	.word	0x00000005
        /*0874*/ 	.word	0x00000060
        /*0878*/ 	.short	0x010a
        /*087a*/ 	.byte	0x3f
	.zero		1


	//   ....[73]....
        /*087c*/ 	.word	0x00010040
        /*0880*/ 	.word	0x00000003
        /*0884*/ 	.word	0x00016860
        /*0888*/ 	.short	0x010a
        /*088a*/ 	.byte	0x3f
	.zero		1


	//   ....[74]....
        /*088c*/ 	.word	0x00010130
        /*0890*/ 	.word	0x00000007
        /*0894*/ 	.word	0x00016820
        /*0898*/ 	.short	0x010a
        /*089a*/ 	.byte	0x3f
	.zero		1


	//   ....[75]....
        /*089c*/ 	.word	0x000102d0
        /*08a0*/ 	.word	0x00000005
        /*08a4*/ 	.word	0x00000000
        /*08a8*/ 	.short	0x010a
        /*08aa*/ 	.byte	0x3f
	.zero		1


	//   ....[76]....
        /*08ac*/ 	.word	0x00010320
        /*08b0*/ 	.word	0x00000003
        /*08b4*/ 	.word	0x00000000
        /*08b8*/ 	.short	0x010a
        /*08ba*/ 	.byte	0x3f
	.zero		1


	//   ....[77]....
        /*08bc*/ 	.word	0x00010370
        /*08c0*/ 	.word	0x00000005
        /*08c4*/ 	.word	0x00000000
        /*08c8*/ 	.short	0x010a
        /*08ca*/ 	.byte	0x3f
	.zero		1


	//----- nvinfo : EIATTR_NUM_MBARRIERS
	.align		4
.L_267:
        /*08cc*/ 	.byte	0x03, 0x38
        /*08ce*/ 	.short	0x0016


	//----- nvinfo : EIATTR_EXIT_INSTR_OFFSETS
	.align		4
        /*08d0*/ 	.byte	0x04, 0x1c
        /*08d2*/ 	.short	(.L_269 - .L_268)


	//   ....[0]....
.L_268:
        /*08d4*/ 	.word	0x00000a40


	//   ....[1]....
        /*08d8*/ 	.word	0x0000af00


	//   ....[2]....
        /*08dc*/ 	.word	0x0000ec20


	//----- nvinfo : EIATTR_MAX_THREADS
	.align		4
.L_269:
        /*08e0*/ 	.byte	0x04, 0x05
        /*08e2*/ 	.short	(.L_271 - .L_270)
.L_270:
        /*08e4*/ 	.word	0x00000200
        /*08e8*/ 	.word	0x00000001
        /*08ec*/ 	.word	0x00000001


	//----- nvinfo : EIATTR_CRS_STACK_SIZE
	.align		4
.L_271:
        /*08f0*/ 	.byte	0x04, 0x1e
        /*08f2*/ 	.short	(.L_273 - .L_272)
.L_272:
        /*08f4*/ 	.word	0x00000000


	//----- nvinfo : EIATTR_CBANK_PARAM_SIZE
	.align		4
.L_273:
        /*08f8*/ 	.byte	0x03, 0x19
        /*08fa*/ 	.short	0x0af0


	//----- nvinfo : EIATTR_PARAM_CBANK
	.align		4
        /*08fc*/ 	.byte	0x04, 0x0a
        /*08fe*/ 	.short	(.L_275 - .L_274)
	.align		4
.L_274:
        /*0900*/ 	.word	index@(.nv.constant0._ZN7cutlass13device_kernelIN5flash11enable_sm90INS1_16FlashAttnFwdSm90INS1_25CollectiveMainloopFwdSm90ILi2EN4cute5tupleIJNS5_1CILi1EEES8_S8_EEENS6_IJNS7_ILi192EEENS7_ILi128EEENS7_ILi64EEEEEELi64ENS_10bfloat16_tEfNS_4arch4Sm90ELb1ELb0ELb1ELb0ELb0ELb0ELb0ELb1ELb1ELb1ELb0ELb0EEENS1_21CollectiveEpilogueFwdINS6_IJSA_SC_SB_EEES9_SE_SG_Li384ELb0ELb1ELb0ELb0EEENS1_30DynamicPersistentTileSchedulerILi384ELi128ELb0ELb1ELb1EEEEEEEEEvNT_6ParamsE)
        /*0904*/ 	.short	0x0210
        /*0906*/ 	.short	0x0af0


	//----- nvinfo : EIATTR_SW_WAR
	.align		4
.L_275:
        /*0908*/ 	.byte	0x04, 0x36
        /*090a*/ 	.short	(.L_277 - .L_276)
.L_276:
        /*090c*/ 	.word	0x00000008
.L_277:


//--------------------- .nv.info._ZN7cutlass13device_kernelIN5flash11enable_sm90INS1_16FlashAttnFwdSm90INS1_25CollectiveMainloopFwdSm90ILi2EN4cute5tupleIJNS5_1CILi1EEES8_S8_EEENS6_IJNS7_ILi192EEENS7_ILi128EEENS7_ILi64EEEEEELi64ENS_10bfloat16_tEfNS_4arch4Sm90ELb1ELb0ELb1ELb1ELb0ELb0ELb0ELb1ELb1ELb1ELb0ELb0EEENS1_21CollectiveEpilogueFwdINS6_IJSA_SC_SB_EEES9_SE_SG_Li384ELb1ELb1ELb0ELb0EEENS1_36VarlenDynamicPersistentTileSchedulerILi192ELi128ELi384ELi128ELb0ELb1ELb1ELb1ELb1ELb1EEEEEEEEEvNT_6ParamsE --------------------------
	.section	.nv.info._ZN7cutlass13device_kernelIN5flash11enable_sm90INS1_16FlashAttnFwdSm90INS1_25CollectiveMainloopFwdSm90ILi2EN4cute5tupleIJNS5_1CILi1EEES8_S8_EEENS6_IJNS7_ILi192EEENS7_ILi128EEENS7_ILi64EEEEEELi64ENS_10bfloat16_tEfNS_4arch4Sm90ELb1ELb0ELb1ELb1ELb0ELb0ELb0ELb1ELb1ELb1ELb0ELb0EEENS1_21CollectiveEpilogueFwdINS6_IJSA_SC_SB_EEES9_SE_SG_Li384ELb1ELb1ELb0ELb0EEENS1_36VarlenDynamicPersistentTileSchedulerILi192ELi128ELi384ELi128ELb0ELb1ELb1ELb1ELb1ELb1EEEEEEEEEvNT_6ParamsE,"",@"SHT_CUDA_INFO"
	.sectionflags	@""
	.align	4


	//----- nvinfo : EIATTR_CUDA_API_VERSION
	.align		4
        /*0000*/ 	.byte	0x04, 0x37
        /*0002*/ 	.short	(.L_279 - .L_278)
.L_278:
        /*0004*/ 	.word	0x00000082


	//----- nvinfo : EIATTR_KPARAM_INFO
	.align		4
.L_279:
        /*0008*/ 	.byte	0x04, 0x17
        /*000a*/ 	.short	(.L_281 - .L_280)
.L_280:
        /*000c*/ 	.word	0x00000000
        /*0010*/ 	.short	0x0000
        /*0012*/ 	.short	0x0070
        /*0014*/ 	.byte	0x00, 0xf0, 0x01, 0x2a


	//----- nvinfo : EIATTR_SPARSE_MMA_MASK
	.align		4
.L_281:
        /*0018*/ 	.byte	0x03, 0x50
        /*001a*/ 	.short	0x0000


	//----- nvinfo : EIATTR_MAXREG_COUNT
	.align		4
        /*001c*/ 	.byte	0x03, 0x1b
        /*001e*/ 	.short	0x0080


	//----- nvinfo : EIATTR_NUM_BARRIERS
	.align		4
        /*0020*/ 	.byte	0x02, 0x4c
        /*0022*/ 	.byte	0x10
	.zero		1


	//----- nvinfo : EIATTR_EXTERNS
	.align		4
        /*0024*/ 	.byte	0x04, 0x0f
        /*0026*/ 	.short	(.L_283 - .L_282)


	//   ....[0]....
	.align		4
.L_282:
        /*0028*/ 	.word	index@(__assertfail)


	//----- nvinfo : EIATTR_ANNOTATIONS
	.align		4
.L_283:
        /*002c*/ 	.byte	0x04, 0x55
        /*002e*/ 	.short	(.L_285 - .L_284)


	//   ....[0]....
.L_284:
        /* <DEDUP_REMOVED lines=21> */


	//----- nvinfo : EIATTR_MERCURY_ISA_VERSION
	.align		4
.L_285:
        /*0170*/ 	.byte	0x03, 0x5f
        /*0172*/ 	.short	0x0101


	//----- nvinfo : EIATTR_UNUSED_LOAD_BYTE_OFFSET
	.align		4
        /*0174*/ 	.byte	0x04, 0x44
        /*0176*/ 	.short	(.L_287 - .L_286)


	//   ....[0]....
.L_286:
        /*0178*/ 	.word	0x00000a40
        /*017c*/ 	.word	0x0000fff0


	//   ....[1]....
        /*0180*/ 	.word	0x00009c30
        /*0184*/ 	.word	0x0000fff0


	//----- nvinfo : EIATTR_INT_WARP_WIDE_INSTR_OFFSETS
	.align		4
.L_287:
        /*0188*/ 	.byte	0x04, 0x31
        /*018a*/ 	.short	(.L_289 - .L_288)


	//   ....[0]....
.L_288:
        /*018c*/ 	.word	0x00000130


	//   ....[1]....
        /*0190*/ 	.word	0x00000170


	//   ....[2]....
        /*0194*/ 	.word	0x000001e0


	//   ....[3]....
        /*0198*/ 	.word	0x0000c7f0


	//   ....[4]....
        /*019c*/ 	.word	0x0000c880


	//   ....[5]....
        /*01a0*/ 	.word	0x0000f880


	//   ....[6]....
        /*01a4*/ 	.word	0x0000f910


	//----- nvinfo : EIATTR_COOP_GROUP_MASK_REGIDS
	.align		4
.L_289:
        /*01a8*/ 	.byte	0x04, 0x29
        /*01aa*/ 	.short	(.L_291 - .L_290)


	//   ....[0]....
.L_290:
        /*01ac*/ 	.word	0xffffffff


	//   ....[1]....
        /*01b0*/ 	.word	0xffffffff


	//   ....[2]....
        /*01b4*/ 	.word	0xffffffff


	//   ....[3]....
        /*01b8*/ 	.word	0xffffffff


	//   ....[4]....
        /*01bc*/ 	.word	0xffffffff


	//   ....[5]....
        /*01c0*/ 	.word	0xffffffff


	//   ....[6]....
        /*01c4*/ 	.word	0xffffffff


	//   ....[7]....
        /*01c8*/ 	.word	0xffffffff


	//   ....[8]....
        /*01cc*/ 	.word	0xffffffff


	//   ....[9]....
        /*01d0*/ 	.word	0xffffffff


	//   ....[10]....
        /*01d4*/ 	.word	0xffffffff


	//   ....[11]....
        /*01d8*/ 	.word	0xffffffff


	//   ....[12]....
        /*01dc*/ 	.word	0xffffffff


	//   ....[13]....
        /*01e0*/ 	.word	0xffffffff


	//   ....[14]....
        /*01e4*/ 	.word	0xffffffff


	//   ....[15]....
        /*01e8*/ 	.word	0xffffffff


	//   ....[16]....
        /*01ec*/ 	.word	0xffffffff


	//   ....[17]....
        /*01f0*/ 	.word	0xffffffff


	//   ....[18]....
        /*01f4*/ 	.word	0xffffffff


	//   ....[19]....
        /*01f8*/ 	.word	0xffffffff


	//   ....[20]....
        /*01fc*/ 	.word	0xffffffff


	//   ....[21]....
        /*0200*/ 	.word	0xffffffff


	//   ....[22]....
        /*0204*/ 	.word	0xffffffff


	//   ....[23]....
        /*0208*/ 	.word	0xffffffff


	//   ....[24]....
        /*020c*/ 	.word	0xffffffff


	//   ....[25]....
        /*0210*/ 	.word	0xffffffff


	//   ....[26]....
        /*0214*/ 	.word	0xffffffff


	//   ....[27]....
        /*0218*/ 	.word	0xffffffff


	//   ....[28]....
        /*021c*/ 	.word	0xffffffff


	//   ....[29]....
        /*0220*/ 	.word	0xffffffff


	//   ....[30]....
        /*0224*/ 	.word	0xffffffff


	//   ....[31]....
        /*0228*/ 	.word	0xffffffff


	//   ....[32]....
        /*022c*/ 	.word	0xffffffff


	//   ....[33]....
        /*0230*/ 	.word	0xffffffff


	//   ....[34]....
        /*0234*/ 	.word	0xffffffff


	//   ....[35]....
        /*0238*/ 	.word	0xffffffff


	//   ....[36]....
        /*023c*/ 	.word	0xffffffff


	//   ....[37]....
        /*0240*/ 	.word	0xffffffff


	//   ....[38]....
        /*0244*/ 	.word	0xffffffff


	//   ....[39]....
        /*0248*/ 	.word	0xffffffff


	//   ....[40]....
        /*024c*/ 	.word	0xffffffff


	//   ....[41]....
        /*0250*/ 	.word	0xffffffff


	//   ....[42]....
        /*0254*/ 	.word	0xffffffff


	//   ....[43]....
        /*0258*/ 	.word	0xffffffff


	//   ....[44]....
        /*025c*/ 	.word	0xffffffff


	//   ....[45]....
        /*0260*/ 	.word	0xffffffff


	//   ....[46]....
        /*0264*/ 	.word	0xffffffff


	//   ....[47]....
        /*0268*/ 	.word	0xffffffff


	//   ....[48]....
        /*026c*/ 	.word	0xffffffff


	//   ....[49]....
        /*0270*/ 	.word	0xffffffff


	//   ....[50]....
        /*0274*/ 	.word	0xffffffff


	//   ....[51]....
        /*0278*/ 	.word	0xffffffff


	//   ....[52]....
        /*027c*/ 	.word	0xffffffff


	//   ....[53]....
        /*0280*/ 	.word	0xffffffff


	//   ....[54]....
        /*0284*/ 	.word	0xffffffff


	//   ....[55]....
        /*0288*/ 	.word	0xffffffff


	//   ....[56]....
        /*028c*/ 	.word	0xffffffff


	//   ....[57]....
        /*0290*/ 	.word	0xffffffff


	//   ....[58]....
        /*0294*/ 	.word	0xffffffff


	//   ....[59]....
        /*0298*/ 	.word	0xffffffff


	//   ....[60]....
        /*029c*/ 	.word	0xffffffff


	//   ....[61]....
        /*02a0*/ 	.word	0xffffffff


	//   ....[62]....
        /*02a4*/ 	.word	0xffffffff


	//   ....[63]....
        /*02a8*/ 	.word	0xffffffff


	//   ....[64]....
        /*02ac*/ 	.word	0xffffffff


	//   ....[65]....
        /*02b0*/ 	.word	0xffffffff


	//   ....[66]....
        /*02b4*/ 	.word	0xffffffff


	//   ....[67]....
        /*02b8*/ 	.word	0xffffffff


	//   ....[68]....
        /*02bc*/ 	.word	0xffffffff


	//   ....[69]....
        /*02c0*/ 	.word	0xffffffff


	//   ....[70]....
        /*02c4*/ 	.word	0xffffffff


	//   ....[71]....
        /*02c8*/ 	.word	0xffffffff


	//   ....[72]....
        /*02cc*/ 	.word	0xffffffff


	//   ....[73]....
        /*02d0*/ 	.word	0xffffffff


	//   ....[74]....
        /*02d4*/ 	.word	0xffffffff


	//   ....[75]....
        /*02d8*/ 	.word	0xffffffff


	//   ....[76]....
        /*02dc*/ 	.word	0xffffffff


	//   ....[77]....
        /*02e0*/ 	.word	0xffffffff


	//   ....[78]....
        /*02e4*/ 	.word	0xffffffff


	//   ....[79]....
        /*02e8*/ 	.word	0xffffffff


	//   ....[80]....
        /*02ec*/ 	.word	0xffffffff


	//   ....[81]....
        /*02f0*/ 	.word	0xffffffff


	//   ....[82]....
        /*02f4*/ 	.word	0xffffffff


	//   ....[83]....
        /*02f8*/ 	.word	0xffffffff


	//   ....[84]....
        /*02fc*/ 	.word	0xffffffff


	//   ....[85]....
        /*0300*/ 	.word	0xffffffff


	//   ....[86]....
        /*0304*/ 	.word	0xffffffff


	//   ....[87]....
        /*0308*/ 	.word	0xffffffff


	//   ....[88]....
        /*030c*/ 	.word	0xffffffff


	//   ....[89]....
        /*0310*/ 	.word	0xffffffff


	//   ....[90]....
        /*0314*/ 	.word	0xffffffff


	//   ....[91]....
        /*0318*/ 	.word	0xffffffff


	//   ....[92]....
        /*031c*/ 	.word	0xffffffff


	//   ....[93]....
        /*0320*/ 	.word	0xffffffff


	//   ....[94]....
        /*0324*/ 	.word	0xffffffff


	//   ....[95]....
        /*0328*/ 	.word	0xffffffff


	//   ....[96]....
        /*032c*/ 	.word	0xffffffff


	//   ....[97]....
        /*0330*/ 	.word	0xffffffff


	//   ....[98]....
        /*0334*/ 	.word	0xffffffff


	//   ....[99]....
        /*0338*/ 	.word	0xffffffff


	//   ....[100]....
        /*033c*/ 	.word	0xffffffff


	//   ....[101]....
        /*0340*/ 	.word	0xffffffff


	//   ....[102]....
        /*0344*/ 	.word	0xffffffff


	//   ....[103]....
        /*0348*/ 	.word	0xffffffff


	//   ....[104]....
        /*034c*/ 	.word	0xffffffff


	//   ....[105]....
        /*0350*/ 	.word	0xffffffff


	//   ....[106]....
        /*0354*/ 	.word	0xffffffff


	//   ....[107]....
        /*0358*/ 	.word	0x0500000f


	//   ....[108]....
        /*035c*/ 	.word	0x0500000f


	//   ....[109]....
        /*0360*/ 	.word	0x0500000f


	//   ....[110]....
        /*0364*/ 	.word	0x0500000f


	//   ....[111]....
        /*0368*/ 	.word	0x0500000f


	//   ....[112]....
        /*036c*/ 	.word	0x0500000f


	//   ....[113]....
        /*0370*/ 	.word	0x0500000f


	//   ....[114]....
        /*0374*/ 	.word	0x0500000f


	//   ....[115]....
        /*0378*/ 	.word	0x0500000f


	//   ....[116]....
        /*037c*/ 	.word	0x0500000f


	//   ....[117]....
        /*0380*/ 	.word	0x0500000f


	//   ....[118]....
        /*0384*/ 	.word	0x0500000f


	//   ....[119]....
        /*0388*/ 	.word	0x0500000f


	//   ....[120]....
        /*038c*/ 	.word	0x0500000f


	//   ....[121]....
        /*0390*/ 	.word	0x0500000f


	//   ....[122]....
        /*0394*/ 	.word	0x0500000f


	//   ....[123]....
        /*0398*/ 	.word	0x0500000f


	//   ....[124]....
        /*039c*/ 	.word	0x0500000f


	//   ....[125]....
        /*03a0*/ 	.word	0x0500000f


	//   ....[126]....
        /*03a4*/ 	.word	0x0500000f


	//   ....[127]....
        /*03a8*/ 	.word	0x0500000f


	//   ....[128]....
        /*03ac*/ 	.word	0x0500000f


	//   ....[129]....
        /*03b0*/ 	.word	0x0500000f


	//   ....[130]....
        /*03b4*/ 	.word	0x0500000f


	//   ....[131]....
        /*03b8*/ 	.word	0x0500000f


	//   ....[132]....
        /*03bc*/ 	.word	0x0500000f


	//   ....[133]....
        /*03c0*/ 	.word	0x0500000f


	//   ....[134]....
        /*03c4*/ 	.word	0x0500000f


	//   ....[135]....
        /*03c8*/ 	.word	0x0500000f


	//   ....[136]....
        /*03cc*/ 	.word	0x0500000f


	//   ....[137]....
        /*03d0*/ 	.word	0x0500000f


	//   ....[138]....
        /*03d4*/ 	.word	0x0500000f


	//   ....[139]....
        /*03d8*/ 	.word	0x0500000f


	//   ....[140]....
        /*03dc*/ 	.word	0x0500000f


	//   ....[141]....
        /*03e0*/ 	.word	0x0500000f


	//   ....[142]....
        /*03e4*/ 	.word	0x0500000f


	//   ....[143]....
        /*03e8*/ 	.word	0x0500000f


	//   ....[144]....
        /*03ec*/ 	.word	0x0500000f


	//   ....[145]....
        /*03f0*/ 	.word	0x0500000f


	//   ....[146]....
        /*03f4*/ 	.word	0x0500000f


	//   ....[147]....
        /*03f8*/ 	.word	0x0500000f


	//   ....[148]....
        /*03fc*/ 	.word	0x0500000f


	//   ....[149]....
        /*0400*/ 	.word	0x0500000f


	//----- nvinfo : EIATTR_COOP_GROUP_INSTR_OFFSETS
	.align		4
.L_291:
        /*0404*/ 	.byte	0x04, 0x28
        /*0406*/ 	.short	(.L_293 - .L_292)


	//   ....[0]....
.L_292:
        /*0408*/ 	.word	0x00000070


	//   ....[1]....
        /*040c*/ 	.word	0x00000140


	//   ....[2]....
        /*0410*/ 	.word	0x00000190


	//   ....[3]....
        /*0414*/ 	.word	0x000003c0


	//   ....[4]....
        /*0418*/ 	.word	0x00000520


	//   ....[5]....
        /*041c*/ 	.word	0x00000640


	//   ....[6]....
        /*0420*/ 	.word	0x000007a0


	//   ....[7]....
        /*0424*/ 	.word	0x00001530


	//   ....[8]....
        /*0428*/ 	.word	0x00001d10


	//   ....[9]....
        /*042c*/ 	.word	0x00002930


	//   ....[10]....
        /*0430*/ 	.word	0x00002950


	//   ....[11]....
        /*0434*/ 	.word	0x000029e0


	//   ....[12]....
        /*0438*/ 	.word	0x000034a0


	//   ....[13]....
        /*043c*/ 	.word	0x00003500


	//   ....[14]....
        /*0440*/ 	.word	0x00004a00


	//   ....[15]....
        /*0444*/ 	.word	0x00004a50


	//   ....[16]....
        /*0448*/ 	.word	0x000053d0


	//   ....[17]....
        /*044c*/ 	.word	0x00005480


	//   ....[18]....
        /*0450*/ 	.word	0x00005f40


	//   ....[19]....
        /*0454*/ 	.word	0x00005fd0


	//   ....[20]....
        /*0458*/ 	.word	0x00007ca0


	//   ....[21]....
        /*045c*/ 	.word	0x00007d10


	//   ....[22]....
        /*0460*/ 	.word	0x000083e0


	//   ....[23]....
        /*0464*/ 	.word	0x00008460


	//   ....[24]....
        /*0468*/ 	.word	0x000094f0


	//   ....[25]....
        /*046c*/ 	.word	0x00009530


	//   ....[26]....
        /*0470*/ 	.word	0x00009610


	//   ....[27]....
        /*0474*/ 	.word	0x00009630


	//   ....[28]....
        /*0478*/ 	.word	0x0000a3b0


	//   ....[29]....
        /*047c*/ 	.word	0x0000a3f0


	//   ....[30]....
        /*0480*/ 	.word	0x0000a430


	//   ....[31]....
        /*0484*/ 	.word	0x0000a470


	//   ....[32]....
        /*0488*/ 	.word	0x0000a920


	//   ....[33]....
        /*048c*/ 	.word	0x0000a950


	//   ....[34]....
        /*0490*/ 	.word	0x0000a980


	//   ....[35]....
        /*0494*/ 	.word	0x0000a9c0


	//   ....[36]....
        /*0498*/ 	.word	0x0000a9f0


	//   ....[37]....
        /*049c*/ 	.word	0x0000aa10


	//   ....[38]....
        /*04a0*/ 	.word	0x0000aa30


	//   ....[39]....
        /*04a4*/ 	.word	0x0000aa50


	//   ....[40]....
        /*04a8*/ 	.word	0x0000b2e0


	//   ....[41]....
        /*04ac*/ 	.word	0x0000b310


	//   ....[42]....
        /*04b0*/ 	.word	0x0000b350


	//   ....[43]....
        /*04b4*/ 	.word	0x0000b380


	//   ....[44]....
        /*04b8*/ 	.word	0x0000b390


	//   ....[45]....
        /*04bc*/ 	.word	0x0000b3a0


	//   ....[46]....
        /*04c0*/ 	.word	0x0000b3b0


	//   ....[47]....
        /*04c4*/ 	.word	0x0000b3d0


	//   ....[48]....
        /*04c8*/ 	.word	0x0000b510


	//   ....[49]....
        /*04cc*/ 	.word	0x0000b6f0


	//   ....[50]....
        /*04d0*/ 	.word	0x0000b720


	//   ....[51]....
        /*04d4*/ 	.word	0x0000b750


	//   ....[52]....
        /*04d8*/ 	.word	0x0000b780


	//   ....[53]....
        /*04dc*/ 	.word	0x0000b7b0


	//   ....[54]....
        /*04e0*/ 	.word	0x0000b7e0


	//   ....[55]....
        /*04e4*/ 	.word	0x0000b950


	//   ....[56]....
        /*04e8*/ 	.word	0x0000b980


	//   ....[57]....
        /*04ec*/ 	.word	0x0000b9b0


	//   ....[58]....
        /*04f0*/ 	.word	0x0000b9e0


	//   ....[59]....
        /*04f4*/ 	.word	0x0000ba10


	//   ....[60]....
        /*04f8*/ 	.word	0x0000ba40


	//   ....[61]....
        /*04fc*/ 	.word	0x0000bae0


	//   ....[62]....
        /*0500*/ 	.word	0x0000bb40


	//   ....[63]....
        /*0504*/ 	.word	0x0000bbe0


	//   ....[64]....
        /*0508*/ 	.word	0x0000cd70


	//   ....[65]....
        /*050c*/ 	.word	0x0000d920


	//   ....[66]....
        /*0510*/ 	.word	0x0000d940


	//   ....[67]....
        /*0514*/ 	.word	0x0000d960


	//   ....[68]....
        /*0518*/ 	.word	0x0000da00


	//   ....[69]....
        /*051c*/ 	.word	0x0000da10


	//   ....[70]....
        /*0520*/ 	.word	0x0000daa0


	//   ....[71]....
        /*0524*/ 	.word	0x0000dab0


	//   ....[72]....
        /*0528*/ 	.word	0x0000db40


	//   ....[73]....
        /*052c*/ 	.word	0x0000db50


	//   ....[74]....
        /*0530*/ 	.word	0x0000dbe0


	//   ....[75]....
        /*0534*/ 	.word	0x0000dbf0


	//   ....[76]....
        /*0538*/ 	.word	0x0000dc80


	//   ....[77]....
        /*053c*/ 	.word	0x0000dc90


	//   ....[78]....
        /*0540*/ 	.word	0x0000dd20


	//   ....[79]....
        /*0544*/ 	.word	0x0000dd30


	//   ....[80]....
        /*0548*/ 	.word	0x0000dd40


	//   ....[81]....
        /*054c*/ 	.word	0x0000dde0


	//   ....[82]....
        /*0550*/ 	.word	0x0000ddf0


	//   ....[83]....
        /*0554*/ 	.word	0x0000de00


	//   ....[84]....
        /*0558*/ 	.word	0x0000de90


	//   ....[85]....
        /*055c*/ 	.word	0x0000dec0


	//   ....[86]....
        /*0560*/ 	.word	0x0000df20


	//   ....[87]....
        /*0564*/ 	.word	0x0000df30


	//   ....[88]....
        /*0568*/ 	.word	0x0000df50


	//   ....[89]....
        /*056c*/ 	.word	0x0000fdd0


	//   ....[90]....
        /*0570*/ 	.word	0x0000fe30


	//   ....[91]....
        /*0574*/ 	.word	0x0000fe60


	//   ....[92]....
        /*0578*/ 	.word	0x0000fe90


	//   ....[93]....
        /*057c*/ 	.word	0x0000fea0


	//   ....[94]....
        /*0580*/ 	.word	0x0000fed0


	//   ....[95]....
        /*0584*/ 	.word	0x0000ff00


	//   ....[96]....
        /*0588*/ 	.word	0x0000ff30


	//   ....[97]....
        /*058c*/ 	.word	0x000100b0


	//   ....[98]....
        /*0590*/ 	.word	0x000100e0


	//   ....[99]....
        /*0594*/ 	.word	0x00010110


	//   ....[100]....
        /*0598*/ 	.word	0x00010140


	//   ....[101]....
        /*059c*/ 	.word	0x00010170


	//   ....[102]....
        /*05a0*/ 	.word	0x000101a0


	//   ....[103]....
        /*05a4*/ 	.word	0x00010260


	//   ....[104]....
        /*05a8*/ 	.word	0x00010280


	//   ....[105]....
        /*05ac*/ 	.word	0x000102f0


	//   ....[106]....
        /*05b0*/ 	.word	0x00010990


	//   ....[107]....
        /*05b4*/ 	.word	0x00010f30


	//   ....[108]....
        /*05b8*/ 	.word	0x000110e0


	//   ....[109]....
        /*05bc*/ 	.word	0x00011130


	//   ....[110]....
        /*05c0*/ 	.word	0x00011190


	//   ....[111]....
        /*05c4*/ 	.word	0x00011290


	//   ....[112]....
        /*05c8*/ 	.word	0x000112f0


	//   ....[113]....
        /*05cc*/ 	.word	0x000113f0


	//   ....[114]....
        /*05d0*/ 	.word	0x00011450


	//   ....[115]....
        /*05d4*/ 	.word	0x00011550


	//   ....[116]....
        /*05d8*/ 	.word	0x000115b0


	//   ....[117]....
        /*05dc*/ 	.word	0x000116b0


	//   ....[118]....
        /*05e0*/ 	.word	0x00011710


	//   ....[119]....
        /*05e4*/ 	.word	0x00011810


	//   ....[120]....
        /*05e8*/ 	.word	0x00011870


	//   ....[121]....
        /*05ec*/ 	.word	0x00011960


	//   ....[122]....
        /*05f0*/ 	.word	0x000119c0


	//   ....[123]....
        /*05f4*/ 	.word	0x00011a70


	//   ....[124]....
        /*05f8*/ 	.word	0x00011b40


	//   ....[125]....
        /*05fc*/ 	.word	0x00011bf0


	//   ....[126]....
        /*0600*/ 	.word	0x00011c50


	//   ....[127]....
        /*0604*/ 	.word	0x00011d20


	//   ....[128]....
        /*0608*/ 	.word	0x00011d90


	//   ....[129]....
        /*060c*/ 	.word	0x00011e50


	//   ....[130]....
        /*0610*/ 	.word	0x00011ec0


	//   ....[131]....
        /*0614*/ 	.word	0x00011f60


	//   ....[132]....
        /*0618*/ 	.word	0x00012270


	//   ....[133]....
        /*061c*/ 	.word	0x00012310


	//   ....[134]....
        /*0620*/ 	.word	0x00012430


	//   ....[135]....
        /*0624*/ 	.word	0x000124a0


	//   ....[136]....
        /*0628*/ 	.word	0x00012510


	//   ....[137]....
        /*062c*/ 	.word	0x00012580


	//   ....[138]....
        /*0630*/ 	.word	0x000125f0


	//   ....[139]....
        /*0634*/ 	.word	0x00012670


	//   ....[140]....
        /*0638*/ 	.word	0x00012700


	//   ....[141]....
        /*063c*/ 	.word	0x00012790


	//   ....[142]....
        /*0640*/ 	.word	0x00012800


	//   ....[143]....
        /*0644*/ 	.word	0x00012870


	//   ....[144]....
        /*0648*/ 	.word	0x000128e0


	//   ....[145]....
        /*064c*/ 	.word	0x00012960


	//   ....[146]....
        /*0650*/ 	.word	0x000129d0


	//   ....[147]....
        /*0654*/ 	.word	0x00012a70


	//   ....[148]....
        /*0658*/ 	.word	0x00012b00


	//   ....[149]....
        /*065c*/ 	.word	0x00012c20


	//----- nvinfo : EIATTR_REG_RECONFIG
	.align		4
.L_293:
        /*0660*/ 	.byte	0x01, 0x54
	.zero		2


	//----- nvinfo : EIATTR_SYSCALL_OFFSETS
	.align		4
        /*0664*/ 	.byte	0x04, 0x46
        /*0666*/ 	.short	(.L_295 - .L_294)


	//   ....[0]....
.L_294:
        /*0668*/ 	.word	0x00001710


	//   ....[1]....
        /*066c*/ 	.word	0x0000c9e0


	//   ....[2]....
        /*0670*/ 	.word	0x0000cb30


	//   ....[3]....
        /*0674*/ 	.word	0x0000cc20


	//   ....[4]....
        /*0678*/ 	.word	0x0000d410


	//----- nvinfo : EIATTR_MBARRIER_INSTR_OFFSETS
	.align		4
.L_295:
        /*067c*/ 	.byte	0x04, 0x39
        /*067e*/ 	.short	(.L_297 - .L_296)


	//   ....[0]....
.L_296:
        /*0680*/ 	.word	0x00000270
        /*0684*/ 	.word	0x000000ff
        /*0688*/ 	.word	0x00016800
        /*068c*/ 	.short	0x0100
        /*068e*/ 	.byte	0x08
	.zero		1


	//   ....[1]....
        /*0690*/ 	.word	0x00000280
        /*0694*/ 	.word	0x000000ff
        /*0698*/ 	.word	0x00016820
        /*069c*/ 	.short	0x0100
        /*069e*/ 	.byte	0x08
	.zero		1


	//   ....[2]....
        /*06a0*/ 	.word	0x00000370
        /*06a4*/ 	.word	0x000000ff
        /*06a8*/ 	.word	0x00016830
        /*06ac*/ 	.short	0x0100
        /*06ae*/ 	.byte	0x08
	.zero		1


	//   ....[3]....
        /*06b0*/ 	.word	0x00000380
        /*06b4*/ 	.word	0x000000ff
        /*06b8*/ 	.word	0x00016840
        /*06bc*/ 	.short	0x0100
        /*06be*/ 	.byte	0x08
	.zero		1


	//   ....[4]....
        /*06c0*/ 	.word	0x00000390
        /*06c4*/ 	.word	0x000000ff
        /*06c8*/ 	.word	0x00016838
        /*06cc*/ 	.short	0x0100
        /*06ce*/ 	.byte	0x08
	.zero		1


	//   ....[5]....
        /*06d0*/ 	.word	0x000003a0
        /*06d4*/ 	.word	0x000000ff
        /*06d8*/ 	.word	0x00016848
        /*06dc*/ 	.short	0x0100
        /*06de*/ 	.byte	0x08
	.zero		1


	//   ....[6]....
        /*06e0*/ 	.word	0x000004d0
        /*06e4*/ 	.word	0x000000ff
        /*06e8*/ 	.word	0x00016850
        /*06ec*/ 	.short	0x0100
        /*06ee*/ 	.byte	0x08
	.zero		1


	//   ....[7]....
        /*06f0*/ 	.word	0x000004e0
        /*06f4*/ 	.word	0x000000ff
        /*06f8*/ 	.word	0x00016860
        /*06fc*/ 	.short	0x0100
        /*06fe*/ 	.byte	0x08
	.zero		1


	//   ....[8]....
        /*0700*/ 	.word	0x000004f0
        /*0704*/ 	.word	0x000000ff
        /*0708*/ 	.word	0x00016858
        /*070c*/ 	.short	0x0100
        /*070e*/ 	.byte	0x08
	.zero		1


	//   ....[9]....
        /*0710*/ 	.word	0x00000500
        /*0714*/ 	.word	0x000000ff
        /*0718*/ 	.word	0x00016868
        /*071c*/ 	.short	0x0100
        /*071e*/ 	.byte	0x08
	.zero		1


	//   ....[10]....
        /*0720*/ 	.word	0x000005f0
        /*0724*/ 	.word	0x000000ff
        /*0728*/ 	.word	0x00016870
        /*072c*/ 	.short	0x0100
        /*072e*/ 	.byte	0x06
	.zero		1


	//   ....[11]....
        /*0730*/ 	.word	0x00000600
        /*0734*/ 	.word	0x000000ff
        /*0738*/ 	.word	0x00016880
        /*073c*/ 	.short	0x0100
        /*073e*/ 	.byte	0x06
	.zero		1


	//   ....[12]....
        /*0740*/ 	.word	0x00000610
        /*0744*/ 	.word	0x000000ff
        /*0748*/ 	.word	0x00016878
        /*074c*/ 	.short	0x0100
        /*074e*/ 	.byte	0x06
	.zero		1


	//   ....[13]....
        /*0750*/ 	.word	0x00000620
        /*0754*/ 	.word	0x000000ff
        /*0758*/ 	.word	0x00016888
        /*075c*/ 	.short	0x0100
        /*075e*/ 	.byte	0x06
	.zero		1


	//   ....[14]....
        /*0760*/ 	.word	0x00000750
        /*0764*/ 	.word	0x000000ff
        /*0768*/ 	.word	0x00016890
        /*076c*/ 	.short	0x0100
        /*076e*/ 	.byte	0x08
	.zero		1


	//   ....[15]....
        /*0770*/ 	.word	0x00000760
        /*0774*/ 	.word	0x000000ff
        /*0778*/ 	.word	0x000168a0
        /*077c*/ 	.short	0x0100
        /*077e*/ 	.byte	0x08
	.zero		1


	//   ....[16]....
        /*0780*/ 	.word	0x00000770
        /*0784*/ 	.word	0x000000ff
        /*0788*/ 	.word	0x00016898
        /*078c*/ 	.short	0x0100
        /*078e*/ 	.byte	0x08
	.zero		1


	//   ....[17]....
        /*0790*/ 	.word	0x00000780
        /*0794*/ 	.word	0x000000ff
        /*0798*/ 	.word	0x000168a8
        /*079c*/ 	.short	0x0100
        /*079e*/ 	.byte	0x08
	.zero		1


	//   ....[18]....
        /*07a0*/ 	.word	0x000008b0
        /*07a4*/ 	.word	0x000000ff
        /*07a8*/ 	.word	0x000168b0
        /*07ac*/ 	.short	0x0100
        /*07ae*/ 	.byte	0x08
	.zero		1


	//   ....[19]....
        /*07b0*/ 	.word	0x000008c0
        /*07b4*/ 	.word	0x000000ff
        /*07b8*/ 	.word	0x000168c0
        /*07bc*/ 	.short	0x0100
        /*07be*/ 	.byte	0x08
	.zero		1


	//   ....[20]....
        /*07c0*/ 	.word	0x000008d0
        /*07c4*/ 	.word	0x000000ff
        /*07c8*/ 	.word	0x000168b8
        /*07cc*/ 	.short	0x0100
        /*07ce*/ 	.byte	0x08
	.zero		1


	//   ....[21]....
        /*07d0*/ 	.word	0x000008e0
        /*07d4*/ 	.word	0x000000ff
        /*07d8*/ 	.word	0x000168c8
        /*07dc*/ 	.short	0x0100
        /*07de*/ 	.byte	0x08
	.zero		1


	//   ....[22]....
        /*07e0*/ 	.word	0x00001790
        /*07e4*/ 	.word	0x000000ff
        /*07e8*/ 	.word	0x00016800
        /*07ec*/ 	.short	0x010a
        /*07ee*/ 	.byte	0x2d
	.zero		1


	//   ....[23]....
        /*07f0*/ 	.word	0x00001810
        /*07f4*/ 	.word	0x00000000
        /*07f8*/ 	.word	0x00016830
        /*07fc*/ 	.short	0x010a
        /*07fe*/ 	.byte	0x3f
	.zero		1


	//   ....[24]....
        /*0800*/ 	.word	0x00001870
        /*0804*/ 	.word	0x00000000
        /*0808*/ 	.word	0x00016830
        /*080c*/ 	.short	0x010a
        /*080e*/ 	.byte	0x3f
	.zero		1


	//   ....[25]....
        /*0810*/ 	.word	0x00002190
        /*0814*/ 	.word	0x00000000
        /*0818*/ 	.word	0x00000000
        /*081c*/ 	.short	0x0101
        /*081e*/ 	.byte	0x3f
	.zero		1


	//   ....[26]....
        /*0820*/ 	.word	0x00004210
        /*0824*/ 	.word	0x000000ff
        /*0828*/ 	.word	0x00016830
        /*082c*/ 	.short	0x010a
        /*082e*/ 	.byte	0x06
	.zero		1


	//   ....[27]....
        /*0830*/ 	.word	0x00004250
        /*0834*/ 	.word	0x000000ff
        /*0838*/ 	.word	0x00016830
        /*083c*/ 	.short	0x010a
        /*083e*/ 	.byte	0x06
	.zero		1


	//   ....[28]....
        /*0840*/ 	.word	0x00004430
        /*0844*/ 	.word	0x000000ff
        /*0848*/ 	.word	0x00016850
        /*084c*/ 	.short	0x010a
        /*084e*/ 	.byte	0x06
	.zero		1


	//   ....[29]....
        /*0850*/ 	.word	0x00004470
        /*0854*/ 	.word	0x000000ff
        /*0858*/ 	.word	0x00016850
        /*085c*/ 	.short	0x010a
        /*085e*/ 	.byte	0x06
	.zero		1


	//   ....[30]....
        /*0860*/ 	.word	0x00006400
        /*0864*/ 	.word	0x0000000a
        /*0868*/ 	.word	0x00000000
        /*086c*/ 	.short	0x0101
        /*086e*/ 	.byte	0x3f
	.zero		1


	//   ....[31]....
        /*0870*/ 	.word	0x00006590
        /*0874*/ 	.word	0x00000008
        /*0878*/ 	.word	0x00000000
        /*087c*/ 	.short	0x0101
        /*087e*/ 	.byte	0x3f
	.zero		1


	//   ....[32]....
        /*0880*/ 	.word	0x00007050
        /*0884*/ 	.word	0x000000ff
        /*0888*/ 	.word	0x00016830
        /*088c*/ 	.short	0x010a
        /*088e*/ 	.byte	0x06
	.zero		1


	//   ....[33]....
        /*0890*/ 	.word	0x00007090
        /*0894*/ 	.word	0x000000ff
        /*0898*/ 	.word	0x00016830
        /*089c*/ 	.short	0x010a
        /*089e*/ 	.byte	0x06
	.zero		1


	//   ....[34]....
        /*08a0*/ 	.word	0x00007270
        /*08a4*/ 	.word	0x000000ff
        /*08a8*/ 	.word	0x00016850
        /*08ac*/ 	.short	0x010a
        /*08ae*/ 	.byte	0x06
	.zero		1


	//   ....[35]....
        /*08b0*/ 	.word	0x000072b0
        /*08b4*/ 	.word	0x000000ff
        /*08b8*/ 	.word	0x00016850
        /*08bc*/ 	.short	0x010a
        /*08be*/ 	.byte	0x06
	.zero		1


	//   ....[36]....
        /*08c0*/ 	.word	0x00008940
        /*08c4*/ 	.word	0x0000000f
        /*08c8*/ 	.word	0x00000000
        /*08cc*/ 	.short	0x0101
        /*08ce*/ 	.byte	0x3f
	.zero		1


	//   ....[37]....
        /*08d0*/ 	.word	0x00008b00
        /*08d4*/ 	.word	0x0000000f
        /*08d8*/ 	.word	0x00000000
        /*08dc*/ 	.short	0x0101
        /*08de*/ 	.byte	0x3f
	.zero		1


	//   ....[38]....
        /*08e0*/ 	.word	0x00009460
        /*08e4*/ 	.word	0x000000ff
        /*08e8*/ 	.word	0x00016850
        /*08ec*/ 	.short	0x010a
        /*08ee*/ 	.byte	0x05
	.zero		1


	//   ....[39]....
        /*08f0*/ 	.word	0x000094a0
        /*08f4*/ 	.word	0x000000ff
        /*08f8*/ 	.word	0x00016850
        /*08fc*/ 	.short	0x010a
        /*08fe*/ 	.byte	0x05
	.zero		1


	//   ....[40]....
        /*0900*/ 	.word	0x000099d0
        /*0904*/ 	.word	0x00000006
        /*0908*/ 	.word	0x00000000
        /*090c*/ 	.short	0x0101
        /*090e*/ 	.byte	0x3f
	.zero		1


	//   ....[41]....
        /*0910*/ 	.word	0x0000aa00
        /*0914*/ 	.word	0x00000015
        /*0918*/ 	.word	0x00000000
        /*091c*/ 	.short	0x0101
        /*091e*/ 	.byte	0x3f
	.zero		1


	//   ....[42]....
        /*0920*/ 	.word	0x0000cf70
        /*0924*/ 	.word	0x00000003
        /*0928*/ 	.word	0x00016840
        /*092c*/ 	.short	0x010a
        /*092e*/ 	.byte	0x3f
	.zero		1


	//   ....[43]....
        /*0930*/ 	.word	0x0000e020
        /*0934*/ 	.word	0x00000016
        /*0938*/ 	.word	0x00016800
        /*093c*/ 	.short	0x0107
        /*093e*/ 	.byte	0x3f
	.zero		1


	//   ....[44]....
        /*0940*/ 	.word	0x0000e120
        /*0944*/ 	.word	0x00000016
        /*0948*/ 	.word	0x00016800
        /*094c*/ 	.short	0x0101
        /*094e*/ 	.byte	0x3f
	.zero		1


	//   ....[45]....
        /*0950*/ 	.word	0x0000e140
        /*0954*/ 	.word	0x00000016
        /*0958*/ 	.word	0x00016820
        /*095c*/ 	.short	0x010a
        /*095e*/ 	.byte	0x3f
	.zero		1


	//   ....[46]....
        /*0960*/ 	.word	0x0000e440
        /*0964*/ 	.word	0x00000002
        /*0968*/ 	.word	0x00016840
        /*096c*/ 	.short	0x010a
        /*096e*/ 	.byte	0x3f
	.zero		1


	//   ....[47]....
        /*0970*/ 	.word	0x0000e6c0
        /*0974*/ 	.word	0x00000003
        /*0978*/ 	.word	0x00000060
        /*097c*/ 	.short	0x010a
        /*097e*/ 	.byte	0x3f
	.zero		1


	//   ....[48]....
        /*0980*/ 	.word	0x0000ebf0
        /*0984*/ 	.word	0x00000002
        /*0988*/ 	.word	0x00016840
        /*098c*/ 	.short	0x010a
        /*098e*/ 	.byte	0x3f
	.zero		1


	//   ....[49]....
        /*0990*/ 	.word	0x0000ee70
        /*0994*/ 	.word	0x0000000a
        /*0998*/ 	.word	0x00000060
        /*099c*/ 	.short	0x010a
        /*099e*/ 	.byte	0x3f
	.zero		1


	//   ....[50]....
        /*09a0*/ 	.word	0x0000f2f0
        /*09a4*/ 	.word	0x00000002
        /*09a8*/ 	.word	0x00016840
        /*09ac*/ 	.short	0x010a
        /*09ae*/ 	.byte	0x3f
	.zero		1


	//   ....[51]....
        /*09b0*/ 	.word	0x0000f580
        /*09b4*/ 	.word	0x00000008
        /*09b8*/ 	.word	0x00000060
        /*09bc*/ 	.short	0x010a
        /*09be*/ 	.byte	0x3f
	.zero		1


	//   ....[52]....
        /*09c0*/ 	.word	0x0000f9c0
        /*09c4*/ 	.word	0x00000003
        /*09c8*/ 	.word	0x00016860
        /*09cc*/ 	.short	0x010a
        /*09ce*/ 	.byte	0x3f
	.zero		1


	//   ....[53]....
        /*09d0*/ 	.word	0x00010910
        /*09d4*/ 	.word	0x00000009
        /*09d8*/ 	.word	0x00016820
        /*09dc*/ 	.short	0x010a
        /*09de*/ 	.byte	0x3f
	.zero		1


	//   ....[54]....
        /*09e0*/ 	.word	0x00010ab0
        /*09e4*/ 	.word	0x00000006
        /*09e8*/ 	.word	0x00000000
        /*09ec*/ 	.short	0x010a
        /*09ee*/ 	.byte	0x3f
	.zero		1


	//   ....[55]....
        /*09f0*/ 	.word	0x00010b20
        /*09f4*/ 	.word	0x00000007
        /*09f8*/ 	.word	0x00000000
        /*09fc*/ 	.short	0x010a
        /*09fe*/ 	.byte	0x3f
	.zero		1


	//   ....[56]....
        /*0a00*/ 	.word	0x00010b80
        /*0a04*/ 	.word	0x00000004
        /*0a08*/ 	.word	0x00000000
        /*0a0c*/ 	.short	0x010a
        /*0a0e*/ 	.byte	0x3f
	.zero		1


	//   ....[57]....
        /*0a10*/ 	.word	0x00010bb0
        /*0a14*/ 	.word	0x00000005
        /*0a18*/ 	.word	0x00000000
        /*0a1c*/ 	.short	0x010a
        /*0a1e*/ 	.byte	0x3f
	.zero		1


	//   ....[58]....
        /*0a20*/ 	.word	0x00010c20
        /*0a24*/ 	.word	0x00000003
        /*0a28*/ 	.word	0x00016800
        /*0a2c*/ 	.short	0x010a
        /*0a2e*/ 	.byte	0x3f
	.zero		1


	//   ....[59]....
        /*0a30*/ 	.word	0x00010c70
        /*0a34*/ 	.word	0x00000000
        /*0a38*/ 	.word	0x00016830
        /*0a3c*/ 	.short	0x010a
        /*0a3e*/ 	.byte	0x3f
	.zero		1


	//   ....[60]....
        /*0a40*/ 	.word	0x00010cd0
        /*0a44*/ 	.word	0x00000006
        /*0a48*/ 	.word	0x00016830
        /*0a4c*/ 	.short	0x010a
        /*0a4e*/ 	.byte	0x3f
	.zero		1


	//   ....[61]....
        /*0a50*/ 	.word	0x00010d30
        /*0a54*/ 	.word	0x00000006
        /*0a58*/ 	.word	0x00016850
        /*0a5c*/ 	.short	0x010a
        /*0a5e*/ 	.byte	0x3f
	.zero		1


	//   ....[62]....
        /*0a60*/ 	.word	0x00010d90
        /*0a64*/ 	.word	0x00000006
        /*0a68*/ 	.word	0x00016830
        /*0a6c*/ 	.short	0x010a
        /*0a6e*/ 	.byte	0x3f
	.zero		1


	//   ....[63]....
        /*0a70*/ 	.word	0x00010df0
        /*0a74*/ 	.word	0x00000006
        /*0a78*/ 	.word	0x00016850
        /*0a7c*/ 	.short	0x010a
        /*0a7e*/ 	.byte	0x3f
	.zero		1


	//   ....[64]....
        /*0a80*/ 	.word	0x00010e50
        /*0a84*/ 	.word	0x00000004
        /*0a88*/ 	.word	0x00016850
        /*0a8c*/ 	.short	0x010a
        /*0a8e*/ 	.byte	0x3f
	.zero		1


	//   ....[65]....
        /*0a90*/ 	.word	0x00010ff0
        /*0a94*/ 	.word	0x00000003
        /*0a98*/ 	.word	0x00016840
        /*0a9c*/ 	.short	0x010a
        /*0a9e*/ 	.byte	0x3f
	.zero		1


	//   ....[66]....
        /*0aa0*/ 	.word	0x00011f90
        /*0aa4*/ 	.word	0x00000016
        /*0aa8*/ 	.word	0x00016820
        /*0aac*/ 	.short	0x010a
        /*0aae*/ 	.byte	0x3f
	.zero		1


	//   ....[67]....
        /*0ab0*/ 	.word	0x00011fe0
        /*0ab4*/ 	.word	0x00000002
        /*0ab8*/ 	.word	0x00016840
        /*0abc*/ 	.short	0x010a
        /*0abe*/ 	.byte	0x3f
	.zero		1


	//   ....[68]....
        /*0ac0*/ 	.word	0x00012030
        /*0ac4*/ 	.word	0x00000003
        /*0ac8*/ 	.word	0x00000060
        /*0acc*/ 	.short	0x010a
        /*0ace*/ 	.byte	0x3f
	.zero		1


	//   ....[69]....
        /*0ad0*/ 	.word	0x00012080
        /*0ad4*/ 	.word	0x00000002
        /*0ad8*/ 	.word	0x00016840
        /*0adc*/ 	.short	0x010a
        /*0ade*/ 	.byte	0x3f
	.zero		1


	//   ....[70]....
        /*0ae0*/ 	.word	0x000120d0
        /*0ae4*/ 	.word	0x0000000a
        /*0ae8*/ 	.word	0x00000060
        /*0aec*/ 	.short	0x010a
        /*0aee*/ 	.byte	0x3f
	.zero		1


	//   ....[71]....
        /*0af0*/ 	.word	0x00012120
        /*0af4*/ 	.word	0x00000002
        /*0af8*/ 	.word	0x00016840
        /*0afc*/ 	.short	0x010a
        /*0afe*/ 	.byte	0x3f
	.zero		1


	//   ....[72]....
        /*0b00*/ 	.word	0x00012170
        /*0b04*/ 	.word	0x00000008
        /*0b08*/ 	.word	0x00000060
        /*0b0c*/ 	.short	0x010a
        /*0b0e*/ 	.byte	0x3f
	.zero		1


	//   ....[73]....
        /*0b10*/ 	.word	0x000121c0
        /*0b14*/ 	.word	0x00000003
        /*0b18*/ 	.word	0x00016860
        /*0b1c*/ 	.short	0x010a
        /*0b1e*/ 	.byte	0x3f
	.zero		1


	//   ....[74]....
        /*0b20*/ 	.word	0x00012b40
        /*0b24*/ 	.word	0x00000009
        /*0b28*/ 	.word	0x00016820
        /*0b2c*/ 	.short	0x010a
        /*0b2e*/ 	.byte	0x3f
	.zero		1


	//   ....[75]....
        /*0b30*/ 	.word	0x00012ce0
        /*0b34*/ 	.word	0x00000006
        /*0b38*/ 	.word	0x00000000
        /*0b3c*/ 	.short	0x010a
        /*0b3e*/ 	.byte	0x3f
	.zero		1


	//   ....[76]....
        /*0b40*/ 	.word	0x00012d30
        /*0b44*/ 	.word	0x00000007
        /*0b48*/ 	.word	0x00000000
        /*0b4c*/ 	.short	0x010a
        /*0b4e*/ 	.byte	0x3f
	.zero		1


	//   ....[77]....
        /*0b50*/ 	.word	0x00012d80
        /*0b54*/ 	.word	0x00000004
        /*0b58*/ 	.word	0x00000000
        /*0b5c*/ 	.short	0x010a
        /*0b5e*/ 	.byte	0x3f
	.zero		1


	//----- nvinfo : EIATTR_NUM_MBARRIERS
	.align		4
.L_297:
        /*0b60*/ 	.byte	0x03, 0x38
        /*0b62*/ 	.short	0x0016


	//----- nvinfo : EIATTR_EXIT_INSTR_OFFSETS
	.align		4
        /*0b64*/ 	.byte	0x04, 0x1c
        /*0b66*/ 	.short	(.L_299 - .L_298)


	//   ....[0]....
.L_298:
        /*0b68*/ 	.word	0x00000a80


	//   ....[1]....
        /*0b6c*/ 	.word	0x0000b4d0


	//   ....[2]....
        /*0b70*/ 	.word	0x00010c00


	//----- nvinfo : EIATTR_MAX_THREADS
	.align		4
.L_299:
        /*0b74*/ 	.byte	0x04, 0x05
        /*0b76*/ 	.short	(.L_301 - .L_300)
.L_300:
        /*0b78*/ 	.word	0x00000200
        /*0b7c*/ 	.word	0x00000001
        /*0b80*/ 	.word	0x00000001


	//----- nvinfo : EIATTR_CRS_STACK_SIZE
	.align		4
.L_301:
        /*0b84*/ 	.byte	0x04, 0x1e
        /*0b86*/ 	.short	(.L_303 - .L_302)
.L_302:
        /*0b88*/ 	.word	0x00000000


	//----- nvinfo : EIATTR_CBANK_PARAM_SIZE
	.align		4
.L_303:
        /*0b8c*/ 	.byte	0x03, 0x19
        /*0b8e*/ 	.short	0x0af0


	//----- nvinfo : EIATTR_PARAM_CBANK
	.align		4
        /*0b90*/ 	.byte	0x04, 0x0a
        /*0b92*/ 	.short	(.L_305 - .L_304)
	.align		4
.L_304:
        /*0b94*/ 	.word	index@(.nv.constant0._ZN7cutlass13device_kernelIN5flash11enable_sm90INS1_16FlashAttnFwdSm90INS1_25CollectiveMainloopFwdSm90ILi2EN4cute5tupleIJNS5_1CILi1EEES8_S8_EEENS6_IJNS7_ILi192EEENS7_ILi128EEENS7_ILi64EEEEEELi64ENS_10bfloat16_tEfNS_4arch4Sm90ELb1ELb0ELb1ELb1ELb0ELb0ELb0ELb1ELb1ELb1ELb0ELb0EEENS1_21CollectiveEpilogueFwdINS6_IJSA_SC_SB_EEES9_SE_SG_Li384ELb1ELb1ELb0ELb0EEENS1_36VarlenDynamicPersistentTileSchedulerILi192ELi128ELi384ELi128ELb0ELb1ELb1ELb1ELb1ELb1EEEEEEEEEvNT_6ParamsE)
        /*0b98*/ 	.short	0x0210
        /*0b9a*/ 	.short	0x0af0


	//----- nvinfo : EIATTR_SW_WAR
	.align		4
.L_305:
        /*0b9c*/ 	.byte	0x04, 0x36
        /*0b9e*/ 	.short	(.L_307 - .L_306)
.L_306:
        /*0ba0*/ 	.word	0x00000008
.L_307:


//--------------------- .nv.info._ZN7cutlass13device_kernelIN5flash11enable_sm90INS1_16FlashAttnFwdSm90INS1_25CollectiveMainloopFwdSm90ILi2EN4cute5tupleIJNS5_1CILi1EEES8_S8_EEENS6_IJNS7_ILi192EEENS7_ILi128EEENS7_ILi64EEEEEELi64ENS_10bfloat16_tEfNS_4arch4Sm90ELb1ELb0ELb1ELb1ELb0ELb1ELb0ELb1ELb1ELb1ELb0ELb0EEENS1_21CollectiveEpilogueFwdINS6_IJSA_SC_SB_EEES9_SE_SG_Li384ELb1ELb1ELb0ELb0EEENS1_36VarlenDynamicPersistentTileSchedulerILi192ELi128ELi384ELi128ELb0ELb1ELb1ELb1ELb1ELb1EEEEEEEEEvNT_6ParamsE --------------------------
	.section	.nv.info._ZN7cutlass13device_kernelIN5flash11enable_sm90INS1_16FlashAttnFwdSm90INS1_25CollectiveMainloopFwdSm90ILi2EN4cute5tupleIJNS5_1CILi1EEES8_S8_EEENS6_IJNS7_ILi192EEENS7_ILi128EEENS7_ILi64EEEEEELi64ENS_10bfloat16_tEfNS_4arch4Sm90ELb1ELb0ELb1ELb1ELb0ELb1ELb0ELb1ELb1ELb1ELb0ELb0EEENS1_21CollectiveEpilogueFwdINS6_IJSA_SC_SB_EEES9_SE_SG_Li384ELb1ELb1ELb0ELb0EEENS1_36VarlenDynamicPersistentTileSchedulerILi192ELi128ELi384ELi128ELb0ELb1ELb1ELb1ELb1ELb1EEEEEEEEEvNT_6ParamsE,"",@"SHT_CUDA_INFO"
	.sectionflags	@""
	.align	4


	//----- nvinfo : EIATTR_CUDA_API_VERSION
	.align		4
        /*0000*/ 	.byte	0x04, 0x37
        /*0002*/ 	.short	(.L_309 - .L_308)
.L_308:
        /*0004*/ 	.word	0x00000082


	//----- nvinfo : EIATTR_KPARAM_INFO
	.align		4
.L_309:
        /*0008*/ 	.byte	0x04, 0x17
        /*000a*/ 	.short	(.L_311 - .L_310)
.L_310:
        /*000c*/ 	.word	0x00000000
        /*0010*/ 	.short	0x0000
        /*0012*/ 	.short	0x0070
        /*0014*/ 	.byte	0x00, 0xf0, 0x01, 0x2a


	//----- nvinfo : EIATTR_SPARSE_MMA_MASK
	.align		4
.L_311:
        /*0018*/ 	.byte	0x03, 0x50
        /*001a*/ 	.short	0x0000


	//----- nvinfo : EIATTR_MAXREG_COUNT
	.align		4
        /*001c*/ 	.byte	0x03, 0x1b
        /*001e*/ 	.short	0x0080


	//----- nvinfo : EIATTR_NUM_BARRIERS
	.align		4
        /*0020*/ 	.byte	0x02, 0x4c
        /*0022*/ 	.byte	0x10
	.zero		1


	//----- nvinfo : EIATTR_EXTERNS
	.align		4
        /*0024*/ 	.byte	0x04, 0x0f
        /*0026*/ 	.short	(.L_313 - .L_312)


	//   ....[0]....
	.align		4
.L_312:
        /*0028*/ 	.word	index@(__assertfail)


	//----- nvinfo : EIATTR_ANNOTATIONS
	.align		4
.L_313:
        /*002c*/ 	.byte	0x04, 0x55
        /*002e*/ 	.short	(.L_315 - .L_314)


	//   ....[0]....
.L_314:
        /* <DEDUP_REMOVED lines=66> */


	//----- nvinfo : EIATTR_MERCURY_ISA_VERSION
	.align		4
.L_315:
        /*0440*/ 	.byte	0x03, 0x5f
        /*0442*/ 	.short	0x0101


	//----- nvinfo : EIATTR_UNUSED_LOAD_BYTE_OFFSET
	.align		4
        /*0444*/ 	.byte	0x04, 0x44
        /*0446*/ 	.short	(.L_317 - .L_316)


	//   ....[0]....
.L_316:
        /*0448*/ 	.word	0x00000ad0
        /*044c*/ 	.word	0x0000fff0


	//   ....[1]....
        /*0450*/ 	.word	0x00011c90
        /*0454*/ 	.word	0x0000fff0


	//----- nvinfo : EIATTR_INT_WARP_WIDE_INSTR_OFFSETS
	.align		4
.L_317:
        /*0458*/ 	.byte	0x04, 0x31
        /*045a*/ 	.short	(.L_319 - .L_318)


	//   ....[0]....
.L_318:
        /*045c*/ 	.word	0x00000180


	//   ....[1]....
        /*0460*/ 	.word	0x00000220


	//   ....[2]....
        /*0464*/ 	.word	0x00000290


	//   ....[3]....
        /*0468*/ 	.word	0x00015790


	//   ....[4]....
        /*046c*/ 	.word	0x00015820


	//   ....[5]....
        /*0470*/ 	.word	0x000188d0


	//   ....[6]....
        /*0474*/ 	.word	0x00018960


	//----- nvinfo : EIATTR_COOP_GROUP_MASK_REGIDS
	.align		4
.L_319:
        /*0478*/ 	.byte	0x04, 0x29
        /*047a*/ 	.short	(.L_321 - .L_320)


	//   ....[0]....
.L_320:
        /*047c*/ 	.word	0xffffffff


	//   ....[1]....
        /*0480*/ 	.word	0xffffffff


	//   ....[2]....
        /*0484*/ 	.word	0xffffffff


	//   ....[3]....
        /*0488*/ 	.word	0xffffffff


	//   ....[4]....
        /*048c*/ 	.word	0xffffffff


	//   ....[5]....
        /*0490*/ 	.word	0xffffffff


	//   ....[6]....
        /*0494*/ 	.word	0xffffffff


	//   ....[7]....
        /*0498*/ 	.word	0xffffffff


	//   ....[8]....
        /*049c*/ 	.word	0xffffffff


	//   ....[9]....
        /*04a0*/ 	.word	0xffffffff


	//   ....[10]....
        /*04a4*/ 	.word	0xffffffff


	//   ....[11]....
        /*04a8*/ 	.word	0xffffffff


	//   ....[12]....
        /*04ac*/ 	.word	0xffffffff


	//   ....[13]....
        /*04b0*/ 	.word	0xffffffff


	//   ....[14]....
        /*04b4*/ 	.word	0xffffffff


	//   ....[15]....
        /*04b8*/ 	.word	0xffffffff


	//   ....[16]....
        /*04bc*/ 	.word	0xffffffff


	//   ....[17]....
        /*04c0*/ 	.word	0xffffffff


	//   ....[18]....
        /*04c4*/ 	.word	0xffffffff


	//   ....[19]....
        /*04c8*/ 	.word	0xffffffff


	//   ....[20]....
        /*04cc*/ 	.word	0xffffffff


	//   ....[21]....
        /*04d0*/ 	.word	0xffffffff


	//   ....[22]....
        /*04d4*/ 	.word	0xffffffff


	//   ....[23]....
        /*04d8*/ 	.word	0xffffffff


	//   ....[24]....
        /*04dc*/ 	.word	0xffffffff


	//   ....[25]....
        /*04e0*/ 	.word	0xffffffff


	//   ....[26]....
        /*04e4*/ 	.word	0xffffffff


	//   ....[27]....
        /*04e8*/ 	.word	0xffffffff


	//   ....[28]....
        /*04ec*/ 	.word	0xffffffff


	//   ....[29]....
        /*04f0*/ 	.word	0xffffffff


	//   ....[30]....
        /*04f4*/ 	.word	0xffffffff


	//   ....[31]....
        /*04f8*/ 	.word	0xffffffff


	//   ....[32]....
        /*04fc*/ 	.word	0xffffffff


	//   ....[33]....
        /*0500*/ 	.word	0xffffffff


	//   ....[34]....
        /*0504*/ 	.word	0xffffffff


	//   ....[35]....
        /*0508*/ 	.word	0xffffffff


	//   ....[36]....
        /*050c*/ 	.word	0xffffffff


	//   ....[37]....
        /*0510*/ 	.word	0xffffffff


	//   ....[38]....
        /*0514*/ 	.word	0xffffffff


	//   ....[39]....
        /*0518*/ 	.word	0xffffffff


	//   ....[40]....
        /*051c*/ 	.word	0xffffffff


	//   ....[41]....
        /*0520*/ 	.word	0xffffffff


	//   ....[42]....
        /*0524*/ 	.word	0xffffffff


	//   ....[43]....
        /*0528*/ 	.word	0xffffffff


	//   ....[44]....
        /*052c*/ 	.word	0xffffffff


	//   ....[45]....
        /*0530*/ 	.word	0xffffffff


	//   ....[46]....
        /*0534*/ 	.word	0xffffffff


	//   ....[47]....
        /*0538*/ 	.word	0xffffffff


	//   ....[48]....
        /*053c*/ 	.word	0xffffffff


	//   ....[49]....
        /*0540*/ 	.word	0xffffffff


	//   ....[50]....
        /*0544*/ 	.word	0xffffffff


	//   ....[51]....
        /*0548*/ 	.word	0xffffffff


	//   ....[52]....
        /*054c*/ 	.word	0xffffffff


	//   ....[53]....
        /*0550*/ 	.word	0xffffffff


	//   ....[54]....
        /*0554*/ 	.word	0xffffffff


	//   ....[55]....
        /*0558*/ 	.word	0xffffffff


	//   ....[56]....
        /*055c*/ 	.word	0xffffffff


	//   ....[57]....
        /*0560*/ 	.word	0xffffffff


	//   ....[58]....
        /*0564*/ 	.word	0xffffffff


	//   ....[59]....
        /*0568*/ 	.word	0xffffffff


	//   ....[60]....
        /*056c*/ 	.word	0xffffffff


	//   ....[61]....
        /*0570*/ 	.word	0xffffffff


	//   ....[62]....
        /*0574*/ 	.word	0xffffffff


	//   ....[63]....
        /*0578*/ 	.word	0xffffffff


	//   ....[64]....
        /*057c*/ 	.word	0xffffffff


	//   ....[65]....
        /*0580*/ 	.word	0xffffffff


	//   ....[66]....
        /*0584*/ 	.word	0xffffffff


	//   ....[67]....
        /*0588*/ 	.word	0xffffffff


	//   ....[68]....
        /*058c*/ 	.word	0xffffffff


	//   ....[69]....
        /*0590*/ 	.word	0xffffffff


	//   ....[70]....
        /*0594*/ 	.word	0xffffffff


	//   ....[71]....
        /*0598*/ 	.word	0xffffffff


	//   ....[72]....
        /*059c*/ 	.word	0xffffffff


	//   ....[73]....
        /*05a0*/ 	.word	0xffffffff


	//   ....[74]....
        /*05a4*/ 	.word	0xffffffff


	//   ....[75]....
        /*05a8*/ 	.word	0xffffffff


	//   ....[76]....
        /*05ac*/ 	.word	0xffffffff


	//   ....[77]....
        /*05b0*/ 	.word	0xffffffff


	//   ....[78]....
        /*05b4*/ 	.word	0xffffffff


	//   ....[79]....
        /*05b8*/ 	.word	0xffffffff


	//   ....[80]....
        /*05bc*/ 	.word	0xffffffff


	//   ....[81]....
        /*05c0*/ 	.word	0xffffffff


	//   ....[82]....
        /*05c4*/ 	.word	0xffffffff


	//   ....[83]....
        /*05c8*/ 	.word	0xffffffff


	//   ....[84]....
        /*05cc*/ 	.word	0xffffffff


	//   ....[85]....
        /*05d0*/ 	.word	0xffffffff


	//   ....[86]....
        /*05d4*/ 	.word	0xffffffff


	//   ....[87]....
        /*05d8*/ 	.word	0xffffffff


	//   ....[88]....
        /*05dc*/ 	.word	0xffffffff


	//   ....[89]....
        /*05e0*/ 	.word	0xffffffff


	//   ....[90]....
        /*05e4*/ 	.word	0xffffffff


	//   ....[91]....
        /*05e8*/ 	.word	0xffffffff


	//   ....[92]....
        /*05ec*/ 	.word	0xffffffff


	//   ....[93]....
        /*05f0*/ 	.word	0xffffffff


	//   ....[94]....
        /*05f4*/ 	.word	0xffffffff


	//   ....[95]....
        /*05f8*/ 	.word	0xffffffff


	//   ....[96]....
        /*05fc*/ 	.word	0xffffffff


	//   ....[97]....
        /*0600*/ 	.word	0xffffffff


	//   ....[98]....
        /*0604*/ 	.word	0xffffffff


	//   ....[99]....
        /*0608*/ 	.word	0xffffffff


	//   ....[100]....
        /*060c*/ 	.word	0xffffffff


	//   ....[101]....
        /*0610*/ 	.word	0xffffffff


	//   ....[102]....
        /*0614*/ 	.word	0xffffffff


	//   ....[103]....
        /*0618*/ 	.word	0xffffffff


	//   ....[104]....
        /*061c*/ 	.word	0xffffffff


	//   ....[105]....
        /*0620*/ 	.word	0xffffffff


	//   ....[106]....
        /*0624*/ 	.word	0xffffffff


	//   ....[107]....
        /*0628*/ 	.word	0xffffffff


	//   ....[108]....
        /*062c*/ 	.word	0xffffffff


	//   ....[109]....
        /*0630*/ 	.word	0xffffffff


	//   ....[110]....
        /*0634*/ 	.word	0xffffffff


	//   ....[111]....
        /*0638*/ 	.word	0xffffffff


	//   ....[112]....
        /*063c*/ 	.word	0xffffffff


	//   ....[113]....
        /*0640*/ 	.word	0xffffffff


	//   ....[114]....
        /*0644*/ 	.word	0xffffffff


	//   ....[115]....
        /*0648*/ 	.word	0xffffffff


	//   ....[116]....
        /*064c*/ 	.word	0xffffffff


	//   ....[117]....
        /*0650*/ 	.word	0xffffffff


	//   ....[118]....
        /*0654*/ 	.word	0xffffffff


	//   ....[119]....
        /*0658*/ 	.word	0xffffffff


	//   ....[120]....
        /*065c*/ 	.word	0xffffffff


	//   ....[121]....
        /*0660*/ 	.word	0xffffffff


	//   ....[122]....
        /*0664*/ 	.word	0xffffffff


	//   ....[123]....
        /*0668*/ 	.word	0xffffffff


	//   ....[124]....
        /*066c*/ 	.word	0x0500000f


	//   ....[125]....
        /*0670*/ 	.word	0x0500000f


	//   ....[126]....
        /*0674*/ 	.word	0x0500000f


	//   ....[127]....
        /*0678*/ 	.word	0x0500000f


	//   ....[128]....
        /*067c*/ 	.word	0x0500000f


	//   ....[129]....
        /*0680*/ 	.word	0x0500000f


	//   ....[130]....
        /*0684*/ 	.word	0x0500000f


	//   ....[131]....
        /*0688*/ 	.word	0x0500000f


	//   ....[132]....
        /*068c*/ 	.word	0x0500000f


	//   ....[133]....
        /*0690*/ 	.word	0x0500000f


	//   ....[134]....
        /*0694*/ 	.word	0x0500000f


	//   ....[135]....
        /*0698*/ 	.word	0x0500000f


	//   ....[136]....
        /*069c*/ 	.word	0x0500000f


	//   ....[137]....
        /*06a0*/ 	.word	0x0500000f


	//   ....[138]....
        /*06a4*/ 	.word	0x0500000f


	//   ....[139]....
        /*06a8*/ 	.word	0x0500000f


	//   ....[140]....
        /*06ac*/ 	.word	0x0500000f


	//   ....[141]....
        /*06b0*/ 	.word	0x0500000f


	//   ....[142]....
        /*06b4*/ 	.word	0x0500000f


	//   ....[143]....
        /*06b8*/ 	.word	0x0500000f


	//   ....[144]....
        /*06bc*/ 	.word	0x0500000f


	//   ....[145]....
        /*06c0*/ 	.word	0x0500000f


	//   ....[146]....
        /*06c4*/ 	.word	0x0500000f


	//   ....[147]....
        /*06c8*/ 	.word	0x0500000f


	//   ....[148]....
        /*06cc*/ 	.word	0x0500000f


	//   ....[149]....
        /*06d0*/ 	.word	0x0500000f


	//   ....[150]....
        /*06d4*/ 	.word	0x0500000f


	//   ....[151]....
        /*06d8*/ 	.word	0x0500000f


	//   ....[152]....
        /*06dc*/ 	.word	0x0500000f


	//   ....[153]....
        /*06e0*/ 	.word	0x0500000f


	//   ....[154]....
        /*06e4*/ 	.word	0x0500000f


	//   ....[155]....
        /*06e8*/ 	.word	0x0500000f


	//   ....[156]....
        /*06ec*/ 	.word	0x0500000f


	//   ....[157]....
        /*06f0*/ 	.word	0x0500000f


	//   ....[158]....
        /*06f4*/ 	.word	0x0500000f


	//   ....[159]....
        /*06f8*/ 	.word	0x0500000f


	//   ....[160]....
        /*06fc*/ 	.word	0x0500000f


	//   ....[161]....
        /*0700*/ 	.word	0x0500000f


	//   ....[162]....
        /*0704*/ 	.word	0x0500000f


	//   ....[163]....
        /*0708*/ 	.word	0x0500000f


	//   ....[164]....
        /*070c*/ 	.word	0x0500000f


	//   ....[165]....
        /*0710*/ 	.word	0x0500000f


	//   ....[166]....
        /*0714*/ 	.word	0x0500000f


	//   ....[167]....
        /*0718*/ 	.word	0x0500000f


	//   ....[168]....
        /*071c*/ 	.word	0x0500000f


	//   ....[169]....
        /*0720*/ 	.word	0x0500000f


	//   ....[170]....
        /*0724*/ 	.word	0x0500000f


	//   ....[171]....
        /*0728*/ 	.word	0x0500000f


	//   ....[172]....
        /*072c*/ 	.word	0x0500000f


	//   ....[173]....
        /*0730*/ 	.word	0x0500000f


	//   ....[174]....
        /*0734*/ 	.word	0x0500000f


	//   ....[175]....
        /*0738*/ 	.word	0x0500000f


	//   ....[176]....
        /*073c*/ 	.word	0x0500000f


	//   ....[177]....
        /*0740*/ 	.word	0x0500000f


	//   ....[178]....
        /*0744*/ 	.word	0x0500000f


	//   ....[179]....
        /*0748*/ 	.word	0x0500000f


	//   ....[180]....
        /*074c*/ 	.word	0x0500000f


	//   ....[181]....
        /*0750*/ 	.word	0x0500000f


	//   ....[182]....
        /*0754*/ 	.word	0x0500000f


	//   ....[183]....
        /*0758*/ 	.word	0x0500000f


	//   ....[184]....
        /*075c*/ 	.word	0x0500000f


	//   ....[185]....
        /*0760*/ 	.word	0x0500000f


	//   ....[186]....
        /*0764*/ 	.word	0x0500000f


	//   ....[187]....
        /*0768*/ 	.word	0x0500000f


	//   ....[188]....
        /*076c*/ 	.word	0x0500000f


	//   ....[189]....
        /*0770*/ 	.word	0x0500000f


	//   ....[190]....
        /*0774*/ 	.word	0x0500000f


	//   ....[191]....
        /*0778*/ 	.word	0x0500000f


	//   ....[192]....
        /*077c*/ 	.word	0x0500000f


	//----- nvinfo : EIATTR_COOP_GROUP_INSTR_OFFSETS
	.align		4
.L_321:
        /*0780*/ 	.byte	0x04, 0x28
        /*0782*/ 	.short	(.L_323 - .L_322)


	//   ....[0]....
.L_322:
        /*0784*/ 	.word	0x00000060


	//   ....[1]....
        /*0788*/ 	.word	0x00000190


	//   ....[2]....
        /*078c*/ 	.word	0x00000240


	//   ....[3]....
        /*0790*/ 	.word	0x00000400


	//   ....[4]....
        /*0794*/ 	.word	0x00000560


	//   ....[5]....
        /*0798*/ 	.word	0x00000680


	//   ....[6]....
        /*079c*/ 	.word	0x000007e0


	//   ....[7]....
        /*07a0*/ 	.word	0x00005b60


	//   ....[8]....
        /*07a4*/ 	.word	0x00006320


	//   ....[9]....
        /*07a8*/ 	.word	0x00006330


	//   ....[10]....
        /*07ac*/ 	.word	0x00006340


	//   ....[11]....
        /*07b0*/ 	.word	0x00006350


	//   ....[12]....
        /*07b4*/ 	.word	0x00006670


	//   ....[13]....
        /*07b8*/ 	.word	0x00006680


	//   ....[14]....
        /*07bc*/ 	.word	0x00006690


	//   ....[15]....
        /*07c0*/ 	.word	0x000066a0


	//   ....[16]....
        /*07c4*/ 	.word	0x00007a90


	//   ....[17]....
        /*07c8*/ 	.word	0x00007aa0


	//   ....[18]....
        /*07cc*/ 	.word	0x00007ab0


	//   ....[19]....
        /*07d0*/ 	.word	0x00007ac0


	//   ....[20]....
        /*07d4*/ 	.word	0x00007bc0


	//   ....[21]....
        /*07d8*/ 	.word	0x00007be0


	//   ....[22]....
        /*07dc*/ 	.word	0x00007c70


	//   ....[23]....
        /*07e0*/ 	.word	0x00007ca0


	//   ....[24]....
        /*07e4*/ 	.word	0x00009480


	//   ....[25]....
        /*07e8*/ 	.word	0x00009f80


	//   ....[26]....
        /*07ec*/ 	.word	0x00009f90


	//   ....[27]....
        /*07f0*/ 	.word	0x00009fc0


	//   ....[28]....
        /*07f4*/ 	.word	0x0000ab00


	//   ....[29]....
        /*07f8*/ 	.word	0x0000ab20


	//   ....[30]....
        /*07fc*/ 	.word	0x0000c6c0


	//   ....[31]....
        /*0800*/ 	.word	0x0000ce50


	//   ....[32]....
        /*0804*/ 	.word	0x0000ce70


	//   ....[33]....
        /*0808*/ 	.word	0x0000ce90


	//   ....[34]....
        /*080c*/ 	.word	0x0000d860


	//   ....[35]....
        /*0810*/ 	.word	0x0000d8a0


	//   ....[36]....
        /*0814*/ 	.word	0x0000fb80


	//   ....[37]....
        /*0818*/ 	.word	0x0000fbe0


	//   ....[38]....
        /*081c*/ 	.word	0x00010240


	//   ....[39]....
        /*0820*/ 	.word	0x000102e0


	//   ....[40]....
        /*0824*/ 	.word	0x00011420


	//   ....[41]....
        /*0828*/ 	.word	0x00011740


	//   ....[42]....
        /*082c*/ 	.word	0x000117e0


	//   ....[43]....
        /*0830*/ 	.word	0x000117f0


	//   ....[44]....
        /*0834*/ 	.word	0x00012480


	//   ....[45]....
        /*0838*/ 	.word	0x000124c0


	//   ....[46]....
        /*083c*/ 	.word	0x000124e0


	//   ....[47]....
        /*0840*/ 	.word	0x00012510


	//   ....[48]....
        /*0844*/ 	.word	0x00012970


	//   ....[49]....
        /*0848*/ 	.word	0x000129b0


	//   ....[50]....
        /*084c*/ 	.word	0x000129d0


	//   ....[51]....
        /*0850*/ 	.word	0x00012a10


	//   ....[52]....
        /*0854*/ 	.word	0x00012a30


	//   ....[53]....
        /*0858*/ 	.word	0x00012a50


	//   ....[54]....
        /*085c*/ 	.word	0x00012a70


	//   ....[55]....
        /*0860*/ 	.word	0x00012aa0


	//   ....[56]....
        /*0864*/ 	.word	0x000132a0


	//   ....[57]....
        /*0868*/ 	.word	0x000132d0


	//   ....[58]....
        /*086c*/ 	.word	0x000132f0


	//   ....[59]....
        /*0870*/ 	.word	0x00013320


	//   ....[60]....
        /*0874*/ 	.word	0x00013350


	//   ....[61]....
        /*0878*/ 	.word	0x00013360


	//   ....[62]....
        /*087c*/ 	.word	0x00013390


	//   ....[63]....
        /*0880*/ 	.word	0x00013400


	//   ....[64]....
        /*0884*/ 	.word	0x00013520


	//   ....[65]....
        /*0888*/ 	.word	0x00013710


	//   ....[66]....
        /*088c*/ 	.word	0x00013740


	//   ....[67]....
        /*0890*/ 	.word	0x00013770


	//   ....[68]....
        /*0894*/ 	.word	0x000137a0


	//   ....[69]....
        /*0898*/ 	.word	0x000137d0


	//   ....[70]....
        /*089c*/ 	.word	0x00013800


	//   ....[71]....
        /*08a0*/ 	.word	0x00013970


	//   ....[72]....
        /*08a4*/ 	.word	0x000139a0


	//   ....[73]....
        /*08a8*/ 	.word	0x000139d0


	//   ....[74]....
        /*08ac*/ 	.word	0x00013a00


	//   ....[75]....
        /*08b0*/ 	.word	0x00013a30


	//   ....[76]....
        /*08b4*/ 	.word	0x00013a60


	//   ....[77]....
        /*08b8*/ 	.word	0x00013b10


	//   ....[78]....
        /*08bc*/ 	.word	0x00013b70


	//   ....[79]....
        /*08c0*/ 	.word	0x00013c10


	//   ....[80]....
        /*08c4*/ 	.word	0x000149a0


	//   ....[81]....
        /*08c8*/ 	.word	0x00015d30


	//   ....[82]....
        /*08cc*/ 	.word	0x00016920


	//   ....[83]....
        /*08d0*/ 	.word	0x00016930


	//   ....[84]....
        /*08d4*/ 	.word	0x00016940


	//   ....[85]....
        /*08d8*/ 	.word	0x00016960


	//   ....[86]....
        /*08dc*/ 	.word	0x000169f0


	//   ....[87]....
        /*08e0*/ 	.word	0x00016a10


	//   ....[88]....
        /*08e4*/ 	.word	0x00016a90


	//   ....[89]....
        /*08e8*/ 	.word	0x00016ab0


	//   ....[90]....
        /*08ec*/ 	.word	0x00016b30


	//   ....[91]....
        /*08f0*/ 	.word	0x00016b50


	//   ....[92]....
        /*08f4*/ 	.word	0x00016bd0


	//   ....[93]....
        /*08f8*/ 	.word	0x00016bf0


	//   ....[94]....
        /*08fc*/ 	.word	0x00016c70


	//   ....[95]....
        /*0900*/ 	.word	0x00016c90


	//   ....[96]....
        /*0904*/ 	.word	0x00016d10


	//   ....[97]....
        /*0908*/ 	.word	0x00016d30


	//   ....[98]....
        /*090c*/ 	.word	0x00016d40


	//   ....[99]....
        /*0910*/ 	.word	0x00016db0


	//   ....[100]....
        /*0914*/ 	.word	0x00016e00


	//   ....[101]....
        /*0918*/ 	.word	0x00016eb0


	//   ....[102]....
        /*091c*/ 	.word	0x00016ec0


	//   ....[103]....
        /*0920*/ 	.word	0x00016f30


	//   ....[104]....
        /*0924*/ 	.word	0x00016f40


	//   ....[105]....
        /*0928*/ 	.word	0x00016f80


	//   ....[106]....
        /*092c*/ 	.word	0x00018e30


	//   ....[107]....
        /*0930*/ 	.word	0x00018e80


	//   ....[108]....
        /*0934*/ 	.word	0x00018eb0


	//   ....[109]....
        /*0938*/ 	.word	0x00018ee0


	//   ....[110]....
        /*093c*/ 	.word	0x00018ef0


	//   ....[111]....
        /*0940*/ 	.word	0x00018f20


	//   ....[112]....
        /*0944*/ 	.word	0x00018f50


	//   ....[113]....
        /*0948*/ 	.word	0x00018f80


	//   ....[114]....
        /*094c*/ 	.word	0x00019100


	//   ....[115]....
        /*0950*/ 	.word	0x00019130


	//   ....[116]....
        /*0954*/ 	.word	0x00019160


	//   ....[117]....
        /*0958*/ 	.word	0x00019190


	//   ....[118]....
        /*095c*/ 	.word	0x000191c0


	//   ....[119]....
        /*0960*/ 	.word	0x000191f0


	//   ....[120]....
        /*0964*/ 	.word	0x000192b0


	//   ....[121]....
        /*0968*/ 	.word	0x000192d0


	//   ....[122]....
        /*096c*/ 	.word	0x00019340


	//   ....[123]....
        /*0970*/ 	.word	0x000199e0


	//   ....[124]....
        /*0974*/ 	.word	0x00019e40


	//   ....[125]....
        /*0978*/ 	.word	0x00019ef0


	//   ....[126]....
        /*097c*/ 	.word	0x00019f80


	//   ....[127]....
        /*0980*/ 	.word	0x00019fd0


	//   ....[128]....
        /*0984*/ 	.word	0x0001a020


	//   ....[129]....
        /*0988*/ 	.word	0x0001a0b0


	//   ....[130]....
        /*098c*/ 	.word	0x0001a140


	//   ....[131]....
        /*0990*/ 	.word	0x0001a190


	//   ....[132]....
        /*0994*/ 	.word	0x0001a1e0


	//   ....[133]....
        /*0998*/ 	.word	0x0001a2d0


	//   ....[134]....
        /*099c*/ 	.word	0x0001a380


	//   ....[135]....
        /*09a0*/ 	.word	0x0001a3d0


	//   ....[136]....
        /*09a4*/ 	.word	0x0001a420


	//   ....[137]....
        /*09a8*/ 	.word	0x0001a5b0


	//   ....[138]....
        /*09ac*/ 	.word	0x0001a700


	//   ....[139]....
        /*09b0*/ 	.word	0x0001a7b0


	//   ....[140]....
        /*09b4*/ 	.word	0x0001a800


	//   ....[141]....
        /*09b8*/ 	.word	0x0001aad0


	//   ....[142]....
        /*09bc*/ 	.word	0x0001ab70


	//   ....[143]....
        /*09c0*/ 	.word	0x0001abd0


	//   ....[144]....
        /*09c4*/ 	.word	0x0001ac40


	//   ....[145]....
        /*09c8*/ 	.word	0x0001aca0


	//   ....[146]....
        /*09cc*/ 	.word	0x0001ad10


	//   ....[147]....
        /*09d0*/ 	.word	0x0001add0


	//   ....[148]....
        /*09d4*/ 	.word	0x0001ae30


	//   ....[149]....
        /*09d8*/ 	.word	0x0001aef0


	//   ....[150]....
        /*09dc*/ 	.word	0x0001b1d0


	//   ....[151]....
        /*09e0*/ 	.word	0x0001b380


	//   ....[152]....
        /*09e4*/ 	.word	0x0001b3d0


	//   ....[153]....
        /*09e8*/ 	.word	0x0001b430


	//   ....[154]....
        /*09ec*/ 	.word	0x0001b520


	//   ....[155]....
        /*09f0*/ 	.word	0x0001b580


	//   ....[156]....
        /*09f4*/ 	.word	0x0001b680


	//   ....[157]....
        /*09f8*/ 	.word	0x0001b6e0


	//   ....[158]....
        /*09fc*/ 	.word	0x0001b7e0


	//   ....[159]....
        /*0a00*/ 	.word	0x0001b840


	//   ....[160]....
        /*0a04*/ 	.word	0x0001b940


	//   ....[161]....
        /*0a08*/ 	.word	0x0001b9a0


	//   ....[162]....
        /*0a0c*/ 	.word	0x0001baa0


	//   ....[163]....
        /*0a10*/ 	.word	0x0001bb00


	//   ....[164]....
        /*0a14*/ 	.word	0x0001bc00


	//   ....[165]....
        /*0a18*/ 	.word	0x0001bc60


	//   ....[166]....
        /*0a1c*/ 	.word	0x0001bd10


	//   ....[167]....
        /*0a20*/ 	.word	0x0001bde0


	//   ....[168]....
        /*0a24*/ 	.word	0x0001beb0


	//   ....[169]....
        /*0a28*/ 	.word	0x0001bf10


	//   ....[170]....
        /*0a2c*/ 	.word	0x0001bff0


	//   ....[171]....
        /*0a30*/ 	.word	0x0001c050


	//   ....[172]....
        /*0a34*/ 	.word	0x0001c120


	//   ....[173]....
        /*0a38*/ 	.word	0x0001c180


	//   ....[174]....
        /*0a3c*/ 	.word	0x0001c240


	//   ....[175]....
        /*0a40*/ 	.word	0x0001c550


	//   ....[176]....
        /*0a44*/ 	.word	0x0001c5f0


	//   ....[177]....
        /*0a48*/ 	.word	0x0001c710


	//   ....[178]....
        /*0a4c*/ 	.word	0x0001c780


	//   ....[179]....
        /*0a50*/ 	.word	0x0001c7f0


	//   ....[180]....
        /*0a54*/ 	.word	0x0001c860


	//   ....[181]....
        /*0a58*/ 	.word	0x0001c8d0


	//   ....[182]....
        /*0a5c*/ 	.word	0x0001c950


	//   ....[183]....
        /*0a60*/ 	.word	0x0001c9e0


	//   ....[184]....
        /*0a64*/ 	.word	0x0001ca70


	//   ....[185]....
        /*0a68*/ 	.word	0x0001cae0


	//   ....[186]....
        /*0a6c*/ 	.word	0x0001cb50


	//   ....[187]....
        /*0a70*/ 	.word	0x0001cbc0


	//   ....[188]....
        /*0a74*/ 	.word	0x0001cc40


	//   ....[189]....
        /*0a78*/ 	.word	0x0001ccb0


	//   ....[190]....
        /*0a7c*/ 	.word	0x0001cd50


	//   ....[191]....
        /*0a80*/ 	.word	0x0001cde0


	//   ....[192]....
        /*0a84*/ 	.word	0x0001cf00


	//----- nvinfo : EIATTR_REG_RECONFIG
	.align		4
.L_323:
        /*0a88*/ 	.byte	0x01, 0x54
	.zero		2


	//----- nvinfo : EIATTR_SYSCALL_OFFSETS
	.align		4
        /*0a8c*/ 	.byte	0x04, 0x46
        /*0a8e*/ 	.short	(.L_325 - .L_324)


	//   ....[0]....
.L_324:
        /*0a90*/ 	.word	0x000018b0


	//   ....[1]....
        /*0a94*/ 	.word	0x00001a00


	//   ....[2]....
        /*0a98*/ 	.word	0x00005d30


	//   ....[3]....
        /*0a9c*/ 	.word	0x00006050


	//   ....[4]....
        /*0aa0*/ 	.word	0x00015980


	//   ....[5]....
        /*0aa4*/ 	.word	0x00015ad0


	//   ....[6]....
        /*0aa8*/ 	.word	0x00015bd0


	//   ....[7]....
        /*0aac*/ 	.word	0x00016410


	//----- nvinfo : EIATTR_MBARRIER_INSTR_OFFSETS
	.align		4
.L_325:
        /*0ab0*/ 	.byte	0x04, 0x39
        /*0ab2*/ 	.short	(.L_327 - .L_326)


	//   ....[0]....
.L_326:
        /*0ab4*/ 	.word	0x000002b0
        /*0ab8*/ 	.word	0x000000ff
        /*0abc*/ 	.word	0x00016800
        /*0ac0*/ 	.short	0x0100
        /*0ac2*/ 	.byte	0x08
	.zero		1


	//   ....[1]....
        /*0ac4*/ 	.word	0x000002c0
        /*0ac8*/ 	.word	0x000000ff
        /*0acc*/ 	.word	0x00016820
        /*0ad0*/ 	.short	0x0100
        /*0ad2*/ 	.byte	0x08
	.zero		1


	//   ....[2]....
        /*0ad4*/ 	.word	0x000003b0
        /*0ad8*/ 	.word	0x000000ff
        /*0adc*/ 	.word	0x00016830
        /*0ae0*/ 	.short	0x0100
        /*0ae2*/ 	.byte	0x08
	.zero		1


	//   ....[3]....
        /*0ae4*/ 	.word	0x000003c0
        /*0ae8*/ 	.word	0x000000ff
        /*0aec*/ 	.word	0x00016840
        /*0af0*/ 	.short	0x0100
        /*0af2*/ 	.byte	0x08
	.zero		1


	//   ....[4]....
        /*0af4*/ 	.word	0x000003d0
        /*0af8*/ 	.word	0x000000ff
        /*0afc*/ 	.word	0x00016838
        /*0b00*/ 	.short	0x0100
        /*0b02*/ 	.byte	0x08
	.zero		1


	//   ....[5]....
        /*0b04*/ 	.word	0x000003e0
        /*0b08*/ 	.word	0x000000ff
        /*0b0c*/ 	.word	0x00016848
        /*0b10*/ 	.short	0x0100
        /*0b12*/ 	.byte	0x08
	.zero		1


	//   ....[6]....
        /*0b14*/ 	.word	0x00000510
        /*0b18*/ 	.word	0x000000ff
        /*0b1c*/ 	.word	0x00016850
        /*0b20*/ 	.short	0x0100
        /*0b22*/ 	.byte	0x08
	.zero		1


	//   ....[7]....
        /*0b24*/ 	.word	0x00000520
        /*0b28*/ 	.word	0x000000ff
        /*0b2c*/ 	.word	0x00016860
        /*0b30*/ 	.short	0x0100
        /*0b32*/ 	.byte	0x08
	.zero		1


	//   ....[8]....
        /*0b34*/ 	.word	0x00000530
        /*0b38*/ 	.word	0x000000ff
        /*0b3c*/ 	.word	0x00016858
        /*0b40*/ 	.short	0x0100
        /*0b42*/ 	.byte	0x08
	.zero		1


	//   ....[9]....
        /*0b44*/ 	.word	0x00000540
        /*0b48*/ 	.word	0x000000ff
        /*0b4c*/ 	.word	0x00016868
        /*0b50*/ 	.short	0x0100
        /*0b52*/ 	.byte	0x08
	.zero		1


	//   ....[10]....
        /*0b54*/ 	.word	0x00000630
        /*0b58*/ 	.word	0x000000ff
        /*0b5c*/ 	.word	0x00016870
        /*0b60*/ 	.short	0x0100
        /*0b62*/ 	.byte	0x06
	.zero		1


	//   ....[11]....
        /*0b64*/ 	.word	0x00000640
        /*0b68*/ 	.word	0x000000ff
        /*0b6c*/ 	.word	0x00016880
        /*0b70*/ 	.short	0x0100
        /*0b72*/ 	.byte	0x06
	.zero		1


	//   ....[12]....
        /*0b74*/ 	.word	0x00000650
        /*0b78*/ 	.word	0x000000ff
        /*0b7c*/ 	.word	0x00016878
        /*0b80*/ 	.short	0x0100
        /*0b82*/ 	.byte	0x06
	.zero		1


	//   ....[13]....
        /*0b84*/ 	.word	0x00000660
        /*0b88*/ 	.word	0x000000ff
        /*0b8c*/ 	.word	0x00016888
        /*0b90*/ 	.short	0x0100
        /*0b92*/ 	.byte	0x06
	.zero		1


	//   ....[14]....
        /*0b94*/ 	.word	0x00000790
        /*0b98*/ 	.word	0x000000ff
        /*0b9c*/ 	.word	0x00016890
        /*0ba0*/ 	.short	0x0100
        /*0ba2*/ 	.byte	0x08
	.zero		1


	//   ....[15]....
        /*0ba4*/ 	.word	0x000007a0
        /*0ba8*/ 	.word	0x000000ff
        /*0bac*/ 	.word	0x000168a0
        /*0bb0*/ 	.short	0x0100
        /*0bb2*/ 	.byte	0x08
	.zero		1


	//   ....[16]....
        /*0bb4*/ 	.word	0x000007b0
        /*0bb8*/ 	.word	0x000000ff
        /*0bbc*/ 	.word	0x00016898
        /*0bc0*/ 	.short	0x0100
        /*0bc2*/ 	.byte	0x08
	.zero		1


	//   ....[17]....
        /*0bc4*/ 	.word	0x000007c0
        /*0bc8*/ 	.word	0x000000ff
        /*0bcc*/ 	.word	0x000168a8
        /*0bd0*/ 	.short	0x0100
        /*0bd2*/ 	.byte	0x08
	.zero		1


	//   ....[18]....
        /*0bd4*/ 	.word	0x000008f0
        /*0bd8*/ 	.word	0x000000ff
        /*0bdc*/ 	.word	0x000168b0
        /*0be0*/ 	.short	0x0100
        /*0be2*/ 	.byte	0x08
	.zero		1


	//   ....[19]....
        /*0be4*/ 	.word	0x00000900
        /*0be8*/ 	.word	0x000000ff
        /*0bec*/ 	.word	0x000168c0
        /*0bf0*/ 	.short	0x0100
        /*0bf2*/ 	.byte	0x08
	.zero		1


	//   ....[20]....
        /*0bf4*/ 	.word	0x00000910
        /*0bf8*/ 	.word	0x000000ff
        /*0bfc*/ 	.word	0x000168b8
        /*0c00*/ 	.short	0x0100
        /*0c02*/ 	.byte	0x08
	.zero		1


	//   ....[21]....
        /*0c04*/ 	.word	0x00000920
        /*0c08*/ 	.word	0x000000ff
        /*0c0c*/ 	.word	0x000168c8
        /*0c10*/ 	.short	0x0100
        /*0c12*/ 	.byte	0x08
	.zero		1


	//   ....[22]....
        /*0c14*/ 	.word	0x00002c30
        /*0c18*/ 	.word	0x0000004e
        /*0c1c*/ 	.word	0x00016890
        /*0c20*/ 	.short	0x010a
        /*0c22*/ 	.byte	0x3f
	.zero		1


	//   ....[23]....
        /*0c24*/ 	.word	0x00003fb0
        /*0c28*/ 	.word	0x0000004e
        /*0c2c*/ 	.word	0x00016890
        /*0c30*/ 	.short	0x010a
        /*0c32*/ 	.byte	0x3f
	.zero		1


	//   ....[24]....
        /*0c34*/ 	.word	0x000051a0
        /*0c38*/ 	.word	0x0000004e
        /*0c3c*/ 	.word	0x00016890
        /*0c40*/ 	.short	0x010a
        /*0c42*/ 	.byte	0x3f
	.zero		1


	//   ....[25]....
        /*0c44*/ 	.word	0x000053c0
        /*0c48*/ 	.word	0x0000000c
        /*0c4c*/ 	.word	0x00000000
        /*0c50*/ 	.short	0x0101
        /*0c52*/ 	.byte	0x3f
	.zero		1


	//   ....[26]....
        /*0c54*/ 	.word	0x00005400
        /*0c58*/ 	.word	0x0000004e
        /*0c5c*/ 	.word	0x000168b0
        /*0c60*/ 	.short	0x010a
        /*0c62*/ 	.byte	0x3f
	.zero		1


	//   ....[27]....
        /*0c64*/ 	.word	0x000057e0
        /*0c68*/ 	.word	0x0000004e
        /*0c6c*/ 	.word	0x00000000
        /*0c70*/ 	.short	0x0101
        /*0c72*/ 	.byte	0x3f
	.zero		1


	//   ....[28]....
        /*0c74*/ 	.word	0x00005dd0
        /*0c78*/ 	.word	0x00000002
        /*0c7c*/ 	.word	0x00016800
        /*0c80*/ 	.short	0x010a
        /*0c82*/ 	.byte	0x3f
	.zero		1


	//   ....[29]....
        /*0c84*/ 	.word	0x00005e20
        /*0c88*/ 	.word	0x00000002
        /*0c8c*/ 	.word	0x00016800
        /*0c90*/ 	.short	0x010a
        /*0c92*/ 	.byte	0x3f
	.zero		1


	//   ....[30]....
        /*0c94*/ 	.word	0x00006910
        /*0c98*/ 	.word	0x00000002
        /*0c9c*/ 	.word	0x00016800
        /*0ca0*/ 	.short	0x010a
        /*0ca2*/ 	.byte	0x3f
	.zero		1


	//   ....[31]....
        /*0ca4*/ 	.word	0x00007f30
        /*0ca8*/ 	.word	0x00000002
        /*0cac*/ 	.word	0x00016800
        /*0cb0*/ 	.short	0x010a
        /*0cb2*/ 	.byte	0x3f
	.zero		1


	//   ....[32]....
        /*0cb4*/ 	.word	0x00008f70
        /*0cb8*/ 	.word	0x00000000
        /*0cbc*/ 	.word	0x00016830
        /*0cc0*/ 	.short	0x010a
        /*0cc2*/ 	.byte	0x3f
	.zero		1


	//   ....[33]....
        /*0cc4*/ 	.word	0x00008fe0
        /*0cc8*/ 	.word	0x00000000
        /*0ccc*/ 	.word	0x00016830
        /*0cd0*/ 	.short	0x010a
        /*0cd2*/ 	.byte	0x3f
	.zero		1


	//   ....[34]....
        /*0cd4*/ 	.word	0x0000a630
        /*0cd8*/ 	.word	0x00000000
        /*0cdc*/ 	.word	0x00000000
        /*0ce0*/ 	.short	0x0101
        /*0ce2*/ 	.byte	0x3f
	.zero		1


	//   ....[35]....
        /*0ce4*/ 	.word	0x0000bad0
        /*0ce8*/ 	.word	0x00000009
        /*0cec*/ 	.word	0x00016830
        /*0cf0*/ 	.short	0x010a
        /*0cf2*/ 	.byte	0x3f
	.zero		1


	//   ....[36]....
        /*0cf4*/ 	.word	0x0000bb20
        /*0cf8*/ 	.word	0x00000009
        /*0cfc*/ 	.word	0x00016830
        /*0d00*/ 	.short	0x010a
        /*0d02*/ 	.byte	0x3f
	.zero		1


	//   ....[37]....
        /*0d04*/ 	.word	0x0000be30
        /*0d08*/ 	.word	0x00000009
        /*0d0c*/ 	.word	0x00016850
        /*0d10*/ 	.short	0x010a
        /*0d12*/ 	.byte	0x3f
	.zero		1


	//   ....[38]....
        /*0d14*/ 	.word	0x0000be70
        /*0d18*/ 	.word	0x00000009
        /*0d1c*/ 	.word	0x00016850
        /*0d20*/ 	.short	0x010a
        /*0d22*/ 	.byte	0x3f
	.zero		1


	//   ....[39]....
        /*0d24*/ 	.word	0x0000de70
        /*0d28*/ 	.word	0x0000002e
        /*0d2c*/ 	.word	0x00000000
        /*0d30*/ 	.short	0x0101
        /*0d32*/ 	.byte	0x3f
	.zero		1


	//   ....[40]....
        /*0d34*/ 	.word	0x0000e320
        /*0d38*/ 	.word	0x0000000e
        /*0d3c*/ 	.word	0x00000000
        /*0d40*/ 	.short	0x0101
        /*0d42*/ 	.byte	0x3f
	.zero		1


	//   ....[41]....
        /*0d44*/ 	.word	0x0000ec90
        /*0d48*/ 	.word	0x00000009
        /*0d4c*/ 	.word	0x00016830
        /*0d50*/ 	.short	0x010a
        /*0d52*/ 	.byte	0x3f
	.zero		1


	//   ....[42]....
        /*0d54*/ 	.word	0x0000ece0
        /*0d58*/ 	.word	0x00000009
        /*0d5c*/ 	.word	0x00016830
        /*0d60*/ 	.short	0x010a
        /*0d62*/ 	.byte	0x3f
	.zero		1


	//   ....[43]....
        /*0d64*/ 	.word	0x0000eff0
        /*0d68*/ 	.word	0x00000009
        /*0d6c*/ 	.word	0x00016850
        /*0d70*/ 	.short	0x010a
        /*0d72*/ 	.byte	0x3f
	.zero		1


	//   ....[44]....
        /*0d74*/ 	.word	0x0000f030
        /*0d78*/ 	.word	0x00000009
        /*0d7c*/ 	.word	0x00016850
        /*0d80*/ 	.short	0x010a
        /*0d82*/ 	.byte	0x3f
	.zero		1


	//   ....[45]....
        /*0d84*/ 	.word	0x00010860
        /*0d88*/ 	.word	0x00000019
        /*0d8c*/ 	.word	0x00000000
        /*0d90*/ 	.short	0x0101
        /*0d92*/ 	.byte	0x3f
	.zero		1


	//   ....[46]....
        /*0d94*/ 	.word	0x000109b0
        /*0d98*/ 	.word	0x00000027
        /*0d9c*/ 	.word	0x00000000
        /*0da0*/ 	.short	0x0101
        /*0da2*/ 	.byte	0x3f
	.zero		1


	//   ....[47]....
        /*0da4*/ 	.word	0x00011310
        /*0da8*/ 	.word	0x0000000d
        /*0dac*/ 	.word	0x00016850
        /*0db0*/ 	.short	0x010a
        /*0db2*/ 	.byte	0x3f
	.zero		1


	//   ....[48]....
        /*0db4*/ 	.word	0x00011380
        /*0db8*/ 	.word	0x0000000d
        /*0dbc*/ 	.word	0x00016850
        /*0dc0*/ 	.short	0x010a
        /*0dc2*/ 	.byte	0x3f
	.zero		1


	//   ....[49]....
        /*0dc4*/ 	.word	0x00011950
        /*0dc8*/ 	.word	0x00000007
        /*0dcc*/ 	.word	0x00000000
        /*0dd0*/ 	.short	0x0101
        /*0dd2*/ 	.byte	0x3f
	.zero		1


	//   ....[50]....
        /*0dd4*/ 	.word	0x00012a40
        /*0dd8*/ 	.word	0x00000000
        /*0ddc*/ 	.word	0x00000000
        /*0de0*/ 	.short	0x0101
        /*0de2*/ 	.byte	0x3f
	.zero		1


	//   ....[51]....
        /*0de4*/ 	.word	0x00014a80
        /*0de8*/ 	.word	0x00000016
        /*0dec*/ 	.word	0x00016820
        /*0df0*/ 	.short	0x010a
        /*0df2*/ 	.byte	0x3f
	.zero		1


	//   ....[52]....
        /*0df4*/ 	.word	0x00014b40
        /*0df8*/ 	.word	0x00000005
        /*0dfc*/ 	.word	0x000168a0
        /*0e00*/ 	.short	0x010a
        /*0e02*/ 	.byte	0x3f
	.zero		1


	//   ....[53]....
        /*0e04*/ 	.word	0x00014d80
        /*0e08*/ 	.word	0x00000005
        /*0e0c*/ 	.word	0x000168c0
        /*0e10*/ 	.short	0x010a
        /*0e12*/ 	.byte	0x3f
	.zero		1


	//   ....[54]....
        /*0e14*/ 	.word	0x00015110
        /*0e18*/ 	.word	0x00000005
        /*0e1c*/ 	.word	0x000168a0
        /*0e20*/ 	.short	0x010a
        /*0e22*/ 	.byte	0x3f
	.zero		1


	//   ....[55]....
        /*0e24*/ 	.word	0x00015330
        /*0e28*/ 	.word	0x00000005
        /*0e2c*/ 	.word	0x000168c0
        /*0e30*/ 	.short	0x010a
        /*0e32*/ 	.byte	0x3f
	.zero		1


	//   ....[56]....
        /*0e34*/ 	.word	0x00015f50
        /*0e38*/ 	.word	0x00000000
        /*0e3c*/ 	.word	0x00016840
        /*0e40*/ 	.short	0x010a
        /*0e42*/ 	.byte	0x3f
	.zero		1


	//   ....[57]....
        /*0e44*/ 	.word	0x00017040
        /*0e48*/ 	.word	0x00000016
        /*0e4c*/ 	.word	0x00016800
        /*0e50*/ 	.short	0x0107
        /*0e52*/ 	.byte	0x3f
	.zero		1


	//   ....[58]....
        /*0e54*/ 	.word	0x00017140
        /*0e58*/ 	.word	0x00000016
        /*0e5c*/ 	.word	0x00016800
        /*0e60*/ 	.short	0x0101
        /*0e62*/ 	.byte	0x3f
	.zero		1


	//   ....[59]....
        /*0e64*/ 	.word	0x00017160
        /*0e68*/ 	.word	0x00000016
        /*0e6c*/ 	.word	0x00016820
        /*0e70*/ 	.short	0x010a
        /*0e72*/ 	.byte	0x3f
	.zero		1


	//   ....[60]....
        /*0e74*/ 	.word	0x00017470
        /*0e78*/ 	.word	0x00000002
        /*0e7c*/ 	.word	0x00016840
        /*0e80*/ 	.short	0x010a
        /*0e82*/ 	.byte	0x3f
	.zero		1


	//   ....[61]....
        /*0e84*/ 	.word	0x000176f0
        /*0e88*/ 	.word	0x00000003
        /*0e8c*/ 	.word	0x00000060
        /*0e90*/ 	.short	0x010a
        /*0e92*/ 	.byte	0x3f
	.zero		1


	//   ....[62]....
        /*0e94*/ 	.word	0x00017c30
        /*0e98*/ 	.word	0x00000002
        /*0e9c*/ 	.word	0x00016840
        /*0ea0*/ 	.short	0x010a
        /*0ea2*/ 	.byte	0x3f
	.zero		1


	//   ....[63]....
        /*0ea4*/ 	.word	0x00017eb0
        /*0ea8*/ 	.word	0x0000000a
        /*0eac*/ 	.word	0x00000060
        /*0eb0*/ 	.short	0x010a
        /*0eb2*/ 	.byte	0x3f
	.zero		1


	//   ....[64]....
        /*0eb4*/ 	.word	0x00018340
        /*0eb8*/ 	.word	0x00000002
        /*0ebc*/ 	.word	0x00016840
        /*0ec0*/ 	.short	0x010a
        /*0ec2*/ 	.byte	0x3f
	.zero		1


	//   ....[65]....
        /*0ec4*/ 	.word	0x000185d0
        /*0ec8*/ 	.word	0x00000007
        /*0ecc*/ 	.word	0x00000060
        /*0ed0*/ 	.short	0x010a
        /*0ed2*/ 	.byte	0x3f
	.zero		1


	//   ....[66]....
        /*0ed4*/ 	.word	0x00018a10
        /*0ed8*/ 	.word	0x00000003
        /*0edc*/ 	.word	0x00016860
        /*0ee0*/ 	.short	0x010a
        /*0ee2*/ 	.byte	0x3f
	.zero		1


	//   ....[67]....
        /*0ee4*/ 	.word	0x00019960
        /*0ee8*/ 	.word	0x00000009
        /*0eec*/ 	.word	0x00016820
        /*0ef0*/ 	.short	0x010a
        /*0ef2*/ 	.byte	0x3f
	.zero		1


	//   ....[68]....
        /*0ef4*/ 	.word	0x00019af0
        /*0ef8*/ 	.word	0x00000006
        /*0efc*/ 	.word	0x00000000
        /*0f00*/ 	.short	0x010a
        /*0f02*/ 	.byte	0x3f
	.zero		1


	//   ....[69]....
        /*0f04*/ 	.word	0x00019b60
        /*0f08*/ 	.word	0x00000007
        /*0f0c*/ 	.word	0x00000000
        /*0f10*/ 	.short	0x010a
        /*0f12*/ 	.byte	0x3f
	.zero		1


	//   ....[70]....
        /*0f14*/ 	.word	0x00019bc0
        /*0f18*/ 	.word	0x00000004
        /*0f1c*/ 	.word	0x00000000
        /*0f20*/ 	.short	0x010a
        /*0f22*/ 	.byte	0x3f
	.zero		1


	//   ....[71]....
        /*0f24*/ 	.word	0x00019bf0
        /*0f28*/ 	.word	0x00000005
        /*0f2c*/ 	.word	0x00000000
        /*0f30*/ 	.short	0x010a
        /*0f32*/ 	.byte	0x3f
	.zero		1


	//   ....[72]....
        /*0f34*/ 	.word	0x00019c50
        /*0f38*/ 	.word	0x0000004e
        /*0f3c*/ 	.word	0x00016890
        /*0f40*/ 	.short	0x010a
        /*0f42*/ 	.byte	0x3f
	.zero		1


	//   ....[73]....
        /*0f44*/ 	.word	0x00019ca0
        /*0f48*/ 	.word	0x0000004e
        /*0f4c*/ 	.word	0x00016890
        /*0f50*/ 	.short	0x010a
        /*0f52*/ 	.byte	0x3f
	.zero		1


	//   ....[74]....
        /*0f54*/ 	.word	0x00019cf0
        /*0f58*/ 	.word	0x0000004e
        /*0f5c*/ 	.word	0x00016890
        /*0f60*/ 	.short	0x010a
        /*0f62*/ 	.byte	0x3f
	.zero		1


	//   ....[75]....
        /*0f64*/ 	.word	0x00019d40
        /*0f68*/ 	.word	0x0000004e
        /*0f6c*/ 	.word	0x000168b0
        /*0f70*/ 	.short	0x010a
        /*0f72*/ 	.byte	0x3f
	.zero		1


	//   ....[76]....
        /*0f74*/ 	.word	0x0001a210
        /*0f78*/ 	.word	0x00000002
        /*0f7c*/ 	.word	0x00016800
        /*0f80*/ 	.short	0x010a
        /*0f82*/ 	.byte	0x3f
	.zero		1


	//   ....[77]....
        /*0f84*/ 	.word	0x0001a830
        /*0f88*/ 	.word	0x00000002
        /*0f8c*/ 	.word	0x00016800
        /*0f90*/ 	.short	0x010a
        /*0f92*/ 	.byte	0x3f
	.zero		1


	//   ....[78]....
        /*0f94*/ 	.word	0x0001a880
        /*0f98*/ 	.word	0x00000000
        /*0f9c*/ 	.word	0x00016830
        /*0fa0*/ 	.short	0x010a
        /*0fa2*/ 	.byte	0x3f
	.zero		1


	//   ....[79]....
        /*0fa4*/ 	.word	0x0001a8d0
        /*0fa8*/ 	.word	0x00000009
        /*0fac*/ 	.word	0x00016830
        /*0fb0*/ 	.short	0x010a
        /*0fb2*/ 	.byte	0x3f
	.zero		1


	//   ....[80]....
        /*0fb4*/ 	.word	0x0001a920
        /*0fb8*/ 	.word	0x00000009
        /*0fbc*/ 	.word	0x00016850
        /*0fc0*/ 	.short	0x010a
        /*0fc2*/ 	.byte	0x3f
	.zero		1


	//   ....[81]....
        /*0fc4*/ 	.word	0x0001a970
        /*0fc8*/ 	.word	0x00000009
        /*0fcc*/ 	.word	0x00016830
        /*0fd0*/ 	.short	0x010a
        /*0fd2*/ 	.byte	0x3f
	.zero		1


	//   ....[82]....
        /*0fd4*/ 	.word	0x0001a9c0
        /*0fd8*/ 	.word	0x00000009
        /*0fdc*/ 	.word	0x00016850
        /*0fe0*/ 	.short	0x010a
        /*0fe2*/ 	.byte	0x3f
	.zero		1


	//   ....[83]....
        /*0fe4*/ 	.word	0x0001aa10
        /*0fe8*/ 	.word	0x0000000d
        /*0fec*/ 	.word	0x00016850
        /*0ff0*/ 	.short	0x010a
        /*0ff2*/ 	.byte	0x3f
	.zero		1


	//   ....[84]....
        /*0ff4*/ 	.word	0x0001afb0
        /*0ff8*/ 	.word	0x00000016
        /*0ffc*/ 	.word	0x00016820
        /*1000*/ 	.short	0x010a
        /*1002*/ 	.byte	0x3f
	.zero		1


	//   ....[85]....
        /*1004*/ 	.word	0x0001b000
        /*1008*/ 	.word	0x00000005
        /*100c*/ 	.word	0x000168a0
        /*1010*/ 	.short	0x010a
        /*1012*/ 	.byte	0x3f
	.zero		1


	//   ....[86]....
        /*1014*/ 	.word	0x0001b050
        /*1018*/ 	.word	0x00000005
        /*101c*/ 	.word	0x000168c0
        /*1020*/ 	.short	0x010a
        /*1022*/ 	.byte	0x3f
	.zero		1


	//   ....[87]....
        /*1024*/ 	.word	0x0001b0a0
        /*1028*/ 	.word	0x00000005
        /*102c*/ 	.word	0x000168a0
        /*1030*/ 	.short	0x010a
        /*1032*/ 	.byte	0x3f
	.zero		1


	//   ....[88]....
        /*1034*/ 	.word	0x0001b0f0
        /*1038*/ 	.word	0x00000005
        /*103c*/ 	.word	0x000168c0
        /*1040*/ 	.short	0x010a
        /*1042*/ 	.byte	0x3f
	.zero		1


	//   ....[89]....
        /*1044*/ 	.word	0x0001b290
        /*1048*/ 	.word	0x00000000
        /*104c*/ 	.word	0x00016840
        /*1050*/ 	.short	0x010a
        /*1052*/ 	.byte	0x3f
	.zero		1


	//   ....[90]....
        /*1054*/ 	.word	0x0001c270
        /*1058*/ 	.word	0x00000016
        /*105c*/ 	.word	0x00016820
        /*1060*/ 	.short	0x010a
        /*1062*/ 	.byte	0x3f
	.zero		1


	//   ....[91]....
        /*1064*/ 	.word	0x0001c2c0
        /*1068*/ 	.word	0x00000002
        /*106c*/ 	.word	0x00016840
        /*1070*/ 	.short	0x010a
        /*1072*/ 	.byte	0x3f
	.zero		1


	//   ....[92]....
        /*1074*/ 	.word	0x0001c310
        /*1078*/ 	.word	0x00000003
        /*107c*/ 	.word	0x00000060
        /*1080*/ 	.short	0x010a
        /*1082*/ 	.byte	0x3f
	.zero		1


	//   ....[93]....
        /*1084*/ 	.word	0x0001c360
        /*1088*/ 	.word	0x00000002
        /*108c*/ 	.word	0x00016840
        /*1090*/ 	.short	0x010a
        /*1092*/ 	.byte	0x3f
	.zero		1


	//   ....[94]....
        /*1094*/ 	.word	0x0001c3b0
        /*1098*/ 	.word	0x0000000a
        /*109c*/ 	.word	0x00000060
        /*10a0*/ 	.short	0x010a
        /*10a2*/ 	.byte	0x3f
	.zero		1


	//   ....[95]....
        /*10a4*/ 	.word	0x0001c400
        /*10a8*/ 	.word	0x00000002
        /*10ac*/ 	.word	0x00016840
        /*10b0*/ 	.short	0x010a
        /*10b2*/ 	.byte	0x3f
	.zero		1


	//   ....[96]....
        /*10b4*/ 	.word	0x0001c450
        /*10b8*/ 	.word	0x00000007
        /*10bc*/ 	.word	0x00000060
        /*10c0*/ 	.short	0x010a
        /*10c2*/ 	.byte	0x3f
	.zero		1


	//   ....[97]....
        /*10c4*/ 	.word	0x0001c4a0
        /*10c8*/ 	.word	0x00000003
        /*10cc*/ 	.word	0x00016860
        /*10d0*/ 	.short	0x010a
        /*10d2*/ 	.byte	0x3f
	.zero		1


	//   ....[98]....
        /*10d4*/ 	.word	0x0001ce20
        /*10d8*/ 	.word	0x00000009
        /*10dc*/ 	.word	0x00016820
        /*10e0*/ 	.short	0x010a
        /*10e2*/ 	.byte	0x3f
	.zero		1


	//   ....[99]....
        /*10e4*/ 	.word	0x0001cfc0
        /*10e8*/ 	.word	0x00000006
        /*10ec*/ 	.word	0x00000000
        /*10f0*/ 	.short	0x010a
        /*10f2*/ 	.byte	0x3f
	.zero		1


	//   ....[100]....
        /*10f4*/ 	.word	0x0001d010
        /*10f8*/ 	.word	0x00000007
        /*10fc*/ 	.word	0x00000000
        /*1100*/ 	.short	0x010a
        /*1102*/ 	.byte	0x3f
	.zero		1


	//   ....[101]....
        /*1104*/ 	.word	0x0001d060
        /*1108*/ 	.word	0x00000004
        /*110c*/ 	.word	0x00000000
        /*1110*/ 	.short	0x010a
        /*1112*/ 	.byte	0x3f
	.zero		1


	//----- nvinfo : EIATTR_NUM_MBARRIERS
	.align		4
.L_327:
        /*1114*/ 	.byte	0x03, 0x38
        /*1116*/ 	.short	0x0016


	//----- nvinfo : EIATTR_EXIT_INSTR_OFFSETS
	.align		4
        /*1118*/ 	.byte	0x04, 0x1c
        /*111a*/ 	.short	(.L_329 - .L_328)


	//   ....[0]....
.L_328:
        /*111c*/ 	.word	0x00019c40


	//----- nvinfo : EIATTR_MAX_THREADS
	.align		4
.L_329:
        /*1120*/ 	.byte	0x04, 0x05
        /*1122*/ 	.short	(.L_331 - .L_330)
.L_330:
        /*1124*/ 	.word	0x00000200
        /*1128*/ 	.word	0x00000001
        /*112c*/ 	.word	0x00000001


	//----- nvinfo : EIATTR_CRS_STACK_SIZE
	.align		4
.L_331:
        /*1130*/ 	.byte	0x04, 0x1e
        /*1132*/ 	.short	(.L_333 - .L_332)
.L_332:
        /*1134*/ 	.word	0x00000000


	//----- nvinfo : EIATTR_CBANK_PARAM_SIZE
	.align		4
.L_333:
        /*1138*/ 	.byte	0x03, 0x19
        /*113a*/ 	.short	0x0af0


	//----- nvinfo : EIATTR_PARAM_CBANK
	.align		4
        /*113c*/ 	.byte	0x04, 0x0a
        /*113e*/ 	.short	(.L_335 - .L_334)
	.align		4
.L_334:
        /*1140*/ 	.word	index@(.nv.constant0._ZN7cutlass13device_kernelIN5flash11enable_sm90INS1_16FlashAttnFwdSm90INS1_25CollectiveMainloopFwdSm90ILi2EN4cute5tupleIJNS5_1CILi1EEES8_S8_EEENS6_IJNS7_ILi192EEENS7_ILi128EEENS7_ILi64EEEEEELi64ENS_10bfloat16_tEfNS_4arch4Sm90ELb1ELb0ELb1ELb1ELb0ELb1ELb0ELb1ELb1ELb1ELb0ELb0EEENS1_21CollectiveEpilogueFwdINS6_IJSA_SC_SB_EEES9_SE_SG_Li384ELb1ELb1ELb0ELb0EEENS1_36VarlenDynamicPersistentTileSchedulerILi192ELi128ELi384ELi128ELb0ELb1ELb1ELb1ELb1ELb1EEEEEEEEEvNT_6ParamsE)
        /*1144*/ 	.short	0x0210
        /*1146*/ 	.short	0x0af0


	//----- nvinfo : EIATTR_SW_WAR
	.align		4
.L_335:
        /*1148*/ 	.byte	0x04, 0x36
        /*114a*/ 	.short	(.L_337 - .L_336)
.L_336:
        /*114c*/ 	.word	0x00000008
.L_337:


//--------------------- .nv.callgraph             --------------------------
	.section	.nv.callgraph,"",@"SHT_CUDA_CALLGRAPH"
	.align	4
	.sectionentsize	8
	.align		4
        /*0000*/ 	.word	0x00000000
	.align		4
        /*0004*/ 	.word	0xffffffff
	.align		4
        /*0008*/ 	.word	index@(_ZN7cutlass13device_kernelIN5flash11enable_sm90INS1_16FlashAttnFwdSm90INS1_25CollectiveMainloopFwdSm90ILi2EN4cute5tupleIJNS5_1CILi1EEES8_S8_EEENS6_IJNS7_ILi192EEESA_NS7_ILi64EEEEEELi64ENS_10bfloat16_tEfNS_4arch4Sm90ELb0ELb0ELb1ELb0ELb0ELb0ELb0ELb0ELb1ELb1ELb0ELb0EEENS1_21CollectiveEpilogueFwdINS6_IJSA_SB_SA_EEES9_SD_SF_Li384ELb0ELb1ELb0ELb0EEENS1_29StaticPersistentTileSchedulerILb0EEEEEEEEEvNT_6ParamsE)
	.align		4
        /*000c*/ 	.word	index@(__assertfail)
	.align		4
        /*0010*/ 	.word	index@(_ZN7cutlass13device_kernelIN5flash11enable_sm90INS1_16FlashAttnFwdSm90INS1_25CollectiveMainloopFwdSm90ILi2EN4cute5tupleIJNS5_1CILi1EEES8_S8_EEENS6_IJNS7_ILi192EEESA_NS7_ILi64EEEEEELi64ENS_10bfloat16_tEfNS_4arch4Sm90ELb0ELb0ELb1ELb1ELb0ELb0ELb0ELb0ELb1ELb1ELb0ELb0EEENS1_21CollectiveEpilogueFwdINS6_IJSA_SB_SA_EEES9_SD_SF_Li384ELb1ELb1ELb0ELb0EEENS1_36VarlenDynamicPersistentTileSchedulerILi192ELi192ELi384ELi128ELb0ELb1ELb1ELb0ELb1ELb1EEEEEEEEEvNT_6ParamsE)
	.align		4
        /*0014*/ 	.word	index@(__assertfail)
	.align		4
        /*0018*/ 	.word	index@(_ZN7cutlass13device_kernelIN5flash11enable_sm90INS1_16FlashAttnFwdSm90INS1_25CollectiveMainloopFwdSm90ILi2EN4cute5tupleIJNS5_1CILi1EEES8_S8_EEENS6_IJNS7_ILi192EEESA_NS7_ILi64EEEEEELi64ENS_10bfloat16_tEfNS_4arch4Sm90ELb0ELb0ELb1ELb1ELb0ELb1ELb0ELb0ELb1ELb1ELb0ELb0EEENS1_21CollectiveEpilogueFwdINS6_IJSA_SB_SA_EEES9_SD_SF_Li384ELb1ELb1ELb0ELb0EEENS1_36VarlenDynamicPersistentTileSchedulerILi192ELi192ELi384ELi128ELb0ELb1ELb1ELb0ELb1ELb1EEEEEEEEEvNT_6ParamsE)
	.align		4
        /*001c*/ 	.word	index@(__assertfail)
	.align		4
        /*0020*/ 	.word	index@(_ZN7cutlass13device_kernelIN5flash11enable_sm90INS1_16FlashAttnFwdSm90INS1_25CollectiveMainloopFwdSm90ILi2EN4cute5tupleIJNS5_1CILi1EEES8_S8_EEENS6_IJNS7_ILi192EEENS7_ILi128EEENS7_ILi64EEEEEELi64ENS_10bfloat16_tEfNS_4arch4Sm90ELb0ELb1ELb1ELb0ELb0ELb0ELb0ELb1ELb1ELb1ELb0ELb0EEENS1_21CollectiveEpilogueFwdINS6_IJSA_SC_SB_EEES9_SE_SG_Li384ELb0ELb1ELb0ELb0EEENS1_30DynamicPersistentTileSchedulerILi384ELi128ELb0ELb1ELb1EEEEEEEEEvNT_6ParamsE)
	.align		4
        /*0024*/ 	.word	index@(__assertfail)
	.align		4
        /*0028*/ 	.word	index@(_ZN7cutlass13device_kernelIN5flash11enable_sm90INS1_16FlashAttnFwdSm90INS1_25CollectiveMainloopFwdSm90ILi2EN4cute5tupleIJNS5_1CILi1EEES8_S8_EEENS6_IJNS7_ILi192EEENS7_ILi128EEENS7_ILi64EEEEEELi64ENS_10bfloat16_tEfNS_4arch4Sm90ELb0ELb1ELb1ELb1ELb0ELb0ELb0ELb1ELb1ELb1ELb0ELb0EEENS1_21CollectiveEpilogueFwdINS6_IJSA_SC_SB_EEES9_SE_SG_Li384ELb1ELb1ELb0ELb0EEENS1_36VarlenDynamicPersistentTileSchedulerILi192ELi128ELi384ELi128ELb0ELb1ELb1ELb1ELb0ELb1EEEEEEEEEvNT_6ParamsE)
	.align		4
        /*002c*/ 	.word	index@(__assertfail)
	.align		4
        /*0030*/ 	.word	index@(_ZN7cutlass13device_kernelIN5flash11enable_sm90INS1_16FlashAttnFwdSm90INS1_25CollectiveMainloopFwdSm90ILi2EN4cute5tupleIJNS5_1CILi1EEES8_S8_EEENS6_IJNS7_ILi192EEENS7_ILi128EEENS7_ILi64EEEEEELi64ENS_10bfloat16_tEfNS_4arch4Sm90ELb0ELb1ELb1ELb1ELb0ELb1ELb0ELb1ELb1ELb1ELb0ELb0EEENS1_21CollectiveEpilogueFwdINS6_IJSA_SC_SB_EEES9_SE_SG_Li384ELb1ELb1ELb0ELb0EEENS1_36VarlenDynamicPersistentTileSchedulerILi192ELi128ELi384ELi128ELb0ELb1ELb1ELb1ELb0ELb1EEEEEEEEEvNT_6ParamsE)
	.align		4
        /*0034*/ 	.word	index@(__assertfail)
	.align		4
        /*0038*/ 	.word	index@(_ZN7cutlass13device_kernelIN5flash11enable_sm90INS1_16FlashAttnFwdSm90INS1_25CollectiveMainloopFwdSm90ILi2EN4cute5tupleIJNS5_1CILi1EEES8_S8_EEENS6_IJNS7_ILi192EEENS7_ILi128EEENS7_ILi64EEEEEELi64ENS_10bfloat16_tEfNS_4arch4Sm90ELb1ELb0ELb1ELb0ELb0ELb0ELb0ELb1ELb1ELb1ELb0ELb0EEENS1_21CollectiveEpilogueFwdINS6_IJSA_SC_SB_EEES9_SE_SG_Li384ELb0ELb1ELb0ELb0EEENS1_30DynamicPersistentTileSchedulerILi384ELi128ELb0ELb1ELb1EEEEEEEEEvNT_6ParamsE)
	.align		4
        /*003c*/ 	.word	index@(__assertfail)
	.align		4
        /*0040*/ 	.word	index@(_ZN7cutlass13device_kernelIN5flash11enable_sm90INS1_16FlashAttnFwdSm90INS1_25CollectiveMainloopFwdSm90ILi2EN4cute5tupleIJNS5_1CILi1EEES8_S8_EEENS6_IJNS7_ILi192EEENS7_ILi128EEENS7_ILi64EEEEEELi64ENS_10bfloat16_tEfNS_4arch4Sm90ELb1ELb0ELb1ELb1ELb0ELb0ELb0ELb1ELb1ELb1ELb0ELb0EEENS1_21CollectiveEpilogueFwdINS6_IJSA_SC_SB_EEES9_SE_SG_Li384ELb1ELb1ELb0ELb0EEENS1_36VarlenDynamicPersistentTileSchedulerILi192ELi128ELi384ELi128ELb0ELb1ELb1ELb1ELb1ELb1EEEEEEEEEvNT_6ParamsE)
	.align		4
        /*0044*/ 	.word	index@(__assertfail)
	.align		4
        /*0048*/ 	.word	index@(_ZN7cutlass13device_kernelIN5flash11enable_sm90INS1_16FlashAttnFwdSm90INS1_25CollectiveMainloopFwdSm90ILi2EN4cute5tupleIJNS5_1CILi1EEES8_S8_EEENS6_IJNS7_ILi192EEENS7_ILi128EEENS7_ILi64EEEEEELi64ENS_10bfloat16_tEfNS_4arch4Sm90ELb1ELb0ELb1ELb1ELb0ELb1ELb0ELb1ELb1ELb1ELb0ELb0EEENS1_21CollectiveEpilogueFwdINS6_IJSA_SC_SB_EEES9_SE_SG_Li384ELb1ELb1ELb0ELb0EEENS1_36VarlenDynamicPersistentTileSchedulerILi192ELi128ELi384ELi128ELb0ELb1ELb1ELb1ELb1ELb1EEEEEEEEEvNT_6ParamsE)
	.align		4
        /*004c*/ 	.word	index@(__assertfail)
	.align		4
        /*0050*/ 	.word	0x00000000
	.align		4
        /*0054*/ 	.word	0xfffffffe
	.align		4
        /*0058*/ 	.word	0x00000000
	.align		4
        /*005c*/ 	.word	0xfffffffd
	.align		4
        /*0060*/ 	.word	0x00000000
	.align		4
        /*0064*/ 	.word	0xfffffffc


//--------------------- .nv.constant4             --------------------------
	.section	.nv.constant4,"a",@progbits
	.align	8
	.align		8
.nv.constant4:
        /*0000*/ 	.dword	__assertfail
	.align		8
        /*0008*/ 	.dword	__unnamed_1
	.align		8
        /*0010*/ 	.dword	__unnamed_2
	.align		8
        /*0018*/ 	.dword	__unnamed_3
	.align		8
        /*0020*/ 	.dword	__unnamed_4
	.align		8
        /*0028*/ 	.dword	__unnamed_5
	.align		8
        /*0030*/ 	.dword	__unnamed_6
	.align		8
        /*0038*/ 	.dword	__unnamed_7
	.align		8
        /*0040*/ 	.dword	__unnamed_8
	.align		8
        /*0048*/ 	.dword	__unnamed_9
	.align		8
        /*0050*/ 	.dword	_ZN81_INTERNAL_c6180452_45_flash_fwd_hdim64_bf16_softcap_packgqa_sm90_cu_d53ad458_33044cuda3std3__45__cpo5beginE
	.align		8
        /*0058*/ 	.dword	_ZN81_INTERNAL_c6180452_45_flash_fwd_hdim64_bf16_softcap_packgqa_sm90_cu_d53ad458_33044cuda3std3__45__cpo3endE
	.align		8
        /*0060*/ 	.dword	_ZN81_INTERNAL_c6180452_45_flash_fwd_hdim64_bf16_softcap_packgqa_sm90_cu_d53ad458_33044cuda3std3__45__cpo6cbeginE
	.align		8
        /*0068*/ 	.dword	_ZN81_INTERNAL_c6180452_45_flash_fwd_hdim64_bf16_softcap_packgqa_sm90_cu_d53ad458_33044cuda3std3__45__cpo4cendE
	.align		8
        /*0070*/ 	.dword	_ZN81_INTERNAL_c6180452_45_flash_fwd_hdim64_bf16_softcap_packgqa_sm90_cu_d53ad458_33044cuda3std3__483_GLOBAL__N__c6180452_45_flash_fwd_hdim64_bf16_softcap_packgqa_sm90_cu_d53ad458_33046ignoreE
	.align		8
        /*0078*/ 	.dword	_ZN81_INTERNAL_c6180452_45_flash_fwd_hdim64_bf16_softcap_packgqa_sm90_cu_d53ad458_33044cuda3std3__419piecewise_constructE
	.align		8
        /*0080*/ 	.dword	_ZN81_INTERNAL_c6180452_45_flash_fwd_hdim64_bf16_softcap_packgqa_sm90_cu_d53ad458_33044cuda3std3__48in_placeE
	.align		8
        /*0088*/ 	.dword	_ZN81_INTERNAL_c6180452_45_flash_fwd_hdim64_bf16_softcap_packgqa_sm90_cu_d53ad458_33044cuda3std6ranges3__45__cpo4swapE
	.align		8
        /*0090*/ 	.dword	_ZN81_INTERNAL_c6180452_45_flash_fwd_hdim64_bf16_softcap_packgqa_sm90_cu_d53ad458_33044cuda3std6ranges3__45__cpo9iter_moveE
	.align		8
        /*0098*/ 	.dword	_ZN81_INTERNAL_c6180452_45_flash_fwd_hdim64_bf16_softcap_packgqa_sm90_cu_d53ad458_33044cute7productE
	.align		8
        /*00a0*/ 	.dword	_ZN81_INTERNAL_c6180452_45_flash_fwd_hdim64_bf16_softcap_packgqa_sm90_cu_d53ad458_33044cute1_E
	.align		8
        /*00a8*/ 	.dword	$str$20
	.align		8
        /*00b0*/ 	.dword	$str$21


//--------------------- .text._ZN7cutlass13device_kernelIN5flash11enable_sm90INS1_16FlashAttnFwdSm90INS1_25CollectiveMainloopFwdSm90ILi2EN4cute5tupleIJNS5_1CILi1EEES8_S8_EEENS6_IJNS7_ILi192EEESA_NS7_ILi64EEEEEELi64ENS_10bfloat16_tEfNS_4arch4Sm90ELb0ELb0ELb1ELb0ELb0ELb0ELb0ELb0ELb1ELb1ELb0ELb0EEENS1_21CollectiveEpilogueFwdINS6_IJSA_SB_SA_EEES9_SD_SF_Li384ELb0ELb1ELb0ELb0EEENS1_29StaticPersistentTileSchedulerILb0EEEEEEEEEvNT_6ParamsE --------------------------
	.section	.text._ZN7cutlass13device_kernelIN5flash11enable_sm90INS1_16FlashAttnFwdSm90INS1_25CollectiveMainloopFwdSm90ILi2EN4cute5tupleIJNS5_1CILi1EEES8_S8_EEENS6_IJNS7_ILi192EEESA_NS7_ILi64EEEEEELi64ENS_10bfloat16_tEfNS_4arch4Sm90ELb0ELb0ELb1ELb0ELb0ELb0ELb0ELb0ELb1ELb1ELb0ELb0EEENS1_21CollectiveEpilogueFwdINS6_IJSA_SB_SA_EEES9_SD_SF_Li384ELb0ELb1ELb0ELb0EEENS1_29StaticPersistentTileSchedulerILb0EEEEEEEEEvNT_6ParamsE,"ax",@progbits
	.align	128
.text._ZN7cutlass13device_kernelIN5flash11enable_sm90INS1_16FlashAttnFwdSm90INS1_25CollectiveMainloopFwdSm90ILi2EN4cute5tupleIJNS5_1CILi1EEES8_S8_EEENS6_IJNS7_ILi192EEESA_NS7_ILi64EEEEEELi64ENS_10bfloat16_tEfNS_4arch4Sm90ELb0ELb0ELb1ELb0ELb0ELb0ELb0ELb0ELb1ELb1ELb0ELb0EEENS1_21CollectiveEpilogueFwdINS6_IJSA_SB_SA_EEES9_SD_SF_Li384ELb0ELb1ELb0ELb0EEENS1_29StaticPersistentTileSchedulerILb0EEEEEEEEEvNT_6ParamsE:
        .type           _ZN7cutlass13device_kernelIN5flash11enable_sm90INS1_16FlashAttnFwdSm90INS1_25CollectiveMainloopFwdSm90ILi2EN4cute5tupleIJNS5_1CILi1EEES8_S8_EEENS6_IJNS7_ILi192EEESA_NS7_ILi64EEEEEELi64ENS_10bfloat16_tEfNS_4arch4Sm90ELb0ELb0ELb1ELb0ELb0ELb0ELb0ELb0ELb1ELb1ELb0ELb0EEENS1_21CollectiveEpilogueFwdINS6_IJSA_SB_SA_EEES9_SD_SF_Li384ELb0ELb1ELb0ELb0EEENS1_29StaticPersistentTileSchedulerILb0EEEEEEEEEvNT_6ParamsE,@function
        .size           _ZN7cutlass13device_kernelIN5flash11enable_sm90INS1_16FlashAttnFwdSm90INS1_25CollectiveMainloopFwdSm90ILi2EN4cute5tupleIJNS5_1CILi1EEES8_S8_EEENS6_IJNS7_ILi192EEESA_NS7_ILi64EEEEEELi64ENS_10bfloat16_tEfNS_4arch4Sm90ELb0ELb0ELb1ELb0ELb0ELb0ELb0ELb0ELb1ELb1ELb0ELb0EEENS1_21CollectiveEpilogueFwdINS6_IJSA_SB_SA_EEES9_SD_SF_Li384ELb0ELb1ELb0ELb0EEENS1_29StaticPersistentTileSchedulerILb0EEEEEEEEEvNT_6ParamsE,(.L_x_2640 - _ZN7cutlass13device_kernelIN5flash11enable_sm90INS1_16FlashAttnFwdSm90INS1_25CollectiveMainloopFwdSm90ILi2EN4cute5tupleIJNS5_1CILi1EEES8_S8_EEENS6_IJNS7_ILi192EEESA_NS7_ILi64EEEEEELi64ENS_10bfloat16_tEfNS_4arch4Sm90ELb0ELb0ELb1ELb0ELb0ELb0ELb0ELb0ELb1ELb1ELb0ELb0EEENS1_21CollectiveEpilogueFwdINS6_IJSA_SB_SA_EEES9_SD_SF_Li384ELb0ELb1ELb0ELb0EEENS1_29StaticPersistentTileSchedulerILb0EEEEEEEEEvNT_6ParamsE)
        .other          _ZN7cutlass13device_kernelIN5flash11enable_sm90INS1_16FlashAttnFwdSm90INS1_25CollectiveMainloopFwdSm90ILi2EN4cute5tupleIJNS5_1CILi1EEES8_S8_EEENS6_IJNS7_ILi192EEESA_NS7_ILi64EEEEEELi64ENS_10bfloat16_tEfNS_4arch4Sm90ELb0ELb0ELb1ELb0ELb0ELb0ELb0ELb0ELb1ELb1ELb0ELb0EEENS1_21CollectiveEpilogueFwdINS6_IJSA_SB_SA_EEES9_SD_SF_Li384ELb0ELb1ELb0ELb0EEENS1_29StaticPersistentTileSchedulerILb0EEEEEEEEEvNT_6ParamsE,@"STO_CUDA_ENTRY STV_DEFAULT"
_ZN7cutlass13device_kernelIN5flash11enable_sm90INS1_16FlashAttnFwdSm90INS1_25CollectiveMainloopFwdSm90ILi2EN4cute5tupleIJNS5_1CILi1EEES8_S8_EEENS6_IJNS7_ILi192EEESA_NS7_ILi64EEEEEELi64ENS_10bfloat16_tEfNS_4arch4Sm90ELb0ELb0ELb1ELb0ELb0ELb0ELb0ELb0ELb1ELb1ELb0ELb0EEENS1_21CollectiveEpilogueFwdINS6_IJSA_SB_SA_EEES9_SD_SF_Li384ELb0ELb1ELb0ELb0EEENS1_29StaticPersistentTileSchedulerILb0EEEEEEEEEvNT_6ParamsE:
[----:B------:R-:W0:Y:S02]  /*0000*/  LDC R1, c[0x0][0x28] ;  /* 0x00000a00ff017b82 */ /* 0x000e240000000800 */
[----:B0-----:R-:W-:Y:S01]  /*0010*/  VIADD R1, R1, 0xffffffd0 ;  /* 0xffffffd001017836 */ /* 0x001fe20000000000 */
[----:B------:R-:W0:Y:S01]  /*0020*/  S2R R3, SR_TID.X ;  /* 0x0000000000037919 */ /* 0x000e220000002100 */
[----:B------:R-:W-:Y:S01]  /*0030*/  ELECT P0, URZ, PT ;  /* 0x00000000003f782f */ /* 0x000fe20003800000 */
[----:B------:R-:W-:Y:S01]  /*0040*/  BSSY B0, `(.L_x_0) ;  /* 0x000000e000007945 */ /* 0x000fe20003800000 */
[--C-:B0-----:R-:W-:Y:S02]  /*0050*/  SHF.R.U32.HI R0, RZ, 0x5, R3.reuse ;  /* 0x00000005ff007819 */ /* 0x101fe40000011603 */
[----:B------:R-:W-:-:S03]  /*0060*/  SHF.R.U32.HI R3, RZ, 0x7, R3 ;  /* 0x00000007ff037819 */ /* 0x000fc60000011603 */
[----:B------:R-:W0:Y:S02]  /*0070*/  SHFL.IDX PT, R2, R0, RZ, 0x1f ;  /* 0x00001fff00027589 */ /* 0x000e2400000e0000 */
[----:B0-----:R-:W-:-:S13]  /*0080*/  ISETP.EQ.AND P0, PT, R2, RZ, P0 ;  /* 0x000000ff0200720c */ /* 0x001fda0000702270 */
[----:B------:R-:W-:Y:S05]  /*0090*/  @!P0 BRA `(.L_x_1) ;  /* 0x0000000000208947 */ /* 0x000fea0003800000 */
[----:B------:R-:W-:Y:S02]  /*00a0*/  ULDC.64 UR4, c[0x0][0x198] ;  /* 0x0000660000047ab9 */ /* 0x000fe40000000a00 */
[----:B------:R-:W-:Y:S02]  /*00b0*/  UIADD3 UR6, UP0, UR4, 0x370, URZ ;  /* 0x0000037004067890 */ /* 0x000fe4000ff1e03f */
[----:B------:R-:W-:Y:S02]  /*00c0*/  UIADD3 UR4, UP1, UR4, 0x470, URZ ;  /* 0x0000047004047890 */ /* 0x000fe4000ff3e03f */
[----:B------:R-:W-:Y:S02]  /*00d0*/  UIADD3.X UR7, URZ, UR5, URZ, UP0, !UPT ;  /* 0x000000053f077290 */ /* 0x000fe400087fe43f */
[----:B------:R-:W-:-:S07]  /*00e0*/  UIADD3.X UR5, URZ, UR5, URZ, UP1, !UPT ;  /* 0x000000053f057290 */ /* 0x000fce0008ffe43f */
[----:B------:R0:W-:Y:S02]  /*00f0*/  UTMACCTL.PF [UR6] ;  /* 0x00000000060079b9 */ /* 0x0001e40008040000 */
[----:B------:R0:W-:Y:S02]  /*0100*/  UTMACCTL.PF [UR4] ;  /* 0x00000000040079b9 */ /* 0x0001e40008040000 */
[----:B0-----:R-:W-:Y:S01]  /*0110*/  NOP ;  /* 0x0000000000007918 */ /* 0x001fe20000000000 */
.L_x_1:
[----:B------:R-:W-:Y:S05]  /*0120*/  BSYNC B0 ;  /* 0x0000000000007941 */ /* 0x000fea0003800000 */
.L_x_0:
[----:B------:R-:W-:Y:S01]  /*0130*/  VOTEU.ANY UP0, P0 ;  /* 0x00000000003f7886 */ /* 0x000fe20000000100 */
[----:B------:R-:W0:Y:S01]  /*0140*/  SHFL.IDX PT, R3, R3, RZ, 0x1f ;  /* 0x00001fff03037589 */ /* 0x000e2200000e0000 */
[----:B------:R-:W-:Y:S01]  /*0150*/  UMOV UR4, 0x80 ;  /* 0x0000008000047882 */ /* 0x000fe20000000000 */
[----:B------:R-:W-:Y:S01]  /*0160*/  UMOV UR7, 0x180 ;  /* 0x0000018000077882 */ /* 0x000fe20000000000 */
[----:B------:R-:W-:Y:S01]  /*0170*/  VOTEU.ANY UP1, P0 ;  /* 0x00000000003f7886 */ /* 0x000fe20000020100 */
[----:B------:R-:W1:Y:S01]  /*0180*/  @UP0 S2UR UR8, SR_CgaCtaId ;  /* 0x00000000000809c3 */ /* 0x000e620000008800 */
[----:B------:R-:W2:Y:S01]  /*0190*/  SHFL.IDX PT, R2, R0, RZ, 0x1f ;  /* 0x00001fff00027589 */ /* 0x000ea200000e0000 */
[----:B------:R-:W-:Y:S01]  /*01a0*/  @UP0 UMOV UR6, 0x400 ;  /* 0x0000040000060882 */ /* 0x000fe20000000000 */
[----:B------:R-:W-:-:S04]  /*01b0*/  @UP0 UIADD3 UR4, -UR4, 0x100000, URZ ;  /* 0x0010000004040890 */ /* 0x000fc8000fffe13f */
[----:B------:R-:W-:Y:S02]  /*01c0*/  @UP0 USHF.L.U32 UR5, UR4, 0xb, URZ ;  /* 0x0000000b04050899 */ /* 0x000fe4000800063f */
[----:B------:R-:W-:Y:S01]  /*01d0*/  @UP0 USHF.L.U32 UR4, UR4, 0x1, URZ ;  /* 0x0000000104040899 */ /* 0x000fe2000800063f */
[----:B------:R-:W-:Y:S01]  /*01e0*/  VOTEU.ANY UP2, P0 ;  /* 0x00000000003f7886 */ /* 0x000fe20000040100 */
[----:B0-----:R-:W-:Y:S01]  /*01f0*/  R2UR UR9, R3 ;  /* 0x00000000030972ca */ /* 0x001fe200000e0000 */
[----:B-1----:R-:W-:Y:S01]  /*0200*/  @UP0 ULEA UR8, UR8, UR6, 0x18 ;  /* 0x0000000608080291 */ /* 0x002fe2000f8ec03f */
[----:B--2---:R-:W-:Y:S01]  /*0210*/  ISETP.NE.AND P1, PT, R2, RZ, PT ;  /* 0x000000ff0200720c */ /* 0x004fe20003f25270 */
[----:B------:R-:W-:-:S04]  /*0220*/  @UP0 UIADD3 UR6, -UR7, 0x100000, URZ ;  /* 0x0010000007060890 */ /* 0x000fc8000fffe13f */
[----:B------:R-:W-:Y:S02]  /*0230*/  @UP0 USHF.L.U32 UR7, UR6, 0xb, URZ ;  /* 0x0000000b06070899 */ /* 0x000fe4000800063f */
[----:B------:R-:W-:-:S04]  /*0240*/  @UP0 USHF.L.U32 UR6, UR6, 0x1, URZ ;  /* 0x0000000106060899 */ /* 0x000fc8000800063f */
[----:B------:R-:W-:Y:S01]  /*0250*/  UISETP.NE.AND UP0, UPT, UR9, URZ, UPT ;  /* 0x0000003f0900728c */ /* 0x000fe2000bf05270 */
[----:B------:R-:W0:Y:S02]  /*0260*/  FENCE.VIEW.ASYNC.S ;  /* 0x00000000000073c6 */ /* 0x000e240000000000 */
[----:B0-----:R0:W1:Y:S05]  /*0270*/  @UP1 SYNCS.EXCH.64 URZ, [UR8+0x30800], UR4 ;  /* 0x03080004083f15b2 */ /* 0x00106a0008000100 */
[----:B------:R0:W2:Y:S01]  /*0280*/  @UP2 SYNCS.EXCH.64 URZ, [UR8+0x30820], UR6 ;  /* 0x03082006083f25b2 */ /* 0x0000a20008000100 */
[----:B------:R-:W-:Y:S05]  /*0290*/  @P1 BRA `(.L_x_2) ;  /* 0x0000000000481947 */ /* 0x000fea0003800000 */
[----:B0-----:R-:W0:Y:S01]  /*02a0*/  S2UR UR5, SR_CgaCtaId ;  /* 0x00000000000579c3 */ /* 0x001e220000008800 */
[----:B------:R-:W-:Y:S01]  /*02b0*/  UMOV UR4, 0x400 ;  /* 0x0000040000047882 */ /* 0x000fe20000000000 */
[----:B------:R-:W-:Y:S01]  /*02c0*/  UMOV UR6, 0x1 ;  /* 0x0000000100067882 */ /* 0x000fe20000000000 */
[----:B------:R-:W-:Y:S01]  /*02d0*/  UMOV UR7, 0x3 ;  /* 0x0000000300077882 */ /* 0x000fe20000000000 */
[----:B------:R-:W-:Y:S01]  /*02e0*/  ELECT P0, URZ, PT ;  /* 0x00000000003f782f */ /* 0x000fe20003800000 */
[----:B0-----:R-:W-:Y:S02]  /*02f0*/  ULEA UR8, UR5, UR4, 0x18 ;  /* 0x0000000405087291 */ /* 0x001fe4000f8ec03f */
[----:B------:R-:W-:-:S04]  /*0300*/  UIADD3 UR4, -UR6, 0x100000, URZ ;  /* 0x0010000006047890 */ /* 0x000fc8000fffe13f */
[----:B------:R-:W-:Y:S02]  /*0310*/  USHF.L.U32 UR5, UR4, 0xb, URZ ;  /* 0x0000000b04057899 */ /* 0x000fe4000800063f */
[----:B------:R-:W-:Y:S02]  /*0320*/  USHF.L.U32 UR4, UR4, 0x1, URZ ;  /* 0x0000000104047899 */ /* 0x000fe4000800063f */
[----:B------:R-:W-:-:S04]  /*0330*/  UIADD3 UR6, -UR7, 0x100000, URZ ;  /* 0x0010000007067890 */ /* 0x000fc8000fffe13f */
[----:B------:R-:W-:Y:S02]  /*0340*/  USHF.L.U32 UR7, UR6, 0xb, URZ ;  /* 0x0000000b06077899 */ /* 0x000fe4000800063f */
[----:B------:R-:W-:Y:S01]  /*0350*/  USHF.L.U32 UR6, UR6, 0x1, URZ ;  /* 0x0000000106067899 */ /* 0x000fe2000800063f */
[----:B------:R-:W0:Y:S03]  /*0360*/  FENCE.VIEW.ASYNC.S ;  /* 0x00000000000073c6 */ /* 0x000e260000000000 */
[----:B0-----:R3:W4:Y:S08]  /*0370*/  SYNCS.EXCH.64 URZ, [UR8+0x30830], UR4 ;  /* 0x03083004083f75b2 */ /* 0x0017300008000100 */
[----:B------:R3:W0:Y:S01]  /*0380*/  SYNCS.EXCH.64 URZ, [UR8+0x30840], UR6 ;  /* 0x03084006083f75b2 */ /* 0x0006220008000100 */
[----:B------:R3:W0:Y:S01]  /*0390*/  SYNCS.EXCH.64 URZ, [UR8+0x30838], UR4 ;  /* 0x03083804083f75b2 */ /* 0x0006220008000100 */
[----:B------:R3:W0:Y:S02]  /*03a0*/  SYNCS.EXCH.64 URZ, [UR8+0x30848], UR6 ;  /* 0x03084806083f75b2 */ /* 0x0006240008000100 */
[----:B---3--:R-:W-:Y:S01]  /*03b0*/  NOP ;  /* 0x0000000000007918 */ /* 0x008fe20000000000 */
.L_x_2:
[----:B------:R-:W3:Y:S01]  /*03c0*/  SHFL.IDX PT, R2, R0, RZ, 0x1f ;  /* 0x00001fff00027589 */ /* 0x000ee200000e0000 */
[----:B------:R-:W-:Y:S01]  /*03d0*/  NOP ;  /* 0x0000000000007918 */ /* 0x000fe20000000000 */
[----:B---3--:R-:W-:-:S13]  /*03e0*/  ISETP.NE.AND P0, PT, R2, RZ, PT ;  /* 0x000000ff0200720c */ /* 0x008fda0003f05270 */
        /* <DEDUP_REMOVED lines=14> */
[----:B0-----:R3:W0:Y:S08]  /*04d0*/  SYNCS.EXCH.64 URZ, [UR8+0x30850], UR4 ;  /* 0x03085004083f75b2 */ /* 0x0016300008000100 */
[----:B------:R3:W0:Y:S01]  /*04e0*/  SYNCS.EXCH.64 URZ, [UR8+0x30860], UR6 ;  /* 0x03086006083f75b2 */ /* 0x0006220008000100 */
[----:B------:R3:W0:Y:S01]  /*04f0*/  SYNCS.EXCH.64 URZ, [UR8+0x30858], UR4 ;  /* 0x03085804083f75b2 */ /* 0x0006220008000100 */
[----:B------:R3:W0:Y:S02]  /*0500*/  SYNCS.EXCH.64 URZ, [UR8+0x30868], UR6 ;  /* 0x03086806083f75b2 */ /* 0x0006240008000100 */
[----:B---3--:R-:W-:Y:S01]  /*0510*/  NOP ;  /* 0x0000000000007918 */ /* 0x008fe20000000000 */
.L_x_3:
[----:B------:R-:W3:Y:S01]  /*0520*/  SHFL.IDX PT, R2, R0, RZ, 0x1f ;  /* 0x00001fff00027589 */ /* 0x000ee200000e0000 */
[----:B------:R-:W-:Y:S01]  /*0530*/  NOP ;  /* 0x0000000000007918 */ /* 0x000fe20000000000 */
[----:B---3--:R-:W-:-:S13]  /*0540*/  ISETP.NE.AND P0, PT, R2, RZ, PT ;  /* 0x000000ff0200720c */ /* 0x008fda0003f05270 */
[----:B------:R-:W-:Y:S05]  /*0550*/  @P0 BRA `(.L_x_4) ;  /* 0x0000000000380947 */ /* 0x000fea0003800000 */
[----:B0-----:R-:W0:Y:S01]  /*0560*/  S2UR UR5, SR_CgaCtaId ;  /* 0x00000000000579c3 */ /* 0x001e220000008800 */
[----:B------:R-:W-:Y:S01]  /*0570*/  UMOV UR4, 0x400 ;  /* 0x0000040000047882 */ /* 0x000fe20000000000 */
[----:B------:R-:W-:Y:S01]  /*0580*/  UMOV UR7, 0x1 ;  /* 0x0000000100077882 */ /* 0x000fe20000000000 */
[----:B------:R-:W-:Y:S01]  /*0590*/  ELECT P0, URZ, PT ;  /* 0x00000000003f782f */ /* 0x000fe20003800000 */
[----:B0-----:R-:W-:Y:S02]  /*05a0*/  ULEA UR6, UR5, UR4, 0x18 ;  /* 0x0000000405067291 */ /* 0x001fe4000f8ec03f */
[----:B------:R-:W-:-:S04]  /*05b0*/  UIADD3 UR4, -UR7, 0x100000, URZ ;  /* 0x0010000007047890 */ /* 0x000fc8000fffe13f */
[----:B------:R-:W-:Y:S02]  /*05c0*/  USHF.L.U32 UR5, UR4, 0xb, URZ ;  /* 0x0000000b04057899 */ /* 0x000fe4000800063f */
[----:B------:R-:W-:Y:S01]  /*05d0*/  USHF.L.U32 UR4, UR4, 0x1, URZ ;  /* 0x0000000104047899 */ /* 0x000fe2000800063f */
[----:B------:R-:W0:Y:S11]  /*05e0*/  FENCE.VIEW.ASYNC.S ;  /* 0x00000000000073c6 */ /* 0x000e360000000000 */
[----:B0-----:R3:W0:Y:S01]  /*05f0*/  SYNCS.EXCH.64 URZ, [UR6+0x30870], UR4 ;  /* 0x03087004063f75b2 */ /* 0x0016220008000100 */
[----:B------:R3:W0:Y:S01]  /*0600*/  SYNCS.EXCH.64 URZ, [UR6+0x30880], UR4 ;  /* 0x03088004063f75b2 */ /* 0x0006220008000100 */
[----:B------:R3:W0:Y:S01]  /*0610*/  SYNCS.EXCH.64 URZ, [UR6+0x30878], UR4 ;  /* 0x03087804063f75b2 */ /* 0x0006220008000100 */
[----:B------:R3:W0:Y:S02]  /*0620*/  SYNCS.EXCH.64 URZ, [UR6+0x30888], UR4 ;  /* 0x03088804063f75b2 */ /* 0x0006240008000100 */
[----:B---3--:R-:W-:Y:S01]  /*0630*/  NOP ;  /* 0x0000000000007918 */ /* 0x008fe20000000000 */
.L_x_4:
        /* <DEDUP_REMOVED lines=22> */
.L_x_5:
        /* <DEDUP_REMOVED lines=22> */
.L_x_6:
[----:B------:R-:W-:Y:S01]  /*0900*/  PLOP3.LUT P0, PT, PT, PT, UP0, 0x80, 0x0 ;  /* 0x000000000000781c */ /* 0x000fe20003f0f008 */
[----:B------:R-:W-:Y:S01]  /*0910*/  UMOV UR36, 0x1 ;  /* 0x0000000100247882 */ /* 0x000fe20000000000 */
[----:B------:R-:W-:Y:S01]  /*0920*/  NOP ;  /* 0x0000000000007918 */ /* 0x000fe20000000000 */
[----:B------:R-:W-:Y:S01]  /*0930*/  USEL UR36, UR36, 0x2, !UP0 ;  /* 0x0000000224247887 */ /* 0x000fe2000c000000 */
[----:B------:R-:W-:Y:S01]  /*0940*/  ULDC.64 UR46, c[0x0][0x208] ;  /* 0x00008200002e7ab9 */ /* 0x000fe20000000a00 */
[----:B012-4-:R-:W-:Y:S08]  /*0950*/  BAR.SYNC.DEFER_BLOCKING 0x0 ;  /* 0x0000000000007b1d */ /* 0x017ff00000010000 */
[----:B------:R-:W-:Y:S05]  /*0960*/  @!P0 BRA `(.L_x_7) ;  /* 0x00000090005c8947 */ /* 0x000fea0003800000 */
.L_x_8:
[----:B------:R-:W-:-:S08]  /*0970*/  NOP ;  /* 0x0000000000007918 */ /* 0x000fd00000000000 */
[----:B------:R-:W0:Y:S02]  /*0980*/  USETMAXREG.TRY_ALLOC.CTAPOOL UP0, 0xa0 ;  /* 0x000000a0000079c8 */ /* 0x000e240008000600 */
[----:B0-----:R-:W-:-:S13]  /*0990*/  PLOP3.LUT P0, PT, PT, PT, UP0, 0x80, 0x0 ;  /* 0x000000000000781c */ /* 0x001fda0003f0f008 */
[----:B------:R-:W-:Y:S05]  /*09a0*/  @!P0 BRA `(.L_x_8) ;  /* 0xfffffffc00f08947 */ /* 0x000fea000383ffff */
[----:B------:R-:W0:Y:S01]  /*09b0*/  S2R R2, SR_TID.X ;  /* 0x0000000000027919 */ /* 0x000e220000002100 */
[----:B------:R-:W1:Y:S08]  /*09c0*/  S2UR UR41, SR_CTAID.X ;  /* 0x00000000002979c3 */ /* 0x000e700000002500 */
[----:B------:R-:W-:Y:S06]  /*09d0*/  BAR.ARV 0x8, 0x200 ;  /* 0x0208000000007b1d */ /* 0x000fec0000002000 */
[----:B0-----:R-:W-:-:S04]  /*09e0*/  LOP3.LUT R0, R2, 0xffffff80, RZ, 0xc0, !PT ;  /* 0xffffff8002007812 */ /* 0x001fc800078ec0ff */
[----:B------:R-:W-:Y:S02]  /*09f0*/  ISETP.NE.AND P0, PT, R0, 0x80, PT ;  /* 0x000000800000780c */ /* 0x000fe40003f05270 */
[----:B------:R-:W1:Y:S11]  /*0a00*/  LDC R0, c[0x0][0xc34] ;  /* 0x00030d00ff007b82 */ /* 0x000e760000000800 */
[----:B------:R-:W-:Y:S06]  /*0a10*/  @!P0 BAR.ARV 0x9, 0x100 ;  /* 0x0244000000008b1d */ /* 0x000fec0000002000 */
[----:B-1----:R-:W-:-:S13]  /*0a20*/  ISETP.LE.AND P0, PT, R0, UR41, PT ;  /* 0x0000002900007c0c */ /* 0x002fda000bf03270 */
[----:B------:R-:W-:Y:S05]  /*0a30*/  @P0 EXIT ;  /* 0x000000000000094d */ /* 0x000fea0003800000 */
[----:B------:R-:W-:Y:S01]  /*0a40*/  VIADD R0, R2, 0xffffff80 ;  /* 0xffffff8002007836 */ /* 0x000fe20000000000 */
[----:B------:R-:W0:Y:S01]  /*0a50*/  S2UR UR4, SR_CgaCtaId ;  /* 0x00000000000479c3 */ /* 0x000e220000008800 */
[----:B------:R-:W-:Y:S01]  /*0a60*/  UMOV UR40, 0x400 ;  /* 0x0000040000287882 */ /* 0x000fe20000000000 */
[----:B------:R-:W-:Y:S02]  /*0a70*/  ULOP3.LUT UR42, UR36, 0x1, URZ, 0xfc, !UPT ;  /* 0x00000001242a7892 */ /* 0x000fe4000f8efc3f */
[----:B------:R-:W-:Y:S01]  /*0a80*/  SHF.R.S32.HI R3, RZ, 0x1f, R0 ;  /* 0x0000001fff037819 */ /* 0x000fe20000011400 */
[----:B------:R-:W-:Y:S01]  /*0a90*/  UMOV UR37, URZ ;  /* 0x0000003f00257c82 */ /* 0x000fe20008000000 */
[----:B------:R-:W-:Y:S01]  /*0aa0*/  UMOV UR38, URZ ;  /* 0x0000003f00267c82 */ /* 0x000fe20008000000 */
[----:B------:R-:W-:Y:S01]  /*0ab0*/  UMOV UR39, URZ ;  /* 0x0000003f00277c82 */ /* 0x000fe20008000000 */
[CC--:B------:R-:W-:Y:S02]  /*0ac0*/  LEA.HI R2, R3.reuse, R0.reuse, RZ, 0x4 ;  /* 0x0000000003027211 */ /* 0x0c0fe400078f20ff */
[----:B------:R-:W-:-:S02]  /*0ad0*/  LEA.HI R6, R3, R0, RZ, 0x2 ;  /* 0x0000000003067211 */ /* 0x000fc400078f10ff */
[----:B------:R-:W-:Y:S02]  /*0ae0*/  SHF.R.S32.HI R7, RZ, 0x4, R2 ;  /* 0x00000004ff077819 */ /* 0x000fe40000011402 */
[C---:B------:R-:W-:Y:S02]  /*0af0*/  LOP3.LUT R5, R2.reuse, 0xfffffff0, RZ, 0xc0, !PT ;  /* 0xfffffff002057812 */ /* 0x040fe400078ec0ff */
[----:B------:R-:W-:Y:S02]  /*0b00*/  LEA.HI R4, R2, R7, RZ, 0x1 ;  /* 0x0000000702047211 */ /* 0x000fe400078f08ff */
[----:B------:R-:W-:Y:S01]  /*0b10*/  LEA.HI R2, R3, R0, RZ, 0x7 ;  /* 0x0000000003027211 */ /* 0x000fe200078f38ff */
[----:B------:R-:W-:Y:S01]  /*0b20*/  IMAD.IADD R5, R0, 0x1, -R5 ;  /* 0x0000000100057824 */ /* 0x000fe200078e0a05 */
[----:B------:R-:W-:Y:S02]  /*0b30*/  LOP3.LUT R4, R4, 0x1ffffffe, RZ, 0xc0, !PT ;  /* 0x1ffffffe04047812 */ /* 0x000fe400078ec0ff */
[----:B------:R-:W-:-:S02]  /*0b40*/  LOP3.LUT R9, R2, 0xffffff80, RZ, 0xc0, !PT ;  /* 0xffffff8002097812 */ /* 0x000fc400078ec0ff */
[----:B------:R-:W-:Y:S01]  /*0b50*/  IADD3 R7, R7, -R4, RZ ;  /* 0x8000000407077210 */ /* 0x000fe20007ffe0ff */
[----:B0-----:R-:W-:Y:S01]  /*0b60*/  ULEA UR40, UR4, UR40, 0x18 ;  /* 0x0000002804287291 */ /* 0x001fe2000f8ec03f */
[----:B------:R-:W-:Y:S01]  /*0b70*/  SHF.R.S32.HI R4, RZ, 0x1f, R5 ;  /* 0x0000001fff047819 */ /* 0x000fe20000011405 */
[----:B------:R-:W-:Y:S01]  /*0b80*/  IMAD.IADD R16, R0, 0x1, -R9 ;  /* 0x0000000100107824 */ /* 0x000fe200078e0a09 */
[----:B------:R-:W-:Y:S02]  /*0b90*/  LOP3.LUT R11, R6, 0xfffffffc, RZ, 0xc0, !PT ;  /* 0xfffffffc060b7812 */ /* 0x000fe400078ec0ff */
[----:B------:R-:W-:Y:S02]  /*0ba0*/  LEA.HI R4, R4, R5, RZ, 0x3 ;  /* 0x0000000504047211 */ /* 0x000fe400078f18ff */
[----:B------:R-:W-:Y:S01]  /*0bb0*/  LEA.HI R18, R3, R0, RZ, 0x3 ;  /* 0x0000000003127211 */ /* 0x000fe200078f18ff */
[----:B------:R-:W-:Y:S01]  /*0bc0*/  IMAD.IADD R14, R0, 0x1, -R11 ;  /* 0x00000001000e7824 */ /* 0x000fe200078e0a0b */
[C---:B------:R-:W-:Y:S01]  /*0bd0*/  LOP3.LUT R6, R4.reuse, 0xfffffff8, RZ, 0xc0, !PT ;  /* 0xfffffff804067812 */ /* 0x040fe200078ec0ff */
[----:B------:R-:W-:Y:S01]  /*0be0*/  STL [R1+0xc], R16 ;  /* 0x00000c1001007387 */ /* 0x000fe20000100800 */
[----:B------:R-:W-:Y:S01]  /*0bf0*/  SHF.R.S32.HI R10, RZ, 0x1f, R16 ;  /* 0x0000001fff0a7819 */ /* 0x000fe20000011410 */
[----:B------:R-:W-:Y:S01]  /*0c00*/  IMAD.SHL.U32 R4, R4, 0x40, RZ ;  /* 0x0000004004047824 */ /* 0x000fe200078e00ff */
[----:B------:R-:W-:Y:S01]  /*0c10*/  LOP3.LUT R17, R18, 0xfffffff8, RZ, 0xc0, !PT ;  /* 0xfffffff812117812 */ /* 0x000fe200078ec0ff */
[----:B------:R-:W-:Y:S01]  /*0c20*/  IMAD.IADD R6, R5, 0x1, -R6 ;  /* 0x0000000105067824 */ /* 0x000fe200078e0a06 */
[----:B------:R-:W-:-:S02]  /*0c30*/  LEA.HI R11, R10, R16, RZ, 0x2 ;  /* 0x000000100a0b7211 */ /* 0x000fc400078f10ff */
[----:B------:R-:W-:Y:S02]  /*0c40*/  LEA.HI R8, R14, R14, RZ, 0x1 ;  /* 0x0000000e0e087211 */ /* 0x000fe400078f08ff */
[----:B------:R-:W-:Y:S01]  /*0c50*/  LEA.HI R9, R3, R0, RZ, 0x5 ;  /* 0x0000000003097211 */ /* 0x000fe200078f28ff */
[----:B------:R-:W-:Y:S01]  /*0c60*/  IMAD.IADD R0, R0, 0x1, -R17 ;  /* 0x0000000100007824 */ /* 0x000fe200078e0a11 */
[----:B------:R-:W-:Y:S02]  /*0c70*/  SHF.L.U32 R3, R6, 0x6, RZ ;  /* 0x0000000606037819 */ /* 0x000fe400000006ff */
[--C-:B------:R-:W-:Y:S01]  /*0c80*/  SHF.R.S32.HI R12, RZ, 0x2, R11.reuse ;  /* 0x00000002ff0c7819 */ /* 0x100fe2000001140b */
[----:B------:R-:W-:Y:S01]  /*0c90*/  IMAD.SHL.U32 R9, R9, 0x20, RZ ;  /* 0x0000002009097824 */ /* 0x000fe200078e00ff */
[----:B------:R-:W-:Y:S01]  /*0ca0*/  SHF.R.S32.HI R13, RZ, 0x1f, R11 ;  /* 0x0000001fff0d7819 */ /* 0x000fe2000001140b */
[----:B------:R0:W-:Y:S01]  /*0cb0*/  STL [R1+0x4], R0 ;  /* 0x0000040001007387 */ /* 0x0001e20000100800 */
[----:B------:R-:W-:Y:S01]  /*0cc0*/  LOP3.LUT R15, R8, 0x1ffffffe, RZ, 0xc0, !PT ;  /* 0x1ffffffe080f7812 */ /* 0x000fe200078ec0ff */
[----:B------:R-:W-:Y:S01]  /*0cd0*/  IMAD.SHL.U32 R8, R7, 0x8, RZ ;  /* 0x0000000807087824 */ /* 0x000fe200078e00ff */
[----:B------:R-:W-:-:S02]  /*0ce0*/  LOP3.LUT R3, R3, 0x1c0, RZ, 0xc0, !PT ;  /* 0x000001c003037812 */ /* 0x000fc400078ec0ff */
[----:B------:R-:W-:Y:S01]  /*0cf0*/  SHF.R.S32.HI R7, RZ, 0x7, R2 ;  /* 0x00000007ff077819 */ /* 0x000fe20000011402 */
[----:B------:R-:W-:Y:S01]  /*0d00*/  IMAD.IADD R15, R14, 0x1, -R15 ;  /* 0x000000010e0f7824 */ /* 0x000fe200078e0a0f */
[----:B------:R-:W-:Y:S02]  /*0d10*/  LEA.HI R13, R13, R12, RZ, 0x3 ;  /* 0x0000000c0d0d7211 */ /* 0x000fe400078f18ff */
[----:B------:R-:W-:Y:S01]  /*0d20*/  LEA.HI R10, R10, R16, RZ, 0x5 ;  /* 0x000000100a0a7211 */ /* 0x000fe200078f28ff */
[----:B------:R-:W-:Y:S01]  /*0d30*/  IMAD.HI R2, R7, 0x55555556, RZ ;  /* 0x5555555607027827 */ /* 0x000fe200078e02ff */
[----:B0-----:R-:W-:Y:S02]  /*0d40*/  LOP3.LUT R0, R3, 0x8, R8, 0xf8, !PT ;  /* 0x0000000803007812 */ /* 0x001fe400078ef808 */
[----:B------:R-:W-:Y:S02]  /*0d50*/  SHF.R.U32.HI R3, RZ, 0x3, R3 ;  /* 0x00000003ff037819 */ /* 0x000fe40000011603 */
[----:B------:R-:W-:-:S02]  /*0d60*/  LOP3.LUT R13, R13, 0xfffffff8, RZ, 0xc0, !PT ;  /* 0xfffffff80d0d7812 */ /* 0x000fc400078ec0ff */
[----:B------:R-:W-:Y:S02]  /*0d70*/  LOP3.LUT R0, R0, R3, RZ, 0x3c, !PT ;  /* 0x0000000300007212 */ /* 0x000fe400078e3cff */
[----:B------:R-:W-:Y:S02]  /*0d80*/  LOP3.LUT R9, R9, 0xfffffc00, RZ, 0xc0, !PT ;  /* 0xfffffc0009097812 */ /* 0x000fe400078ec0ff */
[----:B------:R-:W-:Y:S02]  /*0d90*/  LOP3.LUT R4, R4, 0x7ffffe00, RZ, 0xc0, !PT ;  /* 0x7ffffe0004047812 */ /* 0x000fe400078ec0ff */
[----:B------:R-:W-:Y:S02]  /*0da0*/  IADD3 R13, R12, -R13, RZ ;  /* 0x8000000d0c0d7210 */ /* 0x000fe40007ffe0ff */
[----:B------:R-:W-:Y:S02]  /*0db0*/  LEA.HI R2, R2, R2, RZ, 0x1 ;  /* 0x0000000202027211 */ /* 0x000fe400078f08ff */
[----:B------:R-:W-:-:S02]  /*0dc0*/  SHF.R.S32.HI R10, RZ, 0x5, R10 ;  /* 0x00000005ff0a7819 */ /* 0x000fc4000001140a */
[----:B------:R-:W-:Y:S01]  /*0dd0*/  IADD3 R0, R0, R4, R9 ;  /* 0x0000000400007210 */ /* 0x000fe20007ffe009 */
[----:B------:R-:W-:Y:S01]  /*0de0*/  IMAD R3, R2, -0x3, R7 ;  /* 0xfffffffd02037824 */ /* 0x000fe200078e0207 */
[----:B------:R-:W-:Y:S01]  /*0df0*/  R2P PR, R6, 0x6 ;  /* 0x0000000606007804 */ /* 0x000fe20000000000 */
[----:B------:R-:W-:Y:S01]  /*0e00*/  IMAD R10, R10, 0x10, R13 ;  /* 0x000000100a0a7824 */ /* 0x000fe200078e020d */
[----:B------:R-:W-:Y:S01]  /*0e10*/  LOP3.LUT R11, R11, 0x7ffffffc, RZ, 0xc0, !PT ;  /* 0x7ffffffc0b0b7812 */ /* 0x000fe200078ec0ff */
[----:B------:R-:W-:Y:S01]  /*0e20*/  IMAD.MOV.U32 R6, RZ, RZ, -0x2 ;  /* 0xfffffffeff067424 */ /* 0x000fe200078e00ff */
[----:B------:R-:W-:Y:S02]  /*0e30*/  LEA R5, R5, R9, 0x6 ;  /* 0x0000000905057211 */ /* 0x000fe400078e30ff */
[----:B------:R-:W-:Y:S01]  /*0e40*/  LEA R2, R0, UR40, 0x1 ;  /* 0x0000002800027c11 */ /* 0x000fe2000f8e08ff */
[----:B------:R-:W-:Y:S01]  /*0e50*/  IMAD.IADD R11, R16, 0x1, -R11 ;  /* 0x00000001100b7824 */ /* 0x000fe200078e0a0b */
[----:B------:R-:W-:Y:S01]  /*0e60*/  LEA R3, R3, R10, 0x6 ;  /* 0x0000000a03037211 */ /* 0x000fe200078e30ff */
[----:B------:R-:W-:-:S02]  /*0e70*/  IMAD.IADD R5, R8, 0x1, R5 ;  /* 0x0000000108057824 */ /* 0x000fc400078e0205 */
[C---:B------:R-:W-:Y:S02]  /*0e80*/  VIADD R17, R2.reuse, 0x1e800 ;  /* 0x0001e80002117836 */ /* 0x040fe40000000000 */
[----:B------:R-:W-:Y:S01]  /*0e90*/  IMAD R4, R11, R6, 0xc0 ;  /* 0x000000c00b047424 */ /* 0x000fe200078e0206 */
[----:B------:R-:W-:Y:S01]  /*0ea0*/  STL [R1+0x20], R5 ;  /* 0x0000200501007387 */ /* 0x000fe20000100800 */
[----:B------:R-:W-:Y:S02]  /*0eb0*/  IMAD R0, R15, 0x8, R3 ;  /* 0x000000080f007824 */ /* 0x000fe400078e0203 */
[----:B------:R-:W-:Y:S01]  /*0ec0*/  VIADD R156, R2, 0x1e820 ;  /* 0x0001e820029c7836 */ /* 0x000fe20000000000 */
[----:B------:R-:W-:Y:S01]  /*0ed0*/  @P1 IADD3 R156, R17, -0x20, RZ ;  /* 0xffffffe0119c1810 */ /* 0x000fe20007ffe0ff */
[----:B------:R0:W-:Y:S01]  /*0ee0*/  STL [R1+0x24], R4 ;  /* 0x0000240401007387 */ /* 0x0001e20000100800 */
[----:B------:R-:W-:-:S03]  /*0ef0*/  IMAD.MOV.U32 R16, RZ, RZ, 0x40 ;  /* 0x00000040ff107424 */ /* 0x000fc600078e00ff */
[----:B------:R-:W-:Y:S01]  /*0f00*/  STL [R1+0x18], R3 ;  /* 0x0000180301007387 */ /* 0x000fe20000100800 */
[----:B------:R-:W-:Y:S01]  /*0f10*/  VIADD R157, R156, 0xc000 ;  /* 0x0000c0009c9d7836 */ /* 0x000fe20000000000 */
[----:B------:R-:W-:Y:S02]  /*0f20*/  SEL R16, R16, 0xffffffc0, !P2 ;  /* 0xffffffc010107807 */ /* 0x000fe40005000000 */
[----:B------:R1:W-:Y:S01]  /*0f30*/  STL [R1+0x1c], R0 ;  /* 0x00001c0001007387 */ /* 0x0003e20000100800 */
[----:B0-----:R-:W-:Y:S02]  /*0f40*/  SHF.R.S32.HI R4, RZ, 0x3, R18 ;  /* 0x00000003ff047819 */ /* 0x001fe40000011412 */
[----:B------:R-:W-:Y:S02]  /*0f50*/  IMAD.IADD R17, R17, 0x1, R16 ;  /* 0x0000000111117824 */ /* 0x000fe400078e0210 */
[----:B------:R-:W-:Y:S01]  /*0f60*/  IMAD.IADD R16, R16, 0x1, R156 ;  /* 0x0000000110107824 */ /* 0x000fe200078e029c */
[----:B-1----:R-:W-:-:S05]  /*0f70*/  IADD3 R0, R156, 0x6000, RZ ;  /* 0x000060009c007810 */ /* 0x002fca0007ffe0ff */
[----:B------:R0:W-:Y:S02]  /*0f80*/  STL [R1], R0 ;  /* 0x0000000001007387 */ /* 0x0001e40000100800 */
.L_x_29:
[----:B0-----:R-:W0:Y:S01]  /*0f90*/  S2R R0, SR_TID.X ;  /* 0x0000000000007919 */ /* 0x001e220000002100 */
[----:B------:R-:W-:Y:S01]  /*0fa0*/  ULDC.64 UR6, c[0x0][0x418] ;  /* 0x0001060000067ab9 */ /* 0x000fe20000000a00 */
[----:B------:R-:W-:Y:S01]  /*0fb0*/  ULDC UR4, c[0x0][0xc38] ;  /* 0x00030e0000047ab9 */ /* 0x000fe20000000800 */
[----:B------:R-:W-:Y:S02]  /*0fc0*/  UISETP.NE.U32.AND UP0, UPT, UR6, URZ, UPT ;  /* 0x0000003f0600728c */ /* 0x000fe4000bf05070 */
[----:B------:R-:W-:Y:S02]  /*0fd0*/  UISETP.NE.AND UP1, UPT, UR4, 0x1, UPT ;  /* 0x000000010400788c */ /* 0x000fe4000bf25270 */
[----:B------:R-:W-:Y:S01]  /*0fe0*/  UISETP.NE.AND.EX UP0, UPT, UR7, URZ, UPT, UP0 ;  /* 0x0000003f0700728c */ /* 0x000fe2000bf05300 */
[----:B------:R-:W-:Y:S01]  /*0ff0*/  ULDC UR49, c[0x0][0x424] ;  /* 0x0001090000317ab9 */ /* 0x000fe20000000800 */
[----:B------:R-:W-:Y:S02]  /*1000*/  UIADD3 UR12, UR40, 0x1e800, URZ ;  /* 0x0001e800280c7890 */ /* 0x000fe4000fffe03f */
[----:B------:R-:W-:Y:S01]  /*1010*/  USEL UR49, UR49, 0x1, UP0 ;  /* 0x0000000131317887 */ /* 0x000fe20008000000 */
[----:B------:R-:W-:Y:S01]  /*1020*/  ULDC UR4, c[0x0][0xc44] ;  /* 0x0003110000047ab9 */ /* 0x000fe20000000800 */
[----:B------:R-:W-:Y:S01]  /*1030*/  ULDC UR6, c[0x0][0x2f0] ;  /* 0x0000bc0000067ab9 */ /* 0x000fe20000000800 */
[----:B------:R-:W-:-:S02]  /*1040*/  ULOP3.LUT UP0, URZ, UR12, 0x3ff, URZ, 0xc0, !UPT ;  /* 0x000003ff0c3f7892 */ /* 0x000fc4000f80c03f */
[----:B------:R-:W-:Y:S02]  /*1050*/  UISETP.NE.AND UP2, UPT, UR4, 0x1, UPT ;  /* 0x000000010400788c */ /* 0x000fe4000bf45270 */
[----:B------:R-:W-:Y:S01]  /*1060*/  UIMAD UR49, UR49, UR6, URZ ;  /* 0x00000006313172a4 */ /* 0x000fe2000f8e023f */
[----:B------:R-:W-:Y:S01]  /*1070*/  @UP1 ULDC UR4, c[0x0][0xc3c] ;  /* 0x00030f0000041ab9 */ /* 0x000fe20000000800 */
[----:B------:R-:W-:Y:S01]  /*1080*/  PLOP3.LUT P0, PT, PT, PT, UP0, 0x80, 0x0 ;  /* 0x000000000000781c */ /* 0x000fe20003f0f008 */
[----:B------:R-:W-:Y:S02]  /*1090*/  UIMAD.WIDE.U32 UR4, UR41, UR4, URZ ;  /* 0x00000004290472a5 */ /* 0x000fe4000f8e003f */
[----:B------:R-:W-:Y:S01]  /*10a0*/  UIADD3 UR6, UR49, 0xbf, URZ ;  /* 0x000000bf31067890 */ /* 0x000fe2000fffe03f */
[----:B------:R-:W-:Y:S01]  /*10b0*/  @UP1 ULDC UR7, c[0x0][0xc40] ;  /* 0x0003100000071ab9 */ /* 0x000fe20000000800 */
[----:B------:R-:W-:Y:S01]  /*10c0*/  UMOV UR43, UR41 ;  /* 0x00000029002b7c82 */ /* 0x000fe20008000000 */
[----:B------:R-:W-:Y:S01]  /*10d0*/  @UP1 USHF.R.U32.HI UR43, URZ, UR7, UR5 ;  /* 0x000000073f2b1299 */ /* 0x000fe20008011605 */
[C---:B0-----:R-:W-:Y:S01]  /*10e0*/  VIADD R3, R0.reuse, 0xffffff80 ;  /* 0xffffff8000037836 */ /* 0x041fe20000000000 */
[----:B------:R-:W-:Y:S01]  /*10f0*/  UIMAD.WIDE UR6, UR6, 0x2aaaaaab, URZ ;  /* 0x2aaaaaab060678a5 */ /* 0x000fe2000f8e023f */
[----:B------:R-:W-:Y:S01]  /*1100*/  VIADD R0, R0, 0xffffff80 ;  /* 0xffffff8000007836 */ /* 0x000fe20000000000 */
[----:B------:R-:W-:-:S02]  /*1110*/  @UP2 ULDC.64 UR10, c[0x0][0xc48] ;  /* 0x00031200000a2ab9 */ /* 0x000fc40000000a00 */
[----:B------:R-:W-:Y:S02]  /*1120*/  UIMAD.WIDE.U32 UR4, UR43, UR10, URZ ;  /* 0x0000000a2b0472a5 */ /* 0x000fe4000f8e003f */
[----:B------:R-:W-:Y:S01]  /*1130*/  SHF.R.S32.HI R0, RZ, 0x1f, R0 ;  /* 0x0000001fff007819 */ /* 0x000fe20000011400 */
[----:B------:R-:W-:Y:S01]  /*1140*/  USHF.R.U32.HI UR48, URZ, 0x1f, UR7 ;  /* 0x0000001f3f307899 */ /* 0x000fe20008011607 */
[----:B------:R-:W-:Y:S02]  /*1150*/  UMOV UR45, UR43 ;  /* 0x0000002b002d7c82 */ /* 0x000fe40008000000 */
[----:B------:R-:W-:Y:S01]  /*1160*/  LEA.HI R0, R0, R3, RZ, 0x7 ;  /* 0x0000000300007211 */ /* 0x000fe200078f38ff */
[----:B------:R-:W-:Y:S02]  /*1170*/  @UP2 USHF.R.U32.HI UR45, URZ, UR11, UR5 ;  /* 0x0000000b3f2d2299 */ /* 0x000fe40008011605 */
[----:B------:R-:W-:Y:S01]  /*1180*/  ULEA.HI.SX32 UR48, UR7, UR48, 0x1b ;  /* 0x0000003007307291 */ /* 0x000fe2000f8fda3f */
[----:B------:R-:W-:-:S06]  /*1190*/  SHF.R.S32.HI R0, RZ, 0x7, R0 ;  /* 0x00000007ff007819 */ /* 0x000fcc0000011400 */
[----:B------:R-:W0:Y:S02]  /*11a0*/  SHFL.IDX PT, R0, R0, RZ, 0x1f ;  /* 0x00001fff00007589 */ /* 0x000e2400000e0000 */
[----:B0-----:R-:W-:-:S13]  /*11b0*/  R2UR UR44, R0 ;  /* 0x00000000002c72ca */ /* 0x001fda00000e0000 */
[----:B------:R-:W-:-:S04]  /*11c0*/  UIMAD.WIDE UR8, UR44, 0x55555556, URZ ;  /* 0x555555562c0878a5 */ /* 0x000fc8000f8e023f */
[----:B------:R-:W-:-:S04]  /*11d0*/  ULEA.HI UR9, UR9, UR9, URZ, 0x1 ;  /* 0x0000000909097291 */ /* 0x000fc8000f8f083f */
[----:B------:R-:W-:Y:S01]  /*11e0*/  UIMAD UR50, UR9, -0x3, UR44 ;  /* 0xfffffffd093278a4 */ /* 0x000fe2000f8e022c */
[----:B-1----:R-:W-:Y:S11]  /*11f0*/  @!P0 BRA `(.L_x_9) ;  /* 0x0000000000408947 */ /* 0x002ff60003800000 */
[----:B------:R-:W-:Y:S01]  /*1200*/  MOV R0, 0x0 ;  /* 0x0000000000007802 */ /* 0x000fe20000000f00 */
[----:B------:R-:W-:Y:S01]  /*1210*/  ULDC.64 UR4, c[0x4][0xa8] ;  /* 0x01002a0000047ab9 */ /* 0x000fe20000000a00 */
[----:B------:R-:W-:Y:S01]  /*1220*/  ULDC.64 UR6, c[0x4][0x48] ;  /* 0x0100120000067ab9 */ /* 0x000fe20000000a00 */
[----:B------:R-:W-:Y:S01]  /*1230*/  MOV R4, UR4 ;  /* 0x0000000400047c02 */ /* 0x000fe20008000f00 */
[----:B------:R0:W1:Y:S01]  /*1240*/  LDC.64 R14, c[0x4][R0] ;  /* 0x01000000000e7b82 */ /* 0x0000620000000a00 */
[----:B------:R-:W-:Y:S01]  /*1250*/  IMAD.U32 R5, RZ, RZ, UR5 ;  /* 0x00000005ff057e24 */ /* 0x000fe2000f8e00ff */
[----:B------:R-:W-:Y:S01]  /*1260*/  ULDC.64 UR4, c[0x4][0xb0] ;  /* 0x01002c0000047ab9 */ /* 0x000fe20000000a00 */
[----:B------:R-:W-:Y:S01]  /*1270*/  MOV R10, UR6 ;  /* 0x00000006000a7c02 */ /* 0x000fe20008000f00 */
[----:B------:R-:W-:Y:S01]  /*1280*/  IMAD.U32 R6, RZ, RZ, UR4 ;  /* 0x00000004ff067e24 */ /* 0x000fe2000f8e00ff */
[----:B------:R-:W-:Y:S01]  /*1290*/  MOV R13, RZ ;  /* 0x000000ff000d7202 */ /* 0x000fe20000000f00 */
[----:B------:R-:W-:-:S02]  /*12a0*/  IMAD.U32 R7, RZ, RZ, UR5 ;  /* 0x00000005ff077e24 */ /* 0x000fc4000f8e00ff */
[----:B------:R-:W-:Y:S02]  /*12b0*/  IMAD.U32 R11, RZ, RZ, UR7 ;  /* 0x00000007ff0b7e24 */ /* 0x000fe4000f8e00ff */
[----:B------:R-:W-:Y:S02]  /*12c0*/  IMAD.MOV.U32 R8, RZ, RZ, 0x70 ;  /* 0x00000070ff087424 */ /* 0x000fe400078e00ff */
[----:B0-----:R-:W-:-:S07]  /*12d0*/  IMAD.MOV.U32 R12, RZ, RZ, 0x1 ;  /* 0x00000001ff0c7424 */ /* 0x001fce00078e00ff */
[----:B------:R-:W-:-:S07]  /*12e0*/  LEPC R20, `(.L_x_9) ;  /* 0x000000001014794e */ /* 0x000fce0000000000 */
[----:B-1----:R-:W-:Y:S05]  /*12f0*/  CALL.ABS.NOINC R14 ;  /* 0x000000000e007343 */ /* 0x002fea0003c00000 */
.L_x_9:
[----:B------:R-:W-:Y:S01]  /*1300*/  ULOP3.LUT UR4, UR37, 0x1, URZ, 0xc0, !UPT ;  /* 0x0000000125047892 */ /* 0x000fe2000f8ec03f */
[----:B------:R-:W-:-:S05]  /*1310*/  IMAD.U32 R3, RZ, RZ, UR42 ;  /* 0x0000002aff037e24 */ /* 0x000fca000f8e00ff */
[----:B------:R-:W-:Y:S01]  /*1320*/  IMAD.U32 R0, RZ, RZ, UR4 ;  /* 0x00000004ff007e24 */ /* 0x000fe2000f8e00ff */
[----:B------:R-:W-:-:S04]  /*1330*/  ISETP.NE.AND P0, PT, R3, 0x3, PT ;  /* 0x000000030300780c */ /* 0x000fc80003f05270 */
[----:B------:R-:W-:-:S04]  /*1340*/  SHF.L.U32 R0, R0, 0x1f, RZ ;  /* 0x0000001f00007819 */ /* 0x000fc800000006ff */
[----:B------:R-:W0:Y:S02]  /*1350*/  SYNCS.PHASECHK.TRANS64.TRYWAIT P1, [UR40+0x30800], R0 ;  /* 0x03080000ff0075a7 */ /* 0x000e240008020168 */
[----:B0-----:R-:W-:Y:S05]  /*1360*/  @!P1 BRA `(.L_x_10) ;  /* 0x000000bc00a89947 */ /* 0x001fea0003800000 */
.L_x_107:
[----:B------:R-:W-:Y:S05]  /*1370*/  @!P0 BRA `(.L_x_11) ;  /* 0x0000000000048947 */ /* 0x000fea0003800000 */
[----:B------:R-:W-:Y:S01]  /*1380*/  BPT.TRAP 0x1 ;  /* 0x000000040000795c */ /* 0x000fe20000300000 */
.L_x_11:
[----:B0-----:R-:W-:Y:S01]  /*1390*/  IMAD.U32 R0, RZ, RZ, UR39 ;  /* 0x00000027ff007e24 */ /* 0x001fe2000f8e00ff */
[----:B------:R-:W-:-:S04]  /*13a0*/  MOV R5, UR38 ;  /* 0x0000002600057c02 */ /* 0x000fc80008000f00 */
[----:B------:R-:W-:Y:S02]  /*13b0*/  LEA R0, R0, UR40, 0x3 ;  /* 0x0000002800007c11 */ /* 0x000fe4000f8e18ff */
[----:B------:R-:W-:-:S04]  /*13c0*/  SHF.L.U32 R5, R5, 0x1f, RZ ;  /* 0x0000001f05057819 */ /* 0x000fc800000006ff */
[----:B------:R0:W1:Y:S01]  /*13d0*/  SYNCS.PHASECHK.TRANS64.TRYWAIT P2, [R0+URZ+0x30830], R5 ;  /* 0x03083005000075a7 */ /* 0x000062000804017f */
[----:B------:R-:W-:Y:S05]  /*13e0*/  @!P0 BRA `(.L_x_12) ;  /* 0x0000000000048947 */ /* 0x000fea0003800000 */
[----:B------:R-:W-:Y:S01]  /*13f0*/  BPT.TRAP 0x1 ;  /* 0x000000040000795c */ /* 0x000fe20000300000 */
.L_x_12:
[----:B------:R-:W2:Y:S01]  /*1400*/  S2R R4, SR_TID.X ;  /* 0x0000000000047919 */ /* 0x000ea20000002100 */
[----:B------:R-:W-:-:S05]  /*1410*/  IMAD.U32 R155, RZ, RZ, UR50 ;  /* 0x00000032ff9b7e24 */ /* 0x000fca000f8e00ff */
[----:B------:R-:W-:-:S05]  /*1420*/  LEA R155, R155, UR40, 0xd ;  /* 0x000000289b9b7c11 */ /* 0x000fca000f8e68ff */
[----:B------:R-:W-:-:S05]  /*1430*/  VIADD R3, R155, 0xc400 ;  /* 0x0000c4009b037836 */ /* 0x000fca0000000000 */
[----:B------:R-:W-:-:S04]  /*1440*/  SHF.R.U32.HI R3, RZ, 0x4, R3 ;  /* 0x00000004ff037819 */ /* 0x000fc80000011603 */
[----:B------:R-:W-:Y:S02]  /*1450*/  LOP3.LUT R3, R3, 0x3fff, RZ, 0xc0, !PT ;  /* 0x00003fff03037812 */ /* 0x000fe400078ec0ff */
[----:B--2---:R-:W-:Y:S01]  /*1460*/  LOP3.LUT P1, RZ, R4, 0x7f, RZ, 0xc0, !PT ;  /* 0x0000007f04ff7812 */ /* 0x004fe2000782c0ff */
[----:B-1----:R-:W-:-:S12]  /*1470*/  @P2 BRA `(.L_x_13) ;  /* 0x0000000000082947 */ /* 0x002fd80003800000 */
[----:B------:R-:W1:Y:S02]  /*1480*/  SYNCS.PHASECHK.TRANS64.TRYWAIT P2, [R0+URZ+0x30830], R5 ;  /* 0x03083005000075a7 */ /* 0x000e64000804017f */
[----:B-1----:R-:W-:Y:S05]  /*1490*/  @!P2 BRA `(.L_x_14) ;  /* 0x000000bc0074a947 */ /* 0x002fea0003800000 */
.L_x_13:
[----:B------:R-:W-:Y:S05]  /*14a0*/  WARPSYNC.ALL ;  /* 0x0000000000007948 */ /* 0x000fea0003800000 */
[----:B------:R-:W-:Y:S01]  /*14b0*/  IMAD.MOV.U32 R151, RZ, RZ, RZ ;  /* 0x000000ffff977224 */ /* 0x000fe200078e00ff */
[----:B------:R-:W-:Y:S02]  /*14c0*/  LOP3.LUT R4, R3, 0x10000, RZ, 0xfc, !PT ;  /* 0x0001000003047812 */ /* 0x000fe400078efcff */
[----:B01----:R-:W-:Y:S01]  /*14d0*/  MOV R5, 0x40000040 ;  /* 0x4000004000057802 */ /* 0x003fe20000000f00 */
[----:B------:R-:W-:-:S03]  /*14e0*/  UIADD3 UR4, UR40, 0x12400, URZ ;  /* 0x0001240028047890 */ /* 0x000fc6000fffe03f */
[----:B------:R-:W-:Y:S01]  /*14f0*/  R2UR UR5, R5 ;  /* 0x00000000050572ca */ /* 0x000fe200000e0000 */
[----:B------:R-:W-:Y:S01]  /*1500*/  WARPGROUP.ARRIVE ;  /* 0x00000000000079c5 */ /* 0x000fe20000000000 */
[----:B------:R-:W-:Y:S01]  /*1510*/  UMOV UR7, 0x40000040 ;  /* 0x4000004000077882 */ /* 0x000fe20000000000 */
[----:B------:R-:W-:Y:S01]  /*1520*/  USHF.R.U32.HI UR4, URZ, 0x4, UR4 ;  /* 0x000000043f047899 */ /* 0x000fe20008011604 */
[C---:B------:R-:W-:Y:S01]  /*1530*/  R2UR UR13, R4.reuse ;  /* 0x00000000040d72ca */ /* 0x040fe200000e0000 */
[----:B------:R-:W2:Y:S01]  /*1540*/  LDL R121, [R1+0x24] ;  /* 0x0000240001797983 */ /* 0x000ea20000100800 */
[----:B------:R-:W-:Y:S01]  /*1550*/  UMOV UR9, 0x40000040 ;  /* 0x4000004000097882 */ /* 0x000fe20000000000 */
[----:B------:R-:W-:Y:S01]  /*1560*/  ULOP3.LUT UR20, UR4, 0x3fff, URZ, 0xc0, !UPT ;  /* 0x00003fff04147892 */ /* 0x000fe2000f8ec03f */
[----:B------:R-:W-:Y:S01]  /*1570*/  P2R R120, PR, RZ, 0x1 ;  /* 0x00000001ff787803 */ /* 0x000fe20000000000 */
[----:B------:R-:W-:Y:S01]  /*1580*/  UMOV UR11, 0x40000040 ;  /* 0x40000040000b7882 */ /* 0x000fe20000000000 */
[----:B------:R-:W-:Y:S01]  /*1590*/  R2UR UR4, R4 ;  /* 0x00000000040472ca */ /* 0x000fe200000e0000 */
[----:B------:R-:W-:Y:S01]  /*15a0*/  ULOP3.LUT UR20, UR20, 0x10000, URZ, 0xfc, !UPT ;  /* 0x0001000014147892 */ /* 0x000fe2000f8efc3f */
[----:B------:R-:W-:Y:S01]  /*15b0*/  UMOV UR15, 0x40000040 ;  /* 0x40000040000f7882 */ /* 0x000fe20000000000 */
[----:B------:R-:W-:-:S02]  /*15c0*/  ULDC UR21, c[0x0][0x988] ;  /* 0x0002620000157ab9 */ /* 0x000fc40000000800 */
[----:B------:R-:W-:Y:S02]  /*15d0*/  UIMAD UR12, UR39, 0x600, UR20 ;  /* 0x00000600270c78a4 */ /* 0x000fe4000f8e0214 */
[----:B------:R-:W-:Y:S02]  /*15e0*/  UIADD3 UR8, UR13, 0x4, URZ ;  /* 0x000000040d087890 */ /* 0x000fe4000fffe03f */
[----:B------:R-:W-:Y:S02]  /*15f0*/  UIADD3 UR10, UR12, 0x4, URZ ;  /* 0x000000040c0a7890 */ /* 0x000fe4000fffe03f */
[----:B------:R-:W-:Y:S02]  /*1600*/  UIADD3 UR14, UR12, 0x6, URZ ;  /* 0x000000060c0e7890 */ /* 0x000fe4000fffe03f */
[----:B------:R-:W-:Y:S02]  /*1610*/  UMOV UR6, UR12 ;  /* 0x0000000c00067c82 */ /* 0x000fe40008000000 */
[----:B------:R-:W-:Y:S01]  /*1620*/  HGMMA.64x192x16.F32.BF16 R24, gdesc[UR4], RZ, !UPT, gsb0 ;  /* 0x02e00000041879f0 */ /* 0x000fe2000c0018ff */
[----:B------:R-:W-:-:S02]  /*1630*/  UIADD3 UR4, UR13, 0x2, URZ ;  /* 0x000000020d047890 */ /* 0x000fc4000fffe03f */
[----:B------:R-:W-:Y:S01]  /*1640*/  UIADD3 UR6, UR12, 0x2, URZ ;  /* 0x000000020c067890 */ /* 0x000fe2000fffe03f */
[----:B------:R-:W-:Y:S01]  /*1650*/  UMOV UR5, 0x40000040 ;  /* 0x4000004000057882 */ /* 0x000fe20000000000 */
[----:B------:R-:W-:Y:S01]  /*1660*/  UMOV UR7, 0x40000040 ;  /* 0x4000004000077882 */ /* 0x000fe20000000000 */
[----:B------:R-:W-:Y:S02]  /*1670*/  WARPGROUP.DEPBAR.LE gsb0, 0x0 ;  /* 0x00008000000079c5 */ /* 0x000fe40000010000 */
[----:B------:R-:W-:-:S12]  /*1680*/  WARPGROUP.ARRIVE ;  /* 0x00000000000079c5 */ /* 0x000fd80000000000 */
[----:B------:R-:W-:Y:S01]  /*1690*/  HGMMA.64x192x16.F32.BF16 R24, gdesc[UR4], R24, gsb0 ;  /* 0x02e00000041879f0 */ /* 0x000fe20008001818 */
[----:B------:R-:W-:-:S03]  /*16a0*/  UIADD3 UR6, UR13, 0x6, URZ ;  /* 0x000000060d067890 */ /* 0x000fc6000fffe03f */
[----:B------:R-:W-:-:S04]  /*16b0*/  UMOV UR13, 0x40000040 ;  /* 0x40000040000d7882 */ /* 0x000fc80000000000 */
[----:B------:R-:W-:Y:S01]  /*16c0*/  UMOV UR12, UR6 ;  /* 0x00000006000c7c82 */ /* 0x000fe20008000000 */
[----:B------:R-:W-:Y:S01]  /*16d0*/  ULDC UR6, c[0x0][0x9d8] ;  /* 0x0002760000067ab9 */ /* 0x000fe20000000800 */
[----:B------:R-:W-:Y:S02]  /*16e0*/  WARPGROUP.DEPBAR.LE gsb0, 0x0 ;  /* 0x00008000000079c5 */ /* 0x000fe40000010000 */
[----:B------:R-:W-:-:S08]  /*16f0*/  WARPGROUP.ARRIVE ;  /* 0x00000000000079c5 */ /* 0x000fd00000000000 */
[----:B------:R-:W-:Y:S03]  /*1700*/  HGMMA.64x192x16.F32.BF16 R24, gdesc[UR8], R24, gsb0 ;  /* 0x02e00000081879f0 */ /* 0x000fe60008001818 */
[----:B------:R-:W-:Y:S02]  /*1710*/  WARPGROUP.DEPBAR.LE gsb0, 0x0 ;  /* 0x00008000000079c5 */ /* 0x000fe40000010000 */
[----:B------:R-:W-:-:S15]  /*1720*/  WARPGROUP.ARRIVE ;  /* 0x00000000000079c5 */ /* 0x000fde0000000000 */
[----:B------:R-:W-:Y:S03]  /*1730*/  HGMMA.64x192x16.F32.BF16 R24, gdesc[UR12], R24, gsb0 ;  /* 0x02e000000c1879f0 */ /* 0x000fe60008001818 */
[----:B------:R-:W-:Y:S02]  /*1740*/  WARPGROUP.DEPBAR.LE gsb0, 0x0 ;  /* 0x00008000000079c5 */ /* 0x000fe40000010000 */
[----:B------:R-:W-:Y:S01]  /*1750*/  FMUL.FTZ R3, R24, UR6 ;  /* 0x0000000618037c20 */ /* 0x000fe20008410000 */
[----:B------:R-:W-:Y:S01]  /*1760*/  FMUL.FTZ R6, R25, UR6 ;  /* 0x0000000619067c20 */ /* 0x000fe20008410000 */
[----:B------:R-:W-:Y:S01]  /*1770*/  FMUL.FTZ R9, R28, UR6 ;  /* 0x000000061c097c20 */ /* 0x000fe20008410000 */
[----:B------:R-:W-:Y:S01]  /*1780*/  FMUL.FTZ R24, R41, UR6 ;  /* 0x0000000629187c20 */ /* 0x000fe20008410000 */
[----:B------:R-:W-:Y:S01]  /*1790*/  FMUL.FTZ R25, R42, UR6 ;  /* 0x000000062a197c20 */ /* 0x000fe20008410000 */
[----:B------:R-:W-:Y:S01]  /*17a0*/  FMUL.FTZ R10, R29, UR6 ;  /* 0x000000061d0a7c20 */ /* 0x000fe20008410000 */
[----:B------:R-:W0:Y:S01]  /*17b0*/  MUFU.TANH R3, R3 ;  /* 0x0000000300037308 */ /* 0x000e220000002400 */
[----:B------:R-:W-:Y:S01]  /*17c0*/  FMUL.FTZ R41, R58, UR6 ;  /* 0x000000063a297c20 */ /* 0x000fe20008410000 */
[----:B------:R-:W-:Y:S01]  /*17d0*/  FMUL.FTZ R42, R59, UR6 ;  /* 0x000000063b2a7c20 */ /* 0x000fe20008410000 */
[----:B------:R-:W-:Y:S01]  /*17e0*/  FMUL.FTZ R58, R75, UR6 ;  /* 0x000000064b3a7c20 */ /* 0x000fe20008410000 */
[----:B------:R-:W-:Y:S01]  /*17f0*/  FMUL.FTZ R59, R76, UR6 ;  /* 0x000000064c3b7c20 */ /* 0x000fe20008410000 */
[----:B--2---:R-:W-:-:S02]  /*1800*/  VIADD R75, R121, UR49 ;  /* 0x00000031794b7c36 */ /* 0x004fc40008000000 */
[----:B------:R-:W-:Y:S01]  /*1810*/  FMUL.FTZ R7, R26, UR6 ;  /* 0x000000061a077c20 */ /* 0x000fe20008410000 */
[----:B------:R-:W-:Y:S01]  /*1820*/  FMUL.FTZ R13, R32, UR6 ;  /* 0x00000006200d7c20 */ /* 0x000fe20008410000 */
[----:B------:R-:W1:Y:S01]  /*1830*/  MUFU.TANH R6, R6 ;  /* 0x0000000600067308 */ /* 0x000e620000002400 */
[----:B------:R-:W-:Y:S02]  /*1840*/  IMAD.U32 R76, RZ, RZ, UR48 ;  /* 0x00000030ff4c7e24 */ /* 0x000fe4000f8e00ff */
[----:B------:R-:W-:Y:S01]  /*1850*/  FMUL.FTZ R8, R27, UR6 ;  /* 0x000000061b087c20 */ /* 0x000fe20008410000 */
[----:B------:R-:W-:Y:S01]  /*1860*/  FMUL.FTZ R14, R33, UR6 ;  /* 0x00000006210e7c20 */ /* 0x000fe20008410000 */
[----:B------:R-:W-:Y:S01]  /*1870*/  FMUL.FTZ R11, R30, UR6 ;  /* 0x000000061e0b7c20 */ /* 0x000fe20008410000 */
[----:B------:R-:W-:Y:S01]  /*1880*/  FMUL.FTZ R19, R36, UR6 ;  /* 0x0000000624137c20 */ /* 0x000fe20008410000 */
[----:B------:R-:W-:Y:S01]  /*1890*/  FMUL.FTZ R12, R31, UR6 ;  /* 0x000000061f0c7c20 */ /* 0x000fe20008410000 */
[----:B------:R-:W-:Y:S01]  /*18a0*/  FMUL.FTZ R20, R37, UR6 ;  /* 0x0000000625147c20 */ /* 0x000fe20008410000 */
[----:B------:R-:W2:Y:S01]  /*18b0*/  MUFU.TANH R9, R9 ;  /* 0x0000000900097308 */ /* 0x000ea20000002400 */
[----:B------:R-:W-:-:S02]  /*18c0*/  IMAD R75, R76, -0xc0, R75 ;  /* 0xffffff404c4b7824 */ /* 0x000fc400078e024b */
[----:B------:R-:W-:Y:S01]  /*18d0*/  FMUL.FTZ R33, R50, UR6 ;  /* 0x0000000632217c20 */ /* 0x000fe20008410000 */
[----:B------:R-:W-:Y:S01]  /*18e0*/  FMUL.FTZ R50, R67, UR6 ;  /* 0x0000000643327c20 */ /* 0x000fe20008410000 */
[----:B------:R-:W-:Y:S01]  /*18f0*/  FMUL.FTZ R67, R84, UR6 ;  /* 0x0000000654437c20 */ /* 0x000fe20008410000 */
[----:B------:R-:W-:Y:S01]  /*1900*/  FMUL.FTZ R15, R34, UR6 ;  /* 0x00000006220f7c20 */ /* 0x000fe20008410000 */
[----:B------:R-:W-:Y:S01]  /*1910*/  FMUL.FTZ R23, R40, UR6 ;  /* 0x0000000628177c20 */ /* 0x000fe20008410000 */
[----:B------:R-:W-:Y:S01]  /*1920*/  FMUL.FTZ R18, R35, UR6 ;  /* 0x0000000623127c20 */ /* 0x000fe20008410000 */
[----:B------:R-:W3:Y:S01]  /*1930*/  MUFU.TANH R10, R10 ;  /* 0x0000000a000a7308 */ /* 0x000ee20000002400 */
[----:B------:R-:W-:Y:S01]  /*1940*/  ISETP.GT.AND P4, PT, R75, RZ, PT ;  /* 0x000000ff4b00720c */ /* 0x000fe20003f84270 */
[----:B------:R-:W-:Y:S01]  /*1950*/  FMUL.FTZ R34, R51, UR6 ;  /* 0x0000000633227c20 */ /* 0x000fe20008410000 */
[----:B------:R-:W-:Y:S01]  /*1960*/  ISETP.GT.AND P3, PT, R75, 0x1, PT ;  /* 0x000000014b00780c */ /* 0x000fe20003f64270 */
[----:B------:R-:W-:Y:S01]  /*1970*/  FMUL.FTZ R51, R68, UR6 ;  /* 0x0000000644337c20 */ /* 0x000fe20008410000 */
[----:B------:R-:W-:Y:S01]  /*1980*/  FMUL.FTZ R21, R38, UR6 ;  /* 0x0000000626157c20 */ /* 0x000fe20008410000 */
[----:B------:R-:W-:Y:S01]  /*1990*/  FMUL.FTZ R22, R39, UR6 ;  /* 0x0000000627167c20 */ /* 0x000fe20008410000 */
[----:B------:R-:W-:Y:S01]  /*19a0*/  FMUL.FTZ R27, R44, UR6 ;  /* 0x000000062c1b7c20 */ /* 0x000fe20008410000 */
[----:B------:R-:W4:Y:S01]  /*19b0*/  MUFU.TANH R7, R7 ;  /* 0x0000000700077308 */ /* 0x000f220000002400 */
[----:B------:R-:W-:Y:S01]  /*19c0*/  ISETP.GT.AND P2, PT, R75, 0x8, PT ;  /* 0x000000084b00780c */ /* 0x000fe20003f44270 */
[----:B------:R-:W-:Y:S01]  /*19d0*/  FMUL.FTZ R68, R85, UR6 ;  /* 0x0000000655447c20 */ /* 0x000fe20008410000 */
[----:B0-----:R-:W-:Y:S01]  /*19e0*/  FSEL R3, R3, -INF , P4 ;  /* 0xff80000003037808 */ /* 0x001fe20002000000 */
[----:B------:R-:W-:Y:S01]  /*19f0*/  FMUL.FTZ R28, R45, UR6 ;  /* 0x000000062d1c7c20 */ /* 0x000fe20008410000 */
[----:B------:R-:W-:Y:S01]  /*1a00*/  FMUL.FTZ R26, R43, UR6 ;  /* 0x000000062b1a7c20 */ /* 0x000fe20008410000 */
[----:B------:R-:W-:Y:S01]  /*1a10*/  FMUL.FTZ R32, R49, UR6 ;  /* 0x0000000631207c20 */ /* 0x000fe20008410000 */
[----:B------:R-:W-:Y:S01]  /*1a20*/  FMUL.FTZ R29, R46, UR6 ;  /* 0x000000062e1d7c20 */ /* 0x000fe20008410000 */
[----:B------:R-:W0:Y:S01]  /*1a30*/  MUFU.TANH R13, R13 ;  /* 0x0000000d000d7308 */ /* 0x000e220000002400 */
[----:B-1----:R-:W-:Y:S01]  /*1a40*/  FSEL R6, R6, -INF , P3 ;  /* 0xff80000006067808 */ /* 0x002fe20001800000 */
[----:B------:R-:W-:Y:S01]  /*1a50*/  FMUL.FTZ R35, R52, UR6 ;  /* 0x0000000634237c20 */ /* 0x000fe20008410000 */
[----:B------:R-:W-:Y:S01]  /*1a60*/  FMUL.FTZ R112, R112, UR6 ;  /* 0x0000000670707c20 */ /* 0x000fe20008410000 */
[----:B------:R-:W-:Y:S01]  /*1a70*/  FMUL.FTZ R113, R113, UR6 ;  /* 0x0000000671717c20 */ /* 0x000fe20008410000 */
[----:B------:R-:W-:Y:S01]  /*1a80*/  FMUL.FTZ R116, R116, UR6 ;  /* 0x0000000674747c20 */ /* 0x000fe20008410000 */
[----:B------:R-:W-:Y:S01]  /*1a90*/  FMUL.FTZ R117, R117, UR6 ;  /* 0x0000000675757c20 */ /* 0x000fe20008410000 */
[----:B------:R-:W-:Y:S01]  /*1aa0*/  FMUL.FTZ R30, R47, UR6 ;  /* 0x000000062f1e7c20 */ /* 0x000fe20008410000 */
[----:B------:R-:W1:Y:S01]  /*1ab0*/  MUFU.TANH R8, R8 ;  /* 0x0000000800087308 */ /* 0x000e620000002400 */
[----:B------:R-:W-:Y:S01]  /*1ac0*/  ISETP.GT.AND P6, PT, R75, 0x9, PT ;  /* 0x000000094b00780c */ /* 0x000fe20003fc4270 */
[----:B------:R-:W-:Y:S01]  /*1ad0*/  FMUL.FTZ R52, R69, UR6 ;  /* 0x0000000645347c20 */ /* 0x000fe20008410000 */
[----:B--2---:R-:W-:Y:S01]  /*1ae0*/  FSEL R9, R9, -INF , P2 ;  /* 0xff80000009097808 */ /* 0x004fe20001000000 */
[----:B------:R-:W-:Y:S01]  /*1af0*/  FMUL.FTZ R69, R86, UR6 ;  /* 0x0000000656457c20 */ /* 0x000fe20008410000 */
[----:B------:R-:W2:Y:S03]  /*1b00*/  LDL R121, [R1] ;  /* 0x0000000001797983 */ /* 0x000ea60000100800 */
[----:B------:R-:W5:Y:S01]  /*1b10*/  MUFU.TANH R14, R14 ;  /* 0x0000000e000e7308 */ /* 0x000f620000002400 */
[----:B------:R-:W-:Y:S01]  /*1b20*/  FMNMX.FTZ R84, R3, R6, !PT ;  /* 0x0000000603547209 */ /* 0x000fe20007810000 */
[----:B------:R-:W-:-:S06]  /*1b30*/  FMUL.FTZ R31, R48, UR6 ;  /* 0x00000006301f7c20 */ /* 0x000fcc0008410000 */
[----:B------:R-:W5:Y:S01]  /*1b40*/  MUFU.TANH R11, R11 ;  /* 0x0000000b000b7308 */ /* 0x000f620000002400 */
[----:B------:R-:W-:Y:S01]  /*1b50*/  ISETP.GT.AND P5, PT, R75, 0x10, PT ;  /* 0x000000104b00780c */ /* 0x000fe20003fa4270 */
[----:B------:R-:W-:Y:S01]  /*1b60*/  FMUL.FTZ R36, R53, UR6 ;  /* 0x0000000635247c20 */ /* 0x000fe20008410000 */
[----:B---3--:R-:W-:Y:S01]  /*1b70*/  FSEL R10, R10, -INF , P6 ;  /* 0xff8000000a0a7808 */ /* 0x008fe20003000000 */
[----:B------:R-:W-:-:S04]  /*1b80*/  FMUL.FTZ R53, R70, UR6 ;  /* 0x0000000646357c20 */ /* 0x000fc80008410000 */
[----:B------:R-:W3:Y:S01]  /*1b90*/  MUFU.TANH R19, R19 ;  /* 0x0000001300137308 */ /* 0x000ee20000002400 */
[----:B------:R-:W-:Y:S01]  /*1ba0*/  FMNMX.FTZ R85, R9, R84, !PT ;  /* 0x0000005409557209 */ /* 0x000fe20007810000 */
[----:B------:R-:W-:Y:S01]  /*1bb0*/  FMUL.FTZ R70, R87, UR6 ;  /* 0x0000000657467c20 */ /* 0x000fe20008410000 */
[----:B----4-:R-:W-:Y:S01]  /*1bc0*/  FSEL R7, R7, -INF , P4 ;  /* 0xff80000007077808 */ /* 0x010fe20002000000 */
[----:B------:R-:W-:Y:S01]  /*1bd0*/  FMUL.FTZ R39, R56, UR6 ;  /* 0x0000000638277c20 */ /* 0x000fe20008410000 */
[----:B------:R-:W-:-:S03]  /*1be0*/  FMUL.FTZ R37, R54, UR6 ;  /* 0x0000000636257c20 */ /* 0x000fc60008410000 */
[----:B------:R-:W4:Y:S01]  /*1bf0*/  MUFU.TANH R12, R12 ;  /* 0x0000000c000c7308 */ /* 0x000f220000002400 */
[----:B------:R-:W-:Y:S01]  /*1c00*/  ISETP.GT.AND P4, PT, R75, 0x11, PT ;  /* 0x000000114b00780c */ /* 0x000fe20003f84270 */
[----:B------:R-:W-:Y:S01]  /*1c10*/  FMUL.FTZ R40, R57, UR6 ;  /* 0x0000000639287c20 */ /* 0x000fe20008410000 */
[----:B0-----:R-:W-:Y:S01]  /*1c20*/  FSEL R13, R13, -INF , P5 ;  /* 0xff8000000d0d7808 */ /* 0x001fe20002800000 */
[----:B------:R-:W-:-:S04]  /*1c30*/  FMUL.FTZ R54, R71, UR6 ;  /* 0x0000000647367c20 */ /* 0x000fc80008410000 */
[----:B------:R-:W0:Y:S01]  /*1c40*/  MUFU.TANH R20, R20 ;  /* 0x0000001400147308 */ /* 0x000e220000002400 */
[----:B------:R-:W-:Y:S01]  /*1c50*/  FMNMX.FTZ R84, R10, R85, !PT ;  /* 0x000000550a547209 */ /* 0x000fe20007810000 */
[----:B------:R-:W-:Y:S01]  /*1c60*/  FMUL.FTZ R71, R88, UR6 ;  /* 0x0000000658477c20 */ /* 0x000fe20008410000 */
[----:B-1----:R-:W-:Y:S01]  /*1c70*/  FSEL R8, R8, -INF , P3 ;  /* 0xff80000008087808 */ /* 0x002fe20001800000 */
[----:B------:R-:W-:-:S04]  /*1c80*/  FMUL.FTZ R38, R55, UR6 ;  /* 0x0000000637267c20 */ /* 0x000fc80008410000 */
[----:B------:R-:W1:Y:S01]  /*1c90*/  MUFU.TANH R15, R15 ;  /* 0x0000000f000f7308 */ /* 0x000e620000002400 */
[----:B------:R-:W-:Y:S01]  /*1ca0*/  ISETP.GT.AND P3, PT, R75, 0x18, PT ;  /* 0x000000184b00780c */ /* 0x000fe20003f64270 */
[----:B------:R-:W-:Y:S01]  /*1cb0*/  FMUL.FTZ R43, R60, UR6 ;  /* 0x000000063c2b7c20 */ /* 0x000fe20008410000 */
[----:B-----5:R-:W-:Y:S01]  /*1cc0*/  FSEL R14, R14, -INF , P4 ;  /* 0xff8000000e0e7808 */ /* 0x020fe20002000000 */
[----:B------:R-:W-:-:S04]  /*1cd0*/  FMUL.FTZ R55, R72, UR6 ;  /* 0x0000000648377c20 */ /* 0x000fc80008410000 */
[----:B------:R-:W5:Y:S01]  /*1ce0*/  MUFU.TANH R23, R23 ;  /* 0x0000001700177308 */ /* 0x000f620000002400 */
[----:B------:R-:W-:Y:S01]  /*1cf0*/  FMNMX.FTZ R85, R13, R84, !PT ;  /* 0x000000540d557209 */ /* 0x000fe20007810000 */
[----:B------:R-:W-:Y:S01]  /*1d00*/  FMUL.FTZ R72, R89, UR6 ;  /* 0x0000000659487c20 */ /* 0x000fe20008410000 */
[----:B------:R-:W-:Y:S01]  /*1d10*/  FSEL R11, R11, -INF , P2 ;  /* 0xff8000000b0b7808 */ /* 0x000fe20001000000 */
[----:B------:R-:W-:-:S04]  /*1d20*/  FMUL.FTZ R44, R61, UR6 ;  /* 0x000000063d2c7c20 */ /* 0x000fc80008410000 */
        /* <DEDUP_REMOVED lines=9> */
[----:B------:R-:W-:-:S04]  /*1dc0*/  FMUL.FTZ R46, R63, UR6 ;  /* 0x000000063f2e7c20 */ /* 0x000fc80008410000 */
        /* <DEDUP_REMOVED lines=26> */
[----:B------:R-:W-:-:S07]  /*1f70*/  FMNMX.FTZ R87, R23, R86, !PT ;  /* 0x0000005617577209 */ /* 0x000fce0007810000 */
[----:B------:R-:W-:Y:S01]  /*1f80*/  MUFU.TANH R41, R41 ;  /* 0x0000002900297308 */ /* 0x000fe20000002400 */
[----:B----4-:R-:W-:-:S07]  /*1f90*/  FSEL R21, R21, -INF , P3 ;  /* 0xff80000015157808 */ /* 0x010fce0001800000 */
[----:B------:R-:W-:Y:S01]  /*1fa0*/  MUFU.TANH R42, R42 ;  /* 0x0000002a002a7308 */ /* 0x000fe20000002400 */
[----:B------:R-:W-:-:S07]  /*1fb0*/  ISETP.GT.AND P3, PT, R75, 0x29, PT ;  /* 0x000000294b00780c */ /* 0x000fce0003f64270 */
[----:B------:R-:W-:Y:S01]  /*1fc0*/  MUFU.TANH R59, R59 ;  /* 0x0000003b003b7308 */ /* 0x000fe20000002400 */
[----:B0-----:R-:W-:-:S07]  /*1fd0*/  FSEL R27, R27, -INF , P4 ;  /* 0xff8000001b1b7808 */ /* 0x001fce0002000000 */
[----:B------:R-:W-:Y:S01]  /*1fe0*/  MUFU.TANH R58, R58 ;  /* 0x0000003a003a7308 */ /* 0x000fe20000002400 */
[----:B------:R-:W-:Y:S01]  /*1ff0*/  FMNMX.FTZ R86, R24, R87, !PT ;  /* 0x0000005718567209 */ /* 0x000fe20007810000 */
[----:B------:R-:W-:-:S06]  /*2000*/  FMUL.FTZ R76, R92, UR6 ;  /* 0x000000065c4c7c20 */ /* 0x000fcc0008410000 */
[----:B------:R-:W0:Y:S08]  /*2010*/  MUFU.TANH R26, R26 ;  /* 0x0000001a001a7308 */ /* 0x000e300000002400 */
[----:B------:R-:W4:Y:S01]  /*2020*/  MUFU.TANH R32, R32 ;  /* 0x0000002000207308 */ /* 0x000f220000002400 */
[----:B-1----:R-:W-:Y:S01]  /*2030*/  FSEL R22, R22, -INF , P2 ;  /* 0xff80000016167808 */ /* 0x002fe20001000000 */
[----:B------:R-:W-:-:S06]  /*2040*/  FMUL.FTZ R73, R90, UR6 ;  /* 0x000000065a497c20 */ /* 0x000fcc0008410000 */
[----:B------:R-:W1:Y:S01]  /*2050*/  MUFU.TANH R29, R29 ;  /* 0x0000001d001d7308 */ /* 0x000e620000002400 */
[----:B------:R-:W-:Y:S02]  /*2060*/  ISETP.GT.AND P2, PT, R75, 0x30, PT ;  /* 0x000000304b00780c */ /* 0x000fe40003f44270 */
[----:B-----5:R-:W-:-:S05]  /*2070*/  FSEL R28, R28, -INF , P3 ;  /* 0xff8000001c1c7808 */ /* 0x020fca0001800000 */
[----:B------:R-:W5:Y:S01]  /*2080*/  MUFU.TANH R35, R35 ;  /* 0x0000002300237308 */ /* 0x000f620000002400 */
[----:B------:R-:W-:Y:S02]  /*2090*/  FMNMX.FTZ R87, R27, R86, !PT ;  /* 0x000000561b577209 */ /* 0x000fe40007810000 */
[----:B------:R-:W-:-:S05]  /*20a0*/  FSEL R25, R25, -INF , P6 ;  /* 0xff80000019197808 */ /* 0x000fca0003000000 */
[----:B------:R-:W5:Y:S01]  /*20b0*/  MUFU.TANH R30, R30 ;  /* 0x0000001e001e7308 */ /* 0x000f620000002400 */
[----:B------:R-:W-:Y:S02]  /*20c0*/  ISETP.GT.AND P6, PT, R75, 0x31, PT ;  /* 0x000000314b00780c */ /* 0x000fe40003fc4270 */
[----:B---3--:R-:W-:-:S05]  /*20d0*/  FSEL R31, R31, -INF , P2 ;  /* 0xff8000001f1f7808 */ /* 0x008fca0001000000 */
[----:B------:R-:W3:Y:S01]  /*20e0*/  MUFU.TANH R36, R36 ;  /* 0x0000002400247308 */ /* 0x000ee20000002400 */
[----:B------:R-:W-:Y:S02]  /*20f0*/  FMNMX.FTZ R88, R28, R87, !PT ;  /* 0x000000571c587209 */ /* 0x000fe40007810000 */
[----:B0-----:R-:W-:-:S05]  /*2100*/  FSEL R26, R26, -INF , P5 ;  /* 0xff8000001a1a7808 */ /* 0x001fca0002800000 */
[----:B------:R-:W0:Y:S01]  /*2110*/  MUFU.TANH R33, R33 ;  /* 0x0000002100217308 */ /* 0x000e220000002400 */
[----:B------:R-:W-:Y:S02]  /*2120*/  ISETP.GT.AND P5, PT, R75, 0x38, PT ;  /* 0x000000384b00780c */ /* 0x000fe40003fa4270 */
[----:B----4-:R-:W-:-:S05]  /*2130*/  FSEL R32, R32, -INF , P6 ;  /* 0xff80000020207808 */ /* 0x010fca0003000000 */
[----:B------:R-:W4:Y:S01]  /*2140*/  MUFU.TANH R39, R39 ;  /* 0x0000002700277308 */ /* 0x000f220000002400 */
[----:B------:R-:W-:Y:S02]  /*2150*/  FMNMX.FTZ R89, R31, R88, !PT ;  /* 0x000000581f597209 */ /* 0x000fe40007810000 */
[----:B-1----:R-:W-:-:S05]  /*2160*/  FSEL R29, R29, -INF , P4 ;  /* 0xff8000001d1d7808 */ /* 0x002fca0002000000 */
        /* <DEDUP_REMOVED lines=20> */
[----:B-----5:R-:W-:Y:S02]  /*22b0*/  FSEL R40, R40, -INF , P2 ;  /* 0xff80000028287808 */ /* 0x020fe40001000000 */
[----:B------:R-:W-:-:S03]  /*22c0*/  FMNMX.FTZ R89, R39, R88, !PT ;  /* 0x0000005827597209 */ /* 0x000fc60007810000 */
[----:B------:R-:W5:Y:S01]  /*22d0*/  MUFU.TANH R48, R48 ;  /* 0x0000003000307308 */ /* 0x000f620000002400 */
[----:B------:R-:W-:Y:S02]  /*22e0*/  FSEL R37, R37, -INF , P5 ;  /* 0xff80000025257808 */ /* 0x000fe40002800000 */
[----:B------:R-:W-:Y:S02]  /*22f0*/  ISETP.GT.AND P5, PT, R75, 0x49, PT ;  /* 0x000000494b00780c */ /* 0x000fe40003fa4270 */
[----:B---3--:R-:W-:-:S03]  /*2300*/  FSEL R43, R43, -INF , P6 ;  /* 0xff8000002b2b7808 */ /* 0x008fc60003000000 */
[----:B------:R-:W3:Y:S01]  /*2310*/  MUFU.TANH R45, R45 ;  /* 0x0000002d002d7308 */ /* 0x000ee20000002400 */
[----:B------:R-:W-:Y:S02]  /*2320*/  FMNMX.FTZ R88, R40, R89, !PT ;  /* 0x0000005928587209 */ /* 0x000fe40007810000 */
[----:B0-----:R-:W-:-:S05]  /*2330*/  FSEL R38, R38, -INF , P4 ;  /* 0xff80000026267808 */ /* 0x001fca0002000000 */
[----:B------:R-:W0:Y:S01]  /*2340*/  MUFU.TANH R51, R51 ;  /* 0x0000003300337308 */ /* 0x000e220000002400 */
[----:B------:R-:W-:Y:S02]  /*2350*/  ISETP.GT.AND P4, PT, R75, 0x50, PT ;  /* 0x000000504b00780c */ /* 0x000fe40003f84270 */
[----:B----4-:R-:W-:Y:S02]  /*2360*/  FSEL R44, R44, -INF , P5 ;  /* 0xff8000002c2c7808 */ /* 0x010fe40002800000 */
[----:B------:R-:W-:-:S03]  /*2370*/  FMNMX.FTZ R89, R43, R88, !PT ;  /* 0x000000582b597209 */ /* 0x000fc60007810000 */
[----:B------:R-:W4:Y:S01]  /*2380*/  MUFU.TANH R46, R46 ;  /* 0x0000002e002e7308 */ /* 0x000f220000002400 */
[----:B------:R-:W-:Y:S02]  /*2390*/  FSEL R41, R41, -INF , P3 ;  /* 0xff80000029297808 */ /* 0x000fe40001800000 */
[----:B------:R-:W-:-:S05]  /*23a0*/  ISETP.GT.AND P3, PT, R75, 0x51, PT ;  /* 0x000000514b00780c */ /* 0x000fca0003f64270 */
[----:B------:R-:W2:Y:S01]  /*23b0*/  MUFU.TANH R52, R52 ;  /* 0x0000003400347308 */ /* 0x000ea20000002400 */
[----:B-1----:R-:W-:Y:S02]  /*23c0*/  FSEL R47, R47, -INF , P4 ;  /* 0xff8000002f2f7808 */ /* 0x002fe40002000000 */
[----:B------:R-:W-:-:S05]  /*23d0*/  FMNMX.FTZ R88, R44, R89, !PT ;  /* 0x000000592c587209 */ /* 0x000fca0007810000 */
[----:B------:R-:W1:Y:S01]  /*23e0*/  MUFU.TANH R49, R49 ;  /* 0x0000003100317308 */ /* 0x000e620000002400 */
[----:B------:R-:W-:Y:S02]  /*23f0*/  FSEL R42, R42, -INF , P2 ;  /* 0xff8000002a2a7808 */ /* 0x000fe40001000000 */
[----:B------:R-:W-:-:S05]  /*2400*/  ISETP.GT.AND P2, PT, R75, 0x58, PT ;  /* 0x000000584b00780c */ /* 0x000fca0003f44270 */
[----:B------:R-:W1:Y:S01]  /*2410*/  MUFU.TANH R55, R55 ;  /* 0x0000003700377308 */ /* 0x000e620000002400 */
[----:B-----5:R-:W-:Y:S02]  /*2420*/  FSEL R48, R48, -INF , P3 ;  /* 0xff80000030307808 */ /* 0x020fe40001800000 */
[----:B------:R-:W-:-:S05]  /*2430*/  FMNMX.FTZ R89, R47, R88, !PT ;  /* 0x000000582f597209 */ /* 0x000fca0007810000 */
[----:B------:R-:W5:Y:S01]  /*2440*/  MUFU.TANH R50, R50 ;  /* 0x0000003200327308 */ /* 0x000f620000002400 */
[----:B---3--:R-:W-:Y:S02]  /*2450*/  FSEL R45, R45, -INF , P6 ;  /* 0xff8000002d2d7808 */ /* 0x008fe40003000000 */
[----:B------:R-:W-:-:S05]  /*2460*/  ISETP.GT.AND P6, PT, R75, 0x59, PT ;  /* 0x000000594b00780c */ /* 0x000fca0003fc4270 */
[----:B------:R-:W3:Y:S01]  /*2470*/  MUFU.TANH R56, R56 ;  /* 0x0000003800387308 */ /* 0x000ee20000002400 */
[----:B0-----:R-:W-:Y:S02]  /*2480*/  FSEL R51, R51, -INF , P2 ;  /* 0xff80000033337808 */ /* 0x001fe40001000000 */
[----:B------:R-:W-:-:S05]  /*2490*/  FMNMX.FTZ R88, R48, R89, !PT ;  /* 0x0000005930587209 */ /* 0x000fca0007810000 */
[----:B------:R-:W0:Y:S01]  /*24a0*/  MUFU.TANH R53, R53 ;  /* 0x0000003500357308 */ /* 0x000e220000002400 */
[----:B----4-:R-:W-:Y:S02]  /*24b0*/  FSEL R46, R46, -INF , P5 ;  /* 0xff8000002e2e7808 */ /* 0x010fe40002800000 */
[----:B------:R-:W-:Y:S02]  /*24c0*/  ISETP.GT.AND P5, PT, R75, 0x60, PT ;  /* 0x000000604b00780c */ /* 0x000fe40003fa4270 */
[----:B--2---:R-:W-:-:S03]  /*24d0*/  FSEL R52, R52, -INF , P6 ;  /* 0xff80000034347808 */ /* 0x004fc60003000000 */
[----:B------:R-:W2:Y:S01]  /*24e0*/  MUFU.TANH R54, R54 ;  /* 0x0000003600367308 */ /* 0x000ea20000002400 */
[----:B------:R-:W-:Y:S02]  /*24f0*/  FMNMX.FTZ R89, R51, R88, !PT ;  /* 0x0000005833597209 */ /* 0x000fe40007810000 */
[----:B-1----:R-:W-:-:S05]  /*2500*/  FSEL R49, R49, -INF , P4 ;  /* 0xff80000031317808 */ /* 0x002fca0002000000 */
[----:B------:R-:W1:Y:S01]  /*2510*/  MUFU.TANH R60, R60 ;  /* 0x0000003c003c7308 */ /* 0x000e620000002400 */
[----:B------:R-:W-:Y:S02]  /*2520*/  ISETP.GT.AND P4, PT, R75, 0x61, PT ;  /* 0x000000614b00780c */ /* 0x000fe40003f84270 */
[----:B------:R-:W-:Y:S02]  /*2530*/  FSEL R55, R55, -INF , P5 ;  /* 0xff80000037377808 */ /* 0x000fe40002800000 */
[----:B------:R-:W-:-:S03]  /*2540*/  FMNMX.FTZ R88, R52, R89, !PT ;  /* 0x0000005934587209 */ /* 0x000fc60007810000 */
[----:B------:R-:W4:Y:S01]  /*2550*/  MUFU.TANH R57, R57 ;  /* 0x0000003900397308 */ /* 0x000f220000002400 */
[----:B-----5:R-:W-:Y:S02]  /*2560*/  FSEL R50, R50, -INF , P3 ;  /* 0xff80000032327808 */ /* 0x020fe40001800000 */
[----:B------:R-:W-:-:S05]  /*2570*/  ISETP.GT.AND P3, PT, R75, 0x68, PT ;  /* 0x000000684b00780c */ /* 0x000fca0003f64270 */
[----:B------:R-:W5:Y:S01]  /*2580*/  MUFU.TANH R63, R63 ;  /* 0x0000003f003f7308 */ /* 0x000f620000002400 */
[----:B---3--:R-:W-:Y:S02]  /*2590*/  FSEL R56, R56, -INF , P4 ;  /* 0xff80000038387808 */ /* 0x008fe40002000000 */
[----:B------:R-:W-:-:S05]  /*25a0*/  FMNMX.FTZ R89, R55, R88, !PT ;  /* 0x0000005837597209 */ /* 0x000fca0007810000 */
[----:B------:R-:W3:Y:S01]  /*25b0*/  MUFU.TANH R64, R64 ;  /* 0x0000004000407308 */ /* 0x000ee20000002400 */
[----:B0-----:R-:W-:Y:S02]  /*25c0*/  FSEL R53, R53, -INF , P2 ;  /* 0xff80000035357808 */ /* 0x001fe40001000000 */
[----:B------:R-:W-:Y:S02]  /*25d0*/  ISETP.GT.AND P2, PT, R75, 0x69, PT ;  /* 0x000000694b00780c */ /* 0x000fe40003f44270 */
[----:B------:R-:W-:-:S03]  /*25e0*/  FSEL R59, R59, -INF , P3 ;  /* 0xff8000003b3b7808 */ /* 0x000fc60001800000 */
[----:B------:R-:W0:Y:S01]  /*25f0*/  MUFU.TANH R61, R61 ;  /* 0x0000003d003d7308 */ /* 0x000e220000002400 */
[----:B------:R-:W-:Y:S02]  /*2600*/  FMNMX.FTZ R88, R56, R89, !PT ;  /* 0x0000005938587209 */ /* 0x000fe40007810000 */
[----:B--2---:R-:W-:-:S05]  /*2610*/  FSEL R54, R54, -INF , P6 ;  /* 0xff80000036367808 */ /* 0x004fca0003000000 */
[----:B------:R-:W2:Y:S01]  /*2620*/  MUFU.TANH R67, R67 ;  /* 0x0000004300437308 */ /* 0x000ea20000002400 */
[----:B------:R-:W-:Y:S02]  /*2630*/  ISETP.GT.AND P6, PT, R75, 0x70, PT ;  /* 0x000000704b00780c */ /* 0x000fe40003fc4270 */
[----:B-1----:R-:W-:Y:S02]  /*2640*/  FSEL R60, R60, -INF , P2 ;  /* 0xff8000003c3c7808 */ /* 0x002fe40001000000 */
[----:B------:R-:W-:-:S03]  /*2650*/  FMNMX.FTZ R89, R59, R88, !PT ;  /* 0x000000583b597209 */ /* 0x000fc60007810000 */
[----:B------:R-:W1:Y:S01]  /*2660*/  MUFU.TANH R62, R62 ;  /* 0x0000003e003e7308 */ /* 0x000e620000002400 */
[----:B----4-:R-:W-:Y:S02]  /*2670*/  FSEL R57, R57, -INF , P5 ;  /* 0xff80000039397808 */ /* 0x010fe40002800000 */
[----:B------:R-:W-:-:S05]  /*2680*/  ISETP.GT.AND P5, PT, R75, 0x71, PT ;  /* 0x000000714b00780c */ /* 0x000fca0003fa4270 */
[----:B------:R-:W4:Y:S01]  /*2690*/  MUFU.TANH R68, R68 ;  /* 0x0000004400447308 */ /* 0x000f220000002400 */
[----:B-----5:R-:W-:Y:S02]  /*26a0*/  FSEL R63, R63, -INF , P6 ;  /* 0xff8000003f3f7808 */ /* 0x020fe40003000000 */
[----:B------:R-:W-:-:S05]  /*26b0*/  FMNMX.FTZ R88, R60, R89, !PT ;  /* 0x000000593c587209 */ /* 0x000fca0007810000 */
[----:B------:R-:W5:Y:S01]  /*26c0*/  MUFU.TANH R65, R65 ;  /* 0x0000004100417308 */ /* 0x000f620000002400 */
[----:B------:R-:W-:Y:S01]  /*26d0*/  FSEL R58, R58, -INF , P4 ;  /* 0xff8000003a3a7808 */ /* 0x000fe20002000000 */
[----:B------:R-:W-:Y:S01]  /*26e0*/  FMUL.FTZ R77, R93, UR6 ;  /* 0x000000065d4d7c20 */ /* 0x000fe20008410000 */
[----:B------:R-:W-:-:S05]  /*26f0*/  ISETP.GT.AND P4, PT, R75, 0x78, PT ;  /* 0x000000784b00780c */ /* 0x000fca0003f84270 */
[----:B------:R-:W5:Y:S01]  /*2700*/  MUFU.TANH R71, R71 ;  /* 0x0000004700477308 */ /* 0x000f620000002400 */
[----:B---3--:R-:W-:Y:S02]  /*2710*/  FSEL R64, R64, -INF , P5 ;  /* 0xff80000040407808 */ /* 0x008fe40002800000 */
[----:B------:R-:W-:-:S05]  /*2720*/  FMNMX.FTZ R89, R63, R88, !PT ;  /* 0x000000583f597209 */ /* 0x000fca0007810000 */
[----:B------:R-:W3:Y:S01]  /*2730*/  MUFU.TANH R66, R66 ;  /* 0x0000004200427308 */ /* 0x000ee20000002400 */
[----:B0-----:R-:W-:Y:S01]  /*2740*/  FSEL R61, R61, -INF , P3 ;  /* 0xff8000003d3d7808 */ /* 0x001fe20001800000 */
[----:B------:R-:W-:Y:S01]  /*2750*/  FMUL.FTZ R80, R96, UR6 ;  /* 0x0000000660507c20 */ /* 0x000fe20008410000 */
[----:B------:R-:W-:-:S05]  /*2760*/  ISETP.GT.AND P3, PT, R75, 0x79, PT ;  /* 0x000000794b00780c */ /* 0x000fca0003f64270 */
[----:B------:R-:W0:Y:S01]  /*2770*/  MUFU.TANH R72, R72 ;  /* 0x0000004800487308 */ /* 0x000e220000002400 */
[----:B--2---:R-:W-:Y:S02]  /*2780*/  FSEL R67, R67, -INF , P4 ;  /* 0xff80000043437808 */ /* 0x004fe40002000000 */
[----:B------:R-:W-:-:S05]  /*2790*/  FMNMX.FTZ R88, R64, R89, !PT ;  /* 0x0000005940587209 */ /* 0x000fca0007810000 */
[----:B------:R-:W2:Y:S01]  /*27a0*/  MUFU.TANH R69, R69 ;  /* 0x0000004500457308 */ /* 0x000ea20000002400 */
[----:B------:R-:W-:Y:S01]  /*27b0*/  FMUL.FTZ R74, R91, UR6 ;  /* 0x000000065b4a7c20 */ /* 0x000fe20008410000 */
[----:B-1----:R-:W-:Y:S01]  /*27c0*/  FSEL R62, R62, -INF , P2 ;  /* 0xff8000003e3e7808 */ /* 0x002fe20001000000 */
[----:B------:R-:W-:-:S05]  /*27d0*/  FMUL.FTZ R81, R97, UR6 ;  /* 0x0000000661517c20 */ /* 0x000fca0008410000 */
[----:B------:R-:W1:Y:S01]  /*27e0*/  MUFU.TANH R76, R76 ;  /* 0x0000004c004c7308 */ /* 0x000e620000002400 */
[----:B------:R-:W-:Y:S02]  /*27f0*/  ISETP.GT.AND P2, PT, R75, 0x80, PT ;  /* 0x000000804b00780c */ /* 0x000fe40003f44270 */
[----:B----4-:R-:W-:Y:S02]  /*2800*/  FSEL R68, R68, -INF , P3 ;  /* 0xff80000044447808 */ /* 0x010fe40001800000 */
[----:B------:R-:W-:-:S03]  /*2810*/  FMNMX.FTZ R89, R67, R88, !PT ;  /* 0x0000005843597209 */ /* 0x000fc60007810000 */
[----:B------:R-:W4:Y:S01]  /*2820*/  MUFU.TANH R70, R70 ;  /* 0x0000004600467308 */ /* 0x000f220000002400 */
[----:B-----5:R-:W-:Y:S01]  /*2830*/  FSEL R65, R65, -INF , P6 ;  /* 0xff80000041417808 */ /* 0x020fe20003000000 */
[----:B------:R-:W-:Y:S01]  /*2840*/  FMUL.FTZ R78, R94, UR6 ;  /* 0x000000065e4e7c20 */ /* 0x000fe20008410000 */
[----:B------:R-:W-:-:S05]  /*2850*/  FMUL.FTZ R84, R100, UR6 ;  /* 0x0000000664547c20 */ /* 0x000fca0008410000 */
[----:B------:R-:W5:Y:S01]  /*2860*/  MUFU.TANH R77, R77 ;  /* 0x0000004d004d7308 */ /* 0x000f620000002400 */
[----:B------:R-:W-:Y:S02]  /*2870*/  ISETP.GT.AND P6, PT, R75, 0x81, PT ;  /* 0x000000814b00780c */ /* 0x000fe40003fc4270 */
[----:B------:R-:W-:Y:S02]  /*2880*/  FSEL R71, R71, -INF , P2 ;  /* 0xff80000047477808 */ /* 0x000fe40001000000 */
[----:B------:R-:W-:-:S03]  /*2890*/  FMNMX.FTZ R88, R68, R89, !PT ;  /* 0x0000005944587209 */ /* 0x000fc60007810000 */
[----:B------:R-:W5:Y:S01]  /*28a0*/  MUFU.TANH R73, R73 ;  /* 0x0000004900497308 */ /* 0x000f620000002400 */
[----:B---3--:R-:W-:Y:S01]  /*28b0*/  FSEL R66, R66, -INF , P5 ;  /* 0xff80000042427808 */ /* 0x008fe20002800000 */
[----:B------:R-:W-:Y:S01]  /*28c0*/  FMUL.FTZ R79, R95, UR6 ;  /* 0x000000065f4f7c20 */ /* 0x000fe20008410000 */
[----:B------:R-:W-:-:S05]  /*28d0*/  ISETP.GT.AND P5, PT, R75, 0x88, PT ;  /* 0x000000884b00780c */ /* 0x000fca0003fa4270 */
[----:B------:R-:W3:Y:S01]  /*28e0*/  MUFU.TANH R80, R80 ;  /* 0x0000005000507308 */ /* 0x000ee20000002400 */
[----:B0-----:R-:W-:Y:S01]  /*28f0*/  FSEL R72, R72, -INF , P6 ;  /* 0xff80000048487808 */ /* 0x001fe20003000000 */
[----:B------:R-:W-:Y:S01]  /*2900*/  FMUL.FTZ R85, R101, UR6 ;  /* 0x0000000665557c20 */ /* 0x000fe20008410000 */
[----:B------:R-:W-:-:S05]  /*2910*/  FMNMX.FTZ R89, R71, R88, !PT ;  /* 0x0000005847597209 */ /* 0x000fca0007810000 */
[----:B------:R-:W0:Y:S01]  /*2920*/  MUFU.TANH R74, R74 ;  /* 0x0000004a004a7308 */ /* 0x000e220000002400 */
[----:B--2---:R-:W-:Y:S01]  /*2930*/  FSEL R69, R69, -INF , P4 ;  /* 0xff80000045457808 */ /* 0x004fe20002000000 */
[----:B------:R-:W-:-:S06]  /*2940*/  FMUL.FTZ R82, R98, UR6 ;  /* 0x0000000662527c20 */ /* 0x000fcc0008410000 */
[----:B------:R-:W2:Y:S01]  /*2950*/  MUFU.TANH R81, R81 ;  /* 0x0000005100517308 */ /* 0x000ea20000002400 */
[----:B------:R-:W-:Y:S01]  /*2960*/  ISETP.GT.AND P4, PT, R75, 0x89, PT ;  /* 0x000000894b00780c */ /* 0x000fe20003f84270 */
[----:B------:R-:W-:Y:S01]  /*2970*/  FMUL.FTZ R92, R104, UR6 ;  /* 0x00000006685c7c20 */ /* 0x000fe20008410000 */
[----:B-1----:R-:W-:Y:S02]  /*2980*/  FSEL R76, R76, -INF , P5 ;  /* 0xff8000004c4c7808 */ /* 0x002fe40002800000 */
[----:B------:R-:W-:-:S03]  /*2990*/  FMNMX.FTZ R89, R72, R89, !PT ;  /* 0x0000005948597209 */ /* 0x000fc60007810000 */
[----:B------:R-:W1:Y:S01]  /*29a0*/  MUFU.TANH R78, R78 ;  /* 0x0000004e004e7308 */ /* 0x000e620000002400 */
[----:B----4-:R-:W-:Y:S01]  /*29b0*/  FSEL R70, R70, -INF , P3 ;  /* 0xff80000046467808 */ /* 0x010fe20001800000 */
[----:B------:R-:W-:-:S06]  /*29c0*/  FMUL.FTZ R83, R99, UR6 ;  /* 0x0000000663537c20 */ /* 0x000fcc0008410000 */
[----:B------:R-:W4:Y:S01]  /*29d0*/  MUFU.TANH R84, R84 ;  /* 0x0000005400547308 */ /* 0x000f220000002400 */
[----:B------:R-:W-:Y:S01]  /*29e0*/  ISETP.GT.AND P3, PT, R75, 0x90, PT ;  /* 0x000000904b00780c */ /* 0x000fe20003f64270 */
[----:B------:R-:W-:Y:S01]  /*29f0*/  FMUL.FTZ R91, R105, UR6 ;  /* 0x00000006695b7c20 */ /* 0x000fe20008410000 */
[----:B-----5:R-:W-:Y:S02]  /*2a00*/  FSEL R77, R77, -INF , P4 ;  /* 0xff8000004d4d7808 */ /* 0x020fe40002000000 */
[----:B------:R-:W-:-:S03]  /*2a10*/  FMNMX.FTZ R88, R76, R89, !PT ;  /* 0x000000594c587209 */ /* 0x000fc60007810000 */
[----:B------:R-:W5:Y:S01]  /*2a20*/  MUFU.TANH R79, R79 ;  /* 0x0000004f004f7308 */ /* 0x000f620000002400 */
[----:B------:R-:W-:Y:S01]  /*2a30*/  FSEL R73, R73, -INF , P2 ;  /* 0xff80000049497808 */ /* 0x000fe20001000000 */
[----:B------:R-:W-:Y:S01]  /*2a40*/  FMUL.FTZ R86, R102, UR6 ;  /* 0x0000000666567c20 */ /* 0x000fe20008410000 */
[----:B------:R-:W-:-:S05]  /*2a50*/  ISETP.GT.AND P2, PT, R75, 0x91, PT ;  /* 0x000000914b00780c */ /* 0x000fca0003f44270 */
[----:B------:R-:W5:Y:S01]  /*2a60*/  MUFU.TANH R85, R85 ;  /* 0x0000005500557308 */ /* 0x000f620000002400 */
[----:B---3--:R-:W-:Y:S01]  /*2a70*/  FSEL R80, R80, -INF , P3 ;  /* 0xff80000050507808 */ /* 0x008fe20001800000 */
[----:B------:R-:W-:Y:S01]  /*2a80*/  FMUL.FTZ R93, R108, UR6 ;  /* 0x000000066c5d7c20 */ /* 0x000fe20008410000 */
[----:B------:R-:W-:-:S05]  /*2a90*/  FMNMX.FTZ R89, R77, R88, !PT ;  /* 0x000000584d597209 */ /* 0x000fca0007810000 */
[----:B------:R-:W3:Y:S01]  /*2aa0*/  MUFU.TANH R82, R82 ;  /* 0x0000005200527308 */ /* 0x000ee20000002400 */
[----:B0-----:R-:W-:Y:S01]  /*2ab0*/  FSEL R74, R74, -INF , P6 ;  /* 0xff8000004a4a7808 */ /* 0x001fe20003000000 */
[----:B------:R-:W-:Y:S01]  /*2ac0*/  FMUL.FTZ R87, R103, UR6 ;  /* 0x0000000667577c20 */ /* 0x000fe20008410000 */
[----:B------:R-:W-:-:S05]  /*2ad0*/  ISETP.GT.AND P6, PT, R75, 0x98, PT ;  /* 0x000000984b00780c */ /* 0x000fca0003fc4270 */
[----:B------:R-:W0:Y:S01]  /*2ae0*/  MUFU.TANH R92, R92 ;  /* 0x0000005c005c7308 */ /* 0x000e220000002400 */
[----:B--2---:R-:W-:Y:S01]  /*2af0*/  FSEL R88, R81, -INF , P2 ;  /* 0xff80000051587808 */ /* 0x004fe20001000000 */
[----:B------:R-:W-:Y:S01]  /*2b00*/  FMUL.FTZ R100, R109, UR6 ;  /* 0x000000066d647c20 */ /* 0x000fe20008410000 */
[----:B------:R-:W-:-:S05]  /*2b10*/  FMNMX.FTZ R81, R80, R89, !PT ;  /* 0x0000005950517209 */ /* 0x000fca0007810000 */
[----:B------:R-:W2:Y:S01]  /*2b20*/  MUFU.TANH R83, R83 ;  /* 0x0000005300537308 */ /* 0x000ea20000002400 */
[----:B-1----:R-:W-:Y:S01]  /*2b30*/  FSEL R78, R78, -INF , P5 ;  /* 0xff8000004e4e7808 */ /* 0x002fe20002800000 */
[----:B------:R-:W-:Y:S01]  /*2b40*/  FMUL.FTZ R94, R106, UR6 ;  /* 0x000000066a5e7c20 */ /* 0x000fe20008410000 */
[----:B----4-:R-:W-:-:S05]  /*2b50*/  FSEL R89, R84, -INF , P6 ;  /* 0xff80000054597808 */ /* 0x010fca0003000000 */
[----:B------:R-:W1:Y:S01]  /*2b60*/  MUFU.TANH R91, R91 ;  /* 0x0000005b005b7308 */ /* 0x000e620000002400 */
[----:B------:R-:W-:Y:S02]  /*2b70*/  ISETP.GT.AND P5, PT, R75, 0x99, PT ;  /* 0x000000994b00780c */ /* 0x000fe40003fa4270 */
[----:B------:R-:W-:-:S05]  /*2b80*/  FMNMX.FTZ R84, R88, R81, !PT ;  /* 0x0000005158547209 */ /* 0x000fca0007810000 */
[----:B------:R-:W4:Y:S01]  /*2b90*/  MUFU.TANH R86, R86 ;  /* 0x0000005600567308 */ /* 0x000f220000002400 */
[----:B-----5:R-:W-:Y:S01]  /*2ba0*/  FSEL R79, R79, -INF , P4 ;  /* 0xff8000004f4f7808 */ /* 0x020fe20002000000 */
[----:B------:R-:W-:Y:S01]  /*2bb0*/  FMUL.FTZ R95, R107, UR6 ;  /* 0x000000066b5f7c20 */ /* 0x000fe20008410000 */
[----:B------:R-:W-:-:S05]  /*2bc0*/  ISETP.GT.AND P4, PT, R75, 0xa0, PT ;  /* 0x000000a04b00780c */ /* 0x000fca0003f84270 */
[----:B------:R-:W5:Y:S01]  /*2bd0*/  MUFU.TANH R93, R93 ;  /* 0x0000005d005d7308 */ /* 0x000f620000002400 */
[----:B------:R-:W-:Y:S02]  /*2be0*/  FSEL R90, R85, -INF , P5 ;  /* 0xff800000555a7808 */ /* 0x000fe40002800000 */
[----:B------:R-:W-:-:S05]  /*2bf0*/  FMNMX.FTZ R81, R89, R84, !PT ;  /* 0x0000005459517209 */ /* 0x000fca0007810000 */
[----:B------:R-:W5:Y:S01]  /*2c00*/  MUFU.TANH R87, R87 ;  /* 0x0000005700577308 */ /* 0x000f620000002400 */
[----:B---3--:R-:W-:Y:S01]  /*2c10*/  FSEL R82, R82, -INF , P3 ;  /* 0xff80000052527808 */ /* 0x008fe20001800000 */
[----:B------:R-:W-:Y:S01]  /*2c20*/  FMUL.FTZ R96, R110, UR6 ;  /* 0x000000066e607c20 */ /* 0x000fe20008410000 */
[----:B------:R-:W-:-:S05]  /*2c30*/  ISETP.GT.AND P3, PT, R75, 0xa1, PT ;  /* 0x000000a14b00780c */ /* 0x000fca0003f64270 */
[----:B------:R-:W3:Y:S01]  /*2c40*/  MUFU.TANH R100, R100 ;  /* 0x0000006400647308 */ /* 0x000ee20000002400 */
[----:B0-----:R-:W-:Y:S02]  /*2c50*/  FSEL R92, R92, -INF , P4 ;  /* 0xff8000005c5c7808 */ /* 0x001fe40002000000 */
[----:B------:R-:W-:-:S05]  /*2c60*/  FMNMX.FTZ R81, R90, R81, !PT ;  /* 0x000000515a517209 */ /* 0x000fca0007810000 */
[----:B------:R-:W0:Y:S01]  /*2c70*/  MUFU.TANH R94, R94 ;  /* 0x0000005e005e7308 */ /* 0x000e220000002400 */
[----:B--2---:R-:W-:Y:S02]  /*2c80*/  FSEL R83, R83, -INF , P2 ;  /* 0xff80000053537808 */ /* 0x004fe40001000000 */
[----:B------:R-:W-:-:S05]  /*2c90*/  ISETP.GT.AND P2, PT, R75, 0xa8, PT ;  /* 0x000000a84b00780c */ /* 0x000fca0003f44270 */
[----:B------:R-:W2:Y:S01]  /*2ca0*/  MUFU.TANH R112, R112 ;  /* 0x0000007000707308 */ /* 0x000ea20000002400 */
[----:B-1----:R-:W-:Y:S02]  /*2cb0*/  FSEL R91, R91, -INF , P3 ;  /* 0xff8000005b5b7808 */ /* 0x002fe40001800000 */
[----:B------:R-:W-:-:S05]  /*2cc0*/  FMNMX.FTZ R84, R92, R81, !PT ;  /* 0x000000515c547209 */ /* 0x000fca0007810000 */
[----:B------:R-:W1:Y:S01]  /*2cd0*/  MUFU.TANH R95, R95 ;  /* 0x0000005f005f7308 */ /* 0x000e620000002400 */
[----:B----4-:R-:W-:Y:S02]  /*2ce0*/  FSEL R86, R86, -INF , P6 ;  /* 0xff80000056567808 */ /* 0x010fe40003000000 */
[----:B------:R-:W-:-:S05]  /*2cf0*/  ISETP.GT.AND P6, PT, R75, 0xa9, PT ;  /* 0x000000a94b00780c */ /* 0x000fca0003fc4270 */
[----:B------:R-:W4:Y:S01]  /*2d00*/  MUFU.TANH R98, R113 ;  /* 0x0000007100627308 */ /* 0x000f220000002400 */
[----:B-----5:R-:W-:Y:S02]  /*2d10*/  FSEL R93, R93, -INF , P2 ;  /* 0xff8000005d5d7808 */ /* 0x020fe40001000000 */
[----:B------:R-:W-:-:S05]  /*2d20*/  FMNMX.FTZ R84, R91, R84, !PT ;  /* 0x000000545b547209 */ /* 0x000fca0007810000 */
[----:B------:R-:W5:Y:S01]  /*2d30*/  MUFU.TANH R96, R96 ;  /* 0x0000006000607308 */ /* 0x000f620000002400 */
[----:B------:R-:W-:Y:S02]  /*2d40*/  FSEL R87, R87, -INF , P5 ;  /* 0xff80000057577808 */ /* 0x000fe40002800000 */
[----:B------:R-:W-:-:S05]  /*2d50*/  ISETP.GT.AND P5, PT, R75, 0xb0, PT ;  /* 0x000000b04b00780c */ /* 0x000fca0003fa4270 */
[----:B------:R-:W5:Y:S01]  /*2d60*/  MUFU.TANH R116, R116 ;  /* 0x0000007400747308 */ /* 0x000f620000002400 */
[----:B---3--:R-:W-:Y:S02]  /*2d70*/  FSEL R100, R100, -INF , P6 ;  /* 0xff80000064647808 */ /* 0x008fe40003000000 */
[----:B------:R-:W-:-:S05]  /*2d80*/  FMNMX.FTZ R81, R93, R84, !PT ;  /* 0x000000545d517209 */ /* 0x000fca0007810000 */
[----:B------:R-:W3:Y:S01]  /*2d90*/  MUFU.TANH R102, R117 ;  /* 0x0000007500667308 */ /* 0x000ee20000002400 */
[----:B0-----:R-:W-:Y:S02]  /*2da0*/  FSEL R85, R94, -INF , P4 ;  /* 0xff8000005e557808 */ /* 0x001fe40002000000 */
[----:B------:R-:W-:Y:S02]  /*2db0*/  ISETP.GT.AND P4, PT, R75, 0xb1, PT ;  /* 0x000000b14b00780c */ /* 0x000fe40003f84270 */
[----:B--2---:R-:W-:Y:S02]  /*2dc0*/  FSEL R94, R112, -INF , P5 ;  /* 0xff800000705e7808 */ /* 0x004fe40002800000 */
[----:B------:R-:W-:Y:S02]  /*2dd0*/  FMNMX.FTZ R81, R100, R81, !PT ;  /* 0x0000005164517209 */ /* 0x000fe40007810000 */
[----:B-1----:R-:W-:Y:S02]  /*2de0*/  FSEL R84, R95, -INF , P3 ;  /* 0xff8000005f547808 */ /* 0x002fe40001800000 */
[----:B------:R-:W-:-:S02]  /*2df0*/  ISETP.GT.AND P3, PT, R75, 0xb8, PT ;  /* 0x000000b84b00780c */ /* 0x000fc40003f64270 */
[----:B----4-:R-:W-:Y:S02]  /*2e00*/  FSEL R98, R98, -INF , P4 ;  /* 0xff80000062627808 */ /* 0x010fe40002000000 */
[----:B------:R-:W-:Y:S02]  /*2e10*/  FMNMX.FTZ R95, R94, R81, !PT ;  /* 0x000000515e5f7209 */ /* 0x000fe40007810000 */
[----:B-----5:R-:W-:Y:S02]  /*2e20*/  FSEL R81, R96, -INF , P2 ;  /* 0xff80000060517808 */ /* 0x020fe40001000000 */
[----:B------:R-:W-:Y:S02]  /*2e30*/  ISETP.GT.AND P2, PT, R75, 0xb9, PT ;  /* 0x000000b94b00780c */ /* 0x000fe40003f44270 */
[----:B------:R-:W-:Y:S02]  /*2e40*/  FSEL R96, R116, -INF , P3 ;  /* 0xff80000074607808 */ /* 0x000fe40001800000 */
[----:B------:R-:W-:-:S02]  /*2e50*/  FMNMX.FTZ R95, R98, R95, !PT ;  /* 0x0000005f625f7209 */ /* 0x000fc40007810000 */
[----:B---3--:R-:W-:Y:S02]  /*2e60*/  FSEL R102, R102, -INF , P2 ;  /* 0xff80000066667808 */ /* 0x008fe40001000000 */
[----:B------:R-:W-:-:S04]  /*2e70*/  FMNMX.FTZ R95, R96, R95, !PT ;  /* 0x0000005f605f7209 */ /* 0x000fc80007810000 */
[----:B------:R-:W-:-:S05]  /*2e80*/  FMNMX.FTZ R97, R102, R95, !PT ;  /* 0x0000005f66617209 */ /* 0x000fca0007810000 */
[----:B------:R-:W0:Y:S02]  /*2e90*/  SHFL.BFLY PT, R104, R97, 0x2, 0x1f ;  /* 0x0c401f0061687f89 */ /* 0x000e2400000e0000 */
[----:B0-----:R-:W-:-:S05]  /*2ea0*/  FMNMX.FTZ R104, R97, R104, !PT ;  /* 0x0000006861687209 */ /* 0x001fca0007810000 */
[----:B------:R-:W0:Y:S02]  /*2eb0*/  SHFL.BFLY PT, R95, R104, 0x1, 0x1f ;  /* 0x0c201f00685f7f89 */ /* 0x000e2400000e0000 */
[----:B0-----:R-:W-:-:S04]  /*2ec0*/  FMNMX.FTZ R95, R104, R95, !PT ;  /* 0x0000005f685f7209 */ /* 0x001fc80007810000 */
[C---:B------:R-:W-:Y:S01]  /*2ed0*/  FSETP.NEU.FTZ.AND P0, PT, R95.reuse, -INF , PT ;  /* 0xff8000005f00780b */ /* 0x040fe20003f1d000 */
[----:B------:R-:W-:-:S05]  /*2ee0*/  FMUL.FTZ R75, R95, UR21 ;  /* 0x000000155f4b7c20 */ /* 0x000fca0008410000 */
[----:B------:R-:W-:-:S05]  /*2ef0*/  FSEL R75, R75, RZ, P0 ;  /* 0x000000ff4b4b7208 */ /* 0x000fca0000000000 */
[--C-:B------:R-:W-:Y:S01]  /*2f00*/  FFMA.FTZ R104, R6, UR21, -R75.reuse ;  /* 0x0000001506687c23 */ /* 0x100fe2000801084b */
[----:B------:R-:W-:Y:S01]  /*2f10*/  FMNMX.FTZ R6, R7, R8, !PT ;  /* 0x0000000807067209 */ /* 0x000fe20007810000 */
[----:B------:R-:W-:-:S03]  /*2f20*/  FFMA.FTZ R97, R3, UR21, -R75 ;  /* 0x0000001503617c23 */ /* 0x000fc6000801084b */
[----:B------:R-:W-:-:S04]  /*2f30*/  FMNMX.FTZ R3, R11, R6, !PT ;  /* 0x000000060b037209 */ /* 0x000fc80007810000 */
        /* <DEDUP_REMOVED lines=13> */
[----:B------:R-:W-:Y:S01]  /*3010*/  FMNMX.FTZ R3, R41, R6, !PT ;  /* 0x0000000629037209 */ /* 0x000fe20007810000 */
[----:B------:R-:W-:-:S03]  /*3020*/  FFMA.FTZ R110, R20, UR21, -R75 ;  /* 0x00000015146e7c23 */ /* 0x000fc6000801084b */
[----:B------:R-:W-:Y:S01]  /*3030*/  FMNMX.FTZ R6, R42, R3, !PT ;  /* 0x000000032a067209 */ /* 0x000fe20007810000 */
[--C-:B------:R-:W-:Y:S01]  /*3040*/  FFMA.FTZ R20, R23, UR21, -R75.reuse ;  /* 0x0000001517147c23 */ /* 0x100fe2000801084b */
[--C-:B------:R-:W-:Y:S02]  /*3050*/  FFMA.FTZ R23, R24, UR21, -R75.reuse ;  /* 0x0000001518177c23 */ /* 0x100fe4000801084b */
[----:B------:R-:W-:Y:S01]  /*3060*/  FMNMX.FTZ R3, R45, R6, !PT ;  /* 0x000000062d037209 */ /* 0x000fe20007810000 */
[--C-:B------:R-:W-:Y:S01]  /*3070*/  FFMA.FTZ R24, R27, UR21, -R75.reuse ;  /* 0x000000151b187c23 */ /* 0x100fe2000801084b */
[----:B------:R-:W-:Y:S02]  /*3080*/  FFMA.FTZ R27, R28, UR21, -R75 ;  /* 0x000000151c1b7c23 */ /* 0x000fe4000801084b */
        /* <DEDUP_REMOVED lines=16> */
[----:B------:R-:W-:-:S04]  /*3190*/  FMNMX.FTZ R28, R78, R3, !PT ;  /* 0x000000034e1c7209 */ /* 0x000fc80007810000 */
[----:B------:R-:W-:Y:S01]  /*31a0*/  FMNMX.FTZ R31, R79, R28, !PT ;  /* 0x0000001c4f1f7209 */ /* 0x000fe20007810000 */
[----:B------:R-:W-:-:S03]  /*31b0*/  FMUL.FTZ R113, R111, UR6 ;  /* 0x000000066f717c20 */ /* 0x000fc60008410000 */
[----:B------:R-:W-:Y:S01]  /*31c0*/  FMNMX.FTZ R28, R82, R31, !PT ;  /* 0x0000001f521c7209 */ /* 0x000fe20007810000 */
[----:B------:R-:W-:-:S03]  /*31d0*/  FMUL.FTZ R111, R114, UR6 ;  /* 0x00000006726f7c20 */ /* 0x000fc60008410000 */
[----:B------:R-:W-:Y:S01]  /*31e0*/  FMNMX.FTZ R31, R83, R28, !PT ;  /* 0x0000001c531f7209 */ /* 0x000fe20007810000 */
[----:B------:R-:W0:Y:S01]  /*31f0*/  MUFU.TANH R113, R113 ;  /* 0x0000007100717308 */ /* 0x000e220000002400 */
[----:B------:R-:W-:Y:S01]  /*3200*/  FFMA.FTZ R108, R36, UR21, -R75 ;  /* 0x00000015246c7c23 */ /* 0x000fe2000801084b */
[----:B------:R-:W-:Y:S01]  /*3210*/  FMUL.FTZ R116, R115, UR6 ;  /* 0x0000000673747c20 */ /* 0x000fe20008410000 */
[----:B------:R-:W-:Y:S01]  /*3220*/  FMNMX.FTZ R36, R86, R31, !PT ;  /* 0x0000001f56247209 */ /* 0x000fe20007810000 */
[----:B------:R-:W-:-:S03]  /*3230*/  FMUL.FTZ R115, R118, UR6 ;  /* 0x0000000676737c20 */ /* 0x000fc60008410000 */
[----:B------:R-:W-:Y:S01]  /*3240*/  FMNMX.FTZ R36, R87, R36, !PT ;  /* 0x0000002457247209 */ /* 0x000fe20007810000 */
[----:B------:R-:W1:Y:S01]  /*3250*/  MUFU.TANH R111, R111 ;  /* 0x0000006f006f7308 */ /* 0x000e620000002400 */
[--C-:B------:R-:W-:Y:S01]  /*3260*/  FFMA.FTZ R103, R35, UR21, -R75.reuse ;  /* 0x0000001523677c23 */ /* 0x100fe2000801084b */
[----:B------:R-:W-:Y:S01]  /*3270*/  FMUL.FTZ R117, R119, UR6 ;  /* 0x0000000677757c20 */ /* 0x000fe20008410000 */
[----:B------:R-:W-:Y:S01]  /*3280*/  FMNMX.FTZ R35, R85, R36, !PT ;  /* 0x0000002455237209 */ /* 0x000fe20007810000 */
[----:B------:R-:W-:-:S04]  /*3290*/  FFMA.FTZ R114, R44, UR21, -R75 ;  /* 0x000000152c727c23 */ /* 0x000fc8000801084b */
[----:B------:R-:W2:Y:S01]  /*32a0*/  MUFU.TANH R116, R116 ;  /* 0x0000007400747308 */ /* 0x000ea20000002400 */
[----:B------:R-:W-:Y:S02]  /*32b0*/  FMNMX.FTZ R44, R84, R35, !PT ;  /* 0x00000023542c7209 */ /* 0x000fe40007810000 */
[----:B0-----:R-:W-:-:S05]  /*32c0*/  FSEL R113, R113, -INF , P6 ;  /* 0xff80000071717808 */ /* 0x001fca0003000000 */
[----:B------:R-:W0:Y:S01]  /*32d0*/  MUFU.TANH R115, R115 ;  /* 0x0000007300737308 */ /* 0x000e220000002400 */
[----:B------:R-:W-:Y:S02]  /*32e0*/  FMNMX.FTZ R44, R81, R44, !PT ;  /* 0x0000002c512c7209 */ /* 0x000fe40007810000 */
[----:B-1----:R-:W-:-:S05]  /*32f0*/  FSEL R111, R111, -INF , P5 ;  /* 0xff8000006f6f7808 */ /* 0x002fca0002800000 */
[----:B------:R-:W1:Y:S01]  /*3300*/  MUFU.TANH R117, R117 ;  /* 0x0000007500757308 */ /* 0x000e620000002400 */
[----:B------:R-:W-:Y:S01]  /*3310*/  FMNMX.FTZ R44, R113, R44, !PT ;  /* 0x0000002c712c7209 */ /* 0x000fe20007810000 */
[--C-:B------:R-:W-:Y:S01]  /*3320*/  FFMA.FTZ R106, R32, UR21, -R75.reuse ;  /* 0x00000015206a7c23 */ /* 0x100fe2000801084b */
[--C-:B------:R-:W-:Y:S01]  /*3330*/  FFMA.FTZ R32, R51, UR21, -R75.reuse ;  /* 0x0000001533207c23 */ /* 0x100fe2000801084b */
[----:B--2---:R-:W-:Y:S02]  /*3340*/  FSEL R116, R116, -INF , P4 ;  /* 0xff80000074747808 */ /* 0x004fe40002000000 */
[----:B------:R-:W-:Y:S01]  /*3350*/  FMNMX.FTZ R51, R111, R44, !PT ;  /* 0x0000002c6f337209 */ /* 0x000fe20007810000 */
[--C-:B------:R-:W-:Y:S01]  /*3360*/  FFMA.FTZ R107, R39, UR21, -R75.reuse ;  /* 0x00000015276b7c23 */ /* 0x100fe2000801084b */
[--C-:B------:R-:W-:Y:S01]  /*3370*/  FFMA.FTZ R39, R52, UR21, -R75.reuse ;  /* 0x0000001534277c23 */ /* 0x100fe2000801084b */
[----:B0-----:R-:W-:Y:S02]  /*3380*/  FSEL R115, R115, -INF , P3 ;  /* 0xff80000073737808 */ /* 0x001fe40001800000 */
[----:B------:R-:W-:Y:S01]  /*3390*/  FMNMX.FTZ R52, R116, R51, !PT ;  /* 0x0000003374347209 */ /* 0x000fe20007810000 */
[----:B------:R-:W-:-:S03]  /*33a0*/  FFMA.FTZ R3, R63, UR21, -R75 ;  /* 0x000000153f037c23 */ /* 0x000fc6000801084b */
[----:B------:R-:W-:Y:S02]  /*33b0*/  FMNMX.FTZ R52, R115, R52, !PT ;  /* 0x0000003473347209 */ /* 0x000fe40007810000 */
[----:B-1----:R-:W-:Y:S01]  /*33c0*/  FSEL R117, R117, -INF , P2 ;  /* 0xff80000075757808 */ /* 0x002fe20001000000 */
[----:B------:R-:W-:-:S03]  /*33d0*/  FFMA.FTZ R64, R64, UR21, -R75 ;  /* 0x0000001540407c23 */ /* 0x000fc6000801084b */
[----:B------:R-:W-:Y:S01]  /*33e0*/  FMNMX.FTZ R63, R117, R52, !PT ;  /* 0x00000034753f7209 */ /* 0x000fe20007810000 */
[----:B------:R0:W-:Y:S04]  /*33f0*/  MUFU.EX2 R28, R64 ;  /* 0x00000040001c7308 */ /* 0x0001e80000000800 */
[----:B0-----:R-:W0:Y:S01]  /*3400*/  SHFL.BFLY PT, R64, R63, 0x2, 0x1f ;  /* 0x0c401f003f407f89 */ /* 0x001e2200000e0000 */
[----:B------:R-:W-:Y:S01]  /*3410*/  FFMA.FTZ R44, R72, UR21, -R75 ;  /* 0x00000015482c7c23 */ /* 0x000fe2000801084b */
[----:B0-----:R-:W-:-:S05]  /*3420*/  FMNMX.FTZ R72, R63, R64, !PT ;  /* 0x000000403f487209 */ /* 0x001fca0007810000 */
[----:B------:R-:W0:Y:S01]  /*3430*/  SHFL.BFLY PT, R101, R72, 0x1, 0x1f ;  /* 0x0c201f0048657f89 */ /* 0x000e2200000e0000 */
[--C-:B------:R-:W-:Y:S01]  /*3440*/  FFMA.FTZ R51, R80, UR21, -R75.reuse ;  /* 0x0000001550337c23 */ /* 0x100fe2000801084b */
[--C-:B------:R-:W-:Y:S01]  /*3450*/  FFMA.FTZ R6, R47, UR21, -R75.reuse ;  /* 0x000000152f067c23 */ /* 0x100fe2000801084b */
[--C-:B------:R-:W-:Y:S01]  /*3460*/  FFMA.FTZ R47, R59, UR21, -R75.reuse ;  /* 0x000000153b2f7c23 */ /* 0x100fe2000801084b */
[--C-:B------:R-:W-:Y:S01]  /*3470*/  FFMA.FTZ R35, R71, UR21, -R75.reuse ;  /* 0x0000001547237c23 */ /* 0x100fe2000801084b */
[--C-:B------:R-:W-:Y:S01]  /*3480*/  FFMA.FTZ R9, R9, UR21, -R75.reuse ;  /* 0x0000001509097c23 */ /* 0x100fe2000801084b */
[--C-:B------:R-:W-:Y:S01]  /*3490*/  FFMA.FTZ R59, R89, UR21, -R75.reuse ;  /* 0x00000015593b7c23 */ /* 0x100fe2000801084b */
[----:B------:R-:W-:Y:S01]  /*34a0*/  FFMA.FTZ R71, R94, UR21, -R75 ;  /* 0x000000155e477c23 */ /* 0x000fe2000801084b */
[----:B------:R-:W-:Y:S01]  /*34b0*/  MUFU.EX2 R97, R97 ;  /* 0x0000006100617308 */ /* 0x000fe20000000800 */
[----:B0-----:R-:W-:-:S04]  /*34c0*/  FMNMX.FTZ R101, R72, R101, !PT ;  /* 0x0000006548657209 */ /* 0x001fc80007810000 */
[C---:B------:R-:W-:Y:S01]  /*34d0*/  FSETP.NEU.FTZ.AND P2, PT, R101.reuse, -INF , PT ;  /* 0xff8000006500780b */ /* 0x040fe20003f5d000 */
[----:B------:R-:W-:-:S05]  /*34e0*/  FMUL.FTZ R80, R101, UR21 ;  /* 0x0000001565507c20 */ /* 0x000fca0008410000 */
[----:B------:R-:W-:Y:S01]  /*34f0*/  FSEL R80, R80, RZ, P2 ;  /* 0x000000ff50507208 */ /* 0x000fe20001000000 */
[----:B------:R-:W0:Y:S01]  /*3500*/  MUFU.EX2 R104, R104 ;  /* 0x0000006800687308 */ /* 0x000e220000000800 */
[----:B------:R-:W-:-:S03]  /*3510*/  FFMA.FTZ R76, R76, UR21, -R75 ;  /* 0x000000154c4c7c23 */ /* 0x000fc6000801084b */
[--C-:B------:R-:W-:Y:S01]  /*3520*/  FFMA.FTZ R89, R7, UR21, -R80.reuse ;  /* 0x0000001507597c23 */ /* 0x100fe20008010850 */
[--C-:B------:R-:W-:Y:S01]  /*3530*/  FFMA.FTZ R94, R8, UR21, -R80.reuse ;  /* 0x00000015085e7c23 */ /* 0x100fe20008010850 */
[--C-:B------:R-:W-:Y:S01]  /*3540*/  FFMA.FTZ R10, R10, UR21, -R75.reuse ;  /* 0x000000150a0a7c23 */ /* 0x100fe2000801084b */
[----:B------:R-:W-:Y:S01]  /*3550*/  FFMA.FTZ R11, R11, UR21, -R80 ;  /* 0x000000150b0b7c23 */ /* 0x000fe20008010850 */
[----:B------:R-:W1:Y:S01]  /*3560*/  MUFU.EX2 R9, R9 ;  /* 0x0000000900097308 */ /* 0x000e620000000800 */
[--C-:B------:R-:W-:Y:S01]  /*3570*/  FFMA.FTZ R13, R13, UR21, -R75.reuse ;  /* 0x000000150d0d7c23 */ /* 0x100fe2000801084b */
[--C-:B------:R-:W-:Y:S01]  /*3580*/  FFMA.FTZ R14, R14, UR21, -R75.reuse ;  /* 0x000000150e0e7c23 */ /* 0x100fe2000801084b */
[----:B------:R-:W-:-:S05]  /*3590*/  FFMA.FTZ R98, R98, UR21, -R75 ;  /* 0x0000001562627c23 */ /* 0x000fca000801084b */
[----:B------:R2:W-:Y:S01]  /*35a0*/  MUFU.EX2 R52, R76 ;  /* 0x0000004c00347308 */ /* 0x0005e20000000800 */
[----:B------:R-:W-:-:S07]  /*35b0*/  FFMA.FTZ R15, R15, UR21, -R80 ;  /* 0x000000150f0f7c23 */ /* 0x000fce0008010850 */
[----:B------:R-:W-:Y:S01]  /*35c0*/  MUFU.EX2 R89, R89 ;  /* 0x0000005900597308 */ /* 0x000fe20000000800 */
[----:B--2---:R-:W-:Y:S01]  /*35d0*/  FFMA.FTZ R76, R96, UR21, -R75 ;  /* 0x00000015604c7c23 */ /* 0x004fe2000801084b */
[----:B------:R-:W-:-:S06]  /*35e0*/  FFMA.FTZ R96, R12, UR21, -R80 ;  /* 0x000000150c607c23 */ /* 0x000fcc0008010850 */
[----:B------:R-:W2:Y:S01]  /*35f0*/  MUFU.EX2 R94, R94 ;  /* 0x0000005e005e7308 */ /* 0x000ea20000000800 */
[----:B------:R-:W-:-:S07]  /*3600*/  FFMA.FTZ R105, R19, UR21, -R75 ;  /* 0x0000001513697c23 */ /* 0x000fce000801084b */
[----:B------:R-:W3:Y:S08]  /*3610*/  MUFU.EX2 R10, R10 ;  /* 0x0000000a000a7308 */ /* 0x000ef00000000800 */
[----:B------:R-:W4:Y:S01]  /*3620*/  MUFU.EX2 R11, R11 ;  /* 0x0000000b000b7308 */ /* 0x000f220000000800 */
[----:B0-----:R-:W-:Y:S01]  /*3630*/  FADD.FTZ R12, R97, R104 ;  /* 0x00000068610c7221 */ /* 0x001fe20000010000 */
[----:B------:R-:W-:-:S06]  /*3640*/  FFMA.FTZ R64, R91, UR21, -R75 ;  /* 0x000000155b407c23 */ /* 0x000fcc000801084b */
[----:B------:R-:W0:Y:S01]  /*3650*/  MUFU.EX2 R13, R13 ;  /* 0x0000000d000d7308 */ /* 0x000e220000000800 */
[--C-:B------:R-:W-:Y:S01]  /*3660*/  FFMA.FTZ R91, R21, UR21, -R80.reuse ;  /* 0x00000015155b7c23 */ /* 0x100fe20008010850 */
[----:B------:R-:W-:-:S06]  /*3670*/  FFMA.FTZ R7, R29, UR21, -R80 ;  /* 0x000000151d077c23 */ /* 0x000fcc0008010850 */
[----:B------:R-:W5:Y:S01]  /*3680*/  MUFU.EX2 R96, R96 ;  /* 0x0000006000607308 */ /* 0x000f620000000800 */
[----:B------:R-:W-:-:S07]  /*3690*/  FFMA.FTZ R29, R49, UR21, -R80 ;  /* 0x00000015311d7c23 */ /* 0x000fce0008010850 */
[----:B------:R3:W-:Y:S01]  /*36a0*/  MUFU.EX2 R72, R98 ;  /* 0x0000006200487308 */ /* 0x0007e20000000800 */
[----:B-1----:R-:W-:Y:S01]  /*36b0*/  FADD.FTZ R49, R9, R12 ;  /* 0x0000000c09317221 */ /* 0x002fe20000010000 */
[----:B--2---:R-:W-:-:S06]  /*36c0*/  FADD.FTZ R12, R89, R94 ;  /* 0x0000005e590c7221 */ /* 0x004fcc0000010000 */
[----:B------:R-:W1:Y:S01]  /*36d0*/  MUFU.EX2 R14, R14 ;  /* 0x0000000e000e7308 */ /* 0x000e620000000800 */
[--C-:B---3--:R-:W-:Y:S01]  /*36e0*/  FFMA.FTZ R98, R18, UR21, -R80.reuse ;  /* 0x0000001512627c23 */ /* 0x108fe20008010850 */
[----:B------:R-:W-:-:S06]  /*36f0*/  FFMA.FTZ R22, R22, UR21, -R80 ;  /* 0x0000001516167c23 */ /* 0x000fcc0008010850 */
[----:B------:R-:W2:Y:S01]  /*3700*/  MUFU.EX2 R15, R15 ;  /* 0x0000000f000f7308 */ /* 0x000ea20000000800 */
[--C-:B------:R-:W-:Y:S01]  /*3710*/  FFMA.FTZ R112, R40, UR21, -R75.reuse ;  /* 0x0000001528707c23 */ /* 0x100fe2000801084b */
[----:B------:R-:W-:Y:S01]  /*3720*/  FFMA.FTZ R18, R26, UR21, -R80 ;  /* 0x000000151a127c23 */ /* 0x000fe20008010850 */
[----:B------:R-:W-:-:S05]  /*3730*/  FFMA.FTZ R40, R55, UR21, -R75 ;  /* 0x0000001537287c23 */ /* 0x000fca000801084b */
[----:B------:R-:W3:Y:S01]  /*3740*/  MUFU.EX2 R105, R105 ;  /* 0x0000006900697308 */ /* 0x000ee20000000800 */
[----:B------:R-:W-:Y:S01]  /*3750*/  FADD.FTZ R26, R10, R49 ;  /* 0x000000310a1a7221 */ /* 0x000fe20000010000 */
[----:B------:R-:W-:Y:S01]  /*3760*/  FFMA.FTZ R55, R77, UR21, -R75 ;  /* 0x000000154d377c23 */ /* 0x000fe2000801084b */
[----:B----4-:R-:W-:-:S05]  /*3770*/  FADD.FTZ R49, R11, R12 ;  /* 0x0000000c0b317221 */ /* 0x010fca0000010000 */
[----:B------:R-:W4:Y:S01]  /*3780*/  MUFU.EX2 R98, R98 ;  /* 0x0000006200627308 */ /* 0x000f220000000800 */
[--C-:B------:R-:W-:Y:S01]  /*3790*/  FFMA.FTZ R77, R41, UR21, -R80.reuse ;  /* 0x00000015294d7c23 */ /* 0x100fe20008010850 */
[--C-:B------:R-:W-:Y:S01]  /*37a0*/  FFMA.FTZ R41, R57, UR21, -R80.reuse ;  /* 0x0000001539297c23 */ /* 0x100fe20008010850 */
[----:B------:R-:W-:-:S05]  /*37b0*/  FFMA.FTZ R21, R25, UR21, -R80 ;  /* 0x0000001519157c23 */ /* 0x000fca0008010850 */
[----:B------:R-:W4:Y:S01]  /*37c0*/  MUFU.EX2 R110, R110 ;  /* 0x0000006e006e7308 */ /* 0x000f220000000800 */
[----:B0-----:R-:W-:Y:S01]  /*37d0*/  FADD.FTZ R57, R13, R26 ;  /* 0x0000001a0d397221 */ /* 0x001fe20000010000 */
[----:B-----5:R-:W-:-:S06]  /*37e0*/  FADD.FTZ R12, R96, R49 ;  /* 0x00000031600c7221 */ /* 0x020fcc0000010000 */
[----:B------:R-:W0:Y:S01]  /*37f0*/  MUFU.EX2 R91, R91 ;  /* 0x0000005b005b7308 */ /* 0x000e220000000800 */
[----:B-1----:R-:W-:Y:S01]  /*3800*/  FADD.FTZ R26, R14, R57 ;  /* 0x000000390e1a7221 */ /* 0x002fe20000010000 */
[----:B------:R-:W-:Y:S01]  /*3810*/  F2FP.BF16.F32.PACK_AB R10, R10, R9 ;  /* 0x000000090a0a723e */ /* 0x000fe200000010ff */
[----:B--2---:R-:W-:-:S05]  /*3820*/  FADD.FTZ R9, R15, R12 ;  /* 0x0000000c0f097221 */ /* 0x004fca0000010000 */
[----:B------:R-:W1:Y:S01]  /*3830*/  MUFU.EX2 R22, R22 ;  /* 0x0000001600167308 */ /* 0x000e620000000800 */
[----:B---3--:R-:W-:-:S07]  /*3840*/  FADD.FTZ R57, R105, R26 ;  /* 0x0000001a69397221 */ /* 0x008fce0000010000 */
[----:B------:R-:W2:Y:S01]  /*3850*/  MUFU.EX2 R20, R20 ;  /* 0x0000001400147308 */ /* 0x000ea20000000800 */
[----:B------:R-:W-:Y:S01]  /*3860*/  FFMA.FTZ R63, R92, UR21, -R75 ;  /* 0x000000155c3f7c23 */ /* 0x000fe2000801084b */
[----:B----4-:R-:W-:Y:S01]  /*3870*/  FADD.FTZ R26, R98, R9 ;  /* 0x00000009621a7221 */ /* 0x010fe20000010000 */
[----:B------:R-:W-:-:S05]  /*3880*/  FFMA.FTZ R92, R46, UR21, -R80 ;  /* 0x000000152e5c7c23 */ /* 0x000fca0008010850 */
[----:B------:R-:W3:Y:S01]  /*3890*/  MUFU.EX2 R23, R23 ;  /* 0x0000001700177308 */ /* 0x000ee20000000800 */
[--C-:B------:R-:W-:Y:S01]  /*38a0*/  FFMA.FTZ R46, R61, UR21, -R80.reuse ;  /* 0x000000153d2e7c23 */ /* 0x100fe20008010850 */
[----:B------:R-:W-:-:S06]  /*38b0*/  FFMA.FTZ R30, R30, UR21, -R80 ;  /* 0x000000151e1e7c23 */ /* 0x000fcc0008010850 */
[----:B------:R-:W4:Y:S01]  /*38c0*/  MUFU.EX2 R21, R21 ;  /* 0x0000001500157308 */ /* 0x000f220000000800 */
[----:B------:R-:W-:Y:S01]  /*38d0*/  FADD.FTZ R61, R110, R57 ;  /* 0x000000396e3d7221 */ /* 0x000fe20000010000 */
[----:B0-----:R-:W-:-:S06]  /*38e0*/  FADD.FTZ R57, R91, R26 ;  /* 0x0000001a5b397221 */ /* 0x001fcc0000010000 */
[----:B------:R-:W0:Y:S01]  /*38f0*/  MUFU.EX2 R24, R24 ;  /* 0x0000001800187308 */ /* 0x000e220000000800 */
[----:B------:R-:W-:Y:S01]  /*3900*/  F2FP.BF16.F32.PACK_AB R12, R14, R13 ;  /* 0x0000000d0e0c723e */ /* 0x000fe200000010ff */
[----:B------:R-:W-:-:S06]  /*3910*/  FFMA.FTZ R19, R48, UR21, -R75 ;  /* 0x0000001530137c23 */ /* 0x000fcc000801084b */
[----:B------:R-:W5:Y:S01]  /*3920*/  MUFU.EX2 R18, R18 ;  /* 0x0000001200127308 */ /* 0x000f620000000800 */
[--C-:B------:R-:W-:Y:S01]  /*3930*/  FFMA.FTZ R25, R33, UR21, -R80.reuse ;  /* 0x0000001521197c23 */ /* 0x100fe20008010850 */
[----:B------:R-:W-:Y:S01]  /*3940*/  F2FP.BF16.F32.PACK_AB R13, R98, R15 ;  /* 0x0000000f620d723e */ /* 0x000fe200000010ff */
[----:B------:R-:W-:Y:S01]  /*3950*/  FFMA.FTZ R48, R60, UR21, -R75 ;  /* 0x000000153c307c23 */ /* 0x000fe2000801084b */
[----:B------:R-:W-:-:S04]  /*3960*/  FFMA.FTZ R58, R58, UR21, -R80 ;  /* 0x000000153a3a7c23 */ /* 0x000fc80008010850 */
[----:B------:R-:W5:Y:S01]  /*3970*/  MUFU.EX2 R27, R27 ;  /* 0x0000001b001b7308 */ /* 0x000f620000000800 */
[C---:B-1----:R-:W-:Y:S01]  /*3980*/  FADD.FTZ R26, R22.reuse, R57 ;  /* 0x00000039161a7221 */ /* 0x042fe20000010000 */
[----:B------:R-:W-:Y:S01]  /*3990*/  F2FP.BF16.F32.PACK_AB R15, R22, R91 ;  /* 0x0000005b160f723e */ /* 0x000fe200000010ff */
[----:B------:R-:W-:Y:S01]  /*39a0*/  FFMA.FTZ R60, R90, UR21, -R75 ;  /* 0x000000155a3c7c23 */ /* 0x000fe2000801084b */
[----:B--2---:R-:W-:-:S04]  /*39b0*/  FADD.FTZ R22, R20, R61 ;  /* 0x0000003d14167221 */ /* 0x004fc80000010000 */
[----:B------:R-:W1:Y:S01]  /*39c0*/  MUFU.EX2 R7, R7 ;  /* 0x0000000700077308 */ /* 0x000e620000000800 */
[--C-:B------:R-:W-:Y:S01]  /*39d0*/  FFMA.FTZ R90, R42, UR21, -R80.reuse ;  /* 0x000000152a5a7c23 */ /* 0x100fe20008010850 */
[--C-:B------:R-:W-:Y:S01]  /*39e0*/  FFMA.FTZ R34, R34, UR21, -R80.reuse ;  /* 0x0000001522227c23 */ /* 0x100fe20008010850 */
[----:B------:R-:W-:Y:S01]  /*39f0*/  FFMA.FTZ R42, R54, UR21, -R80 ;  /* 0x00000015362a7c23 */ /* 0x000fe20008010850 */
[----:B------:R-:W-:-:S04]  /*3a00*/  @!P1 VIADD R8, R0, 0x30840 ;  /* 0x0003084000089836 */ /* 0x000fc80000000000 */
[----:B------:R-:W2:Y:S01]  /*3a10*/  MUFU.EX2 R99, R99 ;  /* 0x0000006300637308 */ /* 0x000ea20000000800 */
[----:B------:R-:W-:Y:S01]  /*3a20*/  FFMA.FTZ R54, R69, UR21, -R80 ;  /* 0x0000001545367c23 */ /* 0x000fe20008010850 */
[----:B---3--:R-:W-:-:S06]  /*3a30*/  FADD.FTZ R69, R23, R22 ;  /* 0x0000001617457221 */ /* 0x008fcc0000010000 */
[----:B------:R-:W3:Y:S01]  /*3a40*/  MUFU.EX2 R30, R30 ;  /* 0x0000001e001e7308 */ /* 0x000ee20000000800 */
[----:B------:R-:W-:Y:S01]  /*3a50*/  FFMA.FTZ R37, R37, UR21, -R80 ;  /* 0x0000001525257c23 */ /* 0x000fe20008010850 */
[--C-:B------:R-:W-:Y:S01]  /*3a60*/  FFMA.FTZ R109, R43, UR21, -R75.reuse ;  /* 0x000000152b6d7c23 */ /* 0x100fe2000801084b */
[----:B------:R-:W-:-:S05]  /*3a70*/  FFMA.FTZ R43, R56, UR21, -R75 ;  /* 0x00000015382b7c23 */ /* 0x000fca000801084b */
[----:B------:R-:W3:Y:S01]  /*3a80*/  MUFU.EX2 R106, R106 ;  /* 0x0000006a006a7308 */ /* 0x000ee20000000800 */
[----:B------:R-:W-:-:S07]  /*3a90*/  FFMA.FTZ R56, R88, UR21, -R75 ;  /* 0x0000001558387c23 */ /* 0x000fce000801084b */
[----:B------:R4:W-:Y:S01]  /*3aa0*/  MUFU.EX2 R0, R58 ;  /* 0x0000003a00007308 */ /* 0x0009e20000000800 */
[----:B------:R-:W-:-:S07]  /*3ab0*/  FFMA.FTZ R88, R38, UR21, -R80 ;  /* 0x0000001526587c23 */ /* 0x000fce0008010850 */
[----:B------:R-:W3:Y:S01]  /*3ac0*/  MUFU.EX2 R25, R25 ;  /* 0x0000001900197308 */ /* 0x000ee20000000800 */
[----:B----4-:R-:W-:Y:S01]  /*3ad0*/  FFMA.FTZ R58, R73, UR21, -R80 ;  /* 0x00000015493a7c23 */ /* 0x010fe20008010850 */
[----:B------:R-:W-:Y:S01]  /*3ae0*/  FADD.FTZ R73, R21, R26 ;  /* 0x0000001a15497221 */ /* 0x000fe20000010000 */
[----:B0-----:R-:W-:-:S03]  /*3af0*/  FADD.FTZ R26, R24, R69 ;  /* 0x00000045181a7221 */ /* 0x001fc60000010000 */
[----:B-----5:R-:W-:Y:S02]  /*3b00*/  FADD.FTZ R22, R18, R73 ;  /* 0x0000004912167221 */ /* 0x020fe40000010000 */
[----:B------:R-:W0:Y:S01]  /*3b10*/  MUFU.EX2 R103, R103 ;  /* 0x0000006700677308 */ /* 0x000e220000000800 */
[----:B------:R-:W-:Y:S01]  /*3b20*/  FADD.FTZ R26, R27, R26 ;  /* 0x0000001a1b1a7221 */ /* 0x000fe20000010000 */
[----:B-1----:R-:W-:-:S06]  /*3b30*/  FADD.FTZ R73, R7, R22 ;  /* 0x0000001607497221 */ /* 0x002fcc0000010000 */
[----:B------:R-:W1:Y:S01]  /*3b40*/  MUFU.EX2 R34, R34 ;  /* 0x0000002200227308 */ /* 0x000e620000000800 */
[--C-:B------:R-:W-:Y:S01]  /*3b50*/  FFMA.FTZ R49, R65, UR21, -R80.reuse ;  /* 0x0000001541317c23 */ /* 0x100fe20008010850 */
[----:B------:R-:W-:Y:S01]  /*3b60*/  FFMA.FTZ R65, R79, UR21, -R80 ;  /* 0x000000154f417c23 */ /* 0x000fe20008010850 */
[----:B--2---:R-:W-:-:S05]  /*3b70*/  FADD.FTZ R79, R99, R26 ;  /* 0x0000001a634f7221 */ /* 0x004fca0000010000 */
[----:B------:R-:W2:Y:S01]  /*3b80*/  MUFU.EX2 R108, R108 ;  /* 0x0000006c006c7308 */ /* 0x000ea20000000800 */
[----:B---3--:R-:W-:-:S07]  /*3b90*/  FADD.FTZ R22, R30, R73 ;  /* 0x000000491e167221 */ /* 0x008fce0000010000 */
[----:B------:R-:W3:Y:S01]  /*3ba0*/  MUFU.EX2 R37, R37 ;  /* 0x0000002500257308 */ /* 0x000ee20000000800 */
[----:B------:R-:W-:Y:S01]  /*3bb0*/  FADD.FTZ R26, R106, R79 ;  /* 0x0000004f6a1a7221 */ /* 0x000fe20000010000 */
[----:B------:R-:W-:-:S06]  /*3bc0*/  FADD.FTZ R73, R25, R22 ;  /* 0x0000001619497221 */ /* 0x000fcc0000010000 */
[----:B------:R-:W4:Y:S01]  /*3bd0*/  MUFU.EX2 R107, R107 ;  /* 0x0000006b006b7308 */ /* 0x000f220000000800 */
[----:B------:R-:W-:-:S07]  /*3be0*/  FFMA.FTZ R45, R45, UR21, -R80 ;  /* 0x000000152d2d7c23 */ /* 0x000fce0008010850 */
[----:B------:R-:W5:Y:S01]  /*3bf0*/  MUFU.EX2 R88, R88 ;  /* 0x0000005800587308 */ /* 0x000f620000000800 */
[----:B0-----:R-:W-:Y:S01]  /*3c00*/  FADD.FTZ R79, R103, R26 ;  /* 0x0000001a674f7221 */ /* 0x001fe20000010000 */
[----:B-1----:R-:W-:-:S06]  /*3c10*/  FADD.FTZ R22, R34, R73 ;  /* 0x0000004922167221 */ /* 0x002fcc0000010000 */
[----:B------:R-:W0:Y:S08]  /*3c20*/  MUFU.EX2 R112, R112 ;  /* 0x0000007000707308 */ /* 0x000e300000000800 */
[----:B------:R-:W1:Y:S01]  /*3c30*/  MUFU.EX2 R77, R77 ;  /* 0x0000004d004d7308 */ /* 0x000e620000000800 */
[----:B--2---:R-:W-:Y:S01]  /*3c40*/  FADD.FTZ R26, R108, R79 ;  /* 0x0000004f6c1a7221 */ /* 0x004fe20000010000 */
[----:B---3--:R-:W-:-:S06]  /*3c50*/  FADD.FTZ R73, R37, R22 ;  /* 0x0000001625497221 */ /* 0x008fcc0000010000 */
[----:B------:R-:W2:Y:S08]  /*3c60*/  MUFU.EX2 R109, R109 ;  /* 0x0000006d006d7308 */ /* 0x000eb00000000800 */
[----:B------:R-:W3:Y:S01]  /*3c70*/  MUFU.EX2 R90, R90 ;  /* 0x0000005a005a7308 */ /* 0x000ee20000000800 */
[----:B----4-:R-:W-:Y:S01]  /*3c80*/  FADD.FTZ R79, R107, R26 ;  /* 0x0000001a6b4f7221 */ /* 0x010fe20000010000 */
[----:B-----5:R-:W-:-:S06]  /*3c90*/  FADD.FTZ R22, R88, R73 ;  /* 0x0000004958167221 */ /* 0x020fcc0000010000 */
[----:B------:R-:W4:Y:S01]  /*3ca0*/  MUFU.EX2 R114, R114 ;  /* 0x0000007200727308 */ /* 0x000f220000000800 */
[----:B------:R-:W-:-:S07]  /*3cb0*/  FFMA.FTZ R38, R50, UR21, -R80 ;  /* 0x0000001532267c23 */ /* 0x000fce0008010850 */
[----:B------:R-:W5:Y:S01]  /*3cc0*/  MUFU.EX2 R45, R45 ;  /* 0x0000002d002d7308 */ /* 0x000f620000000800 */
[----:B0-----:R-:W-:Y:S01]  /*3cd0*/  FADD.FTZ R26, R112, R79 ;  /* 0x0000004f701a7221 */ /* 0x001fe20000010000 */
[----:B-1----:R-:W-:-:S06]  /*3ce0*/  FADD.FTZ R73, R77, R22 ;  /* 0x000000164d497221 */ /* 0x002fcc0000010000 */
[----:B------:R-:W0:Y:S01]  /*3cf0*/  MUFU.EX2 R6, R6 ;  /* 0x0000000600067308 */ /* 0x000e220000000800 */
[----:B------:R-:W-:-:S07]  /*3d00*/  FFMA.FTZ R33, R53, UR21, -R80 ;  /* 0x0000001535217c23 */ /* 0x000fce0008010850 */
[----:B------:R-:W1:Y:S01]  /*3d10*/  MUFU.EX2 R92, R92 ;  /* 0x0000005c005c7308 */ /* 0x000e620000000800 */
[----:B--2---:R-:W-:Y:S01]  /*3d20*/  FADD.FTZ R79, R109, R26 ;  /* 0x0000001a6d4f7221 */ /* 0x004fe20000010000 */
[----:B------:R-:W-:-:S06]  /*3d30*/  @!P1 PRMT R8, RZ, 0x654, R8 ;  /* 0x00000654ff089816 */ /* 0x000fcc0000000008 */
[----:B------:R-:W2:Y:S01]  /*3d40*/  MUFU.EX2 R19, R19 ;  /* 0x0000001300137308 */ /* 0x000ea20000000800 */
[----:B---3--:R-:W-:-:S07]  /*3d50*/  FADD.FTZ R22, R90, R73 ;  /* 0x000000495a167221 */ /* 0x008fce0000010000 */
[----:B------:R-:W3:Y:S01]  /*3d60*/  MUFU.EX2 R29, R29 ;  /* 0x0000001d001d7308 */ /* 0x000ee20000000800 */
[----:B----4-:R-:W-:Y:S01]  /*3d70*/  FADD.FTZ R79, R114, R79 ;  /* 0x0000004f724f7221 */ /* 0x010fe20000010000 */
[----:B------:R-:W-:Y:S01]  /*3d80*/  F2FP.BF16.F32.PACK_AB R20, R23, R20 ;  /* 0x000000141714723e */ /* 0x000fe200000010ff */
[----:B------:R4:W-:Y:S05]  /*3d90*/  @!P1 SYNCS.ARRIVE.TRANS64.RED.A1T0 RZ, [R8+URZ], RZ ;  /* 0x000000ff08ff99a7 */ /* 0x0009ea000810043f */
[----:B------:R-:W3:Y:S01]  /*3da0*/  MUFU.EX2 R32, R32 ;  /* 0x0000002000207308 */ /* 0x000ee20000000800 */
[----:B-----5:R-:W-:Y:S01]  /*3db0*/  FADD.FTZ R23, R45, R22 ;  /* 0x000000162d177221 */ /* 0x020fe20000010000 */
[----:B------:R-:W-:-:S06]  /*3dc0*/  F2FP.BF16.F32.PACK_AB R9, R94, R89 ;  /* 0x000000595e09723e */ /* 0x000fcc00000010ff */
[----:B------:R-:W5:Y:S01]  /*3dd0*/  MUFU.EX2 R38, R38 ;  /* 0x0000002600267308 */ /* 0x000f620000000800 */
[----:B----4-:R-:W-:Y:S02]  /*3de0*/  F2FP.BF16.F32.PACK_AB R8, R104, R97 ;  /* 0x000000616808723e */ /* 0x010fe400000010ff */
[----:B------:R-:W-:-:S05]  /*3df0*/  F2FP.BF16.F32.PACK_AB R11, R96, R11 ;  /* 0x0000000b600b723e */ /* 0x000fca00000010ff */
[----:B------:R-:W4:Y:S01]  /*3e00*/  MUFU.EX2 R39, R39 ;  /* 0x0000002700277308 */ /* 0x000f220000000800 */
[----:B------:R-:W-:Y:S01]  /*3e10*/  FFMA.FTZ R50, R66, UR21, -R80 ;  /* 0x0000001542327c23 */ /* 0x000fe20008010850 */
[----:B0-----:R-:W-:Y:S01]  /*3e20*/  FADD.FTZ R26, R6, R79 ;  /* 0x0000004f061a7221 */ /* 0x001fe20000010000 */
[----:B-1----:R-:W-:-:S05]  /*3e30*/  FADD.FTZ R66, R92, R23 ;  /* 0x000000175c427221 */ /* 0x002fca0000010000 */
[----:B------:R-:W0:Y:S01]  /*3e40*/  MUFU.EX2 R33, R33 ;  /* 0x0000002100217308 */ /* 0x000e220000000800 */
[----:B------:R-:W-:Y:S01]  /*3e50*/  F2FP.BF16.F32.PACK_AB R14, R110, R105 ;  /* 0x000000696e0e723e */ /* 0x000fe200000010ff */
[----:B------:R2:W-:Y:S06]  /*3e60*/  STSM.16.M88.4 [R2+0x1e800], R8 ;  /* 0x01e8000802007844 */ /* 0x0005ec0000000200 */
[----:B------:R-:W1:Y:S01]  /*3e70*/  MUFU.EX2 R40, R40 ;  /* 0x0000002800287308 */ /* 0x000e620000000800 */
[----:B------:R5:W-:Y:S07]  /*3e80*/  STSM.16.M88.4 [R156], R12 ;  /* 0x0000000c9c007844 */ /* 0x000bee0000000200 */
[----:B------:R-:W1:Y:S01]  /*3e90*/  MUFU.EX2 R42, R42 ;  /* 0x0000002a002a7308 */ /* 0x000e620000000800 */
[----:B--2---:R-:W-:Y:S01]  /*3ea0*/  FADD.FTZ R11, R19, R26 ;  /* 0x0000001a130b7221 */ /* 0x004fe20000010000 */
[----:B---3--:R-:W-:-:S06]  /*3eb0*/  FADD.FTZ R9, R29, R66 ;  /* 0x000000421d097221 */ /* 0x008fcc0000010000 */
[----:B------:R-:W2:Y:S01]  /*3ec0*/  MUFU.EX2 R43, R43 ;  /* 0x0000002b002b7308 */ /* 0x000ea20000000800 */
[----:B-----5:R-:W-:Y:S01]  /*3ed0*/  FADD.FTZ R14, R32, R11 ;  /* 0x0000000b200e7221 */ /* 0x020fe20000010000 */
[----:B------:R-:W-:-:S06]  /*3ee0*/  FADD.FTZ R12, R38, R9 ;  /* 0x00000009260c7221 */ /* 0x000fcc0000010000 */
[----:B------:R-:W3:Y:S01]  /*3ef0*/  MUFU.EX2 R41, R41 ;  /* 0x0000002900297308 */ /* 0x000ee20000000800 */
[----:B------:R-:W-:Y:S01]  /*3f00*/  FFMA.FTZ R53, R62, UR21, -R80 ;  /* 0x000000153e357c23 */ /* 0x000fe20008010850 */
[----:B----4-:R-:W-:-:S06]  /*3f10*/  FADD.FTZ R11, R39, R14 ;  /* 0x0000000e270b7221 */ /* 0x010fcc0000010000 */
[----:B------:R-:W4:Y:S01]  /*3f20*/  MUFU.EX2 R47, R47 ;  /* 0x0000002f002f7308 */ /* 0x000f220000000800 */
[----:B0-----:R-:W-:Y:S01]  /*3f30*/  FADD.FTZ R9, R33, R12 ;  /* 0x0000000c21097221 */ /* 0x001fe20000010000 */
[----:B-1----:R-:W-:-:S06]  /*3f40*/  FADD.FTZ R14, R40, R11 ;  /* 0x0000000b280e7221 */ /* 0x002fcc0000010000 */
[----:B------:R-:W0:Y:S01]  /*3f50*/  MUFU.EX2 R48, R48 ;  /* 0x0000003000307308 */ /* 0x000e220000000800 */
[----:B------:R-:W-:Y:S01]  /*3f60*/  FFMA.FTZ R31, R67, UR21, -R75 ;  /* 0x00000015431f7c23 */ /* 0x000fe2000801084b */
[----:B------:R-:W-:-:S06]  /*3f70*/  FADD.FTZ R12, R42, R9 ;  /* 0x000000092a0c7221 */ /* 0x000fcc0000010000 */
[----:B------:R-:W1:Y:S01]  /*3f80*/  MUFU.EX2 R46, R46 ;  /* 0x0000002e002e7308 */ /* 0x000e620000000800 */
[----:B------:R-:W-:Y:S01]  /*3f90*/  F2FP.BF16.F32.PACK_AB R23, R30, R7 ;  /* 0x000000071e17723e */ /* 0x000fe200000010ff */
[----:B--2---:R-:W-:-:S06]  /*3fa0*/  FADD.FTZ R14, R43, R14 ;  /* 0x0000000e2b0e7221 */ /* 0x004fcc0000010000 */
[----:B------:R-:W2:Y:S01]  /*3fb0*/  MUFU.EX2 R3, R3 ;  /* 0x0000000300037308 */ /* 0x000ea20000000800 */
[----:B------:R-:W-:Y:S01]  /*3fc0*/  FFMA.FTZ R36, R68, UR21, -R75 ;  /* 0x0000001544247c23 */ /* 0x000fe2000801084b */
[----:B---3--:R-:W-:-:S06]  /*3fd0*/  FADD.FTZ R7, R41, R12 ;  /* 0x0000000c29077221 */ /* 0x008fcc0000010000 */
[----:B------:R-:W3:Y:S01]  /*3fe0*/  MUFU.EX2 R53, R53 ;  /* 0x0000003500357308 */ /* 0x000ee20000000800 */
[----:B----4-:R-:W-:Y:S01]  /*3ff0*/  FADD.FTZ R13, R47, R14 ;  /* 0x0000000e2f0d7221 */ /* 0x010fe20000010000 */
[----:B------:R-:W-:-:S06]  /*4000*/  FADD.FTZ R7, R0, R7 ;  /* 0x0000000700077221 */ /* 0x000fcc0000010000 */
[----:B------:R-:W4:Y:S01]  /*4010*/  MUFU.EX2 R49, R49 ;  /* 0x0000003100317308 */ /* 0x000f220000000800 */
[----:B------:R-:W-:Y:S01]  /*4020*/  FFMA.FTZ R57, R70, UR21, -R80 ;  /* 0x0000001546397c23 */ /* 0x000fe20008010850 */
[----:B0-----:R-:W-:-:S06]  /*4030*/  FADD.FTZ R14, R48, R13 ;  /* 0x0000000d300e7221 */ /* 0x001fcc0000010000 */
[----:B------:R-:W0:Y:S01]  /*4040*/  MUFU.EX2 R31, R31 ;  /* 0x0000001f001f7308 */ /* 0x000e220000000800 */
[----:B-1----:R-:W-:-:S07]  /*4050*/  FADD.FTZ R12, R46, R7 ;  /* 0x000000072e0c7221 */ /* 0x002fce0000010000 */
[----:B------:R-:W1:Y:S01]  /*4060*/  MUFU.EX2 R50, R50 ;  /* 0x0000003200327308 */ /* 0x000e620000000800 */
[----:B--2---:R-:W-:Y:S01]  /*4070*/  FADD.FTZ R7, R3, R14 ;  /* 0x0000000e03077221 */ /* 0x004fe20000010000 */
[----:B---3--:R-:W-:-:S06]  /*4080*/  FADD.FTZ R14, R53, R12 ;  /* 0x0000000c350e7221 */ /* 0x008fcc0000010000 */
[----:B------:R-:W2:Y:S01]  /*4090*/  MUFU.EX2 R36, R36 ;  /* 0x0000002400247308 */ /* 0x000ea20000000800 */
[----:B------:R-:W-:-:S07]  /*40a0*/  FFMA.FTZ R61, R74, UR21, -R80 ;  /* 0x000000154a3d7c23 */ /* 0x000fce0008010850 */
[----:B------:R-:W3:Y:S01]  /*40b0*/  MUFU.EX2 R54, R54 ;  /* 0x0000003600367308 */ /* 0x000ee20000000800 */
[----:B------:R-:W-:Y:S01]  /*40c0*/  F2FP.BF16.F32.PACK_AB R21, R18, R21 ;  /* 0x000000151215723e */ /* 0x000fe200000010ff */
[----:B------:R-:W-:-:S06]  /*40d0*/  FADD.FTZ R18, R28, R7 ;  /* 0x000000071c127221 */ /* 0x000fcc0000010000 */
[----:B------:R-:W-:Y:S01]  /*40e0*/  MUFU.EX2 R35, R35 ;  /* 0x0000002300237308 */ /* 0x000fe20000000800 */
[----:B----4-:R-:W-:Y:S01]  /*40f0*/  FADD.FTZ R7, R49, R14 ;  /* 0x0000000e31077221 */ /* 0x010fe20000010000 */
[----:B------:R-:W-:-:S06]  /*4100*/  FFMA.FTZ R62, R78, UR21, -R80 ;  /* 0x000000154e3e7c23 */ /* 0x000fcc0008010850 */
[----:B------:R-:W4:Y:S01]  /*4110*/  MUFU.EX2 R57, R57 ;  /* 0x0000003900397308 */ /* 0x000f220000000800 */
[----:B------:R-:W-:Y:S01]  /*4120*/  F2FP.BF16.F32.PACK_AB R22, R27, R24 ;  /* 0x000000181b16723e */ /* 0x000fe200000010ff */
[----:B0-----:R-:W-:-:S06]  /*4130*/  FADD.FTZ R13, R31, R18 ;  /* 0x000000121f0d7221 */ /* 0x001fcc0000010000 */
[----:B------:R-:W-:Y:S01]  /*4140*/  MUFU.EX2 R44, R44 ;  /* 0x0000002c002c7308 */ /* 0x000fe20000000800 */
[----:B------:R-:W-:Y:S01]  /*4150*/  F2FP.BF16.F32.PACK_AB R24, R106, R99 ;  /* 0x000000636a18723e */ /* 0x000fe200000010ff */
[----:B-1----:R-:W-:Y:S01]  /*4160*/  FADD.FTZ R7, R50, R7 ;  /* 0x0000000732077221 */ /* 0x002fe20000010000 */
[----:B------:R-:W-:-:S05]  /*4170*/  F2FP.BF16.F32.PACK_AB R26, R108, R103 ;  /* 0x000000676c1a723e */ /* 0x000fca00000010ff */
[----:B------:R-:W0:Y:S01]  /*4180*/  MUFU.EX2 R58, R58 ;  /* 0x0000003a003a7308 */ /* 0x000e220000000800 */
[----:B------:R-:W-:Y:S02]  /*4190*/  F2FP.BF16.F32.PACK_AB R25, R34, R25 ;  /* 0x000000192219723e */ /* 0x000fe400000010ff */
[----:B------:R-:W-:Y:S02]  /*41a0*/  F2FP.BF16.F32.PACK_AB R27, R88, R37 ;  /* 0x00000025581b723e */ /* 0x000fe400000010ff */
[----:B------:R-:W-:-:S03]  /*41b0*/  F2FP.BF16.F32.PACK_AB R8, R112, R107 ;  /* 0x0000006b7008723e */ /* 0x000fc600000010ff */
[----:B------:R-:W1:Y:S01]  /*41c0*/  MUFU.EX2 R61, R61 ;  /* 0x0000003d003d7308 */ /* 0x000e620000000800 */
[----:B------:R-:W-:Y:S02]  /*41d0*/  F2FP.BF16.F32.PACK_AB R10, R114, R109 ;  /* 0x0000006d720a723e */ /* 0x000fe400000010ff */
[----:B------:R-:W-:Y:S02]  /*41e0*/  F2FP.BF16.F32.PACK_AB R9, R90, R77 ;  /* 0x0000004d5a09723e */ /* 0x000fe400000010ff */
[----:B------:R-:W-:Y:S01]  /*41f0*/  F2FP.BF16.F32.PACK_AB R11, R92, R45 ;  /* 0x0000002d5c0b723e */ /* 0x000fe200000010ff */
[----:B--2---:R-:W-:Y:S01]  /*4200*/  FADD.FTZ R18, R36, R13 ;  /* 0x0000000d24127221 */ /* 0x004fe20000010000 */
[----:B------:R-:W-:Y:S01]  /*4210*/  F2FP.BF16.F32.PACK_AB R12, R19, R6 ;  /* 0x00000006130c723e */ /* 0x000fe200000010ff */
[----:B------:R-:W2:Y:S01]  /*4220*/  MUFU.EX2 R55, R55 ;  /* 0x0000003700377308 */ /* 0x000ea20000000800 */
[----:B------:R5:W-:Y:S01]  /*4230*/  STSM.16.M88.4 [R17], R20 ;  /* 0x0000001411007844 */ /* 0x000be20000000200 */
[----:B---3--:R-:W-:Y:S01]  /*4240*/  FADD.FTZ R6, R54, R7 ;  /* 0x0000000736067221 */ /* 0x008fe20000010000 */
[----:B------:R-:W-:-:S02]  /*4250*/  FFMA.FTZ R69, R82, UR21, -R80 ;  /* 0x0000001552457c23 */ /* 0x000fc40008010850 */
[----:B------:R-:W-:Y:S03]  /*4260*/  STSM.16.M88.4 [R16], R24 ;  /* 0x0000001810007844 */ /* 0x000fe60000000200 */
[----:B------:R-:W3:Y:S01]  /*4270*/  MUFU.EX2 R62, R62 ;  /* 0x0000003e003e7308 */ /* 0x000ee20000000800 */
[----:B------:R1:W-:Y:S01]  /*4280*/  STSM.16.M88.4 [R2+0x24800], R8 ;  /* 0x0248000802007844 */ /* 0x0003e20000000200 */
[----:B----4-:R-:W-:Y:S01]  /*4290*/  FADD.FTZ R7, R57, R6 ;  /* 0x0000000639077221 */ /* 0x010fe20000010000 */
[----:B------:R-:W-:-:S05]  /*42a0*/  FFMA.FTZ R83, R83, UR21, -R80 ;  /* 0x0000001553537c23 */ /* 0x000fca0008010850 */
[----:B------:R-:W4:Y:S01]  /*42b0*/  MUFU.EX2 R51, R51 ;  /* 0x0000003300337308 */ /* 0x000f220000000800 */
[----:B-----5:R-:W-:Y:S01]  /*42c0*/  F2FP.BF16.F32.PACK_AB R21, R0, R41 ;  /* 0x000000290015723e */ /* 0x020fe200000010ff */
[----:B0-----:R-:W-:-:S06]  /*42d0*/  FADD.FTZ R0, R58, R7 ;  /* 0x000000073a007221 */ /* 0x001fcc0000010000 */
[----:B------:R-:W0:Y:S01]  /*42e0*/  MUFU.EX2 R65, R65 ;  /* 0x0000004100417308 */ /* 0x000e220000000800 */
[----:B-1----:R-:W-:Y:S01]  /*42f0*/  FADD.FTZ R9, R35, R18 ;  /* 0x0000001223097221 */ /* 0x002fe20000010000 */
[----:B------:R-:W-:-:S03]  /*4300*/  FFMA.FTZ R86, R86, UR21, -R80 ;  /* 0x0000001556567c23 */ /* 0x000fc60008010850 */
[----:B------:R-:W-:-:S03]  /*4310*/  FADD.FTZ R9, R44, R9 ;  /* 0x000000092c097221 */ /* 0x000fc60000010000 */
[----:B------:R-:W1:Y:S01]  /*4320*/  MUFU.EX2 R56, R56 ;  /* 0x0000003800387308 */ /* 0x000e620000000800 */
[----:B------:R-:W-:Y:S01]  /*4330*/  FADD.FTZ R6, R52, R9 ;  /* 0x0000000934067221 */ /* 0x000fe20000010000 */
[----:B------:R-:W-:-:S06]  /*4340*/  FADD.FTZ R7, R61, R0 ;  /* 0x000000003d077221 */ /* 0x000fcc0000010000 */
[----:B------:R-:W5:Y:S01]  /*4350*/  MUFU.EX2 R69, R69 ;  /* 0x0000004500457308 */ /* 0x000f620000000800 */
[----:B------:R-:W-:Y:S01]  /*4360*/  FFMA.FTZ R87, R87, UR21, -R80 ;  /* 0x0000001557577c23 */ /* 0x000fe20008010850 */
[----:B--2---:R-:W-:-:S06]  /*4370*/  FADD.FTZ R8, R55, R6 ;  /* 0x0000000637087221 */ /* 0x004fcc0000010000 */
[----:B------:R-:W2:Y:S01]  /*4380*/  MUFU.EX2 R59, R59 ;  /* 0x0000003b003b7308 */ /* 0x000ea20000000800 */
[----:B---3--:R-:W-:Y:S01]  /*4390*/  FADD.FTZ R6, R62, R7 ;  /* 0x000000073e067221 */ /* 0x008fe20000010000 */
[----:B------:R-:W-:-:S06]  /*43a0*/  FFMA.FTZ R85, R85, UR21, -R80 ;  /* 0x0000001555557c23 */ /* 0x000fcc0008010850 */
[----:B------:R-:W3:Y:S01]  /*43b0*/  MUFU.EX2 R70, R83 ;  /* 0x0000005300467308 */ /* 0x000ee20000000800 */
[----:B----4-:R-:W-:Y:S01]  /*43c0*/  FADD.FTZ R7, R51, R8 ;  /* 0x0000000833077221 */ /* 0x010fe20000010000 */
[----:B0-----:R-:W-:-:S06]  /*43d0*/  FADD.FTZ R6, R65, R6 ;  /* 0x0000000641067221 */ /* 0x001fcc0000010000 */
[----:B------:R-:W0:Y:S01]  /*43e0*/  MUFU.EX2 R60, R60 ;  /* 0x0000003c003c7308 */ /* 0x000e220000000800 */
[----:B------:R-:W-:-:S07]  /*43f0*/  FFMA.FTZ R84, R84, UR21, -R80 ;  /* 0x0000001554547c23 */ /* 0x000fce0008010850 */
[----:B------:R-:W4:Y:S01]  /*4400*/  MUFU.EX2 R86, R86 ;  /* 0x0000005600567308 */ /* 0x000f220000000800 */
[----:B------:R-:W-:Y:S01]  /*4410*/  F2FP.BF16.F32.PACK_AB R28, R28, R3 ;  /* 0x000000031c1c723e */ /* 0x000fe200000010ff */
[----:B-1----:R-:W-:-:S06]  /*4420*/  FADD.FTZ R8, R56, R7 ;  /* 0x0000000738087221 */ /* 0x002fcc0000010000 */
[----:B------:R-:W1:Y:S01]  /*4430*/  MUFU.EX2 R63, R63 ;  /* 0x0000003f003f7308 */ /* 0x000e620000000800 */
[----:B-----5:R-:W-:Y:S01]  /*4440*/  FADD.FTZ R3, R69, R6 ;  /* 0x0000000645037221 */ /* 0x020fe20000010000 */
[----:B------:R-:W-:-:S06]  /*4450*/  FFMA.FTZ R67, R93, UR21, -R75 ;  /* 0x000000155d437c23 */ /* 0x000fcc000801084b */
[----:B------:R-:W5:Y:S01]  /*4460*/  MUFU.EX2 R87, R87 ;  /* 0x0000005700577308 */ /* 0x000f620000000800 */
[----:B------:R-:W-:Y:S01]  /*4470*/  FFMA.FTZ R81, R81, UR21, -R80 ;  /* 0x0000001551517c23 */ /* 0x000fe20008010850 */
[----:B--2---:R-:W-:-:S06]  /*4480*/  FADD.FTZ R7, R59, R8 ;  /* 0x000000083b077221 */ /* 0x004fcc0000010000 */
[----:B------:R-:W2:Y:S01]  /*4490*/  MUFU.EX2 R64, R64 ;  /* 0x0000004000407308 */ /* 0x000ea20000000800 */
[----:B---3--:R-:W-:Y:S01]  /*44a0*/  FADD.FTZ R3, R70, R3 ;  /* 0x0000000346037221 */ /* 0x008fe20000010000 */
[----:B------:R-:W-:-:S06]  /*44b0*/  FFMA.FTZ R68, R100, UR21, -R75 ;  /* 0x0000001564447c23 */ /* 0x000fcc000801084b */
[----:B------:R-:W3:Y:S01]  /*44c0*/  MUFU.EX2 R85, R85 ;  /* 0x0000005500557308 */ /* 0x000ee20000000800 */
[----:B------:R-:W-:Y:S01]  /*44d0*/  FFMA.FTZ R113, R113, UR21, -R80 ;  /* 0x0000001571717c23 */ /* 0x000fe20008010850 */
[----:B0-----:R-:W-:Y:S01]  /*44e0*/  FADD.FTZ R8, R60, R7 ;  /* 0x000000073c087221 */ /* 0x001fe20000010000 */
[----:B----4-:R-:W-:-:S05]  /*44f0*/  FADD.FTZ R6, R86, R3 ;  /* 0x0000000356067221 */ /* 0x010fca0000010000 */
[----:B------:R-:W0:Y:S01]  /*4500*/  MUFU.EX2 R84, R84 ;  /* 0x0000005400547308 */ /* 0x000e220000000800 */
[--C-:B------:R-:W-:Y:S01]  /*4510*/  FFMA.FTZ R111, R111, UR21, -R80.reuse ;  /* 0x000000156f6f7c23 */ /* 0x100fe20008010850 */
[--C-:B------:R-:W-:Y:S01]  /*4520*/  FFMA.FTZ R116, R116, UR21, -R80.reuse ;  /* 0x0000001574747c23 */ /* 0x100fe20008010850 */
[--C-:B------:R-:W-:Y:S01]  /*4530*/  FFMA.FTZ R115, R115, UR21, -R80.reuse ;  /* 0x0000001573737c23 */ /* 0x100fe20008010850 */
[----:B------:R-:W-:Y:S01]  /*4540*/  FFMA.FTZ R75, R102, UR21, -R75 ;  /* 0x00000015664b7c23 */ /* 0x000fe2000801084b */
[----:B------:R-:W-:-:S03]  /*4550*/  FFMA.FTZ R80, R117, UR21, -R80 ;  /* 0x0000001575507c23 */ /* 0x000fc60008010850 */
[----:B------:R-:W4:Y:S01]  /*4560*/  MUFU.EX2 R67, R67 ;  /* 0x0000004300437308 */ /* 0x000f220000000800 */
[----:B-1----:R-:W-:Y:S01]  /*4570*/  FADD.FTZ R3, R63, R8 ;  /* 0x000000083f037221 */ /* 0x002fe20000010000 */
[----:B-----5:R-:W-:-:S06]  /*4580*/  FADD.FTZ R6, R87, R6 ;  /* 0x0000000657067221 */ /* 0x020fcc0000010000 */
[----:B------:R-:W1:Y:S01]  /*4590*/  MUFU.EX2 R81, R81 ;  /* 0x0000005100517308 */ /* 0x000e620000000800 */
[----:B--2---:R-:W-:Y:S01]  /*45a0*/  FADD.FTZ R8, R64, R3 ;  /* 0x0000000340087221 */ /* 0x004fe20000010000 */
[----:B---3--:R-:W-:-:S06]  /*45b0*/  FADD.FTZ R3, R85, R6 ;  /* 0x0000000655037221 */ /* 0x008fcc0000010000 */
[----:B------:R-:W2:Y:S08]  /*45c0*/  MUFU.EX2 R68, R68 ;  /* 0x0000004400447308 */ /* 0x000eb00000000800 */
[----:B------:R-:W3:Y:S01]  /*45d0*/  MUFU.EX2 R0, R113 ;  /* 0x0000007100007308 */ /* 0x000ee20000000800 */
[----:B0-----:R-:W-:-:S07]  /*45e0*/  FADD.FTZ R6, R84, R3 ;  /* 0x0000000354067221 */ /* 0x001fce0000010000 */
[----:B------:R-:W0:Y:S08]  /*45f0*/  MUFU.EX2 R71, R71 ;  /* 0x0000004700477308 */ /* 0x000e300000000800 */
[----:B------:R-:W5:Y:S08]  /*4600*/  MUFU.EX2 R9, R111 ;  /* 0x0000006f00097308 */ /* 0x000f700000000800 */
[----:B------:R-:W-:Y:S08]  /*4610*/  MUFU.EX2 R76, R76 ;  /* 0x0000004c004c7308 */ /* 0x000ff00000000800 */
[----:B------:R-:W-:Y:S08]  /*4620*/  MUFU.EX2 R75, R75 ;  /* 0x0000004b004b7308 */ /* 0x000ff00000000800 */
[----:B------:R-:W5:Y:S08]  /*4630*/  MUFU.EX2 R116, R116 ;  /* 0x0000007400747308 */ /* 0x000f700000000800 */
[----:B------:R-:W-:Y:S08]  /*4640*/  MUFU.EX2 R115, R115 ;  /* 0x0000007300737308 */ /* 0x000ff00000000800 */
[----:B------:R-:W5:Y:S01]  /*4650*/  MUFU.EX2 R80, R80 ;  /* 0x0000005000507308 */ /* 0x000f620000000800 */
[----:B----4-:R-:W-:Y:S01]  /*4660*/  FADD.FTZ R7, R67, R8 ;  /* 0x0000000843077221 */ /* 0x010fe20000010000 */
[----:B-1----:R-:W-:Y:S01]  /*4670*/  FADD.FTZ R3, R81, R6 ;  /* 0x0000000651037221 */ /* 0x002fe20000010000 */
[----:B------:R-:W-:-:S02]  /*4680*/  F2FP.BF16.F32.PACK_AB R14, R39, R32 ;  /* 0x00000020270e723e */ /* 0x000fc400000010ff */
[----:B------:R-:W-:Y:S01]  /*4690*/  F2FP.BF16.F32.PACK_AB R13, R38, R29 ;  /* 0x0000001d260d723e */ /* 0x000fe200000010ff */
[----:B--2---:R-:W-:Y:S01]  /*46a0*/  FADD.FTZ R8, R68, R7 ;  /* 0x0000000744087221 */ /* 0x004fe20000010000 */
[----:B------:R-:W-:Y:S01]  /*46b0*/  F2FP.BF16.F32.PACK_AB R15, R42, R33 ;  /* 0x000000212a0f723e */ /* 0x000fe200000010ff */
[----:B---3--:R-:W-:Y:S01]  /*46c0*/  FADD.FTZ R6, R0, R3 ;  /* 0x0000000300067221 */ /* 0x008fe20000010000 */
[----:B------:R-:W-:Y:S02]  /*46d0*/  F2FP.BF16.F32.PACK_AB R20, R43, R40 ;  /* 0x000000282b14723e */ /* 0x000fe400000010ff */
[----:B------:R-:W-:Y:S02]  /*46e0*/  F2FP.BF16.F32.PACK_AB R22, R48, R47 ;  /* 0x0000002f3016723e */ /* 0x000fe400000010ff */
[----:B------:R-:W-:Y:S02]  /*46f0*/  F2FP.BF16.F32.PACK_AB R23, R53, R46 ;  /* 0x0000002e3517723e */ /* 0x000fe400000010ff */
[----:B------:R-:W-:-:S02]  /*4700*/  F2FP.BF16.F32.PACK_AB R30, R36, R31 ;  /* 0x0000001f241e723e */ /* 0x000fc400000010ff */
[----:B------:R-:W-:Y:S02]  /*4710*/  F2FP.BF16.F32.PACK_AB R29, R50, R49 ;  /* 0x00000031321d723e */ /* 0x000fe400000010ff */
[----:B------:R-:W-:Y:S02]  /*4720*/  F2FP.BF16.F32.PACK_AB R31, R57, R54 ;  /* 0x00000036391f723e */ /* 0x000fe400000010ff */
[----:B------:R-:W-:Y:S02]  /*4730*/  F2FP.BF16.F32.PACK_AB R45, R61, R58 ;  /* 0x0000003a3d2d723e */ /* 0x000fe400000010ff */
[----:B------:R-:W-:Y:S02]  /*4740*/  F2FP.BF16.F32.PACK_AB R44, R44, R35 ;  /* 0x000000232c2c723e */ /* 0x000fe400000010ff */
[----:B------:R-:W-:Y:S02]  /*4750*/  F2FP.BF16.F32.PACK_AB R46, R55, R52 ;  /* 0x00000034372e723e */ /* 0x000fe400000010ff */
[----:B------:R-:W-:-:S02]  /*4760*/  F2FP.BF16.F32.PACK_AB R47, R65, R62 ;  /* 0x0000003e412f723e */ /* 0x000fc400000010ff */
[----:B------:R-:W-:Y:S01]  /*4770*/  F2FP.BF16.F32.PACK_AB R58, R60, R59 ;  /* 0x0000003b3c3a723e */ /* 0x000fe200000010ff */
[----:B------:R1:W-:Y:S01]  /*4780*/  STSM.16.M88.4 [R121], R12 ;  /* 0x0000000c79007844 */ /* 0x0003e20000000200 */
[----:B------:R-:W-:Y:S01]  /*4790*/  F2FP.BF16.F32.PACK_AB R56, R56, R51 ;  /* 0x000000333838723e */ /* 0x000fe200000010ff */
[----:B0-----:R-:W-:Y:S01]  /*47a0*/  FADD.FTZ R7, R71, R8 ;  /* 0x0000000847077221 */ /* 0x001fe20000010000 */
[----:B------:R-:W-:Y:S01]  /*47b0*/  F2FP.BF16.F32.PACK_AB R66, R68, R67 ;  /* 0x000000434442723e */ /* 0x000fe200000010ff */
[----:B-----5:R-:W-:Y:S01]  /*47c0*/  FADD.FTZ R3, R9, R6 ;  /* 0x0000000609037221 */ /* 0x020fe20000010000 */
[----:B------:R-:W-:Y:S02]  /*47d0*/  F2FP.BF16.F32.PACK_AB R57, R70, R69 ;  /* 0x000000454639723e */ /* 0x000fe400000010ff */
[----:B------:R-:W-:Y:S01]  /*47e0*/  F2FP.BF16.F32.PACK_AB R59, R87, R86 ;  /* 0x00000056573b723e */ /* 0x000fe200000010ff */
[----:B------:R0:W-:Y:S01]  /*47f0*/  STSM.16.M88.4 [R17+0x6000], R20 ;  /* 0x0060001411007844 */ /* 0x0001e20000000200 */
[----:B------:R-:W-:-:S02]  /*4800*/  F2FP.BF16.F32.PACK_AB R64, R64, R63 ;  /* 0x0000003f4040723e */ /* 0x000fc400000010ff */
[----:B------:R-:W-:Y:S02]  /*4810*/  F2FP.BF16.F32.PACK_AB R65, R84, R85 ;  /* 0x000000555441723e */ /* 0x000fe400000010ff */
[----:B------:R-:W-:Y:S01]  /*4820*/  F2FP.BF16.F32.PACK_AB R67, R0, R81 ;  /* 0x000000510043723e */ /* 0x000fe200000010ff */
[----:B------:R0:W-:Y:S01]  /*4830*/  STSM.16.M88.4 [R16+0x6000], R28 ;  /* 0x0060001c10007844 */ /* 0x0001e20000000200 */
[----:B------:R-:W-:Y:S02]  /*4840*/  F2FP.BF16.F32.PACK_AB R8, R72, R71 ;  /* 0x000000474808723e */ /* 0x000fe400000010ff */
[----:B------:R-:W-:Y:S02]  /*4850*/  F2FP.BF16.F32.PACK_AB R9, R116, R9 ;  /* 0x000000097409723e */ /* 0x000fe400000010ff */
[----:B------:R-:W-:Y:S02]  /*4860*/  F2FP.BF16.F32.PACK_AB R10, R75, R76 ;  /* 0x0000004c4b0a723e */ /* 0x000fe400000010ff */
[----:B------:R-:W-:Y:S01]  /*4870*/  F2FP.BF16.F32.PACK_AB R11, R80, R115 ;  /* 0x00000073500b723e */ /* 0x000fe200000010ff */
[----:B------:R0:W-:Y:S04]  /*4880*/  STSM.16.M88.4 [R2+0x2a800], R44 ;  /* 0x02a8002c02007844 */ /* 0x0001e80000000200 */
[----:B------:R0:W-:Y:S04]  /*4890*/  STSM.16.M88.4 [R157], R56 ;  /* 0x000000389d007844 */ /* 0x0001e80000000200 */
[----:B------:R0:W-:Y:S04]  /*48a0*/  STSM.16.M88.4 [R17+0xc000], R64 ;  /* 0x00c0004011007844 */ /* 0x0001e80000000200 */
[----:B------:R0:W-:Y:S01]  /*48b0*/  STSM.16.M88.4 [R16+0xc000], R8 ;  /* 0x00c0000810007844 */ /* 0x0001e20000000200 */
[----:B------:R2:W-:Y:S06]  /*48c0*/  MEMBAR.ALL.CTA ;  /* 0x0000000000007992 */ /* 0x0005ec0000008000 */
[----:B--2---:R-:W2:Y:S01]  /*48d0*/  FENCE.VIEW.ASYNC.S ;  /* 0x00000000000073c6 */ /* 0x004ea20000000000 */
[----:B------:R-:W-:-:S06]  /*48e0*/  UISETP.GE.AND UP0, UPT, UR49, 0xc1, UPT ;  /* 0x000000c13100788c */ /* 0x000fcc000bf06270 */
[----:B------:R-:W-:Y:S01]  /*48f0*/  PLOP3.LUT P2, PT, PT, PT, UP0, 0x80, 0x0 ;  /* 0x000000000000781c */ /* 0x000fe20003f4f008 */
[----:B------:R-:W-:Y:S01]  /*4900*/  FADD.FTZ R7, R72, R7 ;  /* 0x0000000748077221 */ /* 0x000fe20000010000 */
[----:B------:R-:W-:-:S03]  /*4910*/  FADD.FTZ R0, R116, R3 ;  /* 0x0000000374007221 */ /* 0x000fc60000010000 */
[----:B------:R-:W-:Y:S01]  /*4920*/  FADD.FTZ R76, R76, R7 ;  /* 0x000000074c4c7221 */ /* 0x000fe20000010000 */
[----:B------:R-:W-:Y:S01]  /*4930*/  FADD.FTZ R7, R115, R0 ;  /* 0x0000000073077221 */ /* 0x000fe20000010000 */
[----:B------:R-:W-:Y:S01]  /*4940*/  ISETP.NE.AND P0, PT, R120, RZ, PT ;  /* 0x000000ff7800720c */ /* 0x000fe20003f05270 */
[----:B------:R-:W-:Y:S02]  /*4950*/  IMAD.MOV.U32 R149, RZ, RZ, R151 ;  /* 0x000000ffff957224 */ /* 0x000fe400078e0097 */
[----:B------:R-:W-:Y:S01]  /*4960*/  FADD.FTZ R3, R75, R76 ;  /* 0x0000004c4b037221 */ /* 0x000fe20000010000 */
[----:B------:R-:W-:Y:S01]  /*4970*/  FADD.FTZ R7, R80, R7 ;  /* 0x0000000750077221 */ /* 0x000fe20000010000 */
[-C--:B------:R-:W-:Y:S01]  /*4980*/  MOV R150, R151.reuse ;  /* 0x0000009700967202 */ /* 0x080fe20000000f00 */
[--C-:B------:R-:W-:Y:S01]  /*4990*/  IMAD.MOV.U32 R148, RZ, RZ, R151.reuse ;  /* 0x000000ffff947224 */ /* 0x100fe200078e0097 */
        /* <DEDUP_REMOVED lines=12> */
[----:B------:R-:W-:Y:S01]  /*4a60*/  MOV R122, R151 ;  /* 0x00000097007a7202 */ /* 0x000fe20000000f00 */
[----:B------:R-:W-:-:S02]  /*4a70*/  IMAD.MOV.U32 R139, RZ, RZ, R151 ;  /* 0x000000ffff8b7224 */ /* 0x000fc400078e0097 */
[--C-:B------:R-:W-:Y:S02]  /*4a80*/  IMAD.MOV.U32 R137, RZ, RZ, R151.reuse ;  /* 0x000000ffff897224 */ /* 0x100fe400078e0097 */
[--C-:B------:R-:W-:Y:S02]  /*4a90*/  IMAD.MOV.U32 R136, RZ, RZ, R151.reuse ;  /* 0x000000ffff887224 */ /* 0x100fe400078e0097 */
[--C-:B------:R-:W-:Y:S02]  /*4aa0*/  IMAD.MOV.U32 R135, RZ, RZ, R151.reuse ;  /* 0x000000ffff877224 */ /* 0x100fe400078e0097 */
[--C-:B------:R-:W-:Y:S02]  /*4ab0*/  IMAD.MOV.U32 R133, RZ, RZ, R151.reuse ;  /* 0x000000ffff857224 */ /* 0x100fe400078e0097 */
[--C-:B------:R-:W-:Y:S02]  /*4ac0*/  IMAD.MOV.U32 R132, RZ, RZ, R151.reuse ;  /* 0x000000ffff847224 */ /* 0x100fe400078e0097 */
[----:B------:R-:W-:-:S02]  /*4ad0*/  IMAD.MOV.U32 R131, RZ, RZ, R151 ;  /* 0x000000ffff837224 */ /* 0x000fc400078e0097 */
[--C-:B------:R-:W-:Y:S02]  /*4ae0*/  IMAD.MOV.U32 R129, RZ, RZ, R151.reuse ;  /* 0x000000ffff817224 */ /* 0x100fe400078e0097 */
[--C-:B------:R-:W-:Y:S02]  /*4af0*/  IMAD.MOV.U32 R128, RZ, RZ, R151.reuse ;  /* 0x000000ffff807224 */ /* 0x100fe400078e0097 */
[--C-:B------:R-:W-:Y:S02]  /*4b00*/  IMAD.MOV.U32 R127, RZ, RZ, R151.reuse ;  /* 0x000000ffff7f7224 */ /* 0x100fe400078e0097 */
[--C-:B------:R-:W-:Y:S02]  /*4b10*/  IMAD.MOV.U32 R125, RZ, RZ, R151.reuse ;  /* 0x000000ffff7d7224 */ /* 0x100fe400078e0097 */
[--C-:B------:R-:W-:Y:S02]  /*4b20*/  IMAD.MOV.U32 R124, RZ, RZ, R151.reuse ;  /* 0x000000ffff7c7224 */ /* 0x100fe400078e0097 */
[----:B------:R-:W-:-:S02]  /*4b30*/  IMAD.MOV.U32 R123, RZ, RZ, R151 ;  /* 0x000000ffff7b7224 */ /* 0x000fc400078e0097 */
[--C-:B-1----:R-:W-:Y:S02]  /*4b40*/  IMAD.MOV.U32 R121, RZ, RZ, R151.reuse ;  /* 0x000000ffff797224 */ /* 0x102fe400078e0097 */
[----:B------:R-:W-:Y:S01]  /*4b50*/  IMAD.MOV.U32 R120, RZ, RZ, R151 ;  /* 0x000000ffff787224 */ /* 0x000fe200078e0097 */
[----:B--2---:R-:W-:Y:S01]  /*4b60*/  NOP ;  /* 0x0000000000007918 */ /* 0x004fe20000000000 */
[----:B0-----:R-:W-:Y:S05]  /*4b70*/  @!P2 BRA `(.L_x_15) ;  /* 0x0000003400d0a947 */ /* 0x001fea0003800000 */
[----:B------:R-:W-:Y:S01]  /*4b80*/  IMAD.MOV.U32 R6, RZ, RZ, R101 ;  /* 0x000000ffff067224 */ /* 0x000fe200078e0065 */
[----:B------:R-:W-:Y:S02]  /*4b90*/  MOV R0, R95 ;  /* 0x0000005f00007202 */ /* 0x000fe40000000f00 */
[----:B------:R-:W-:Y:S02]  /*4ba0*/  CS2R R150, SRZ ;  /* 0x0000000000967805 */ /* 0x000fe4000001ff00 */
[----:B------:R-:W-:Y:S02]  /*4bb0*/  CS2R R148, SRZ ;  /* 0x0000000000947805 */ /* 0x000fe4000001ff00 */
[----:B------:R-:W-:Y:S02]  /*4bc0*/  CS2R R146, SRZ ;  /* 0x0000000000927805 */ /* 0x000fe4000001ff00 */
[----:B------:R-:W-:Y:S02]  /*4bd0*/  CS2R R144, SRZ ;  /* 0x0000000000907805 */ /* 0x000fe4000001ff00 */
[----:B------:R-:W-:-:S02]  /*4be0*/  CS2R R142, SRZ ;  /* 0x00000000008e7805 */ /* 0x000fc4000001ff00 */
[----:B------:R-:W-:Y:S02]  /*4bf0*/  CS2R R140, SRZ ;  /* 0x00000000008c7805 */ /* 0x000fe4000001ff00 */
        /* <DEDUP_REMOVED lines=9> */
[----:B------:R-:W-:Y:S01]  /*4c90*/  CS2R R120, SRZ ;  /* 0x0000000000787805 */ /* 0x000fe2000001ff00 */
[----:B------:R-:W-:Y:S01]  /*4ca0*/  UIADD3 UR24, UR48, -0x2, URZ ;  /* 0xfffffffe30187890 */ /* 0x000fe2000fffe03f */
[----:B------:R-:W-:Y:S01]  /*4cb0*/  UMOV UR25, UR38 ;  /* 0x0000002600197c82 */ /* 0x000fe20008000000 */
[----:B------:R-:W-:Y:S01]  /*4cc0*/  UMOV UR23, UR39 ;  /* 0x0000002700177c82 */ /* 0x000fe20008000000 */
[----:B------:R-:W-:Y:S01]  /*4cd0*/  ULDC UR22, c[0x0][0x9d8] ;  /* 0x0002760000167ab9 */ /* 0x000fe20000000800 */
[----:B------:R-:W-:-:S08]  /*4ce0*/  ULDC UR21, c[0x0][0x988] ;  /* 0x0002620000157ab9 */ /* 0x000fd00000000800 */
.L_x_24:
[----:B------:R-:W-:Y:S01]  /*4cf0*/  UIADD3 UR39, UR23, 0x1, URZ ;  /* 0x0000000117277890 */ /* 0x000fe2000fffe03f */
[----:B------:R-:W-:-:S03]  /*4d00*/  ISETP.NE.AND P3, PT, RZ, UR44, PT ;  /* 0x0000002cff007c0c */ /* 0x000fc6000bf65270 */
[----:B------:R-:W-:-:S04]  /*4d10*/  UISETP.NE.AND UP0, UPT, UR39, 0x2, UPT ;  /* 0x000000022700788c */ /* 0x000fc8000bf05270 */
[----:B------:R-:W-:Y:S02]  /*4d20*/  USEL UR38, URZ, 0x1, UP0 ;  /* 0x000000013f267887 */ /* 0x000fe40008000000 */
[----:B------:R-:W-:Y:S02]  /*4d30*/  USEL UR39, UR39, URZ, UP0 ;  /* 0x0000003f27277287 */ /* 0x000fe40008000000 */
[----:B------:R-:W-:Y:S02]  /*4d40*/  ULOP3.LUT UR38, UR25, UR38, URZ, 0x3c, !UPT ;  /* 0x0000002619267292 */ /* 0x000fe4000f8e3c3f */
[----:B------:R-:W-:Y:S10]  /*4d50*/  @P3 BRA `(.L_x_16) ;  /* 0x00000000002c3947 */ /* 0x000ff40003800000 */
[----:B------:R-:W-:Y:S05]  /*4d60*/  @!P0 BRA `(.L_x_17) ;  /* 0x0000000000048947 */ /* 0x000fea0003800000 */
[----:B------:R-:W-:Y:S01]  /*4d70*/  BPT.TRAP 0x1 ;  /* 0x000000040000795c */ /* 0x000fe20000300000 */
.L_x_17:
[----:B------:R-:W-:Y:S01]  /*4d80*/  ULEA UR6, UR39, UR40, 0x3 ;  /* 0x0000002827067291 */ /* 0x000fe2000f8e183f */
[----:B------:R-:W-:-:S05]  /*4d90*/  IMAD.U32 R8, RZ, RZ, UR38 ;  /* 0x00000026ff087e24 */ /* 0x000fca000f8e00ff */
[----:B------:R-:W-:-:S04]  /*4da0*/  SHF.L.U32 R8, R8, 0x1f, RZ ;  /* 0x0000001f08087819 */ /* 0x000fc800000006ff */
[----:B------:R0:W1:Y:S01]  /*4db0*/  SYNCS.PHASECHK.TRANS64.TRYWAIT P2, [UR6+0x30830], R8 ;  /* 0x03083008ff0075a7 */ /* 0x0000620008040146 */
[----:B------:R-:W-:Y:S05]  /*4dc0*/  @!P0 BRA `(.L_x_18) ;  /* 0x0000000000048947 */ /* 0x000fea0003800000 */
[----:B------:R-:W-:Y:S01]  /*4dd0*/  BPT.TRAP 0x1 ;  /* 0x000000040000795c */ /* 0x000fe20000300000 */
.L_x_18:
[----:B-1----:R-:W-:Y:S05]  /*4de0*/  @P2 BRA `(.L_x_16) ;  /* 0x0000000000082947 */ /* 0x002fea0003800000 */
[----:B------:R-:W1:Y:S02]  /*4df0*/  SYNCS.PHASECHK.TRANS64.TRYWAIT P2, [UR6+0x30830], R8 ;  /* 0x03083008ff0075a7 */ /* 0x000e640008040146 */
[----:B-1----:R-:W-:Y:S05]  /*4e00*/  @!P2 BRA `(.L_x_19) ;  /* 0x00000084002ca947 */ /* 0x002fea0003800000 */
.L_x_16:
[----:B-1----:R-:W1:Y:S01]  /*4e10*/  S2R R9, SR_TID.X ;  /* 0x0000000000097919 */ /* 0x002e620000002100 */
[----:B------:R-:W-:Y:S01]  /*4e20*/  R2UR UR16, R4 ;  /* 0x00000000041072ca */ /* 0x000fe200000e0000 */
[----:B------:R-:W-:Y:S01]  /*4e30*/  UIMAD UR18, UR39, 0x600, UR20 ;  /* 0x00000600271278a4 */ /* 0x000fe2000f8e0214 */
[----:B------:R-:W-:Y:S01]  /*4e40*/  R2UR UR17, R5 ;  /* 0x00000000051172ca */ /* 0x000fe200000e0000 */
[----:B------:R-:W-:Y:S01]  /*4e50*/  UMOV UR19, 0x40000040 ;  /* 0x4000004000137882 */ /* 0x000fe20000000000 */
[----:B------:R-:W-:Y:S01]  /*4e60*/  UMOV UR7, 0x40000040 ;  /* 0x4000004000077882 */ /* 0x000fe20000000000 */
[----:B------:R-:W-:Y:S02]  /*4e70*/  UIADD3 UR6, UR18, 0x2, URZ ;  /* 0x0000000212067890 */ /* 0x000fe4000fffe03f */
[----:B------:R-:W-:Y:S01]  /*4e80*/  UIADD3 UR10, UR18, 0x4, URZ ;  /* 0x00000004120a7890 */ /* 0x000fe2000fffe03f */
[----:B------:R-:W-:Y:S01]  /*4e90*/  UMOV UR11, 0x40000040 ;  /* 0x40000040000b7882 */ /* 0x000fe20000000000 */
[----:B------:R-:W-:Y:S01]  /*4ea0*/  UIADD3 UR14, UR18, 0x6, URZ ;  /* 0x00000006120e7890 */ /* 0x000fe2000fffe03f */
[----:B------:R-:W-:Y:S01]  /*4eb0*/  UMOV UR15, 0x40000040 ;  /* 0x40000040000f7882 */ /* 0x000fe20000000000 */
[----:B-1----:R-:W-:-:S05]  /*4ec0*/  SHF.R.U32.HI R9, RZ, 0x7, R9 ;  /* 0x00000007ff097819 */ /* 0x002fca0000011609 */
[----:B0-----:R-:W-:-:S05]  /*4ed0*/  VIADD R8, R9, 0x8 ;  /* 0x0000000809087836 */ /* 0x001fca0000000000 */
[----:B------:R0:W-:Y:S06]  /*4ee0*/  BAR.SYNC.DEFER_BLOCKING R8, 0x100 ;  /* 0x000400080000751d */ /* 0x0001ec0000010000 */
[----:B------:R-:W-:-:S06]  /*4ef0*/  WARPGROUP.ARRIVE ;  /* 0x00000000000079c5 */ /* 0x000fcc0000000000 */
[----:B------:R-:W-:Y:S03]  /*4f00*/  HGMMA.64x192x16.F32.BF16 R24, gdesc[UR16], RZ, !UPT, gsb0 ;  /* 0x02e00000101879f0 */ /* 0x000fe6000c0018ff */
[----:B------:R-:W-:Y:S02]  /*4f10*/  WARPGROUP.DEPBAR.LE gsb0, 0x0 ;  /* 0x00008000000079c5 */ /* 0x000fe40000010000 */
[----:B------:R-:W-:-:S15]  /*4f20*/  WARPGROUP.ARRIVE ;  /* 0x00000000000079c5 */ /* 0x000fde0000000000 */
[----:B------:R-:W-:Y:S03]  /*4f30*/  HGMMA.64x192x16.F32.BF16 R24, gdesc[UR4], R24, gsb0 ;  /* 0x02e00000041879f0 */ /* 0x000fe60008001818 */
[----:B------:R-:W-:Y:S02]  /*4f40*/  WARPGROUP.DEPBAR.LE gsb0, 0x0 ;  /* 0x00008000000079c5 */ /* 0x000fe40000010000 */
[----:B------:R-:W-:-:S15]  /*4f50*/  WARPGROUP.ARRIVE ;  /* 0x00000000000079c5 */ /* 0x000fde0000000000 */
[----:B------:R-:W-:Y:S03]  /*4f60*/  HGMMA.64x192x16.F32.BF16 R24, gdesc[UR8], R24, gsb0 ;  /* 0x02e00000081879f0 */ /* 0x000fe60008001818 */
[----:B------:R-:W-:Y:S02]  /*4f70*/  WARPGROUP.DEPBAR.LE gsb0, 0x0 ;  /* 0x00008000000079c5 */ /* 0x000fe40000010000 */
[----:B------:R-:W-:-:S15]  /*4f80*/  WARPGROUP.ARRIVE ;  /* 0x00000000000079c5 */ /* 0x000fde0000000000 */
[----:B------:R-:W-:Y:S03]  /*4f90*/  HGMMA.64x192x16.F32.BF16 R24, gdesc[UR12], R24, gsb0 ;  /* 0x02e000000c1879f0 */ /* 0x000fe60008001818 */
[----:B------:R-:W-:Y:S02]  /*4fa0*/  WARPGROUP.DEPBAR.LE gsb0, 0x0 ;  /* 0x00008000000079c5 */ /* 0x000fe40000010000 */
[----:B0-----:R-:W-:Y:S05]  /*4fb0*/  @P3 BRA `(.L_x_20) ;  /* 0x00000000002c3947 */ /* 0x001fea0003800000 */
[----:B------:R-:W-:Y:S05]  /*4fc0*/  @!P0 BRA `(.L_x_21) ;  /* 0x0000000000048947 */ /* 0x000fea0003800000 */
[----:B------:R-:W-:Y:S01]  /*4fd0*/  BPT.TRAP 0x1 ;  /* 0x000000040000795c */ /* 0x000fe20000300000 */
.L_x_21:
[----:B------:R-:W-:Y:S01]  /*4fe0*/  ULEA UR6, UR23, UR40, 0x3 ;  /* 0x0000002817067291 */ /* 0x000fe2000f8e183f */
[----:B------:R-:W-:-:S05]  /*4ff0*/  IMAD.U32 R8, RZ, RZ, UR25 ;  /* 0x00000019ff087e24 */ /* 0x000fca000f8e00ff */
[----:B------:R-:W-:-:S04]  /*5000*/  SHF.L.U32 R8, R8, 0x1f, RZ ;  /* 0x0000001f08087819 */ /* 0x000fc800000006ff */
[----:B------:R0:W1:Y:S01]  /*5010*/  SYNCS.PHASECHK.TRANS64.TRYWAIT P2, [UR6+0x30850], R8 ;  /* 0x03085008ff0075a7 */ /* 0x0000620008040146 */
[----:B------:R-:W-:Y:S05]  /*5020*/  @!P0 BRA `(.L_x_22) ;  /* 0x0000000000048947 */ /* 0x000fea0003800000 */
[----:B------:R-:W-:Y:S01]  /*5030*/  BPT.TRAP 0x1 ;  /* 0x000000040000795c */ /* 0x000fe20000300000 */
.L_x_22:
[----:B-1----:R-:W-:Y:S05]  /*5040*/  @P2 BRA `(.L_x_20) ;  /* 0x0000000000082947 */ /* 0x002fea0003800000 */
[----:B------:R-:W1:Y:S02]  /*5050*/  SYNCS.PHASECHK.TRANS64.TRYWAIT P2, [UR6+0x30850], R8 ;  /* 0x03085008ff0075a7 */ /* 0x000e640008040146 */
[----:B-1----:R-:W-:Y:S05]  /*5060*/  @!P2 BRA `(.L_x_23) ;  /* 0x0000008000aca947 */ /* 0x002fea0003800000 */
.L_x_20:
[----:B------:R-:W-:Y:S01]  /*5070*/  R2UR UR7, R155 ;  /* 0x000000009b0772ca */ /* 0x000fe200000e0000 */
[----:B------:R-:W-:Y:S01]  /*5080*/  UIADD3 UR6, UR40, 0x400, URZ ;  /* 0x0000040028067890 */ /* 0x000fe2000fffe03f */
[----:B------:R-:W-:Y:S01]  /*5090*/  WARPGROUP.ARRIVE ;  /* 0x00000000000079c5 */ /* 0x000fe20000000000 */
[----:B------:R-:W-:Y:S01]  /*50a0*/  UMOV UR19, 0x40000040 ;  /* 0x4000004000137882 */ /* 0x000fe20000000000 */
[----:B------:R-:W-:Y:S01]  /*50b0*/  UMOV UR17, 0x40000040 ;  /* 0x4000004000117882 */ /* 0x000fe20000000000 */
[----:B------:R-:W-:Y:S01]  /*50c0*/  USHF.R.U32.HI UR6, URZ, 0x4, UR6 ;  /* 0x000000043f067899 */ /* 0x000fe20008011606 */
[----:B01----:R-:W-:Y:S01]  /*50d0*/  FMUL.FTZ R8, R24, UR22 ;  /* 0x0000001618087c20 */ /* 0x003fe20008410000 */
[----:B------:R-:W-:Y:S01]  /*50e0*/  FMUL.FTZ R9, R25, UR22 ;  /* 0x0000001619097c20 */ /* 0x000fe20008410000 */
[----:B------:R-:W-:Y:S01]  /*50f0*/  FMUL.FTZ R12, R28, UR22 ;  /* 0x000000161c0c7c20 */ /* 0x000fe20008410000 */
[----:B------:R-:W-:Y:S01]  /*5100*/  ULOP3.LUT UR6, UR6, 0x3fff, URZ, 0xc0, !UPT ;  /* 0x00003fff06067892 */ /* 0x000fe2000f8ec03f */
[----:B------:R-:W-:Y:S01]  /*5110*/  FMUL.FTZ R13, R29, UR22 ;  /* 0x000000161d0d7c20 */ /* 0x000fe20008410000 */
[----:B------:R-:W-:Y:S01]  /*5120*/  FMUL.FTZ R18, R32, UR22 ;  /* 0x0000001620127c20 */ /* 0x000fe20008410000 */
[----:B------:R-:W0:Y:S01]  /*5130*/  MUFU.TANH R8, R8 ;  /* 0x0000000800087308 */ /* 0x000e220000002400 */
[----:B------:R-:W-:Y:S01]  /*5140*/  UIADD3 UR7, UR7, 0x1e800, URZ ;  /* 0x0001e80007077890 */ /* 0x000fe2000fffe03f */
[----:B------:R-:W-:Y:S01]  /*5150*/  FMUL.FTZ R19, R33, UR22 ;  /* 0x0000001621137c20 */ /* 0x000fe20008410000 */
[----:B------:R-:W-:Y:S01]  /*5160*/  FMUL.FTZ R29, R46, UR22 ;  /* 0x000000162e1d7c20 */ /* 0x000fe20008410000 */
[----:B------:R-:W-:Y:S01]  /*5170*/  FMUL.FTZ R46, R63, UR22 ;  /* 0x000000163f2e7c20 */ /* 0x000fe20008410000 */
[----:B------:R-:W-:Y:S01]  /*5180*/  USHF.R.U32.HI UR7, URZ, 0x4, UR7 ;  /* 0x000000043f077899 */ /* 0x000fe20008011607 */
[----:B------:R-:W-:Y:S01]  /*5190*/  FMUL.FTZ R63, R80, UR22 ;  /* 0x00000016503f7c20 */ /* 0x000fe20008410000 */
[----:B------:R-:W-:Y:S01]  /*51a0*/  FMUL.FTZ R10, R26, UR22 ;  /* 0x000000161a0a7c20 */ /* 0x000fe20008410000 */
[----:B------:R-:W1:Y:S01]  /*51b0*/  MUFU.TANH R9, R9 ;  /* 0x0000000900097308 */ /* 0x000e620000002400 */
[----:B------:R-:W-:Y:S01]  /*51c0*/  ULOP3.LUT UR10, UR7, 0x3fff, URZ, 0xc0, !UPT ;  /* 0x00003fff070a7892 */ /* 0x000fe2000f8ec03f */
[----:B------:R-:W-:Y:S01]  /*51d0*/  FMUL.FTZ R20, R36, UR22 ;  /* 0x0000001624147c20 */ /* 0x000fe20008410000 */
[----:B------:R-:W-:Y:S01]  /*51e0*/  UIMAD UR7, UR23, 0x600, UR6 ;  /* 0x00000600170778a4 */ /* 0x000fe2000f8e0206 */
[----:B------:R-:W-:Y:S01]  /*51f0*/  FMUL.FTZ R28, R45, UR22 ;  /* 0x000000162d1c7c20 */ /* 0x000fe20008410000 */
[----:B------:R-:W-:Y:S01]  /*5200*/  ULOP3.LUT UR6, UR10, 0x10000, URZ, 0xfc, !UPT ;  /* 0x000100000a067892 */ /* 0x000fe2000f8efc3f */
[----:B------:R-:W-:Y:S01]  /*5210*/  FMUL.FTZ R45, R62, UR22 ;  /* 0x000000163e2d7c20 */ /* 0x000fe20008410000 */
[----:B------:R-:W-:Y:S01]  /*5220*/  FMUL.FTZ R62, R79, UR22 ;  /* 0x000000164f3e7c20 */ /* 0x000fe20008410000 */
[----:B------:R-:W2:Y:S01]  /*5230*/  MUFU.TANH R12, R12 ;  /* 0x0000000c000c7308 */ /* 0x000ea20000002400 */
[----:B0-----:R-:W-:Y:S01]  /*5240*/  FMNMX.FTZ R80, R8, R0, !PT ;  /* 0x0000000008507209 */ /* 0x001fe20007810000 */
[----:B------:R-:W-:Y:S01]  /*5250*/  UMOV UR18, UR7 ;  /* 0x0000000700127c82 */ /* 0x000fe20008000000 */
[----:B------:R-:W-:Y:S01]  /*5260*/  FMUL.FTZ R11, R27, UR22 ;  /* 0x000000161b0b7c20 */ /* 0x000fe20008410000 */
[----:B------:R-:W-:Y:S01]  /*5270*/  UMOV UR16, UR6 ;  /* 0x0000000600107c82 */ /* 0x000fe20008000000 */
[----:B------:R-:W-:Y:S01]  /*5280*/  FMUL.FTZ R21, R37, UR22 ;  /* 0x0000001625157c20 */ /* 0x000fe20008410000 */
[----:B------:R-:W-:Y:S01]  /*5290*/  HGMMA.64x64x16.F32.BF16 R120, gdesc[UR16].tnspB, R120, gsb0 ;  /* 0x40e00000107879f0 */ /* 0x000fe20008001878 */
[----:B------:R-:W-:Y:S01]  /*52a0*/  UIADD3 UR18, UR7, 0x80, URZ ;  /* 0x0000008007127890 */ /* 0x000fe2000fffe03f */
[----:B------:R-:W0:Y:S01]  /*52b0*/  MUFU.TANH R13, R13 ;  /* 0x0000000d000d7308 */ /* 0x000e220000002400 */
[----:B------:R-:W-:Y:S01]  /*52c0*/  UIADD3 UR16, UR6, 0x2, URZ ;  /* 0x0000000206107890 */ /* 0x000fe2000fffe03f */
[----:B-1----:R-:W-:Y:S01]  /*52d0*/  FMNMX.FTZ R79, R9, R80, !PT ;  /* 0x00000050094f7209 */ /* 0x002fe20007810000 */
[----:B------:R-:W-:Y:S01]  /*52e0*/  UMOV UR19, 0x40000040 ;  /* 0x4000004000137882 */ /* 0x000fe20000000000 */
[----:B------:R-:W-:Y:S01]  /*52f0*/  UMOV UR17, 0x40000040 ;  /* 0x4000004000117882 */ /* 0x000fe20000000000 */
[----:B------:R-:W-:Y:S01]  /*5300*/  FMUL.FTZ R14, R30, UR22 ;  /* 0x000000161e0e7c20 */ /* 0x000fe20008410000 */
[----:B------:R-:W-:Y:S01]  /*5310*/  FMUL.FTZ R23, R40, UR22 ;  /* 0x0000001628177c20 */ /* 0x000fe20008410000 */
[----:B------:R-:W-:Y:S01]  /*5320*/  FMUL.FTZ R15, R31, UR22 ;  /* 0x000000161f0f7c20 */ /* 0x000fe20008410000 */
[----:B------:R-:W1:Y:S01]  /*5330*/  MUFU.TANH R18, R18 ;  /* 0x0000001200127308 */ /* 0x000e620000002400 */
[----:B--2---:R-:W-:Y:S01]  /*5340*/  FMNMX.FTZ R80, R12, R79, !PT ;  /* 0x0000004f0c507209 */ /* 0x004fe20007810000 */
[----:B------:R-:W-:Y:S01]  /*5350*/  FMUL.FTZ R24, R41, UR22 ;  /* 0x0000001629187c20 */ /* 0x000fe20008410000 */
[----:B------:R-:W-:Y:S01]  /*5360*/  FMUL.FTZ R152, R38, UR22 ;  /* 0x0000001626987c20 */ /* 0x000fe20008410000 */
[----:B------:R-:W-:Y:S01]  /*5370*/  FMUL.FTZ R154, R34, UR22 ;  /* 0x00000016229a7c20 */ /* 0x000fe20008410000 */
[----:B------:R-:W-:Y:S01]  /*5380*/  FMUL.FTZ R38, R55, UR22 ;  /* 0x0000001637267c20 */ /* 0x000fe20008410000 */
[----:B------:R-:W-:Y:S01]  /*5390*/  FMUL.FTZ R27, R44, UR22 ;  /* 0x000000162c1b7c20 */ /* 0x000fe20008410000 */
[----:B------:R-:W-:Y:S01]  /*53a0*/  FMUL.FTZ R32, R49, UR22 ;  /* 0x0000001631207c20 */ /* 0x000fe20008410000 */
[----:B------:R-:W2:Y:S01]  /*53b0*/  MUFU.TANH R19, R19 ;  /* 0x0000001300137308 */ /* 0x000ea20000002400 */
[----:B0-----:R-:W-:Y:S01]  /*53c0*/  FMNMX.FTZ R79, R13, R80, !PT ;  /* 0x000000500d4f7209 */ /* 0x001fe20007810000 */
[----:B------:R-:W-:Y:S01]  /*53d0*/  FMUL.FTZ R55, R72, UR22 ;  /* 0x0000001648377c20 */ /* 0x000fe20008410000 */
[----:B------:R-:W-:Y:S01]  /*53e0*/  FMUL.FTZ R49, R66, UR22 ;  /* 0x0000001642317c20 */ /* 0x000fe20008410000 */
[----:B------:R-:W0:Y:S01]  /*53f0*/  S2R R72, SR_TID.X ;  /* 0x0000000000487919 */ /* 0x000e220000002100 */
[----:B------:R-:W-:Y:S01]  /*5400*/  FMUL.FTZ R66, R83, UR22 ;  /* 0x0000001653427c20 */ /* 0x000fe20008410000 */
[----:B------:R-:W-:Y:S01]  /*5410*/  FMUL.FTZ R153, R35, UR22 ;  /* 0x0000001623997c20 */ /* 0x000fe20008410000 */
[----:B------:R-:W-:Y:S01]  /*5420*/  FMUL.FTZ R33, R50, UR22 ;  /* 0x0000001632217c20 */ /* 0x000fe20008410000 */
[----:B------:R-:W3:Y:S01]  /*5430*/  MUFU.TANH R10, R10 ;  /* 0x0000000a000a7308 */ /* 0x000ee20000002400 */
[----:B-1----:R-:W-:Y:S01]  /*5440*/  FMNMX.FTZ R80, R18, R79, !PT ;  /* 0x0000004f12507209 */ /* 0x002fe20007810000 */
[----:B------:R-:W-:Y:S01]  /*5450*/  FMUL.FTZ R50, R67, UR22 ;  /* 0x0000001643327c20 */ /* 0x000fe20008410000 */
[----:B------:R-:W-:Y:S01]  /*5460*/  FMUL.FTZ R67, R84, UR22 ;  /* 0x0000001654437c20 */ /* 0x000fe20008410000 */
[----:B------:R-:W-:Y:S01]  /*5470*/  FMUL.FTZ R31, R48, UR22 ;  /* 0x00000016301f7c20 */ /* 0x000fe20008410000 */
        /* <DEDUP_REMOVED lines=12> */
[----:B---3--:R-:W-:Y:S01]  /*5540*/  FMNMX.FTZ R80, R10, R6, !PT ;  /* 0x000000060a507209 */ /* 0x008fe20007810000 */
[----:B------:R-:W-:Y:S01]  /*5550*/  FMUL.FTZ R36, R53, UR22 ;  /* 0x0000001635247c20 */ /* 0x000fe20008410000 */
[----:B------:R-:W-:Y:S01]  /*5560*/  FMUL.FTZ R53, R70, UR22 ;  /* 0x0000001646357c20 */ /* 0x000fe20008410000 */
[----:B------:R-:W-:Y:S01]  /*5570*/  FMUL.FTZ R70, R87, UR22 ;  /* 0x0000001657467c20 */ /* 0x000fe20008410000 */
        /* <DEDUP_REMOVED lines=9> */
[----:B0-----:R-:W-:Y:S01]  /*5610*/  SHF.R.U32.HI R71, RZ, 0x7, R72 ;  /* 0x00000007ff477819 */ /* 0x001fe20000011648 */
[----:B------:R-:W-:Y:S01]  /*5620*/  FMUL.FTZ R73, R88, UR22 ;  /* 0x0000001658497c20 */ /* 0x000fe20008410000 */
[----:B------:R-:W0:Y:S01]  /*5630*/  MUFU.TANH R14, R14 ;  /* 0x0000000e000e7308 */ /* 0x000e220000002400 */
[----:B--2---:R-:W-:Y:S01]  /*5640*/  FMNMX.FTZ R83, R11, R80, !PT ;  /* 0x000000500b537209 */ /* 0x004fe20007810000 */
[----:B------:R-:W-:Y:S01]  /*5650*/  FMUL.FTZ R44, R61, UR22 ;  /* 0x000000163d2c7c20 */ /* 0x000fe20008410000 */
[----:B------:R-:W-:Y:S01]  /*5660*/  FMUL.FTZ R57, R74, UR22 ;  /* 0x000000164a397c20 */ /* 0x000fe20008410000 */
[----:B------:R-:W-:Y:S01]  /*5670*/  ISETP.GE.U32.AND P2, PT, R72, 0x180, PT ;  /* 0x000001804800780c */ /* 0x000fe20003f46070 */
[----:B------:R-:W-:Y:S01]  /*5680*/  FMUL.FTZ R74, R89, UR22 ;  /* 0x00000016594a7c20 */ /* 0x000fe20008410000 */
[----:B------:R-:W-:Y:S01]  /*5690*/  IADD3 R71, R71, 0x9, RZ ;  /* 0x0000000947477810 */ /* 0x000fe20007ffe0ff */
[----:B------:R-:W-:Y:S01]  /*56a0*/  FMUL.FTZ R41, R58, UR22 ;  /* 0x000000163a297c20 */ /* 0x000fe20008410000 */
[----:B------:R-:W1:Y:S01]  /*56b0*/  MUFU.TANH R23, R23 ;  /* 0x0000001700177308 */ /* 0x000e620000002400 */
[----:B---3--:R-:W-:Y:S01]  /*56c0*/  FMNMX.FTZ R86, R21, R84, !PT ;  /* 0x0000005415567209 */ /* 0x008fe20007810000 */
[----:B------:R-:W-:Y:S01]  /*56d0*/  FMUL.FTZ R47, R64, UR22 ;  /* 0x00000016402f7c20 */ /* 0x000fe20008410000 */
[----:B------:R-:W-:Y:S01]  /*56e0*/  FMUL.FTZ R58, R75, UR22 ;  /* 0x000000164b3a7c20 */ /* 0x000fe20008410000 */
[----:B------:R-:W-:Y:S01]  /*56f0*/  SEL R75, R71, 0x9, !P2 ;  /* 0x00000009474b7807 */ /* 0x000fe20005000000 */
[----:B------:R-:W-:Y:S01]  /*5700*/  FMUL.FTZ R71, R90, UR22 ;  /* 0x000000165a477c20 */ /* 0x000fe20008410000 */
[----:B------:R-:W-:Y:S01]  /*5710*/  FMUL.FTZ R48, R65, UR22 ;  /* 0x0000001641307c20 */ /* 0x000fe20008410000 */
[----:B------:R-:W-:Y:S01]  /*5720*/  FMUL.FTZ R42, R59, UR22 ;  /* 0x000000163b2a7c20 */ /* 0x000fe20008410000 */
[----:B------:R-:W2:Y:S01]  /*5730*/  MUFU.TANH R15, R15 ;  /* 0x0000000f000f7308 */ /* 0x000ea20000002400 */
[----:B0-----:R-:W-:Y:S01]  /*5740*/  FMNMX.FTZ R84, R14, R83, !PT ;  /* 0x000000530e547209 */ /* 0x001fe20007810000 */
[----:B------:R-:W-:-:S02]  /*5750*/  WARPGROUP.DEPBAR.LE gsb0, 0x0 ;  /* 0x00008000000079c5 */ /* 0x000fc40000010000 */
[----:B------:R-:W-:Y:S01]  /*5760*/  WARPGROUP.ARRIVE ;  /* 0x00000000000079c5 */ /* 0x000fe20000000000 */
[----:B------:R-:W-:Y:S01]  /*5770*/  FMUL.FTZ R59, R76, UR22 ;  /* 0x000000164c3b7c20 */ /* 0x000fe20008410000 */
[----:B------:R-:W-:Y:S02]  /*5780*/  IMAD.U32 R76, RZ, RZ, UR39 ;  /* 0x00000027ff4c7e24 */ /* 0x000fe4000f8e00ff */
[----:B------:R-:W-:Y:S01]  /*5790*/  FMUL.FTZ R72, R91, UR22 ;  /* 0x000000165b487c20 */ /* 0x000fe20008410000 */
[----:B------:R-:W0:Y:S01]  /*57a0*/  MUFU.TANH R24, R24 ;  /* 0x0000001800187308 */ /* 0x000e220000002400 */
[----:B-1----:R-:W-:Y:S01]  /*57b0*/  FMNMX.FTZ R85, R23, R86, !PT ;  /* 0x0000005617557209 */ /* 0x002fe20007810000 */
[----:B------:R-:W-:Y:S01]  /*57c0*/  HGMMA.64x64x16.F32.BF16 R120, gdesc[UR16].tnspB, R120, gsb0 ;  /* 0x40e00000107879f0 */ /* 0x000fe20008001878 */
[----:B------:R-:W-:Y:S01]  /*57d0*/  UIADD3 UR18, UR7, 0x100, URZ ;  /* 0x0000010007127890 */ /* 0x000fe2000fffe03f */
[----:B------:R-:W-:Y:S01]  /*57e0*/  @!P1 LEA R76, R76, UR40, 0x3 ;  /* 0x000000284c4c9c11 */ /* 0x000fe2000f8e18ff */
[----:B------:R-:W-:Y:S01]  /*57f0*/  UIADD3 UR16, UR6, 0x4, URZ ;  /* 0x0000000406107890 */ /* 0x000fe2000fffe03f */
[----:B------:R-:W-:Y:S01]  /*5800*/  FMUL.FTZ R60, R77, UR22 ;  /* 0x000000164d3c7c20 */ /* 0x000fe20008410000 */
[----:B------:R-:W-:Y:S01]  /*5810*/  UMOV UR19, 0x40000040 ;  /* 0x4000004000137882 */ /* 0x000fe20000000000 */
[----:B------:R-:W-:Y:S01]  /*5820*/  UMOV UR17, 0x40000040 ;  /* 0x4000004000117882 */ /* 0x000fe20000000000 */
[----:B------:R-:W1:Y:S01]  /*5830*/  MUFU.TANH R154, R154 ;  /* 0x0000009a009a7308 */ /* 0x000e620000002400 */
[----:B--2---:R-:W-:Y:S01]  /*5840*/  FMNMX.FTZ R83, R15, R84, !PT ;  /* 0x000000540f537209 */ /* 0x004fe20007810000 */
[----:B------:R-:W-:-:S02]  /*5850*/  @!P1 VIADD R76, R76, 0x30840 ;  /* 0x000308404c4c9836 */ /* 0x000fc40000000000 */
[----:B------:R-:W-:Y:S01]  /*5860*/  FMUL.FTZ R77, R92, UR22 ;  /* 0x000000165c4d7c20 */ /* 0x000fe20008410000 */
[----:B------:R-:W-:Y:S01]  /*5870*/  FMUL.FTZ R61, R78, UR22 ;  /* 0x000000164e3d7c20 */ /* 0x000fe20008410000 */
[----:B------:R-:W-:Y:S01]  /*5880*/  FMUL.FTZ R78, R93, UR22 ;  /* 0x000000165d4e7c20 */ /* 0x000fe20008410000 */
[----:B------:R-:W-:Y:S01]  /*5890*/  FMUL.FTZ R64, R81, UR22 ;  /* 0x0000001651407c20 */ /* 0x000fe20008410000 */
[----:B------:R-:W-:Y:S01]  /*58a0*/  @!P1 PRMT R76, RZ, 0x654, R76 ;  /* 0x00000654ff4c9816 */ /* 0x000fe2000000004c */
[----:B------:R-:W2:Y:S01]  /*58b0*/  MUFU.TANH R27, R27 ;  /* 0x0000001b001b7308 */ /* 0x000ea20000002400 */
[----:B0-----:R-:W-:Y:S01]  /*58c0*/  FMNMX.FTZ R86, R24, R85, !PT ;  /* 0x0000005518567209 */ /* 0x001fe20007810000 */
[----:B------:R-:W-:Y:S01]  /*58d0*/  FMUL.FTZ R81, R96, UR22 ;  /* 0x0000001660517c20 */ /* 0x000fe20008410000 */
[----:B------:R-:W-:Y:S01]  /*58e0*/  FMUL.FTZ R65, R82, UR22 ;  /* 0x0000001652417c20 */ /* 0x000fe20008410000 */
[----:B------:R-:W-:Y:S01]  /*58f0*/  FMUL.FTZ R82, R97, UR22 ;  /* 0x0000001661527c20 */ /* 0x000fe20008410000 */
[----:B------:R-:W-:Y:S01]  /*5900*/  FMUL.FTZ R79, R98, UR22 ;  /* 0x00000016624f7c20 */ /* 0x000fe20008410000 */
[----:B------:R-:W-:Y:S01]  /*5910*/  FMUL.FTZ R85, R100, UR22 ;  /* 0x0000001664557c20 */ /* 0x000fe20008410000 */
[----:B------:R-:W-:Y:S01]  /*5920*/  FMUL.FTZ R80, R99, UR22 ;  /* 0x0000001663507c20 */ /* 0x000fe20008410000 */
[----:B------:R-:W0:Y:S01]  /*5930*/  MUFU.TANH R153, R153 ;  /* 0x0000009900997308 */ /* 0x000e220000002400 */
[----:B-1----:R-:W-:-:S07]  /*5940*/  FMNMX.FTZ R84, R154, R83, !PT ;  /* 0x000000539a547209 */ /* 0x002fce0007810000 */
[----:B------:R-:W1:Y:S01]  /*5950*/  MUFU.TANH R28, R28 ;  /* 0x0000001c001c7308 */ /* 0x000e620000002400 */
[----:B--2---:R-:W-:Y:S01]  /*5960*/  FMNMX.FTZ R87, R27, R86, !PT ;  /* 0x000000561b577209 */ /* 0x004fe20007810000 */
[----:B------:R-:W-:-:S06]  /*5970*/  FMUL.FTZ R86, R101, UR22 ;  /* 0x0000001665567c20 */ /* 0x000fcc0008410000 */
[----:B------:R-:W2:Y:S01]  /*5980*/  MUFU.TANH R152, R152 ;  /* 0x0000009800987308 */ /* 0x000ea20000002400 */
[----:B0-----:R-:W-:-:S07]  /*5990*/  FMNMX.FTZ R83, R153, R84, !PT ;  /* 0x0000005499537209 */ /* 0x001fce0007810000 */
[----:B------:R-:W0:Y:S01]  /*59a0*/  MUFU.TANH R31, R31 ;  /* 0x0000001f001f7308 */ /* 0x000e220000002400 */
[----:B-1----:R-:W-:-:S07]  /*59b0*/  FMNMX.FTZ R84, R28, R87, !PT ;  /* 0x000000571c547209 */ /* 0x002fce0007810000 */
[----:B------:R-:W1:Y:S01]  /*59c0*/  MUFU.TANH R22, R22 ;  /* 0x0000001600167308 */ /* 0x000e620000002400 */
[----:B--2---:R-:W-:-:S07]  /*59d0*/  FMNMX.FTZ R83, R152, R83, !PT ;  /* 0x0000005398537209 */ /* 0x004fce0007810000 */
[----:B------:R-:W2:Y:S01]  /*59e0*/  MUFU.TANH R32, R32 ;  /* 0x0000002000207308 */ /* 0x000ea20000002400 */
[----:B0-----:R-:W-:-:S07]  /*59f0*/  FMNMX.FTZ R87, R31, R84, !PT ;  /* 0x000000541f577209 */ /* 0x001fce0007810000 */
[----:B------:R-:W0:Y:S01]  /*5a00*/  MUFU.TANH R25, R25 ;  /* 0x0000001900197308 */ /* 0x000e220000002400 */
[----:B-1----:R-:W-:Y:S01]  /*5a10*/  FMNMX.FTZ R84, R22, R83, !PT ;  /* 0x0000005316547209 */ /* 0x002fe20007810000 */
[----:B------:R-:W-:Y:S01]  /*5a20*/  FMUL.FTZ R83, R102, UR22 ;  /* 0x0000001666537c20 */ /* 0x000fe20008410000 */
[----:B------:R-:W-:Y:S02]  /*5a30*/  WARPGROUP.DEPBAR.LE gsb0, 0x0 ;  /* 0x00008000000079c5 */ /* 0x000fe40000010000 */
[----:B------:R-:W-:-:S03]  /*5a40*/  WARPGROUP.ARRIVE ;  /* 0x00000000000079c5 */ /* 0x000fc60000000000 */
[----:B------:R-:W1:Y:S01]  /*5a50*/  MUFU.TANH R35, R35 ;  /* 0x0000002300237308 */ /* 0x000e620000002400 */
[----:B--2---:R-:W-:Y:S02]  /*5a60*/  FMNMX.FTZ R88, R32, R87, !PT ;  /* 0x0000005720587209 */ /* 0x004fe40007810000 */
[----:B------:R-:W-:Y:S01]  /*5a70*/  HGMMA.64x64x16.F32.BF16 R120, gdesc[UR16].tnspB, R120, gsb0 ;  /* 0x40e00000107879f0 */ /* 0x000fe20008001878 */
[----:B------:R-:W-:Y:S02]  /*5a80*/  UIADD3 UR18, UR7, 0x180, URZ ;  /* 0x0000018007127890 */ /* 0x000fe4000fffe03f */
[----:B------:R-:W-:Y:S02]  /*5a90*/  UIADD3 UR16, UR6, 0x6, URZ ;  /* 0x0000000606107890 */ /* 0x000fe4000fffe03f */
[----:B------:R-:W2:Y:S01]  /*5aa0*/  MUFU.TANH R26, R26 ;  /* 0x0000001a001a7308 */ /* 0x000ea20000002400 */
[----:B------:R-:W-:Y:S01]  /*5ab0*/  UMOV UR19, 0x40000040 ;  /* 0x4000004000137882 */ /* 0x000fe20000000000 */
[----:B------:R-:W-:Y:S01]  /*5ac0*/  UMOV UR17, 0x40000040 ;  /* 0x4000004000117882 */ /* 0x000fe20000000000 */
[----:B0-----:R-:W-:Y:S01]  /*5ad0*/  FMNMX.FTZ R87, R25, R84, !PT ;  /* 0x0000005419577209 */ /* 0x001fe20007810000 */
[----:B------:R-:W-:-:S04]  /*5ae0*/  FMUL.FTZ R84, R103, UR22 ;  /* 0x0000001667547c20 */ /* 0x000fc80008410000 */
[----:B------:R-:W0:Y:S01]  /*5af0*/  MUFU.TANH R36, R36 ;  /* 0x0000002400247308 */ /* 0x000e220000002400 */
[----:B-1----:R-:W-:-:S07]  /*5b00*/  FMNMX.FTZ R89, R35, R88, !PT ;  /* 0x0000005823597209 */ /* 0x002fce0007810000 */
[----:B------:R-:W1:Y:S01]  /*5b10*/  MUFU.TANH R29, R29 ;  /* 0x0000001d001d7308 */ /* 0x000e620000002400 */
[----:B--2---:R-:W-:-:S07]  /*5b20*/  FMNMX.FTZ R88, R26, R87, !PT ;  /* 0x000000571a587209 */ /* 0x004fce0007810000 */
        /* <DEDUP_REMOVED lines=10> */
[----:B------:R-:W-:-:S06]  /*5bd0*/  FMUL.FTZ R89, R104, UR22 ;  /* 0x0000001668597c20 */ /* 0x000fcc0008410000 */
[----:B------:R-:W1:Y:S01]  /*5be0*/  MUFU.TANH R34, R34 ;  /* 0x0000002200227308 */ /* 0x000e620000002400 */
[----:B--2---:R-:W-:Y:S01]  /*5bf0*/  FMNMX.FTZ R87, R33, R88, !PT ;  /* 0x0000005821577209 */ /* 0x004fe20007810000 */
[----:B------:R-:W-:Y:S02]  /*5c00*/  WARPGROUP.DEPBAR.LE gsb0, 0x0 ;  /* 0x00008000000079c5 */ /* 0x000fe40000010000 */
[----:B------:R-:W-:-:S04]  /*5c10*/  WARPGROUP.ARRIVE ;  /* 0x00000000000079c5 */ /* 0x000fc80000000000 */
[----:B------:R-:W2:Y:S01]  /*5c20*/  MUFU.TANH R44, R44 ;  /* 0x0000002c002c7308 */ /* 0x000ea20000002400 */
[----:B0-----:R-:W-:Y:S01]  /*5c30*/  FMNMX.FTZ R91, R43, R90, !PT ;  /* 0x0000005a2b5b7209 */ /* 0x001fe20007810000 */
[----:B------:R-:W-:Y:S01]  /*5c40*/  FMUL.FTZ R90, R105, UR22 ;  /* 0x00000016695a7c20 */ /* 0x000fe20008410000 */
[----:B------:R-:W-:Y:S01]  /*5c50*/  HGMMA.64x64x16.F32.BF16 R120, gdesc[UR16].tnspB, R120, gsb0 ;  /* 0x40e00000107879f0 */ /* 0x000fe20008001878 */
[----:B------:R-:W-:Y:S01]  /*5c60*/  UIADD3 UR18, UR7, 0x200, URZ ;  /* 0x0000020007127890 */ /* 0x000fe2000fffe03f */
[----:B-1----:R-:W-:Y:S01]  /*5c70*/  FMNMX.FTZ R88, R34, R87, !PT ;  /* 0x0000005722587209 */ /* 0x002fe20007810000 */
[----:B------:R-:W-:Y:S02]  /*5c80*/  UIADD3 UR16, UR6, 0x600, URZ ;  /* 0x0000060006107890 */ /* 0x000fe4000fffe03f */
[----:B------:R-:W0:Y:S01]  /*5c90*/  MUFU.TANH R37, R37 ;  /* 0x0000002500257308 */ /* 0x000e220000002400 */
[----:B------:R-:W-:Y:S01]  /*5ca0*/  UMOV UR19, 0x40000040 ;  /* 0x4000004000137882 */ /* 0x000fe20000000000 */
[----:B------:R-:W-:-:S06]  /*5cb0*/  UMOV UR17, 0x40000040 ;  /* 0x4000004000117882 */ /* 0x000fcc0000000000 */
[----:B------:R-:W1:Y:S01]  /*5cc0*/  MUFU.TANH R47, R47 ;  /* 0x0000002f002f7308 */ /* 0x000e620000002400 */
[----:B--2---:R-:W-:-:S07]  /*5cd0*/  FMNMX.FTZ R92, R44, R91, !PT ;  /* 0x0000005b2c5c7209 */ /* 0x004fce0007810000 */
[----:B------:R-:W2:Y:S01]  /*5ce0*/  MUFU.TANH R38, R38 ;  /* 0x0000002600267308 */ /* 0x000ea20000002400 */
[----:B0-----:R-:W-:-:S07]  /*5cf0*/  FMNMX.FTZ R87, R37, R88, !PT ;  /* 0x0000005825577209 */ /* 0x001fce0007810000 */
        /* <DEDUP_REMOVED lines=9> */
[----:B------:R-:W-:Y:S01]  /*5d90*/  MUFU.TANH R52, R52 ;  /* 0x0000003400347308 */ /* 0x000fe20000002400 */
[----:B--2---:R-:W-:-:S07]  /*5da0*/  FMNMX.FTZ R93, R51, R92, !PT ;  /* 0x0000005c335d7209 */ /* 0x004fce0007810000 */
[----:B------:R-:W1:Y:S01]  /*5db0*/  MUFU.TANH R45, R45 ;  /* 0x0000002d002d7308 */ /* 0x000e620000002400 */
[----:B0-----:R-:W-:-:S07]  /*5dc0*/  FMNMX.FTZ R92, R42, R91, !PT ;  /* 0x0000005b2a5c7209 */ /* 0x001fce0007810000 */
[----:B------:R-:W-:Y:S01]  /*5dd0*/  MUFU.TANH R55, R55 ;  /* 0x0000003700377308 */ /* 0x000fe20000002400 */
[----:B------:R-:W-:Y:S02]  /*5de0*/  WARPGROUP.DEPBAR.LE gsb0, 0x0 ;  /* 0x00008000000079c5 */ /* 0x000fe40000010000 */
[----:B------:R-:W-:-:S05]  /*5df0*/  WARPGROUP.ARRIVE ;  /* 0x00000000000079c5 */ /* 0x000fca0000000000 */
[----:B------:R-:W0:Y:S01]  /*5e00*/  MUFU.TANH R46, R46 ;  /* 0x0000002e002e7308 */ /* 0x000e220000002400 */
[----:B------:R-:W-:Y:S01]  /*5e10*/  HGMMA.64x64x16.F32.BF16 R120, gdesc[UR16].tnspB, R120, gsb0 ;  /* 0x40e00000107879f0 */ /* 0x000fe20008001878 */
[----:B------:R-:W-:Y:S01]  /*5e20*/  UIADD3 UR18, UR7, 0x280, URZ ;  /* 0x0000028007127890 */ /* 0x000fe2000fffe03f */
[----:B-1----:R-:W-:Y:S01]  /*5e30*/  FMNMX.FTZ R91, R45, R92, !PT ;  /* 0x0000005c2d5b7209 */ /* 0x002fe20007810000 */
[----:B------:R-:W-:-:S04]  /*5e40*/  UIADD3 UR16, UR6, 0x602, URZ ;  /* 0x0000060206107890 */ /* 0x000fc8000fffe03f */
[----:B------:R-:W-:Y:S01]  /*5e50*/  MUFU.TANH R56, R56 ;  /* 0x0000003800387308 */ /* 0x000fe20000002400 */
[----:B------:R-:W-:Y:S01]  /*5e60*/  UMOV UR19, 0x40000040 ;  /* 0x4000004000137882 */ /* 0x000fe20000000000 */
[----:B------:R-:W-:-:S06]  /*5e70*/  UMOV UR17, 0x40000040 ;  /* 0x4000004000117882 */ /* 0x000fcc0000000000 */
[----:B------:R-:W1:Y:S01]  /*5e80*/  MUFU.TANH R49, R49 ;  /* 0x0000003100317308 */ /* 0x000e620000002400 */
[----:B0-----:R-:W-:-:S07]  /*5e90*/  FMNMX.FTZ R92, R46, R91, !PT ;  /* 0x0000005b2e5c7209 */ /* 0x001fce0007810000 */
[----:B------:R-:W-:Y:S08]  /*5ea0*/  MUFU.TANH R59, R59 ;  /* 0x0000003b003b7308 */ /* 0x000ff00000002400 */
[----:B------:R-:W0:Y:S01]  /*5eb0*/  MUFU.TANH R50, R50 ;  /* 0x0000003200327308 */ /* 0x000e220000002400 */
[----:B-1----:R-:W-:-:S07]  /*5ec0*/  FMNMX.FTZ R91, R49, R92, !PT ;  /* 0x0000005c315b7209 */ /* 0x002fce0007810000 */
[----:B------:R-:W-:Y:S08]  /*5ed0*/  MUFU.TANH R60, R60 ;  /* 0x0000003c003c7308 */ /* 0x000ff00000002400 */
[----:B------:R-:W1:Y:S01]  /*5ee0*/  MUFU.TANH R53, R53 ;  /* 0x0000003500357308 */ /* 0x000e620000002400 */
[----:B0-----:R-:W-:-:S07]  /*5ef0*/  FMNMX.FTZ R92, R50, R91, !PT ;  /* 0x0000005b325c7209 */ /* 0x001fce0007810000 */
[----:B------:R-:W-:Y:S08]  /*5f00*/  MUFU.TANH R63, R63 ;  /* 0x0000003f003f7308 */ /* 0x000ff00000002400 */
[----:B------:R-:W0:Y:S01]  /*5f10*/  MUFU.TANH R54, R54 ;  /* 0x0000003600367308 */ /* 0x000e220000002400 */
[----:B-1----:R-:W-:-:S07]  /*5f20*/  FMNMX.FTZ R91, R53, R92, !PT ;  /* 0x0000005c355b7209 */ /* 0x002fce0007810000 */
[----:B------:R-:W1:Y:S08]  /*5f30*/  MUFU.TANH R64, R64 ;  /* 0x0000004000407308 */ /* 0x000e700000002400 */
[----:B------:R-:W2:Y:S01]  /*5f40*/  MUFU.TANH R57, R57 ;  /* 0x0000003900397308 */ /* 0x000ea20000002400 */
[----:B------:R-:W-:Y:S02]  /*5f50*/  WARPGROUP.DEPBAR.LE gsb0, 0x0 ;  /* 0x00008000000079c5 */ /* 0x000fe40000010000 */
[----:B------:R-:W-:Y:S01]  /*5f60*/  WARPGROUP.ARRIVE ;  /* 0x00000000000079c5 */ /* 0x000fe20000000000 */
[----:B0-----:R-:W-:-:S04]  /*5f70*/  FMNMX.FTZ R92, R54, R91, !PT ;  /* 0x0000005b365c7209 */ /* 0x001fc80007810000 */
[----:B------:R-:W0:Y:S01]  /*5f80*/  MUFU.TANH R67, R67 ;  /* 0x0000004300437308 */ /* 0x000e220000002400 */
[----:B------:R-:W-:Y:S01]  /*5f90*/  HGMMA.64x64x16.F32.BF16 R120, gdesc[UR16].tnspB, R120, gsb0 ;  /* 0x40e00000107879f0 */ /* 0x000fe20008001878 */
[----:B------:R-:W-:-:S06]  /*5fa0*/  UIADD3 UR18, UR7, 0x300, URZ ;  /* 0x0000030007127890 */ /* 0x000fcc000fffe03f */
[----:B------:R-:W3:Y:S01]  /*5fb0*/  MUFU.TANH R58, R58 ;  /* 0x0000003a003a7308 */ /* 0x000ee20000002400 */
[----:B------:R-:W-:-:S07]  /*5fc0*/  UIADD3 UR16, UR6, 0x604, URZ ;  /* 0x0000060406107890 */ /* 0x000fce000fffe03f */
[----:B------:R-:W4:Y:S01]  /*5fd0*/  MUFU.TANH R68, R68 ;  /* 0x0000004400447308 */ /* 0x000f220000002400 */
[----:B------:R-:W-:Y:S01]  /*5fe0*/  UMOV UR19, 0x40000040 ;  /* 0x4000004000137882 */ /* 0x000fe20000000000 */
[----:B------:R-:W-:-:S06]  /*5ff0*/  UMOV UR17, 0x40000040 ;  /* 0x4000004000117882 */ /* 0x000fcc0000000000 */
[----:B------:R-:W5:Y:S08]  /*6000*/  MUFU.TANH R61, R61 ;  /* 0x0000003d003d7308 */ /* 0x000f700000002400 */
[----:B------:R-:W5:Y:S08]  /*6010*/  MUFU.TANH R73, R73 ;  /* 0x0000004900497308 */ /* 0x000f700000002400 */
[----:B------:R-:W5:Y:S08]  /*6020*/  MUFU.TANH R62, R62 ;  /* 0x0000003e003e7308 */ /* 0x000f700000002400 */
[----:B------:R-:W5:Y:S08]  /*6030*/  MUFU.TANH R74, R74 ;  /* 0x0000004a004a7308 */ /* 0x000f700000002400 */
[----:B------:R-:W5:Y:S08]  /*6040*/  MUFU.TANH R65, R65 ;  /* 0x0000004100417308 */ /* 0x000f700000002400 */
[----:B------:R-:W5:Y:S08]  /*6050*/  MUFU.TANH R77, R77 ;  /* 0x0000004d004d7308 */ /* 0x000f700000002400 */
[----:B------:R-:W5:Y:S08]  /*6060*/  MUFU.TANH R66, R66 ;  /* 0x0000004200427308 */ /* 0x000f700000002400 */
[----:B------:R-:W5:Y:S01]  /*6070*/  MUFU.TANH R78, R78 ;  /* 0x0000004e004e7308 */ /* 0x000f620000002400 */
[----:B------:R-:W-:-:S02]  /*6080*/  WARPGROUP.DEPBAR.LE gsb0, 0x0 ;  /* 0x00008000000079c5 */ /* 0x000fc40000010000 */
[----:B------:R-:W-:-:S05]  /*6090*/  WARPGROUP.ARRIVE ;  /* 0x00000000000079c5 */ /* 0x000fca0000000000 */
[----:B------:R-:W5:Y:S01]  /*60a0*/  MUFU.TANH R69, R69 ;  /* 0x0000004500457308 */ /* 0x000f620000002400 */
[----:B------:R-:W-:Y:S01]  /*60b0*/  HGMMA.64x64x16.F32.BF16 R120, gdesc[UR16].tnspB, R120, gsb0 ;  /* 0x40e00000107879f0 */ /* 0x000fe20008001878 */
[----:B------:R-:W-:-:S06]  /*60c0*/  UIADD3 UR18, UR7, 0x380, URZ ;  /* 0x0000038007127890 */ /* 0x000fcc000fffe03f */
[----:B------:R-:W5:Y:S01]  /*60d0*/  MUFU.TANH R81, R81 ;  /* 0x0000005100517308 */ /* 0x000f620000002400 */
[----:B------:R-:W-:-:S07]  /*60e0*/  UIADD3 UR16, UR6, 0x606, URZ ;  /* 0x0000060606107890 */ /* 0x000fce000fffe03f */
[----:B------:R-:W5:Y:S01]  /*60f0*/  MUFU.TANH R70, R70 ;  /* 0x0000004600467308 */ /* 0x000f620000002400 */
[----:B------:R-:W-:Y:S01]  /*6100*/  UMOV UR19, 0x40000040 ;  /* 0x4000004000137882 */ /* 0x000fe20000000000 */
[----:B------:R-:W-:-:S06]  /*6110*/  UMOV UR17, 0x40000040 ;  /* 0x4000004000117882 */ /* 0x000fcc0000000000 */
[----:B------:R-:W5:Y:S08]  /*6120*/  MUFU.TANH R82, R82 ;  /* 0x0000005200527308 */ /* 0x000f700000002400 */
[----:B------:R-:W5:Y:S08]  /*6130*/  MUFU.TANH R71, R71 ;  /* 0x0000004700477308 */ /* 0x000f700000002400 */
[----:B------:R-:W5:Y:S08]  /*6140*/  MUFU.TANH R85, R85 ;  /* 0x0000005500557308 */ /* 0x000f700000002400 */
[----:B------:R-:W5:Y:S08]  /*6150*/  MUFU.TANH R72, R72 ;  /* 0x0000004800487308 */ /* 0x000f700000002400 */
[----:B------:R-:W5:Y:S08]  /*6160*/  MUFU.TANH R86, R86 ;  /* 0x0000005600567308 */ /* 0x000f700000002400 */
[----:B------:R-:W-:Y:S01]  /*6170*/  MUFU.TANH R79, R79 ;  /* 0x0000004f004f7308 */ /* 0x000fe20000002400 */
[----:B------:R-:W-:Y:S01]  /*6180*/  FMUL.FTZ R102, R116, UR22 ;  /* 0x0000001674667c20 */ /* 0x000fe20008410000 */
[----:B------:R-:W-:-:S06]  /*6190*/  FMUL.FTZ R88, R107, UR22 ;  /* 0x000000166b587c20 */ /* 0x000fcc0008410000 */
[----:B------:R-:W-:Y:S01]  /*61a0*/  MUFU.TANH R80, R80 ;  /* 0x0000005000507308 */ /* 0x000fe20000002400 */
[----:B------:R-:W-:Y:S01]  /*61b0*/  FMUL.FTZ R104, R117, UR22 ;  /* 0x0000001675687c20 */ /* 0x000fe20008410000 */
[----:B------:R-:W-:-:S06]  /*61c0*/  FMUL.FTZ R91, R110, UR22 ;  /* 0x000000166e5b7c20 */ /* 0x000fcc0008410000 */
[----:B------:R-:W-:Y:S01]  /*61d0*/  MUFU.TANH R83, R83 ;  /* 0x0000005300537308 */ /* 0x000fe20000002400 */
[----:B------:R-:W-:Y:S02]  /*61e0*/  WARPGROUP.DEPBAR.LE gsb0, 0x0 ;  /* 0x00008000000079c5 */ /* 0x000fe40000010000 */
[----:B------:R-:W-:Y:S01]  /*61f0*/  WARPGROUP.ARRIVE ;  /* 0x00000000000079c5 */ /* 0x000fe20000000000 */
[----:B------:R-:W-:Y:S01]  /*6200*/  FMUL.FTZ R103, R119, UR22 ;  /* 0x0000001677677c20 */ /* 0x000fe20008410000 */
[----:B------:R-:W5:Y:S03]  /*6210*/  LDL R110, [R1] ;  /* 0x00000000016e7983 */ /* 0x000f660000100800 */
[----:B------:R-:W-:Y:S01]  /*6220*/  MUFU.TANH R89, R89 ;  /* 0x0000005900597308 */ /* 0x000fe20000002400 */
[----:B------:R-:W-:Y:S01]  /*6230*/  HGMMA.64x64x16.F32.BF16 R120, gdesc[UR16].tnspB, R120, gsb0 ;  /* 0x40e00000107879f0 */ /* 0x000fe20008001878 */
[----:B------:R-:W-:-:S02]  /*6240*/  UIADD3 UR18, UR7, 0x400, URZ ;  /* 0x0000040007127890 */ /* 0x000fc4000fffe03f */
[----:B------:R-:W-:Y:S01]  /*6250*/  UIADD3 UR16, UR6, 0xc00, URZ ;  /* 0x00000c0006107890 */ /* 0x000fe2000fffe03f */
[----:B------:R-:W-:Y:S01]  /*6260*/  UMOV UR19, 0x40000040 ;  /* 0x4000004000137882 */ /* 0x000fe20000000000 */
[----:B------:R-:W-:Y:S02]  /*6270*/  UMOV UR17, 0x40000040 ;  /* 0x4000004000117882 */ /* 0x000fe40000000000 */
[----:B------:R-:W-:Y:S08]  /*6280*/  MUFU.TANH R90, R90 ;  /* 0x0000005a005a7308 */ /* 0x000ff00000002400 */
[----:B------:R-:W-:Y:S08]  /*6290*/  MUFU.TANH R84, R84 ;  /* 0x0000005400547308 */ /* 0x000ff00000002400 */
[----:B------:R-:W-:Y:S08]  /*62a0*/  MUFU.TANH R87, R87 ;  /* 0x0000005700577308 */ /* 0x000ff00000002400 */
[----:B------:R-:W-:Y:S08]  /*62b0*/  MUFU.TANH R102, R102 ;  /* 0x0000006600667308 */ /* 0x000ff00000002400 */
[----:B------:R-:W-:Y:S01]  /*62c0*/  MUFU.TANH R88, R88 ;  /* 0x0000005800587308 */ /* 0x000fe20000002400 */
[----:B------:R-:W-:-:S02]  /*62d0*/  WARPGROUP.DEPBAR.LE gsb0, 0x0 ;  /* 0x00008000000079c5 */ /* 0x000fc40000010000 */
[----:B------:R-:W-:-:S06]  /*62e0*/  WARPGROUP.ARRIVE ;  /* 0x00000000000079c5 */ /* 0x000fcc0000000000 */
[----:B------:R-:W-:Y:S01]  /*62f0*/  HGMMA.64x64x16.F32.BF16 R120, gdesc[UR16].tnspB, R120, gsb0 ;  /* 0x40e00000107879f0 */ /* 0x000fe20008001878 */
[----:B------:R-:W-:Y:S02]  /*6300*/  UIADD3 UR18, UR7, 0x480, URZ ;  /* 0x0000048007127890 */ /* 0x000fe4000fffe03f */
[----:B------:R-:W-:Y:S01]  /*6310*/  UIADD3 UR16, UR6, 0xc02, URZ ;  /* 0x00000c0206107890 */ /* 0x000fe2000fffe03f */
[----:B------:R-:W-:Y:S01]  /*6320*/  UMOV UR19, 0x40000040 ;  /* 0x4000004000137882 */ /* 0x000fe20000000000 */
[----:B------:R-:W-:Y:S01]  /*6330*/  UMOV UR17, 0x40000040 ;  /* 0x4000004000117882 */ /* 0x000fe20000000000 */
[----:B------:R-:W-:Y:S02]  /*6340*/  WARPGROUP.DEPBAR.LE gsb0, 0x0 ;  /* 0x00008000000079c5 */ /* 0x000fe40000010000 */
        /* <DEDUP_REMOVED lines=15> */
[----:B------:R-:W-:Y:S03]  /*6440*/  HGMMA.64x64x16.F32.BF16 R120, gdesc[UR16].tnspB, R120, gsb0 ;  /* 0x40e00000107879f0 */ /* 0x000fe60008001878 */
[----:B------:R-:W-:Y:S02]  /*6450*/  WARPGROUP.DEPBAR.LE gsb0, 0x0 ;  /* 0x00008000000079c5 */ /* 0x000fe40000010000 */
[----:B------:R1:W-:Y:S06]  /*6460*/  BAR.ARV R75, 0x100 ;  /* 0x0004004b0000751d */ /* 0x0003ec0000002000 */
[----:B------:R2:W-:Y:S01]  /*6470*/  @!P1 SYNCS.ARRIVE.TRANS64.RED.A1T0 RZ, [R76+URZ], RZ ;  /* 0x000000ff4cff99a7 */ /* 0x0005e2000810043f */
[----:B-1----:R-:W-:Y:S01]  /*6480*/  FMUL.FTZ R75, R94, UR22 ;  /* 0x000000165e4b7c20 */ /* 0x002fe20008410000 */
[----:B------:R-:W-:-:S04]  /*6490*/  FMNMX.FTZ R94, R52, R93, !PT ;  /* 0x0000005d345e7209 */ /* 0x000fc80007810000 */
[----:B------:R-:W-:Y:S01]  /*64a0*/  FMNMX.FTZ R93, R55, R94, !PT ;  /* 0x0000005e375d7209 */ /* 0x000fe20007810000 */
[----:B--2---:R-:W-:Y:S01]  /*64b0*/  IMAD.U32 R76, RZ, RZ, UR23 ;  /* 0x00000017ff4c7e24 */ /* 0x004fe2000f8e00ff */
[----:B------:R-:W1:Y:S02]  /*64c0*/  MUFU.TANH R75, R75 ;  /* 0x0000004b004b7308 */ /* 0x000e640000002400 */
[----:B------:R-:W-:Y:S01]  /*64d0*/  FMNMX.FTZ R94, R56, R93, !PT ;  /* 0x0000005d385e7209 */ /* 0x000fe20007810000 */
[----:B------:R-:W-:Y:S01]  /*64e0*/  FMUL.FTZ R93, R108, UR22 ;  /* 0x000000166c5d7c20 */ /* 0x000fe20008410000 */
[----:B------:R-:W-:-:S04]  /*64f0*/  @!P1 LEA R76, R76, UR40, 0x3 ;  /* 0x000000284c4c9c11 */ /* 0x000fc8000f8e18ff */
[----:B------:R-:W-:Y:S01]  /*6500*/  @!P1 IADD3 R76, R76, 0x30860, RZ ;  /* 0x000308604c4c9810 */ /* 0x000fe20007ffe0ff */
[----:B------:R-:W-:Y:S03]  /*6510*/  MUFU.TANH R93, R93 ;  /* 0x0000005d005d7308 */ /* 0x000fe60000002400 */
[----:B------:R-:W-:-:S04]  /*6520*/  @!P1 PRMT R76, RZ, 0x654, R76 ;  /* 0x00000654ff4c9816 */ /* 0x000fc8000000004c */
[----:B------:R2:W-:Y:S02]  /*6530*/  @!P1 SYNCS.ARRIVE.TRANS64.RED.A1T0 RZ, [R76+URZ], RZ ;  /* 0x000000ff4cff99a7 */ /* 0x0005e4000810043f */
[----:B--2---:R-:W-:Y:S01]  /*6540*/  FMUL.FTZ R76, R95, UR22 ;  /* 0x000000165f4c7c20 */ /* 0x004fe20008410000 */
[----:B------:R-:W-:Y:S01]  /*6550*/  FMNMX.FTZ R95, R59, R94, !PT ;  /* 0x0000005e3b5f7209 */ /* 0x000fe20007810000 */
[----:B------:R-:W-:-:S03]  /*6560*/  FMUL.FTZ R94, R109, UR22 ;  /* 0x000000166d5e7c20 */ /* 0x000fc60008410000 */
[----:B------:R-:W-:Y:S01]  /*6570*/  FMNMX.FTZ R96, R60, R95, !PT ;  /* 0x0000005f3c607209 */ /* 0x000fe20007810000 */
[----:B------:R-:W2:Y:S03]  /*6580*/  MUFU.TANH R76, R76 ;  /* 0x0000004c004c7308 */ /* 0x000ea60000002400 */
[----:B------:R-:W-:-:S04]  /*6590*/  FMNMX.FTZ R95, R63, R96, !PT ;  /* 0x000000603f5f7209 */ /* 0x000fc80007810000 */
[----:B------:R-:W-:Y:S01]  /*65a0*/  FMNMX.FTZ R96, R64, R95, !PT ;  /* 0x0000005f40607209 */ /* 0x000fe20007810000 */
[----:B------:R-:W2:Y:S01]  /*65b0*/  MUFU.TANH R94, R94 ;  /* 0x0000005e005e7308 */ /* 0x000ea20000002400 */
[----:B------:R-:W-:Y:S02]  /*65c0*/  FMNMX.FTZ R95, R57, R92, !PT ;  /* 0x0000005c395f7209 */ /* 0x000fe40007810000 */
[----:B0-----:R-:W-:Y:S02]  /*65d0*/  FMNMX.FTZ R97, R67, R96, !PT ;  /* 0x0000006043617209 */ /* 0x001fe40007810000 */
[----:B---3--:R-:W-:Y:S02]  /*65e0*/  FMNMX.FTZ R96, R58, R95, !PT ;  /* 0x0000005f3a607209 */ /* 0x008fe40007810000 */
[----:B----4-:R-:W-:Y:S02]  /*65f0*/  FMNMX.FTZ R98, R68, R97, !PT ;  /* 0x0000006144627209 */ /* 0x010fe40007810000 */
[----:B-----5:R-:W-:-:S02]  /*6600*/  FMNMX.FTZ R95, R61, R96, !PT ;  /* 0x000000603d5f7209 */ /* 0x020fc40007810000 */
[----:B------:R-:W-:Y:S02]  /*6610*/  FMNMX.FTZ R97, R73, R98, !PT ;  /* 0x0000006249617209 */ /* 0x000fe40007810000 */
[----:B------:R-:W-:Y:S02]  /*6620*/  FMNMX.FTZ R96, R62, R95, !PT ;  /* 0x0000005f3e607209 */ /* 0x000fe40007810000 */
[----:B------:R-:W-:Y:S02]  /*6630*/  FMNMX.FTZ R98, R74, R97, !PT ;  /* 0x000000614a627209 */ /* 0x000fe40007810000 */
[----:B------:R-:W-:Y:S02]  /*6640*/  FMNMX.FTZ R95, R65, R96, !PT ;  /* 0x00000060415f7209 */ /* 0x000fe40007810000 */
[----:B------:R-:W-:Y:S02]  /*6650*/  FMNMX.FTZ R99, R77, R98, !PT ;  /* 0x000000624d637209 */ /* 0x000fe40007810000 */
[----:B------:R-:W-:-:S02]  /*6660*/  FMNMX.FTZ R96, R66, R95, !PT ;  /* 0x0000005f42607209 */ /* 0x000fc40007810000 */
[----:B------:R-:W-:Y:S02]  /*6670*/  FMNMX.FTZ R98, R78, R99, !PT ;  /* 0x000000634e627209 */ /* 0x000fe40007810000 */
[----:B------:R-:W-:Y:S02]  /*6680*/  FMNMX.FTZ R95, R69, R96, !PT ;  /* 0x00000060455f7209 */ /* 0x000fe40007810000 */
[----:B------:R-:W-:Y:S02]  /*6690*/  FMNMX.FTZ R101, R81, R98, !PT ;  /* 0x0000006251657209 */ /* 0x000fe40007810000 */
[----:B------:R-:W-:Y:S02]  /*66a0*/  FMNMX.FTZ R98, R70, R95, !PT ;  /* 0x0000005f46627209 */ /* 0x000fe40007810000 */
[----:B------:R-:W-:Y:S02]  /*66b0*/  FMNMX.FTZ R100, R82, R101, !PT ;  /* 0x0000006552647209 */ /* 0x000fe40007810000 */
[----:B------:R-:W-:Y:S01]  /*66c0*/  FMNMX.FTZ R95, R71, R98, !PT ;  /* 0x00000062475f7209 */ /* 0x000fe20007810000 */
[----:B------:R-:W-:Y:S01]  /*66d0*/  FMUL.FTZ R97, R112, UR22 ;  /* 0x0000001670617c20 */ /* 0x000fe20008410000 */
[----:B------:R-:W-:-:S02]  /*66e0*/  FMNMX.FTZ R101, R85, R100, !PT ;  /* 0x0000006455657209 */ /* 0x000fc40007810000 */
[----:B------:R-:W-:Y:S01]  /*66f0*/  FMNMX.FTZ R98, R72, R95, !PT ;  /* 0x0000005f48627209 */ /* 0x000fe20007810000 */
[----:B------:R-:W-:Y:S01]  /*6700*/  FMUL.FTZ R99, R113, UR22 ;  /* 0x0000001671637c20 */ /* 0x000fe20008410000 */
[----:B------:R-:W-:Y:S01]  /*6710*/  FMNMX.FTZ R100, R86, R101, !PT ;  /* 0x0000006556647209 */ /* 0x000fe20007810000 */
[----:B------:R-:W0:Y:S01]  /*6720*/  MUFU.TANH R97, R97 ;  /* 0x0000006100617308 */ /* 0x000e220000002400 */
[----:B-1----:R-:W-:Y:S02]  /*6730*/  FMNMX.FTZ R95, R75, R98, !PT ;  /* 0x000000624b5f7209 */ /* 0x002fe40007810000 */
[----:B------:R-:W-:Y:S02]  /*6740*/  FMNMX.FTZ R101, R89, R100, !PT ;  /* 0x0000006459657209 */ /* 0x000fe40007810000 */
[----:B--2---:R-:W-:Y:S02]  /*6750*/  FMNMX.FTZ R98, R76, R95, !PT ;  /* 0x0000005f4c627209 */ /* 0x004fe40007810000 */
[----:B------:R-:W-:Y:S01]  /*6760*/  FMNMX.FTZ R100, R90, R101, !PT ;  /* 0x000000655a647209 */ /* 0x000fe20007810000 */
[----:B------:R-:W1:Y:S01]  /*6770*/  MUFU.TANH R99, R99 ;  /* 0x0000006300637308 */ /* 0x000e620000002400 */
[----:B------:R-:W-:-:S02]  /*6780*/  FMNMX.FTZ R95, R79, R98, !PT ;  /* 0x000000624f5f7209 */ /* 0x000fc40007810000 */
[----:B------:R-:W-:Y:S02]  /*6790*/  FMNMX.FTZ R101, R93, R100, !PT ;  /* 0x000000645d657209 */ /* 0x000fe40007810000 */
[----:B------:R-:W-:Y:S02]  /*67a0*/  FMNMX.FTZ R100, R80, R95, !PT ;  /* 0x0000005f50647209 */ /* 0x000fe40007810000 */
[----:B------:R-:W-:Y:S01]  /*67b0*/  FMNMX.FTZ R106, R94, R101, !PT ;  /* 0x000000655e6a7209 */ /* 0x000fe20007810000 */
[----:B------:R-:W2:Y:S01]  /*67c0*/  MUFU.TANH R104, R104 ;  /* 0x0000006800687308 */ /* 0x000ea20000002400 */
[----:B------:R-:W-:Y:S01]  /*67d0*/  FMUL.FTZ R92, R111, UR22 ;  /* 0x000000166f5c7c20 */ /* 0x000fe20008410000 */
[----:B------:R-:W-:Y:S02]  /*67e0*/  FMNMX.FTZ R95, R83, R100, !PT ;  /* 0x00000064535f7209 */ /* 0x000fe40007810000 */
[----:B0-----:R-:W-:Y:S01]  /*67f0*/  FMNMX.FTZ R100, R97, R106, !PT ;  /* 0x0000006a61647209 */ /* 0x001fe20007810000 */
[----:B------:R-:W-:-:S03]  /*6800*/  FMUL.FTZ R96, R114, UR22 ;  /* 0x0000001672607c20 */ /* 0x000fc60008410000 */
[----:B------:R-:W0:Y:S01]  /*6810*/  MUFU.TANH R91, R91 ;  /* 0x0000005b005b7308 */ /* 0x000e220000002400 */
[----:B------:R-:W-:Y:S02]  /*6820*/  FMNMX.FTZ R106, R84, R95, !PT ;  /* 0x0000005f546a7209 */ /* 0x000fe40007810000 */
[----:B-1----:R-:W-:Y:S01]  /*6830*/  FMNMX.FTZ R101, R99, R100, !PT ;  /* 0x0000006463657209 */ /* 0x002fe20007810000 */
[----:B------:R-:W-:Y:S01]  /*6840*/  FMUL.FTZ R98, R115, UR22 ;  /* 0x0000001673627c20 */ /* 0x000fe20008410000 */
[----:B------:R-:W-:-:S03]  /*6850*/  FMNMX.FTZ R95, R87, R106, !PT ;  /* 0x0000006a575f7209 */ /* 0x000fc60007810000 */
[----:B------:R-:W1:Y:S01]  /*6860*/  MUFU.TANH R92, R92 ;  /* 0x0000005c005c7308 */ /* 0x000e620000002400 */
[----:B------:R-:W-:Y:S01]  /*6870*/  FMNMX.FTZ R101, R102, R101, !PT ;  /* 0x0000006566657209 */ /* 0x000fe20007810000 */
[----:B------:R-:W-:Y:S01]  /*6880*/  FMUL.FTZ R100, R118, UR22 ;  /* 0x0000001676647c20 */ /* 0x000fe20008410000 */
[----:B------:R-:W-:-:S05]  /*6890*/  FMNMX.FTZ R106, R88, R95, !PT ;  /* 0x0000005f586a7209 */ /* 0x000fca0007810000 */
[----:B------:R-:W3:Y:S01]  /*68a0*/  MUFU.TANH R96, R96 ;  /* 0x0000006000607308 */ /* 0x000ee20000002400 */
[----:B--2---:R-:W-:Y:S02]  /*68b0*/  FMNMX.FTZ R95, R104, R101, !PT ;  /* 0x00000065685f7209 */ /* 0x004fe40007810000 */
[----:B0-----:R-:W-:-:S05]  /*68c0*/  FMNMX.FTZ R101, R91, R106, !PT ;  /* 0x0000006a5b657209 */ /* 0x001fca0007810000 */
[----:B------:R-:W0:Y:S01]  /*68d0*/  MUFU.TANH R98, R98 ;  /* 0x0000006200627308 */ /* 0x000e220000002400 */
[----:B------:R-:W2:Y:S01]  /*68e0*/  SHFL.BFLY PT, R106, R95, 0x2, 0x1f ;  /* 0x0c401f005f6a7f89 */ /* 0x000ea200000e0000 */
[----:B-1----:R-:W-:-:S06]  /*68f0*/  FMNMX.FTZ R101, R92, R101, !PT ;  /* 0x000000655c657209 */ /* 0x002fcc0007810000 */
[----:B------:R-:W1:Y:S01]  /*6900*/  MUFU.TANH R100, R100 ;  /* 0x0000006400647308 */ /* 0x000e620000002400 */
[----:B---3--:R-:W-:-:S07]  /*6910*/  FMNMX.FTZ R101, R96, R101, !PT ;  /* 0x0000006560657209 */ /* 0x008fce0007810000 */
[----:B------:R-:W3:Y:S01]  /*6920*/  MUFU.TANH R103, R103 ;  /* 0x0000006700677308 */ /* 0x000ee20000002400 */
[----:B0-----:R-:W-:-:S04]  /*6930*/  FMNMX.FTZ R101, R98, R101, !PT ;  /* 0x0000006562657209 */ /* 0x001fc80007810000 */
[----:B-1----:R-:W-:Y:S02]  /*6940*/  FMNMX.FTZ R108, R100, R101, !PT ;  /* 0x00000065646c7209 */ /* 0x002fe40007810000 */
[----:B--2---:R-:W-:Y:S02]  /*6950*/  FMNMX.FTZ R105, R95, R106, !PT ;  /* 0x0000006a5f697209 */ /* 0x004fe40007810000 */
[----:B---3--:R-:W-:-:S03]  /*6960*/  FMNMX.FTZ R108, R103, R108, !PT ;  /* 0x0000006c676c7209 */ /* 0x008fc60007810000 */
[----:B------:R-:W0:Y:S04]  /*6970*/  SHFL.BFLY PT, R106, R105, 0x1, 0x1f ;  /* 0x0c201f00696a7f89 */ /* 0x000e2800000e0000 */
[----:B------:R-:W1:Y:S01]  /*6980*/  SHFL.BFLY PT, R101, R108, 0x2, 0x1f ;  /* 0x0c401f006c657f89 */ /* 0x000e6200000e0000 */
[----:B0-----:R-:W-:Y:S02]  /*6990*/  FMNMX.FTZ R95, R105, R106, !PT ;  /* 0x0000006a695f7209 */ /* 0x001fe40007810000 */
[----:B-1----:R-:W-:-:S05]  /*69a0*/  FMNMX.FTZ R107, R108, R101, !PT ;  /* 0x000000656c6b7209 */ /* 0x002fca0007810000 */
[----:B------:R-:W0:Y:S02]  /*69b0*/  SHFL.BFLY PT, R106, R107, 0x1, 0x1f ;  /* 0x0c201f006b6a7f89 */ /* 0x000e2400000e0000 */
[----:B0-----:R-:W-:Y:S01]  /*69c0*/  FMNMX.FTZ R101, R107, R106, !PT ;  /* 0x0000006a6b657209 */ /* 0x001fe20007810000 */
[C---:B------:R-:W-:Y:S01]  /*69d0*/  FADD.FTZ R106, -R95.reuse, R0 ;  /* 0x000000005f6a7221 */ /* 0x040fe20000010100 */
[----:B------:R-:W-:-:S03]  /*69e0*/  FMUL.FTZ R0, R95, UR21 ;  /* 0x000000155f007c20 */ /* 0x000fc60008410000 */
[C---:B------:R-:W-:Y:S01]  /*69f0*/  FMUL.FTZ R107, R101.reuse, UR21 ;  /* 0x00000015656b7c20 */ /* 0x040fe20008410000 */
[----:B------:R-:W-:Y:S01]  /*6a00*/  FMUL.FTZ R106, R106, UR21 ;  /* 0x000000156a6a7c20 */ /* 0x000fe20008410000 */
[----:B------:R-:W-:Y:S01]  /*6a10*/  FADD.FTZ R6, -R101, R6 ;  /* 0x0000000665067221 */ /* 0x000fe20000010100 */
[--C-:B------:R-:W-:Y:S01]  /*6a20*/  FFMA.FTZ R8, R8, UR21, -R0.reuse ;  /* 0x0000001508087c23 */ /* 0x100fe20008010800 */
[--C-:B------:R-:W-:Y:S01]  /*6a30*/  FFMA.FTZ R105, R32, UR21, -R0.reuse ;  /* 0x0000001520697c23 */ /* 0x100fe20008010800 */
[--C-:B------:R-:W-:Y:S01]  /*6a40*/  FFMA.FTZ R10, R10, UR21, -R107.reuse ;  /* 0x000000150a0a7c23 */ /* 0x100fe2000801086b */
[----:B------:R0:W-:Y:S01]  /*6a50*/  MUFU.EX2 R32, R106 ;  /* 0x0000006a00207308 */ /* 0x0001e20000000800 */
[--C-:B------:R-:W-:Y:S01]  /*6a60*/  FFMA.FTZ R9, R9, UR21, -R0.reuse ;  /* 0x0000001509097c23 */ /* 0x100fe20008010800 */
[--C-:B------:R-:W-:Y:S01]  /*6a70*/  FFMA.FTZ R11, R11, UR21, -R107.reuse ;  /* 0x000000150b0b7c23 */ /* 0x100fe2000801086b */
[--C-:B------:R-:W-:Y:S01]  /*6a80*/  FFMA.FTZ R12, R12, UR21, -R0.reuse ;  /* 0x000000150c0c7c23 */ /* 0x100fe20008010800 */
[--C-:B------:R-:W-:Y:S01]  /*6a90*/  FFMA.FTZ R13, R13, UR21, -R0.reuse ;  /* 0x000000150d0d7c23 */ /* 0x100fe20008010800 */
[--C-:B------:R-:W-:Y:S01]  /*6aa0*/  FFMA.FTZ R18, R18, UR21, -R0.reuse ;  /* 0x0000001512127c23 */ /* 0x100fe20008010800 */
[--C-:B------:R-:W-:Y:S01]  /*6ab0*/  FFMA.FTZ R19, R19, UR21, -R0.reuse ;  /* 0x0000001513137c23 */ /* 0x100fe20008010800 */
[----:B0-----:R-:W-:Y:S01]  /*6ac0*/  FMUL.FTZ R106, R6, UR21 ;  /* 0x00000015066a7c20 */ /* 0x001fe20008410000 */
[--C-:B------:R-:W-:Y:S01]  /*6ad0*/  FFMA.FTZ R6, R14, UR21, -R107.reuse ;  /* 0x000000150e067c23 */ /* 0x100fe2000801086b */
        /* <DEDUP_REMOVED lines=14> */
[----:B------:R-:W0:Y:S01]  /*6bc0*/  MUFU.EX2 R8, R8 ;  /* 0x0000000800087308 */ /* 0x000e220000000800 */
        /* <DEDUP_REMOVED lines=26> */
[----:B------:R-:W-:Y:S01]  /*6d70*/  FFMA.FTZ R104, R104, UR21, -R0 ;  /* 0x0000001568687c23 */ /* 0x000fe20008010800 */
[----:B------:R-:W-:Y:S01]  /*6d80*/  FFMA.FTZ R14, R15, UR21, -R107 ;  /* 0x000000150f0e7c23 */ /* 0x000fe2000801086b */
[----:B------:R-:W-:Y:S08]  /*6d90*/  MUFU.EX2 R0, R106 ;  /* 0x0000006a00007308 */ /* 0x000ff00000000800 */
[----:B------:R-:W1:Y:S08]  /*6da0*/  MUFU.EX2 R10, R10 ;  /* 0x0000000a000a7308 */ /* 0x000e700000000800 */
[----:B------:R-:W2:Y:S08]  /*6db0*/  MUFU.EX2 R9, R9 ;  /* 0x0000000900097308 */ /* 0x000eb00000000800 */
[----:B------:R-:W3:Y:S08]  /*6dc0*/  MUFU.EX2 R11, R11 ;  /* 0x0000000b000b7308 */ /* 0x000ef00000000800 */
[----:B------:R-:W-:Y:S08]  /*6dd0*/  MUFU.EX2 R12, R12 ;  /* 0x0000000c000c7308 */ /* 0x000ff00000000800 */
[----:B------:R-:W4:Y:S08]  /*6de0*/  MUFU.EX2 R13, R13 ;  /* 0x0000000d000d7308 */ /* 0x000f300000000800 */
[----:B------:R-:W-:Y:S08]  /*6df0*/  MUFU.EX2 R6, R6 ;  /* 0x0000000600067308 */ /* 0x000ff00000000800 */
[----:B------:R-:W5:Y:S01]  /*6e00*/  MUFU.EX2 R14, R14 ;  /* 0x0000000e000e7308 */ /* 0x000f620000000800 */
[----:B0-----:R-:W-:Y:S01]  /*6e10*/  FFMA.FTZ R108, R32, R3, R8 ;  /* 0x00000003206c7223 */ /* 0x001fe20000010008 */
[----:B-1----:R-:W-:Y:S01]  /*6e20*/  FFMA.FTZ R106, R0, R7, R10 ;  /* 0x00000007006a7223 */ /* 0x002fe2000001000a */
[----:B--2---:R-:W-:-:S02]  /*6e30*/  F2FP.BF16.F32.PACK_AB R8, R9, R8 ;  /* 0x000000080908723e */ /* 0x004fc400000010ff */
[----:B------:R-:W-:Y:S01]  /*6e40*/  FADD.FTZ R3, R9, R108 ;  /* 0x0000006c09037221 */ /* 0x000fe20000010000 */
[C---:B---3--:R-:W-:Y:S01]  /*6e50*/  FADD.FTZ R7, R11.reuse, R106 ;  /* 0x0000006a0b077221 */ /* 0x048fe20000010000 */
[----:B------:R-:W-:Y:S02]  /*6e60*/  F2FP.BF16.F32.PACK_AB R9, R11, R10 ;  /* 0x0000000a0b09723e */ /* 0x000fe400000010ff */
[----:B----4-:R-:W-:Y:S02]  /*6e70*/  F2FP.BF16.F32.PACK_AB R10, R13, R12 ;  /* 0x0000000c0d0a723e */ /* 0x010fe400000010ff */
[----:B-----5:R-:W-:-:S05]  /*6e80*/  F2FP.BF16.F32.PACK_AB R11, R14, R6 ;  /* 0x000000060e0b723e */ /* 0x020fca00000010ff */
[----:B------:R0:W-:Y:S01]  /*6e90*/  STSM.16.M88.4 [R2+0x1e800], R8 ;  /* 0x01e8000802007844 */ /* 0x0001e20000000200 */
[----:B------:R-:W1:Y:S01]  /*6ea0*/  MUFU.EX2 R18, R18 ;  /* 0x0000001200127308 */ /* 0x000e620000000800 */
[--C-:B------:R-:W-:Y:S01]  /*6eb0*/  FFMA.FTZ R108, R22, UR21, -R107.reuse ;  /* 0x00000015166c7c23 */ /* 0x100fe2000801086b */
[--C-:B0-----:R-:W-:Y:S01]  /*6ec0*/  FFMA.FTZ R9, R154, UR21, -R107.reuse ;  /* 0x000000159a097c23 */ /* 0x101fe2000801086b */
[--C-:B------:R-:W-:Y:S01]  /*6ed0*/  FFMA.FTZ R10, R153, UR21, -R107.reuse ;  /* 0x00000015990a7c23 */ /* 0x100fe2000801086b */
[----:B------:R-:W-:-:S04]  /*6ee0*/  FFMA.FTZ R11, R152, UR21, -R107 ;  /* 0x00000015980b7c23 */ /* 0x000fc8000801086b */
[----:B------:R-:W-:Y:S08]  /*6ef0*/  MUFU.EX2 R19, R19 ;  /* 0x0000001300137308 */ /* 0x000ff00000000800 */
[----:B------:R-:W0:Y:S01]  /*6f00*/  MUFU.EX2 R9, R9 ;  /* 0x0000000900097308 */ /* 0x000e220000000800 */
[----:B------:R-:W-:Y:S01]  /*6f10*/  FADD.FTZ R12, R12, R3 ;  /* 0x000000030c0c7221 */ /* 0x000fe20000010000 */
[----:B------:R-:W-:-:S06]  /*6f20*/  FADD.FTZ R8, R6, R7 ;  /* 0x0000000706087221 */ /* 0x000fcc0000010000 */
[----:B------:R-:W2:Y:S01]  /*6f30*/  MUFU.EX2 R10, R10 ;  /* 0x0000000a000a7308 */ /* 0x000ea20000000800 */
[----:B------:R-:W-:Y:S01]  /*6f40*/  FFMA.FTZ R25, R25, UR21, -R107 ;  /* 0x0000001519197c23 */ /* 0x000fe2000801086b */
[----:B------:R-:W-:-:S06]  /*6f50*/  FADD.FTZ R13, R13, R12 ;  /* 0x0000000c0d0d7221 */ /* 0x000fcc0000010000 */
[----:B------:R-:W3:Y:S01]  /*6f60*/  MUFU.EX2 R20, R20 ;  /* 0x0000001400147308 */ /* 0x000ee20000000800 */
[----:B------:R-:W-:Y:S01]  /*6f70*/  FADD.FTZ R8, R14, R8 ;  /* 0x000000080e087221 */ /* 0x000fe20000010000 */
[----:B------:R-:W-:-:S06]  /*6f80*/  FFMA.FTZ R26, R26, UR21, -R107 ;  /* 0x000000151a1a7c23 */ /* 0x000fcc000801086b */
[----:B------:R-:W4:Y:S01]  /*6f90*/  MUFU.EX2 R11, R11 ;  /* 0x0000000b000b7308 */ /* 0x000f220000000800 */
[----:B-1----:R-:W-:Y:S01]  /*6fa0*/  FADD.FTZ R12, R18, R13 ;  /* 0x0000000d120c7221 */ /* 0x002fe20000010000 */
[----:B0-----:R-:W-:-:S06]  /*6fb0*/  FADD.FTZ R13, R9, R8 ;  /* 0x00000008090d7221 */ /* 0x001fcc0000010000 */
[----:B------:R-:W0:Y:S01]  /*6fc0*/  MUFU.EX2 R21, R21 ;  /* 0x0000001500157308 */ /* 0x000e220000000800 */
[--C-:B------:R-:W-:Y:S01]  /*6fd0*/  FFMA.FTZ R106, R29, UR21, -R107.reuse ;  /* 0x000000151d6a7c23 */ /* 0x100fe2000801086b */
[----:B------:R-:W-:-:S06]  /*6fe0*/  FFMA.FTZ R22, R53, UR21, -R107 ;  /* 0x0000001535167c23 */ /* 0x000fcc000801086b */
[----:B------:R-:W1:Y:S01]  /*6ff0*/  MUFU.EX2 R108, R108 ;  /* 0x0000006c006c7308 */ /* 0x000e620000000800 */
[----:B------:R-:W-:Y:S01]  /*7000*/  FFMA.FTZ R53, R69, UR21, -R107 ;  /* 0x0000001545357c23 */ /* 0x000fe2000801086b */
[----:B------:R-:W-:-:S06]  /*7010*/  FADD.FTZ R69, R19, R12 ;  /* 0x0000000c13457221 */ /* 0x000fcc0000010000 */
[----:B------:R-:W5:Y:S01]  /*7020*/  MUFU.EX2 R23, R23 ;  /* 0x0000001700177308 */ /* 0x000f620000000800 */
[----:B--2---:R-:W-:Y:S01]  /*7030*/  FADD.FTZ R12, R10, R13 ;  /* 0x0000000d0a0c7221 */ /* 0x004fe20000010000 */
[----:B------:R-:W-:-:S06]  /*7040*/  FFMA.FTZ R109, R30, UR21, -R107 ;  /* 0x000000151e6d7c23 */ /* 0x000fcc000801086b */
[----:B------:R-:W2:Y:S01]  /*7050*/  MUFU.EX2 R25, R25 ;  /* 0x0000001900197308 */ /* 0x000ea20000000800 */
[----:B---3--:R-:W-:Y:S01]  /*7060*/  FADD.FTZ R14, R20, R69 ;  /* 0x00000045140e7221 */ /* 0x008fe20000010000 */
[----:B----4-:R-:W-:-:S06]  /*7070*/  FADD.FTZ R13, R11, R12 ;  /* 0x0000000c0b0d7221 */ /* 0x010fcc0000010000 */
[----:B------:R-:W3:Y:S01]  /*7080*/  MUFU.EX2 R24, R24 ;  /* 0x0000001800187308 */ /* 0x000ee20000000800 */
[----:B------:R-:W-:-:S07]  /*7090*/  FFMA.FTZ R30, R33, UR21, -R107 ;  /* 0x00000015211e7c23 */ /* 0x000fce000801086b */
[----:B------:R-:W4:Y:S01]  /*70a0*/  MUFU.EX2 R26, R26 ;  /* 0x0000001a001a7308 */ /* 0x000f220000000800 */
[----:B0-----:R-:W-:Y:S01]  /*70b0*/  FADD.FTZ R14, R21, R14 ;  /* 0x0000000e150e7221 */ /* 0x001fe20000010000 */
[----:B-1----:R-:W-:-:S06]  /*70c0*/  FADD.FTZ R12, R108, R13 ;  /* 0x0000000d6c0c7221 */ /* 0x002fcc0000010000 */
[----:B------:R-:W0:Y:S01]  /*70d0*/  MUFU.EX2 R27, R27 ;  /* 0x0000001b001b7308 */ /* 0x000e220000000800 */
[----:B------:R-:W-:-:S07]  /*70e0*/  FFMA.FTZ R33, R34, UR21, -R107 ;  /* 0x0000001522217c23 */ /* 0x000fce000801086b */
[----:B------:R-:W1:Y:S01]  /*70f0*/  MUFU.EX2 R106, R106 ;  /* 0x0000006a006a7308 */ /* 0x000e620000000800 */
[----:B------:R-:W-:Y:S01]  /*7100*/  F2FP.BF16.F32.PACK_AB R8, R19, R18 ;  /* 0x000000121308723e */ /* 0x000fe200000010ff */
[----:B-----5:R-:W-:-:S06]  /*7110*/  FADD.FTZ R13, R23, R14 ;  /* 0x0000000e170d7221 */ /* 0x020fcc0000010000 */
        /* <DEDUP_REMOVED lines=14> */
[----:B-----5:R-:W-:Y:S01]  /*7200*/  FADD.FTZ R14, R28, R13 ;  /* 0x0000000d1c0e7221 */ /* 0x020fe20000010000 */
[----:B--2---:R-:W-:-:S06]  /*7210*/  FADD.FTZ R13, R109, R12 ;  /* 0x0000000c6d0d7221 */ /* 0x004fcc0000010000 */
[----:B------:R-:W2:Y:S01]  /*7220*/  MUFU.EX2 R35, R35 ;  /* 0x0000002300237308 */ /* 0x000ea20000000800 */
[----:B------:R-:W-:-:S07]  /*7230*/  FFMA.FTZ R37, R42, UR21, -R107 ;  /* 0x000000152a257c23 */ /* 0x000fce000801086b */
[----:B------:R-:W5:Y:S01]  /*7240*/  MUFU.EX2 R15, R15 ;  /* 0x0000000f000f7308 */ /* 0x000f620000000800 */
        /* <DEDUP_REMOVED lines=10> */
[----:B--2---:R-:W-:Y:S01]  /*72f0*/  FADD.FTZ R13, R35, R14 ;  /* 0x0000000e230d7221 */ /* 0x004fe20000010000 */
[----:B-----5:R-:W-:-:S06]  /*7300*/  FADD.FTZ R69, R15, R12 ;  /* 0x0000000c0f457221 */ /* 0x020fcc0000010000 */
        /* <DEDUP_REMOVED lines=10> */
[----:B------:R-:W0:Y:S08]  /*73b0*/  MUFU.EX2 R44, R44 ;  /* 0x0000002c002c7308 */ /* 0x000e300000000800 */
[----:B------:R-:W1:Y:S01]  /*73c0*/  MUFU.EX2 R38, R38 ;  /* 0x0000002600267308 */ /* 0x000e620000000800 */
[----:B--2---:R-:W-:Y:S01]  /*73d0*/  FADD.FTZ R12, R40, R13 ;  /* 0x0000000d280c7221 */ /* 0x004fe20000010000 */
[----:B-----5:R-:W-:-:S06]  /*73e0*/  FADD.FTZ R14, R37, R14 ;  /* 0x0000000e250e7221 */ /* 0x020fcc0000010000 */
[----:B------:R-:W2:Y:S01]  /*73f0*/  MUFU.EX2 R47, R47 ;  /* 0x0000002f002f7308 */ /* 0x000ea20000000800 */
[----:B------:R-:W-:-:S07]  /*7400*/  FFMA.FTZ R46, R54, UR21, -R107 ;  /* 0x00000015362e7c23 */ /* 0x000fce000801086b */
[----:B------:R-:W5:Y:S01]  /*7410*/  MUFU.EX2 R49, R49 ;  /* 0x0000003100317308 */ /* 0x000f620000000800 */
[----:B------:R-:W-:Y:S01]  /*7420*/  F2FP.BF16.F32.PACK_AB R9, R10, R9 ;  /* 0x000000090a09723e */ /* 0x000fe200000010ff */
[----:B---3--:R-:W-:Y:S01]  /*7430*/  FADD.FTZ R13, R43, R12 ;  /* 0x0000000c2b0d7221 */ /* 0x008fe20000010000 */
[----:B------:R-:W-:-:S05]  /*7440*/  F2FP.BF16.F32.PACK_AB R10, R21, R20 ;  /* 0x00000014150a723e */ /* 0x000fca00000010ff */
[----:B------:R-:W3:Y:S01]  /*7450*/  MUFU.EX2 R48, R48 ;  /* 0x0000003000307308 */ /* 0x000ee20000000800 */
[----:B----4-:R-:W-:Y:S01]  /*7460*/  FADD.FTZ R21, R29, R14 ;  /* 0x0000000e1d157221 */ /* 0x010fe20000010000 */
[----:B------:R-:W-:-:S06]  /*7470*/  FFMA.FTZ R57, R57, UR21, -R107 ;  /* 0x0000001539397c23 */ /* 0x000fcc000801086b */
[----:B------:R-:W4:Y:S01]  /*7480*/  MUFU.EX2 R45, R45 ;  /* 0x0000002d002d7308 */ /* 0x000f220000000800 */
[----:B------:R-:W-:Y:S01]  /*7490*/  F2FP.BF16.F32.PACK_AB R25, R26, R25 ;  /* 0x000000191a19723e */ /* 0x000fe200000010ff */
[----:B0-----:R-:W-:Y:S01]  /*74a0*/  FADD.FTZ R14, R44, R13 ;  /* 0x0000000d2c0e7221 */ /* 0x001fe20000010000 */
[----:B------:R-:W-:-:S05]  /*74b0*/  F2FP.BF16.F32.PACK_AB R26, R28, R27 ;  /* 0x0000001b1c1a723e */ /* 0x000fca00000010ff */
[----:B------:R-:W0:Y:S01]  /*74c0*/  MUFU.EX2 R51, R51 ;  /* 0x0000003300337308 */ /* 0x000e220000000800 */
[----:B-1----:R-:W-:Y:S01]  /*74d0*/  FADD.FTZ R28, R38, R21 ;  /* 0x00000015261c7221 */ /* 0x002fe20000010000 */
[----:B------:R-:W-:-:S06]  /*74e0*/  FFMA.FTZ R3, R58, UR21, -R107 ;  /* 0x000000153a037c23 */ /* 0x000fcc000801086b */
[----:B------:R-:W1:Y:S01]  /*74f0*/  MUFU.EX2 R22, R22 ;  /* 0x0000001600167308 */ /* 0x000e620000000800 */
[----:B--2---:R-:W-:Y:S01]  /*7500*/  FADD.FTZ R21, R47, R14 ;  /* 0x0000000e2f157221 */ /* 0x004fe20000010000 */
[----:B-----5:R-:W-:-:S06]  /*7510*/  FADD.FTZ R28, R49, R28 ;  /* 0x0000001c311c7221 */ /* 0x020fcc0000010000 */
[----:B------:R-:W2:Y:S01]  /*7520*/  MUFU.EX2 R52, R52 ;  /* 0x0000003400347308 */ /* 0x000ea20000000800 */
[----:B------:R-:W-:-:S07]  /*7530*/  FFMA.FTZ R6, R61, UR21, -R107 ;  /* 0x000000153d067c23 */ /* 0x000fce000801086b */
[----:B------:R-:W5:Y:S01]  /*7540*/  MUFU.EX2 R46, R46 ;  /* 0x0000002e002e7308 */ /* 0x000f620000000800 */
[----:B------:R-:W-:Y:S01]  /*7550*/  F2FP.BF16.F32.PACK_AB R13, R33, R30 ;  /* 0x0000001e210d723e */ /* 0x000fe200000010ff */
[----:B---3--:R-:W-:-:S06]  /*7560*/  FADD.FTZ R30, R48, R21 ;  /* 0x00000015301e7221 */ /* 0x008fcc0000010000 */
[----:B------:R-:W3:Y:S01]  /*7570*/  MUFU.EX2 R55, R55 ;  /* 0x0000003700377308 */ /* 0x000ee20000000800 */
[----:B----4-:R-:W-:Y:S01]  /*7580*/  FADD.FTZ R21, R45, R28 ;  /* 0x0000001c2d157221 */ /* 0x010fe20000010000 */
[----:B------:R-:W-:-:S06]  /*7590*/  FFMA.FTZ R7, R62, UR21, -R107 ;  /* 0x000000153e077c23 */ /* 0x000fcc000801086b */
[----:B------:R-:W4:Y:S01]  /*75a0*/  MUFU.EX2 R57, R57 ;  /* 0x0000003900397308 */ /* 0x000f220000000800 */
[----:B------:R-:W-:Y:S01]  /*75b0*/  F2FP.BF16.F32.PACK_AB R24, R24, R23 ;  /* 0x000000171818723e */ /* 0x000fe200000010ff */
[----:B0-----:R-:W-:-:S06]  /*75c0*/  FADD.FTZ R23, R51, R30 ;  /* 0x0000001e33177221 */ /* 0x001fcc0000010000 */
[----:B------:R-:W0:Y:S01]  /*75d0*/  MUFU.EX2 R56, R56 ;  /* 0x0000003800387308 */ /* 0x000e220000000800 */
[----:B-1----:R-:W-:Y:S01]  /*75e0*/  FADD.FTZ R21, R22, R21 ;  /* 0x0000001516157221 */ /* 0x002fe20000010000 */
[----:B------:R-:W-:-:S06]  /*75f0*/  FFMA.FTZ R65, R65, UR21, -R107 ;  /* 0x0000001541417c23 */ /* 0x000fcc000801086b */
[----:B------:R-:W1:Y:S01]  /*7600*/  MUFU.EX2 R3, R3 ;  /* 0x0000000300037308 */ /* 0x000e620000000800 */
[----:B--2---:R-:W-:Y:S01]  /*7610*/  FADD.FTZ R28, R52, R23 ;  /* 0x00000017341c7221 */ /* 0x004fe20000010000 */
[----:B-----5:R-:W-:-:S06]  /*7620*/  FADD.FTZ R30, R46, R21 ;  /* 0x000000152e1e7221 */ /* 0x020fcc0000010000 */
[----:B------:R-:W2:Y:S01]  /*7630*/  MUFU.EX2 R59, R59 ;  /* 0x0000003b003b7308 */ /* 0x000ea20000000800 */
[----:B------:R-:W-:Y:S01]  /*7640*/  FFMA.FTZ R61, R66, UR21, -R107 ;  /* 0x00000015423d7c23 */ /* 0x000fe2000801086b */
[----:B------:R-:W-:-:S06]  /*7650*/  F2FP.BF16.F32.PACK_AB R11, R108, R11 ;  /* 0x0000000b6c0b723e */ /* 0x000fcc00000010ff */
[----:B------:R-:W5:Y:S01]  /*7660*/  MUFU.EX2 R6, R6 ;  /* 0x0000000600067308 */ /* 0x000f620000000800 */
[----:B---3--:R-:W-:Y:S01]  /*7670*/  FADD.FTZ R21, R55, R28 ;  /* 0x0000001c37157221 */ /* 0x008fe20000010000 */
[----:B----4-:R-:W-:-:S06]  /*7680*/  FADD.FTZ R30, R57, R30 ;  /* 0x0000001e391e7221 */ /* 0x010fcc0000010000 */
[----:B------:R-:W3:Y:S01]  /*7690*/  MUFU.EX2 R7, R7 ;  /* 0x0000000700077308 */ /* 0x000ee20000000800 */
[----:B------:R0:W-:Y:S07]  /*76a0*/  STSM.16.M88.4 [R156], R8 ;  /* 0x000000089c007844 */ /* 0x0001ee0000000200 */
[----:B------:R-:W4:Y:S01]  /*76b0*/  MUFU.EX2 R60, R60 ;  /* 0x0000003c003c7308 */ /* 0x000f220000000800 */
[----:B------:R-:W-:-:S07]  /*76c0*/  FFMA.FTZ R54, R70, UR21, -R107 ;  /* 0x0000001546367c23 */ /* 0x000fce000801086b */
[----:B------:R-:W4:Y:S01]  /*76d0*/  MUFU.EX2 R65, R65 ;  /* 0x0000004100417308 */ /* 0x000f220000000800 */
[----:B0-----:R-:W-:Y:S01]  /*76e0*/  FADD.FTZ R8, R56, R21 ;  /* 0x0000001538087221 */ /* 0x001fe20000010000 */
[----:B-1----:R-:W-:-:S06]  /*76f0*/  FADD.FTZ R9, R3, R30 ;  /* 0x0000001e03097221 */ /* 0x002fcc0000010000 */
[----:B------:R-:W0:Y:S01]  /*7700*/  MUFU.EX2 R63, R63 ;  /* 0x0000003f003f7308 */ /* 0x000e220000000800 */
[----:B--2---:R-:W-:Y:S01]  /*7710*/  FADD.FTZ R11, R59, R8 ;  /* 0x000000083b0b7221 */ /* 0x004fe20000010000 */
[----:B-----5:R-:W-:-:S06]  /*7720*/  FADD.FTZ R8, R6, R9 ;  /* 0x0000000906087221 */ /* 0x020fcc0000010000 */
[----:B------:R-:W1:Y:S01]  /*7730*/  MUFU.EX2 R61, R61 ;  /* 0x0000003d003d7308 */ /* 0x000e620000000800 */
[----:B------:R-:W-:Y:S01]  /*7740*/  FFMA.FTZ R71, R71, UR21, -R107 ;  /* 0x0000001547477c23 */ /* 0x000fe2000801086b */
[----:B---3--:R-:W-:-:S06]  /*7750*/  FADD.FTZ R8, R7, R8 ;  /* 0x0000000807087221 */ /* 0x008fcc0000010000 */
[----:B------:R-:W2:Y:S08]  /*7760*/  MUFU.EX2 R64, R64 ;  /* 0x0000004000407308 */ /* 0x000eb00000000800 */
[----:B------:R-:W3:Y:S01]  /*7770*/  MUFU.EX2 R53, R53 ;  /* 0x0000003500357308 */ /* 0x000ee20000000800 */
[----:B------:R-:W-:Y:S01]  /*7780*/  FFMA.FTZ R72, R72, UR21, -R107 ;  /* 0x0000001548487c23 */ /* 0x000fe2000801086b */
[----:B----4-:R-:W-:-:S06]  /*7790*/  FADD.FTZ R10, R60, R11 ;  /* 0x0000000b3c0a7221 */ /* 0x010fcc0000010000 */
[----:B------:R-:W4:Y:S01]  /*77a0*/  MUFU.EX2 R67, R67 ;  /* 0x0000004300437308 */ /* 0x000f220000000800 */
[----:B------:R-:W-:-:S07]  /*77b0*/  FADD.FTZ R8, R65, R8 ;  /* 0x0000000841087221 */ /* 0x000fce0000010000 */
[----:B------:R-:W5:Y:S01]  /*77c0*/  MUFU.EX2 R54, R54 ;  /* 0x0000003600367308 */ /* 0x000f620000000800 */
[----:B------:R-:W-:Y:S01]  /*77d0*/  FFMA.FTZ R75, R75, UR21, -R107 ;  /* 0x000000154b4b7c23 */ /* 0x000fe2000801086b */
[----:B0-----:R-:W-:-:S06]  /*77e0*/  FADD.FTZ R9, R63, R10 ;  /* 0x0000000a3f097221 */ /* 0x001fcc0000010000 */
[----:B------:R-:W0:Y:S01]  /*77f0*/  MUFU.EX2 R68, R68 ;  /* 0x0000004400447308 */ /* 0x000e220000000800 */
[----:B-1----:R-:W-:Y:S01]  /*7800*/  FADD.FTZ R8, R61, R8 ;  /* 0x000000083d087221 */ /* 0x002fe20000010000 */
[----:B------:R-:W-:-:S06]  /*7810*/  FFMA.FTZ R76, R76, UR21, -R107 ;  /* 0x000000154c4c7c23 */ /* 0x000fcc000801086b */
[----:B------:R-:W1:Y:S01]  /*7820*/  MUFU.EX2 R18, R71 ;  /* 0x0000004700127308 */ /* 0x000e620000000800 */
[----:B--2---:R-:W-:Y:S01]  /*7830*/  FADD.FTZ R10, R64, R9 ;  /* 0x00000009400a7221 */ /* 0x004fe20000010000 */
[----:B------:R-:W-:-:S06]  /*7840*/  F2FP.BF16.F32.PACK_AB R57, R3, R57 ;  /* 0x000000390339723e */ /* 0x000fcc00000010ff */
[----:B------:R-:W2:Y:S01]  /*7850*/  MUFU.EX2 R73, R73 ;  /* 0x0000004900497308 */ /* 0x000ea20000000800 */
[----:B---3--:R-:W-:Y:S01]  /*7860*/  FADD.FTZ R3, R53, R8 ;  /* 0x0000000835037221 */ /* 0x008fe20000010000 */
[----:B------:R-:W-:-:S06]  /*7870*/  FFMA.FTZ R79, R79, UR21, -R107 ;  /* 0x000000154f4f7c23 */ /* 0x000fcc000801086b */
[----:B------:R-:W3:Y:S01]  /*7880*/  MUFU.EX2 R19, R72 ;  /* 0x0000004800137308 */ /* 0x000ee20000000800 */
[----:B----4-:R-:W-:Y:S01]  /*7890*/  FADD.FTZ R9, R67, R10 ;  /* 0x0000000a43097221 */ /* 0x010fe20000010000 */
[----:B-----5:R-:W-:-:S06]  /*78a0*/  FADD.FTZ R3, R54, R3 ;  /* 0x0000000336037221 */ /* 0x020fcc0000010000 */
[----:B------:R-:W4:Y:S01]  /*78b0*/  MUFU.EX2 R74, R74 ;  /* 0x0000004a004a7308 */ /* 0x000f220000000800 */
[----:B------:R-:W-:-:S07]  /*78c0*/  FFMA.FTZ R80, R80, UR21, -R107 ;  /* 0x0000001550507c23 */ /* 0x000fce000801086b */
[----:B------:R-:W5:Y:S01]  /*78d0*/  MUFU.EX2 R20, R75 ;  /* 0x0000004b00147308 */ /* 0x000f620000000800 */
        /* <DEDUP_REMOVED lines=8> */
[----:B---3--:R-:W-:-:S06]  /*7960*/  FADD.FTZ R3, R19, R6 ;  /* 0x0000000613037221 */ /* 0x008fcc0000010000 */
[----:B------:R-:W2:Y:S01]  /*7970*/  MUFU.EX2 R78, R78 ;  /* 0x0000004e004e7308 */ /* 0x000ea20000000800 */
[----:B------:R-:W-:-:S07]  /*7980*/  FFMA.FTZ R84, R84, UR21, -R107 ;  /* 0x0000001554547c23 */ /* 0x000fce000801086b */
[----:B------:R-:W3:Y:S01]  /*7990*/  MUFU.EX2 R79, R79 ;  /* 0x0000004f004f7308 */ /* 0x000ee20000000800 */
[----:B----4-:R-:W-:Y:S01]  /*79a0*/  FADD.FTZ R8, R74, R7 ;  /* 0x000000074a087221 */ /* 0x010fe20000010000 */
[----:B-----5:R-:W-:-:S06]  /*79b0*/  FADD.FTZ R3, R20, R3 ;  /* 0x0000000314037221 */ /* 0x020fcc0000010000 */
[----:B------:R-:W4:Y:S01]  /*79c0*/  MUFU.EX2 R80, R80 ;  /* 0x0000005000507308 */ /* 0x000f220000000800 */
[----:B------:R-:W-:Y:S01]  /*79d0*/  FFMA.FTZ R87, R87, UR21, -R107 ;  /* 0x0000001557577c23 */ /* 0x000fe2000801086b */
[----:B0-----:R-:W-:Y:S01]  /*79e0*/  FADD.FTZ R7, R77, R8 ;  /* 0x000000084d077221 */ /* 0x001fe20000010000 */
[----:B-1----:R-:W-:-:S05]  /*79f0*/  FADD.FTZ R8, R76, R3 ;  /* 0x000000034c087221 */ /* 0x002fca0000010000 */
[----:B------:R-:W0:Y:S01]  /*7a00*/  MUFU.EX2 R83, R83 ;  /* 0x0000005300537308 */ /* 0x000e220000000800 */
[----:B------:R-:W-:Y:S01]  /*7a10*/  FFMA.FTZ R88, R88, UR21, -R107 ;  /* 0x0000001558587c23 */ /* 0x000fe2000801086b */
[----:B------:R-:W-:Y:S01]  /*7a20*/  F2FP.BF16.F32.PACK_AB R27, R109, R106 ;  /* 0x0000006a6d1b723e */ /* 0x000fe200000010ff */
[----:B--2---:R-:W-:Y:S01]  /*7a30*/  FADD.FTZ R6, R78, R7 ;  /* 0x000000074e067221 */ /* 0x004fe20000010000 */
[----:B------:R-:W-:-:S04]  /*7a40*/  F2FP.BF16.F32.PACK_AB R12, R105, R31 ;  /* 0x0000001f690c723e */ /* 0x000fc800000010ff */
[----:B------:R-:W1:Y:S01]  /*7a50*/  MUFU.EX2 R84, R84 ;  /* 0x0000005400547308 */ /* 0x000e620000000800 */
[----:B------:R-:W-:Y:S02]  /*7a60*/  F2FP.BF16.F32.PACK_AB R14, R36, R35 ;  /* 0x00000023240e723e */ /* 0x000fe400000010ff */
[----:B------:R-:W-:Y:S01]  /*7a70*/  F2FP.BF16.F32.PACK_AB R15, R34, R15 ;  /* 0x0000000f220f723e */ /* 0x000fe200000010ff */
[----:B---3--:R-:W-:Y:S01]  /*7a80*/  FADD.FTZ R7, R79, R8 ;  /* 0x000000084f077221 */ /* 0x008fe20000010000 */
[----:B------:R-:W-:Y:S03]  /*7a90*/  STSM.16.M88.4 [R17], R24 ;  /* 0x0000001811007844 */ /* 0x000fe60000000200 */
[----:B------:R-:W2:Y:S01]  /*7aa0*/  MUFU.EX2 R87, R87 ;  /* 0x0000005700577308 */ /* 0x000ea20000000800 */
[--C-:B------:R-:W-:Y:S01]  /*7ab0*/  FFMA.FTZ R91, R91, UR21, -R107.reuse ;  /* 0x000000155b5b7c23 */ /* 0x100fe2000801086b */
[----:B------:R4:W-:Y:S01]  /*7ac0*/  STSM.16.M88.4 [R16], R12 ;  /* 0x0000000c10007844 */ /* 0x0009e20000000200 */
[----:B------:R-:W-:Y:S01]  /*7ad0*/  FFMA.FTZ R92, R92, UR21, -R107 ;  /* 0x000000155c5c7c23 */ /* 0x000fe2000801086b */
[----:B------:R-:W-:-:S04]  /*7ae0*/  F2FP.BF16.F32.PACK_AB R50, R52, R51 ;  /* 0x000000333432723e */ /* 0x000fc800000010ff */
[----:B------:R-:W3:Y:S01]  /*7af0*/  MUFU.EX2 R88, R88 ;  /* 0x0000005800587308 */ /* 0x000ee20000000800 */
[----:B------:R-:W-:Y:S01]  /*7b00*/  F2FP.BF16.F32.PACK_AB R51, R46, R22 ;  /* 0x000000162e33723e */ /* 0x000fe200000010ff */
[----:B------:R-:W-:Y:S01]  /*7b10*/  FFMA.FTZ R96, R96, UR21, -R107 ;  /* 0x0000001560607c23 */ /* 0x000fe2000801086b */
[----:B----4-:R-:W-:-:S05]  /*7b20*/  FADD.FTZ R12, R80, R7 ;  /* 0x00000007500c7221 */ /* 0x010fca0000010000 */
[----:B------:R-:W4:Y:S01]  /*7b30*/  MUFU.EX2 R22, R91 ;  /* 0x0000005b00167308 */ /* 0x000f220000000800 */
[----:B0-----:R-:W-:-:S07]  /*7b40*/  FADD.FTZ R7, R83, R12 ;  /* 0x0000000c53077221 */ /* 0x001fce0000010000 */
[----:B------:R-:W0:Y:S01]  /*7b50*/  MUFU.EX2 R81, R81 ;  /* 0x0000005100517308 */ /* 0x000e220000000800 */
[----:B-1----:R-:W-:Y:S01]  /*7b60*/  FADD.FTZ R12, R84, R7 ;  /* 0x00000007540c7221 */ /* 0x002fe20000010000 */
[--C-:B------:R-:W-:Y:S01]  /*7b70*/  FFMA.FTZ R100, R100, UR21, -R107.reuse ;  /* 0x0000001564647c23 */ /* 0x100fe2000801086b */
[--C-:B------:R-:W-:Y:S01]  /*7b80*/  FFMA.FTZ R103, R103, UR21, -R107.reuse ;  /* 0x0000001567677c23 */ /* 0x100fe2000801086b */
[----:B------:R-:W-:-:S04]  /*7b90*/  FFMA.FTZ R98, R98, UR21, -R107 ;  /* 0x0000001562627c23 */ /* 0x000fc8000801086b */
[----:B------:R-:W1:Y:S01]  /*7ba0*/  MUFU.EX2 R92, R92 ;  /* 0x0000005c005c7308 */ /* 0x000e620000000800 */
[----:B--2---:R-:W-:-:S07]  /*7bb0*/  FADD.FTZ R7, R87, R12 ;  /* 0x0000000c57077221 */ /* 0x004fce0000010000 */
[----:B------:R-:W2:Y:S01]  /*7bc0*/  MUFU.EX2 R82, R82 ;  /* 0x0000005200527308 */ /* 0x000ea20000000800 */
[----:B---3--:R-:W-:-:S07]  /*7bd0*/  FADD.FTZ R7, R88, R7 ;  /* 0x0000000758077221 */ /* 0x008fce0000010000 */
[----:B------:R-:W3:Y:S01]  /*7be0*/  MUFU.EX2 R96, R96 ;  /* 0x0000006000607308 */ /* 0x000ee20000000800 */
[----:B----4-:R-:W-:-:S07]  /*7bf0*/  FADD.FTZ R7, R22, R7 ;  /* 0x0000000716077221 */ /* 0x010fce0000010000 */
[----:B------:R-:W4:Y:S01]  /*7c00*/  MUFU.EX2 R85, R85 ;  /* 0x0000005500557308 */ /* 0x000f220000000800 */
[----:B------:R-:W-:-:S07]  /*7c10*/  F2FP.BF16.F32.PACK_AB R42, R44, R43 ;  /* 0x0000002b2c2a723e */ /* 0x000fce00000010ff */
[----:B------:R-:W-:Y:S01]  /*7c20*/  MUFU.EX2 R86, R86 ;  /* 0x0000005600567308 */ /* 0x000fe20000000800 */
[----:B------:R-:W-:-:S07]  /*7c30*/  F2FP.BF16.F32.PACK_AB R40, R40, R39 ;  /* 0x000000272828723e */ /* 0x000fce00000010ff */
[----:B------:R-:W-:Y:S01]  /*7c40*/  MUFU.EX2 R89, R89 ;  /* 0x0000005900597308 */ /* 0x000fe20000000800 */
[----:B------:R-:W-:-:S07]  /*7c50*/  F2FP.BF16.F32.PACK_AB R41, R37, R41 ;  /* 0x000000292529723e */ /* 0x000fce00000010ff */
[----:B------:R-:W-:Y:S01]  /*7c60*/  MUFU.EX2 R90, R90 ;  /* 0x0000005a005a7308 */ /* 0x000fe20000000800 */
[----:B------:R-:W-:-:S07]  /*7c70*/  F2FP.BF16.F32.PACK_AB R43, R38, R29 ;  /* 0x0000001d262b723e */ /* 0x000fce00000010ff */
[----:B------:R-:W-:Y:S01]  /*7c80*/  MUFU.EX2 R93, R93 ;  /* 0x0000005d005d7308 */ /* 0x000fe20000000800 */
[----:B0-----:R-:W-:-:S07]  /*7c90*/  FADD.FTZ R3, R81, R6 ;  /* 0x0000000651037221 */ /* 0x001fce0000010000 */
[----:B------:R-:W-:Y:S08]  /*7ca0*/  MUFU.EX2 R94, R94 ;  /* 0x0000005e005e7308 */ /* 0x000ff00000000800 */
[----:B------:R-:W0:Y:S01]  /*7cb0*/  MUFU.EX2 R21, R98 ;  /* 0x0000006200157308 */ /* 0x000e220000000800 */
[----:B------:R-:W-:-:S07]  /*7cc0*/  F2FP.BF16.F32.PACK_AB R48, R48, R47 ;  /* 0x0000002f3030723e */ /* 0x000fce00000010ff */
[----:B------:R-:W-:Y:S01]  /*7cd0*/  MUFU.EX2 R97, R97 ;  /* 0x0000006100617308 */ /* 0x000fe20000000800 */
[----:B------:R-:W-:-:S07]  /*7ce0*/  F2FP.BF16.F32.PACK_AB R49, R45, R49 ;  /* 0x000000312d31723e */ /* 0x000fce00000010ff */
[----:B------:R-:W5:Y:S08]  /*7cf0*/  MUFU.EX2 R99, R99 ;  /* 0x0000006300637308 */ /* 0x000f700000000800 */
[----:B------:R-:W-:Y:S08]  /*7d00*/  MUFU.EX2 R102, R102 ;  /* 0x0000006600667308 */ /* 0x000ff00000000800 */
[----:B------:R-:W-:Y:S08]  /*7d10*/  MUFU.EX2 R104, R104 ;  /* 0x0000006800687308 */ /* 0x000ff00000000800 */
[----:B------:R-:W-:Y:S08]  /*7d20*/  MUFU.EX2 R100, R100 ;  /* 0x0000006400647308 */ /* 0x000ff00000000800 */
[----:B------:R-:W5:Y:S01]  /*7d30*/  MUFU.EX2 R103, R103 ;  /* 0x0000006700677308 */ /* 0x000f620000000800 */
[----:B------:R-:W-:Y:S01]  /*7d40*/  F2FP.BF16.F32.PACK_AB R56, R56, R55 ;  /* 0x000000373838723e */ /* 0x000fe200000010ff */
[----:B-1----:R-:W-:Y:S01]  /*7d50*/  FADD.FTZ R7, R92, R7 ;  /* 0x000000075c077221 */ /* 0x002fe20000010000 */
[----:B------:R-:W-:Y:S01]  /*7d60*/  F2FP.BF16.F32.PACK_AB R66, R68, R67 ;  /* 0x000000434442723e */ /* 0x000fe200000010ff */
[----:B--2---:R-:W-:Y:S01]  /*7d70*/  FADD.FTZ R6, R82, R3 ;  /* 0x0000000352067221 */ /* 0x004fe20000010000 */
[----:B------:R-:W-:-:S02]  /*7d80*/  F2FP.BF16.F32.PACK_AB R64, R64, R63 ;  /* 0x0000003f4040723e */ /* 0x000fc400000010ff */
[----:B------:R-:W-:Y:S02]  /*7d90*/  F2FP.BF16.F32.PACK_AB R65, R61, R65 ;  /* 0x000000413d41723e */ /* 0x000fe400000010ff */
[----:B------:R-:W-:Y:S01]  /*7da0*/  F2FP.BF16.F32.PACK_AB R67, R54, R53 ;  /* 0x000000353643723e */ /* 0x000fe200000010ff */
[----:B------:R-:W-:Y:S01]  /*7db0*/  STSM.16.M88.4 [R2+0x24800], R40 ;  /* 0x0248002802007844 */ /* 0x000fe20000000200 */
[----:B------:R-:W-:Y:S02]  /*7dc0*/  F2FP.BF16.F32.PACK_AB R8, R74, R73 ;  /* 0x000000494a08723e */ /* 0x000fe400000010ff */
[----:B------:R-:W-:Y:S02]  /*7dd0*/  F2FP.BF16.F32.PACK_AB R9, R19, R18 ;  /* 0x000000121309723e */ /* 0x000fe400000010ff */
[----:B------:R-:W-:Y:S02]  /*7de0*/  F2FP.BF16.F32.PACK_AB R10, R78, R77 ;  /* 0x0000004d4e0a723e */ /* 0x000fe400000010ff */
[----:B------:R-:W-:Y:S01]  /*7df0*/  F2FP.BF16.F32.PACK_AB R11, R76, R20 ;  /* 0x000000144c0b723e */ /* 0x000fe200000010ff */
[----:B------:R-:W-:Y:S01]  /*7e00*/  STSM.16.M88.4 [R110], R48 ;  /* 0x000000306e007844 */ /* 0x000fe20000000200 */
[----:B---3--:R-:W-:Y:S01]  /*7e10*/  FADD.FTZ R7, R96, R7 ;  /* 0x0000000760077221 */ /* 0x008fe20000010000 */
[----:B----4-:R-:W-:-:S02]  /*7e20*/  FADD.FTZ R3, R85, R6 ;  /* 0x0000000655037221 */ /* 0x010fc40000010000 */
[----:B------:R-:W-:Y:S01]  /*7e30*/  STSM.16.M88.4 [R17+0x6000], R56 ;  /* 0x0060003811007844 */ /* 0x000fe20000000200 */
[----:B------:R-:W-:Y:S01]  /*7e40*/  F2FP.BF16.F32.PACK_AB R12, R82, R81 ;  /* 0x00000051520c723e */ /* 0x000fe200000010ff */
[----:B0-----:R-:W-:Y:S01]  /*7e50*/  FADD.FTZ R7, R21, R7 ;  /* 0x0000000715077221 */ /* 0x001fe20000010000 */
[----:B------:R-:W-:Y:S01]  /*7e60*/  F2FP.BF16.F32.PACK_AB R13, R80, R79 ;  /* 0x0000004f500d723e */ /* 0x000fe200000010ff */
[----:B------:R-:W-:Y:S01]  /*7e70*/  STSM.16.M88.4 [R16+0x6000], R64 ;  /* 0x0060004010007844 */ /* 0x000fe20000000200 */
[----:B------:R-:W-:Y:S02]  /*7e80*/  F2FP.BF16.F32.PACK_AB R14, R86, R85 ;  /* 0x00000055560e723e */ /* 0x000fe400000010ff */
[----:B------:R-:W-:Y:S01]  /*7e90*/  F2FP.BF16.F32.PACK_AB R15, R84, R83 ;  /* 0x00000053540f723e */ /* 0x000fe200000010ff */
[----:B------:R0:W-:Y:S01]  /*7ea0*/  STSM.16.M88.4 [R2+0x2a800], R8 ;  /* 0x02a8000802007844 */ /* 0x0001e20000000200 */
[----:B-----5:R-:W-:Y:S01]  /*7eb0*/  F2FP.BF16.F32.PACK_AB R20, R99, R97 ;  /* 0x000000616314723e */ /* 0x020fe200000010ff */
[----:B------:R-:W-:Y:S01]  /*7ec0*/  FADD.FTZ R6, R86, R3 ;  /* 0x0000000356067221 */ /* 0x000fe20000010000 */
[----:B------:R-:W-:-:S02]  /*7ed0*/  F2FP.BF16.F32.PACK_AB R21, R21, R96 ;  /* 0x000000601515723e */ /* 0x000fc400000010ff */
[----:B------:R-:W-:Y:S01]  /*7ee0*/  F2FP.BF16.F32.PACK_AB R23, R103, R100 ;  /* 0x000000646717723e */ /* 0x000fe200000010ff */
[----:B------:R1:W-:Y:S01]  /*7ef0*/  STSM.16.M88.4 [R157], R12 ;  /* 0x0000000c9d007844 */ /* 0x0003e20000000200 */
[----:B------:R-:W-:Y:S01]  /*7f00*/  FADD.FTZ R3, R89, R6 ;  /* 0x0000000659037221 */ /* 0x000fe20000010000 */
[----:B0-----:R-:W-:Y:S02]  /*7f10*/  F2FP.BF16.F32.PACK_AB R8, R90, R89 ;  /* 0x000000595a08723e */ /* 0x001fe400000010ff */
[----:B------:R-:W-:Y:S02]  /*7f20*/  F2FP.BF16.F32.PACK_AB R9, R88, R87 ;  /* 0x000000575809723e */ /* 0x000fe400000010ff */
[----:B------:R-:W-:Y:S02]  /*7f30*/  F2FP.BF16.F32.PACK_AB R10, R94, R93 ;  /* 0x0000005d5e0a723e */ /* 0x000fe400000010ff */
[----:B------:R-:W-:Y:S02]  /*7f40*/  F2FP.BF16.F32.PACK_AB R11, R92, R22 ;  /* 0x000000165c0b723e */ /* 0x000fe400000010ff */
[----:B------:R-:W-:-:S03]  /*7f50*/  F2FP.BF16.F32.PACK_AB R22, R104, R102 ;  /* 0x000000666816723e */ /* 0x000fc600000010ff */
[----:B------:R1:W-:Y:S04]  /*7f60*/  STSM.16.M88.4 [R17+0xc000], R8 ;  /* 0x00c0000811007844 */ /* 0x0003e80000000200 */
[----:B------:R1:W-:Y:S01]  /*7f70*/  STSM.16.M88.4 [R16+0xc000], R20 ;  /* 0x00c0001410007844 */ /* 0x0003e20000000200 */
[----:B------:R-:W-:Y:S01]  /*7f80*/  FADD.FTZ R6, R90, R3 ;  /* 0x000000035a067221 */ /* 0x000fe20000010000 */
[----:B------:R0:W-:Y:S06]  /*7f90*/  MEMBAR.ALL.CTA ;  /* 0x0000000000007992 */ /* 0x0001ec0000008000 */
[----:B0-----:R-:W0:Y:S01]  /*7fa0*/  FENCE.VIEW.ASYNC.S ;  /* 0x00000000000073c6 */ /* 0x001e220000000000 */
[----:B------:R-:W-:Y:S01]  /*7fb0*/  FADD.FTZ R3, R93, R6 ;  /* 0x000000065d037221 */ /* 0x000fe20000010000 */
[----:B------:R-:W-:-:S03]  /*7fc0*/  ISETP.LT.AND P2, PT, RZ, UR24, PT ;  /* 0x00000018ff007c0c */ /* 0x000fc6000bf41270 */
[----:B------:R-:W-:Y:S01]  /*7fd0*/  FADD.FTZ R6, R94, R3 ;  /* 0x000000035e067221 */ /* 0x000fe20000010000 */
[----:B------:R-:W-:-:S03]  /*7fe0*/  UIADD3 UR6, UR24, -0x1, URZ ;  /* 0xffffffff18067890 */ /* 0x000fc6000fffe03f */
[----:B------:R-:W-:-:S04]  /*7ff0*/  FADD.FTZ R6, R97, R6 ;  /* 0x0000000661067221 */ /* 0x000fc80000010000 */
[----:B------:R-:W-:Y:S01]  /*8000*/  FADD.FTZ R3, R99, R6 ;  /* 0x0000000663037221 */ /* 0x000fe20000010000 */
[----:B------:R-:W-:Y:S01]  /*8010*/  FADD.FTZ R7, R100, R7 ;  /* 0x0000000764077221 */ /* 0x000fe20000010000 */
[----:B------:R-:W-:Y:S01]  /*8020*/  UMOV UR25, UR38 ;  /* 0x0000002600197c82 */ /* 0x000fe20008000000 */
[----:B------:R-:W-:Y:S01]  /*8030*/  UMOV UR24, UR6 ;  /* 0x0000000600187c82 */ /* 0x000fe20008000000 */
[----:B------:R-:W-:Y:S01]  /*8040*/  FADD.FTZ R3, R102, R3 ;  /* 0x0000000366037221 */ /* 0x000fe20000010000 */
[----:B------:R-:W-:Y:S01]  /*8050*/  UMOV UR23, UR39 ;  /* 0x0000002700177c82 */ /* 0x000fe20008000000 */
[-C--:B------:R-:W-:Y:S01]  /*8060*/  FMUL.FTZ R122, R122, R0.reuse ;  /* 0x000000007a7a7220 */ /* 0x080fe20000410000 */
        /* <DEDUP_REMOVED lines=14> */
[----:B------:R-:W-:Y:S01]  /*8150*/  FMUL.FTZ R151, R151, R0 ;  /* 0x0000000097977220 */ /* 0x000fe20000410000 */
[----:B------:R-:W-:Y:S01]  /*8160*/  FADD.FTZ R3, R104, R3 ;  /* 0x0000000368037221 */ /* 0x000fe20000010000 */
[----:B------:R-:W-:Y:S01]  /*8170*/  FADD.FTZ R7, R103, R7 ;  /* 0x0000000767077221 */ /* 0x000fe20000010000 */
        /* <DEDUP_REMOVED lines=16> */
[----:B------:R-:W-:-:S02]  /*8280*/  IMAD.MOV.U32 R6, RZ, RZ, R101 ;  /* 0x000000ffff067224 */ /* 0x000fc400078e0065 */
[----:B------:R-:W-:Y:S01]  /*8290*/  IMAD.MOV.U32 R0, RZ, RZ, R95 ;  /* 0x000000ffff007224 */ /* 0x000fe200078e005f */
[----:B0-----:R-:W-:Y:S01]  /*82a0*/  NOP ;  /* 0x0000000000007918 */ /* 0x001fe20000000000 */
[----:B-1----:R-:W-:Y:S05]  /*82b0*/  @P2 BRA `(.L_x_24) ;  /* 0xffffffc8008c2947 */ /* 0x002fea000383ffff */
.L_x_15:
[----:B------:R-:W-:Y:S06]  /*82c0*/  BAR.ARV 0x8, 0x200 ;  /* 0x0208000000007b1d */ /* 0x000fec0000002000 */
[----:B------:R-:W-:Y:S05]  /*82d0*/  @!P0 BRA `(.L_x_25) ;  /* 0x0000000000048947 */ /* 0x000fea0003800000 */
[----:B------:R-:W-:Y:S01]  /*82e0*/  BPT.TRAP 0x1 ;  /* 0x000000040000795c */ /* 0x000fe20000300000 */
.L_x_25:
[----:B------:R-:W-:Y:S01]  /*82f0*/  ULEA UR12, UR39, UR40, 0x3 ;  /* 0x00000028270c7291 */ /* 0x000fe2000f8e183f */
[----:B------:R-:W-:-:S05]  /*8300*/  IMAD.U32 R0, RZ, RZ, UR38 ;  /* 0x00000026ff007e24 */ /* 0x000fca000f8e00ff */
[----:B------:R-:W-:-:S04]  /*8310*/  SHF.L.U32 R0, R0, 0x1f, RZ ;  /* 0x0000001f00007819 */ /* 0x000fc800000006ff */
[----:B------:R0:W1:Y:S01]  /*8320*/  SYNCS.PHASECHK.TRANS64.TRYWAIT P2, [UR12+0x30850], R0 ;  /* 0x03085000ff0075a7 */ /* 0x000062000804014c */
[----:B------:R-:W-:Y:S05]  /*8330*/  @!P0 BRA `(.L_x_26) ;  /* 0x0000000000048947 */ /* 0x000fea0003800000 */
[----:B------:R-:W-:Y:S01]  /*8340*/  BPT.TRAP 0x1 ;  /* 0x000000040000795c */ /* 0x000fe20000300000 */
.L_x_26:
[----:B-1----:R-:W-:Y:S05]  /*8350*/  @P2 BRA `(.L_x_27) ;  /* 0x0000000000082947 */ /* 0x002fea0003800000 */
[----:B------:R-:W1:Y:S02]  /*8360*/  SYNCS.PHASECHK.TRANS64.TRYWAIT P0, [UR12+0x30850], R0 ;  /* 0x03085000ff0075a7 */ /* 0x000e64000800014c */
[----:B-1----:R-:W-:Y:S05]  /*8370*/  @!P0 BRA `(.L_x_28) ;  /* 0x0000005000008947 */ /* 0x002fea0003800000 */
.L_x_27:
[----:B------:R-:W-:Y:S01]  /*8380*/  R2UR UR4, R155 ;  /* 0x000000009b0472ca */ /* 0x000fe200000e0000 */
[----:B------:R-:W-:Y:S01]  /*8390*/  UIADD3 UR5, UR40, 0x400, URZ ;  /* 0x0000040028057890 */ /* 0x000fe2000fffe03f */
[----:B------:R-:W-:Y:S01]  /*83a0*/  WARPGROUP.ARRIVE ;  /* 0x00000000000079c5 */ /* 0x000fe20000000000 */
[----:B------:R-:W-:Y:S01]  /*83b0*/  UMOV UR7, 0x40000040 ;  /* 0x4000004000077882 */ /* 0x000fe20000000000 */
[----:B------:R-:W-:Y:S01]  /*83c0*/  UMOV UR11, 0x40000040 ;  /* 0x40000040000b7882 */ /* 0x000fe20000000000 */
[----:B------:R-:W-:Y:S01]  /*83d0*/  USHF.R.U32.HI UR5, URZ, 0x4, UR5 ;  /* 0x000000043f057899 */ /* 0x000fe20008011605 */
[----:B------:R-:W2:Y:S01]  /*83e0*/  LDL R62, [R1+0x4] ;  /* 0x00000400013e7983 */ /* 0x000ea20000100800 */
[----:B------:R-:W-:Y:S01]  /*83f0*/  UMOV UR9, 0x40000040 ;  /* 0x4000004000097882 */ /* 0x000fe20000000000 */
[----:B------:R-:W3:Y:S02]  /*8400*/  LDC R18, c[0x0][0xbe8] ;  /* 0x0002fa00ff127b82 */ /* 0x000ee40000000800 */
[----:B------:R-:W4:Y:S03]  /*8410*/  LDL R6, [R1+0x20] ;  /* 0x0000200001067983 */ /* 0x000f260000100800 */
[----:B------:R-:W-:Y:S01]  /*8420*/  UIADD3 UR4, UR4, 0x1e800, URZ ;  /* 0x0001e80004047890 */ /* 0x000fe2000fffe03f */
[----:B------:R-:W5:Y:S04]  /*8430*/  LDL R29, [R1+0x1c] ;  /* 0x00001c00011d7983 */ /* 0x000f680000100800 */
[----:B01----:R-:W0:Y:S01]  /*8440*/  SHFL.BFLY PT, R0, R3, 0x2, 0x1f ;  /* 0x0c401f0003007f89 */ /* 0x003e2200000e0000 */
[----:B------:R-:W-:-:S03]  /*8450*/  USHF.R.U32.HI UR4, URZ, 0x4, UR4 ;  /* 0x000000043f047899 */ /* 0x000fc60008011604 */
[----:B------:R-:W1:Y:S01]  /*8460*/  SHFL.BFLY PT, R4, R7, 0x2, 0x1f ;  /* 0x0c401f0007047f89 */ /* 0x000e6200000e0000 */
[----:B------:R-:W-:Y:S01]  /*8470*/  ULOP3.LUT UR5, UR5, 0x3fff, URZ, 0xc0, !UPT ;  /* 0x00003fff05057892 */ /* 0x000fe2000f8ec03f */
[----:B------:R-:W3:Y:S01]  /*8480*/  S2R R8, SR_TID.X ;  /* 0x0000000000087919 */ /* 0x000ee20000002100 */
[----:B------:R-:W-:Y:S01]  /*8490*/  ULOP3.LUT UR4, UR4, 0x3fff, URZ, 0xc0, !UPT ;  /* 0x00003fff04047892 */ /* 0x000fe2000f8ec03f */
[----:B------:R-:W-:Y:S01]  /*84a0*/  IMAD.MOV.U32 R19, RZ, RZ, -0x800000 ;  /* 0xff800000ff137424 */ /* 0x000fe200078e00ff */
[----:B------:R-:W-:Y:S01]  /*84b0*/  UIMAD UR6, UR39, 0x600, UR5 ;  /* 0x00000600270678a4 */ /* 0x000fe2000f8e0205 */
[----:B------:R-:W5:Y:S01]  /*84c0*/  LDL R32, [R1+0xc] ;  /* 0x00000c0001207983 */ /* 0x000f620000100800 */
[----:B------:R-:W-:Y:S01]  /*84d0*/  ULOP3.LUT UR4, UR4, 0x10000, URZ, 0xfc, !UPT ;  /* 0x0001000004047892 */ /* 0x000fe2000f8efc3f */
[----:B------:R-:W-:Y:S01]  /*84e0*/  CS2R R10, SRZ ;  /* 0x00000000000a7805 */ /* 0x000fe2000001ff00 */
[----:B------:R-:W-:Y:S01]  /*84f0*/  UMOV UR5, 0x40000040 ;  /* 0x4000004000057882 */ /* 0x000fe20000000000 */
[----:B------:R-:W5:Y:S01]  /*8500*/  LDL R36, [R1+0x18] ;  /* 0x0000180001247983 */ /* 0x000f620000100800 */
[----:B------:R-:W-:Y:S01]  /*8510*/  IMAD.MOV.U32 R48, RZ, RZ, -0x800000 ;  /* 0xff800000ff307424 */ /* 0x000fe200078e00ff */
[----:B------:R-:W4:Y:S04]  /*8520*/  LDC R12, c[0x0][0xc38] ;  /* 0x00030e00ff0c7b82 */ /* 0x000f280000000800 */
[----:B------:R-:W-:Y:S01]  /*8530*/  HGMMA.64x64x16.F32.BF16 R120, gdesc[UR4].tnspB, R120, gsb0 ;  /* 0x40e00000047879f0 */ /* 0x000fe20008001878 */
[----:B------:R-:W-:-:S02]  /*8540*/  UIADD3 UR10, UR6, 0x80, URZ ;  /* 0x00000080060a7890 */ /* 0x000fc4000fffe03f */
[----:B------:R-:W-:Y:S01]  /*8550*/  UIADD3 UR8, UR4, 0x2, URZ ;  /* 0x0000000204087890 */ /* 0x000fe2000fffe03f */
[----:B------:R-:W5:Y:S01]  /*8560*/  LDC.64 R34, c[0x0][0xb98] ;  /* 0x0002e600ff227b82 */ /* 0x000f620000000a00 */
        /* <DEDUP_REMOVED lines=63> */
[----:B0-----:R-:W-:-:S05]  /*8960*/  FADD.FTZ R0, R0, R3 ;  /* 0x0000000300007221 */ /* 0x001fca0000010000 */
[----:B------:R-:W0:Y:S01]  /*8970*/  SHFL.BFLY PT, R5, R0, 0x1, 0x1f ;  /* 0x0c201f0000057f89 */ /* 0x000e2200000e0000 */
[----:B-1----:R-:W-:-:S05]  /*8980*/  FADD.FTZ R4, R4, R7 ;  /* 0x0000000704047221 */ /* 0x002fca0000010000 */
[----:B------:R-:W1:Y:S01]  /*8990*/  SHFL.BFLY PT, R9, R4, 0x1, 0x1f ;  /* 0x0c201f0004097f89 */ /* 0x000e6200000e0000 */
[----:B------:R-:W-:Y:S02]  /*89a0*/  WARPGROUP.DEPBAR.LE gsb0, 0x0 ;  /* 0x00008000000079c5 */ /* 0x000fe40000010000 */
[----:B------:R-:W-:-:S06]  /*89b0*/  WARPGROUP.ARRIVE ;  /* 0x00000000000079c5 */ /* 0x000fcc0000000000 */
[----:B------:R-:W-:Y:S01]  /*89c0*/  HGMMA.64x64x16.F32.BF16 R120, gdesc[UR8].tnspB, R120, gsb0 ;  /* 0x40e00000087879f0 */ /* 0x000fe20008001878 */
[----:B0-----:R-:W-:Y:S02]  /*89d0*/  FADD.FTZ R5, R0, R5 ;  /* 0x0000000500057221 */ /* 0x001fe40000010000 */
[----:B------:R-:W0:Y:S01]  /*89e0*/  S2UR UR5, SR_SWINHI ;  /* 0x00000000000579c3 */ /* 0x000e220000002f00 */
[----:B-1----:R-:W-:Y:S01]  /*89f0*/  FADD.FTZ R9, R4, R9 ;  /* 0x0000000904097221 */ /* 0x002fe20000010000 */
[C---:B---3--:R-:W-:Y:S01]  /*8a00*/  VIADD R60, R8.reuse, 0xffffff80 ;  /* 0xffffff80083c7836 */ /* 0x048fe20000000000 */
[----:B------:R-:W-:Y:S01]  /*8a10*/  UIADD3 UR7, -UR45, URZ, URZ ;  /* 0x0000003f2d077290 */ /* 0x000fe2000fffe13f */
[----:B------:R-:W-:Y:S01]  /*8a20*/  FSETP.NE.FTZ.AND P0, PT, R5, RZ, PT ;  /* 0x000000ff0500720b */ /* 0x000fe20003f15000 */
[----:B------:R-:W-:Y:S01]  /*8a30*/  UIADD3 UR6, UR6, 0x580, URZ ;  /* 0x0000058006067890 */ /* 0x000fe2000fffe03f */
[----:B------:R-:W-:Y:S01]  /*8a40*/  FSETP.NE.FTZ.AND P2, PT, R9, RZ, PT ;  /* 0x000000ff0900720b */ /* 0x000fe20003f55000 */
[----:B------:R-:W-:Y:S01]  /*8a50*/  UIADD3 UR4, UR4, 0xc06, URZ ;  /* 0x00000c0604047890 */ /* 0x000fe2000fffe03f */
[----:B------:R-:W-:Y:S01]  /*8a60*/  IADD3 R61, R8, -0x80, RZ ;  /* 0xffffff80083d7810 */ /* 0x000fe20007ffe0ff */
[----:B------:R-:W-:-:S08]  /*8a70*/  ULDC UR10, c[0x0][0xc44] ;  /* 0x00031100000a7ab9 */ /* 0x000fd00000000800 */
[----:B------:R-:W1:Y:S01]  /*8a80*/  @P0 MUFU.LG2 R3, R5 ;  /* 0x0000000500030308 */ /* 0x000e620000000c00 */
[----:B------:R-:W-:Y:S02]  /*8a90*/  MOV R0, UR21 ;  /* 0x0000001500007c02 */ /* 0x000fe40008000f00 */
[----:B------:R-:W-:Y:S01]  /*8aa0*/  SHF.R.S32.HI R60, RZ, 0x1f, R60 ;  /* 0x0000001fff3c7819 */ /* 0x000fe2000001143c */
[----:B------:R-:W-:-:S04]  /*8ab0*/  UIMAD UR10, UR10, UR7, UR43 ;  /* 0x000000070a0a72a4 */ /* 0x000fc8000f8e022b */
[----:B------:R-:W3:Y:S01]  /*8ac0*/  @P2 MUFU.LG2 R4, R9 ;  /* 0x0000000900042308 */ /* 0x000ee20000000c00 */
[----:B------:R-:W-:Y:S01]  /*8ad0*/  UMOV UR8, UR40 ;  /* 0x0000002800087c82 */ /* 0x000fe20008000000 */
[----:B0-----:R-:W-:Y:S01]  /*8ae0*/  UMOV UR9, UR5 ;  /* 0x0000000500097c82 */ /* 0x001fe20008000000 */
[----:B------:R-:W-:Y:S01]  /*8af0*/  UMOV UR7, 0x40000040 ;  /* 0x4000004000077882 */ /* 0x000fe20000000000 */
[----:B------:R-:W-:Y:S01]  /*8b00*/  UMOV UR5, 0x40000040 ;  /* 0x4000004000057882 */ /* 0x000fe20000000000 */
[----:B------:R-:W-:Y:S01]  /*8b10*/  @P0 FMUL.FTZ R0, R0, 0.69314718246459960938 ;  /* 0x3f31721800000820 */ /* 0x000fe20000410000 */
[----:B------:R-:W-:Y:S01]  /*8b20*/  LEA.HI R60, R60, R61, RZ, 0x3 ;  /* 0x0000003d3c3c7211 */ /* 0x000fe200078f18ff */
[----:B-1----:R-:W-:-:S03]  /*8b30*/  @P0 FMUL.FTZ R3, R3, 0.69314718246459960938 ;  /* 0x3f31721803030820 */ /* 0x002fc60000410000 */
[----:B------:R-:W-:Y:S01]  /*8b40*/  SHF.R.S32.HI R60, RZ, 0x3, R60 ;  /* 0x00000003ff3c7819 */ /* 0x000fe2000001143c */
[----:B------:R-:W-:Y:S01]  /*8b50*/  @P0 FFMA.FTZ R19, R0, R95, R3 ;  /* 0x0000005f00130223 */ /* 0x000fe20000010003 */
[----:B--2---:R-:W-:Y:S01]  /*8b60*/  IMAD.SHL.U32 R0, R62, 0x8, RZ ;  /* 0x000000083e007824 */ /* 0x004fe200078e00ff */
[----:B------:R-:W-:Y:S01]  /*8b70*/  MOV R24, UR8 ;  /* 0x0000000800187c02 */ /* 0x000fe20008000f00 */
[----:B------:R-:W-:Y:S02]  /*8b80*/  IMAD.U32 R3, RZ, RZ, UR21 ;  /* 0x00000015ff037e24 */ /* 0x000fe4000f8e00ff */
[----:B------:R-:W-:Y:S02]  /*8b90*/  IMAD R15, R60, 0x40, R0 ;  /* 0x000000403c0f7824 */ /* 0x000fe400078e0200 */
[----:B------:R-:W-:Y:S02]  /*8ba0*/  IMAD.U32 R25, RZ, RZ, UR9 ;  /* 0x00000009ff197e24 */ /* 0x000fe4000f8e00ff */
[----:B------:R-:W-:Y:S01]  /*8bb0*/  @P2 FMUL.FTZ R3, R3, 0.69314718246459960938 ;  /* 0x3f31721803032820 */ /* 0x000fe20000410000 */
[----:B---3--:R-:W-:Y:S01]  /*8bc0*/  @P2 FMUL.FTZ R4, R4, 0.69314718246459960938 ;  /* 0x3f31721804042820 */ /* 0x008fe20000410000 */
[----:B------:R0:W-:Y:S01]  /*8bd0*/  @P2 MUFU.RCP R10, R9 ;  /* 0x00000009000a2308 */ /* 0x0001e20000001000 */
[----:B------:R-:W-:Y:S01]  /*8be0*/  IMAD.WIDE R14, R15, 0x2, R24 ;  /* 0x000000020f0e7825 */ /* 0x000fe200078e0218 */
[----:B------:R-:W-:-:S02]  /*8bf0*/  WARPGROUP.DEPBAR.LE gsb0, 0x0 ;  /* 0x00008000000079c5 */ /* 0x000fc40000010000 */
[----:B------:R-:W-:-:S04]  /*8c00*/  WARPGROUP.ARRIVE ;  /* 0x00000000000079c5 */ /* 0x000fc80000000000 */
[----:B------:R1:W2:Y:S01]  /*8c10*/  @P0 MUFU.RCP R11, R5 ;  /* 0x00000005000b0308 */ /* 0x0002a20000001000 */
[----:B------:R-:W-:Y:S01]  /*8c20*/  IMAD R7, RZ, RZ, -UR43 ;  /* 0x8000002bff077e24 */ /* 0x000fe2000f8e02ff */
[----:B------:R-:W-:Y:S01]  /*8c30*/  USHF.R.S32.HI UR11, URZ, 0x1f, UR10 ;  /* 0x0000001f3f0b7899 */ /* 0x000fe2000801140a */
[----:B------:R-:W-:Y:S01]  /*8c40*/  ULDC.64 UR8, c[0x0][0xb90] ;  /* 0x0002e40000087ab9 */ /* 0x000fe20000000a00 */
[----:B------:R-:W-:Y:S01]  /*8c50*/  HGMMA.64x64x16.F32.BF16 R120, gdesc[UR4].tnspB, R120, gsb0 ;  /* 0x40e00000047879f0 */ /* 0x000fe20008001878 */
[----:B----4-:R-:W-:-:S04]  /*8c60*/  IMAD.WIDE R24, R6, 0x2, R24 ;  /* 0x0000000206187825 */ /* 0x010fc800078e0218 */
[----:B------:R-:W-:Y:S01]  /*8c70*/  @P2 FFMA.FTZ R48, R3, R101, R4 ;  /* 0x0000006503302223 */ /* 0x000fe20000010004 */
[----:B------:R-:W-:Y:S02]  /*8c80*/  ISETP.NE.AND P2, PT, R18, 0x1, PT ;  /* 0x000000011200780c */ /* 0x000fe40003f45270 */
[C---:B------:R-:W-:Y:S02]  /*8c90*/  LOP3.LUT R3, R24.reuse, 0x380, RZ, 0xc0, !PT ;  /* 0x0000038018037812 */ /* 0x040fe400078ec0ff */
[C---:B------:R-:W-:Y:S02]  /*8ca0*/  IADD3 R8, P0, R24.reuse, 0x60, RZ ;  /* 0x0000006018087810 */ /* 0x040fe40007f1e0ff */
[----:B------:R-:W-:Y:S02]  /*8cb0*/  SHF.R.U64 R3, R3, 0x3, RZ ;  /* 0x0000000303037819 */ /* 0x000fe400000012ff */
[C---:B------:R-:W-:Y:S02]  /*8cc0*/  IADD3 R6, P3, R24.reuse, 0x40, RZ ;  /* 0x0000004018067810 */ /* 0x040fe40007f7e0ff */
[----:B------:R-:W-:-:S02]  /*8cd0*/  IADD3 R4, P4, R24, 0x20, RZ ;  /* 0x0000002018047810 */ /* 0x000fc40007f9e0ff */
[----:B------:R-:W-:Y:S01]  /*8ce0*/  LOP3.LUT R24, R3, R24, RZ, 0x3c, !PT ;  /* 0x0000001803187212 */ /* 0x000fe200078e3cff */
[----:B------:R-:W3:Y:S01]  /*8cf0*/  @P2 LDC R28, c[0x0][0xbec] ;  /* 0x0002fb00ff1c2b82 */ /* 0x000ee20000000800 */
[----:B------:R-:W-:-:S04]  /*8d00*/  LOP3.LUT R3, R8, 0x380, RZ, 0xc0, !PT ;  /* 0x0000038008037812 */ /* 0x000fc800078ec0ff */
[----:B------:R-:W-:-:S03]  /*8d10*/  SHF.R.U64 R3, R3, 0x3, RZ ;  /* 0x0000000303037819 */ /* 0x000fc600000012ff */
[----:B------:R-:W4:Y:S01]  /*8d20*/  @P2 LDC R33, c[0x0][0xbf0] ;  /* 0x0002fc00ff212b82 */ /* 0x000f220000000800 */
[----:B------:R-:W-:Y:S02]  /*8d30*/  LOP3.LUT R22, R3, R8, RZ, 0x3c, !PT ;  /* 0x0000000803167212 */ /* 0x000fe400078e3cff */
[----:B------:R-:W-:-:S04]  /*8d40*/  LOP3.LUT R3, R4, 0x380, RZ, 0xc0, !PT ;  /* 0x0000038004037812 */ /* 0x000fc800078ec0ff */
[----:B------:R-:W-:Y:S01]  /*8d50*/  SHF.R.U64 R3, R3, 0x3, RZ ;  /* 0x0000000303037819 */ /* 0x000fe200000012ff */
[----:B------:R-:W-:-:S03]  /*8d60*/  UIMAD UR4, UR11, UR8, URZ ;  /* 0x000000080b0472a4 */ /* 0x000fc6000f8e023f */
[----:B------:R-:W-:Y:S01]  /*8d70*/  LOP3.LUT R8, R3, R4, RZ, 0x3c, !PT ;  /* 0x0000000403087212 */ /* 0x000fe200078e3cff */
[----:B------:R-:W-:Y:S01]  /*8d80*/  IMAD R3, R12, R7, UR41 ;  /* 0x000000290c037e24 */ /* 0x000fe2000f8e0207 */
[----:B------:R-:W-:-:S03]  /*8d90*/  UIMAD.WIDE.U32 UR6, UR10, UR8, URZ ;  /* 0x000000080a0672a5 */ /* 0x000fc6000f8e003f */
[----:B-----5:R-:W-:Y:S01]  /*8da0*/  IMAD R37, R3, 0xc0, R29 ;  /* 0x000000c003257824 */ /* 0x020fe200078e021d */
[----:B------:R-:W-:-:S03]  /*8db0*/  UIMAD UR4, UR10, UR9, UR4 ;  /* 0x000000090a0472a4 */ /* 0x000fc6000f8e0204 */
[----:B---3--:R-:W-:Y:S01]  /*8dc0*/  @P2 IMAD.HI.U32 R4, R37, R28, RZ ;  /* 0x0000001c25042227 */ /* 0x008fe200078e00ff */
[----:B------:R-:W-:Y:S01]  /*8dd0*/  UIADD3 UR4, UR7, UR4, URZ ;  /* 0x0000000407047290 */ /* 0x000fe2000fffe03f */
[----:B0-----:R-:W-:Y:S01]  /*8de0*/  IADD3.X R9, RZ, R25, RZ, P4, !PT ;  /* 0x00000019ff097210 */ /* 0x001fe200027fe4ff */
[----:B------:R-:W-:Y:S01]  /*8df0*/  ULDC.64 UR8, c[0x0][0xae8] ;  /* 0x0002ba0000087ab9 */ /* 0x000fe20000000a00 */
[----:B------:R-:W-:Y:S01]  /*8e00*/  IMAD.X R23, RZ, RZ, R25, P0 ;  /* 0x000000ffff177224 */ /* 0x000fe200000e0619 */
[C---:B------:R-:W-:Y:S01]  /*8e10*/  IADD3 R13, P0, R14.reuse, 0x1800, RZ ;  /* 0x000018000e0d7810 */ /* 0x040fe20007f1e0ff */
[----:B------:R-:W-:Y:S01]  /*8e20*/  IMAD.MOV.U32 R29, RZ, RZ, R37 ;  /* 0x000000ffff1d7224 */ /* 0x000fe200078e0025 */
[----:B----4-:R-:W-:Y:S01]  /*8e30*/  @P2 SHF.R.U32.HI R29, RZ, R33, R4 ;  /* 0x00000021ff1d2219 */ /* 0x010fe20000011604 */
[----:B------:R-:W-:Y:S01]  /*8e40*/  IMAD.U32 R27, RZ, RZ, UR7 ;  /* 0x00000007ff1b7e24 */ /* 0x000fe2000f8e00ff */
[----:B------:R-:W-:Y:S01]  /*8e50*/  IADD3 R31, P4, R14, 0x4800, RZ ;  /* 0x000048000e1f7810 */ /* 0x000fe20007f9e0ff */
[----:B------:R-:W-:Y:S01]  /*8e60*/  USHF.R.S32.HI UR7, URZ, 0x1f, UR45 ;  /* 0x0000001f3f077899 */ /* 0x000fe2000801142d */
[----:B------:R-:W-:Y:S01]  /*8e70*/  MOV R27, UR4 ;  /* 0x00000004001b7c02 */ /* 0x000fe20008000f00 */
[----:B------:R-:W-:Y:S01]  /*8e80*/  IMAD.U32 R26, RZ, RZ, UR6 ;  /* 0x00000006ff1a7e24 */ /* 0x000fe2000f8e00ff */
[----:B------:R-:W-:Y:S01]  /*8e90*/  LOP3.LUT R12, R13, 0x380, RZ, 0xc0, !PT ;  /* 0x000003800d0c7812 */ /* 0x000fe200078ec0ff */
[----:B------:R-:W-:Y:S01]  /*8ea0*/  IMAD.MOV R33, RZ, RZ, -R29 ;  /* 0x000000ffff217224 */ /* 0x000fe200078e0a1d */
[----:B------:R-:W-:Y:S01]  /*8eb0*/  LOP3.LUT R4, R31, 0x380, RZ, 0xc0, !PT ;  /* 0x000003801f047812 */ /* 0x000fe200078ec0ff */
[----:B------:R-:W-:Y:S01]  /*8ec0*/  IMAD.U32 R30, RZ, RZ, UR12 ;  /* 0x0000000cff1e7e24 */ /* 0x000fe2000f8e00ff */
[----:B------:R-:W-:Y:S01]  /*8ed0*/  MOV R57, R24 ;  /* 0x0000001800397202 */ /* 0x000fe20000000f00 */
[----:B------:R-:W-:Y:S01]  /*8ee0*/  IMAD.X R21, RZ, RZ, R25, P3 ;  /* 0x000000ffff157224 */ /* 0x000fe200018e0619 */
[----:B------:R-:W-:Y:S01]  /*8ef0*/  SHF.R.U64 R12, R12, 0x3, RZ ;  /* 0x000000030c0c7819 */ /* 0x000fe200000012ff */
[----:B------:R-:W-:Y:S01]  /*8f00*/  IMAD.WIDE.U32 R24, R34, UR45, R26 ;  /* 0x0000002d22187c25 */ /* 0x000fe2000f8e001a */
[----:B------:R-:W-:Y:S01]  /*8f10*/  SHF.R.U64 R4, R4, 0x3, RZ ;  /* 0x0000000304047819 */ /* 0x000fe200000012ff */
[----:B------:R-:W-:Y:S01]  /*8f20*/  ULDC.64 UR4, c[0x0][0xb88] ;  /* 0x0002e20000047ab9 */ /* 0x000fe20000000a00 */
[----:B------:R-:W-:Y:S01]  /*8f30*/  MOV R54, R22 ;  /* 0x0000001600367202 */ /* 0x000fe20000000f00 */
[----:B------:R-:W-:Y:S01]  /*8f40*/  IMAD R28, R34, UR7, RZ ;  /* 0x00000007221c7c24 */ /* 0x000fe2000f8e02ff */
[----:B-1----:R-:W-:Y:S01]  /*8f50*/  LOP3.LUT R5, R6, 0x380, RZ, 0xc0, !PT ;  /* 0x0000038006057812 */ /* 0x002fe200078ec0ff */
[----:B------:R-:W-:-:S02]  /*8f60*/  IMAD R27, R18, R33, R37 ;  /* 0x00000021121b7224 */ /* 0x000fc400078e0225 */
[----:B------:R-:W-:Y:S01]  /*8f70*/  @!P1 VIADD R22, R30, 0x30860 ;  /* 0x000308601e169836 */ /* 0x000fe20000000000 */
[----:B------:R-:W-:Y:S01]  /*8f80*/  LOP3.LUT R12, R12, R13, RZ, 0x3c, !PT ;  /* 0x0000000d0c0c7212 */ /* 0x000fe200078e3cff */
[----:B------:R-:W-:Y:S01]  /*8f90*/  IMAD.X R13, RZ, RZ, R15, P0 ;  /* 0x000000ffff0d7224 */ /* 0x000fe200000e060f */
[----:B------:R-:W-:Y:S01]  /*8fa0*/  LOP3.LUT R4, R4, R31, RZ, 0x3c, !PT ;  /* 0x0000001f04047212 */ /* 0x000fe200078e3cff */
[----:B------:R-:W-:Y:S01]  /*8fb0*/  IMAD R28, R35, UR45, R28 ;  /* 0x0000002d231c7c24 */ /* 0x000fe2000f8e021c */
[----:B------:R-:W-:Y:S02]  /*8fc0*/  SHF.R.U64 R5, R5, 0x3, RZ ;  /* 0x0000000305057819 */ /* 0x000fe400000012ff */
[----:B------:R-:W-:Y:S02]  /*8fd0*/  SHF.R.S32.HI R31, RZ, 0x1f, R29 ;  /* 0x0000001fff1f7819 */ /* 0x000fe4000001141d */
[----:B------:R-:W-:Y:S02]  /*8fe0*/  IADD3 R24, P0, R29, R24, RZ ;  /* 0x000000181d187210 */ /* 0x000fe40007f1e0ff */
[----:B------:R-:W-:-:S02]  /*8ff0*/  SHF.R.S32.HI R26, RZ, 0x1f, R27 ;  /* 0x0000001fff1a7819 */ /* 0x000fc4000001141b */
[----:B------:R-:W-:Y:S01]  /*9000*/  @!P1 PRMT R22, RZ, 0x654, R22 ;  /* 0x00000654ff169816 */ /* 0x000fe20000000016 */
[----:B------:R-:W-:Y:S02]  /*9010*/  WARPGROUP.DEPBAR.LE gsb0, 0x0 ;  /* 0x00008000000079c5 */ /* 0x000fe40000010000 */
[----:B------:R-:W-:Y:S01]  /*9020*/  LOP3.LUT R20, R5, R6, RZ, 0x3c, !PT ;  /* 0x0000000605147212 */ /* 0x000fe200078e3cff */
[----:B------:R-:W-:Y:S01]  /*9030*/  IMAD R26, R26, UR4, RZ ;  /* 0x000000041a1a7c24 */ /* 0x000fe2000f8e02ff */
[----:B------:R-:W-:Y:S01]  /*9040*/  IADD3.X R25, R31, R25, R28, P0, !PT ;  /* 0x000000191f197210 */ /* 0x000fe200007fe41c */
[----:B------:R0:W-:Y:S01]  /*9050*/  @!P1 SYNCS.ARRIVE.TRANS64.RED.A1T0 RZ, [R22+URZ], RZ ;  /* 0x000000ff16ff99a7 */ /* 0x0001e2000810043f */
[----:B------:R-:W-:Y:S01]  /*9060*/  MOV R55, R20 ;  /* 0x0000001400377202 */ /* 0x000fe20000000f00 */
[C---:B------:R-:W-:Y:S02]  /*9070*/  IMAD R23, R27.reuse, UR5, R26 ;  /* 0x000000051b177c24 */ /* 0x040fe4000f8e021a */
[----:B------:R-:W-:Y:S01]  /*9080*/  IMAD.WIDE.U32 R20, R27, UR4, R24 ;  /* 0x000000041b147c25 */ /* 0x000fe2000f8e0018 */
[----:B------:R-:W-:Y:S01]  /*9090*/  ULDC.64 UR4, c[0x0][0xb50] ;  /* 0x0002d40000047ab9 */ /* 0x000fe20000000a00 */
[----:B------:R-:W-:-:S03]  /*90a0*/  MOV R56, R8 ;  /* 0x0000000800387202 */ /* 0x000fc60000000f00 */
[----:B------:R-:W-:Y:S02]  /*90b0*/  IADD3 R23, R21, R23, RZ ;  /* 0x0000001715177210 */ /* 0x000fe40007ffe0ff */
[----:B------:R-:W-:Y:S01]  /*90c0*/  LEA R58, P0, R20, UR4, 0x2 ;  /* 0x00000004143a7c11 */ /* 0x000fe2000f8010ff */
[-C--:B--2---:R-:W-:Y:S01]  /*90d0*/  FMUL.FTZ R8, R121, R11.reuse ;  /* 0x0000000b79087220 */ /* 0x084fe20000410000 */
[-C--:B------:R-:W-:Y:S01]  /*90e0*/  FMUL.FTZ R9, R120, R11.reuse ;  /* 0x0000000b78097220 */ /* 0x080fe20000410000 */
[-C--:B------:R-:W-:Y:S01]  /*90f0*/  FMUL.FTZ R21, R125, R11.reuse ;  /* 0x0000000b7d157220 */ /* 0x080fe20000410000 */
[-C--:B0-----:R-:W-:Y:S01]  /*9100*/  FMUL.FTZ R22, R124, R11.reuse ;  /* 0x0000000b7c167220 */ /* 0x081fe20000410000 */
        /* <DEDUP_REMOVED lines=12> */
[----:B------:R-:W-:Y:S01]  /*91d0*/  LEA.HI.X R59, R20, UR5, R23, 0x2, P0 ;  /* 0x00000005143b7c11 */ /* 0x000fe200080f1417 */
[-C--:B------:R-:W-:Y:S01]  /*91e0*/  FMUL.FTZ R11, R123, R10.reuse ;  /* 0x0000000a7b0b7220 */ /* 0x080fe20000410000 */
[-C--:B------:R-:W-:Y:S01]  /*91f0*/  FMUL.FTZ R20, R122, R10.reuse ;  /* 0x0000000a7a147220 */ /* 0x080fe20000410000 */
[----:B------:R-:W-:Y:S01]  /*9200*/  LOP3.LUT P0, RZ, R32, 0x3, RZ, 0xc0, !PT ;  /* 0x0000000320ff7812 */ /* 0x000fe2000780c0ff */
[-C--:B------:R-:W-:Y:S01]  /*9210*/  FMUL.FTZ R23, R127, R10.reuse ;  /* 0x0000000a7f177220 */ /* 0x080fe20000410000 */
[----:B------:R-:W-:Y:S01]  /*9220*/  FMUL.FTZ R24, R126, R10 ;  /* 0x0000000a7e187220 */ /* 0x000fe20000410000 */
[----:B------:R-:W-:-:S02]  /*9230*/  IMAD R52, R3, 0xc0, R36 ;  /* 0x000000c003347824 */ /* 0x000fc400078e0224 */
        /* <DEDUP_REMOVED lines=12> */
[----:B------:R-:W-:Y:S01]  /*9300*/  F2FP.BF16.F32.PACK_AB R8, R8, R9 ;  /* 0x000000090808723e */ /* 0x000fe200000010ff */
[----:B------:R-:W-:Y:S01]  /*9310*/  ULDC UR4, c[0x0][0xa88] ;  /* 0x0002a20000047ab9 */ /* 0x000fe20000000800 */
[----:B------:R-:W-:-:S02]  /*9320*/  F2FP.BF16.F32.PACK_AB R9, R11, R20 ;  /* 0x000000140b09723e */ /* 0x000fc400000010ff */
[----:B------:R-:W-:Y:S02]  /*9330*/  F2FP.BF16.F32.PACK_AB R10, R21, R22 ;  /* 0x00000016150a723e */ /* 0x000fe400000010ff */
[----:B------:R-:W-:Y:S01]  /*9340*/  F2FP.BF16.F32.PACK_AB R11, R23, R24 ;  /* 0x00000018170b723e */ /* 0x000fe200000010ff */
[----:B------:R-:W-:Y:S01]  /*9350*/  BAR.SYNC.DEFER_BLOCKING 0x1, 0x180 ;  /* 0x0046000000007b1d */ /* 0x000fe20000010000 */
[----:B------:R-:W-:Y:S01]  /*9360*/  F2FP.BF16.F32.PACK_AB R20, R25, R26 ;  /* 0x0000001a1914723e */ /* 0x000fe200000010ff */
[----:B------:R-:W-:Y:S01]  /*9370*/  IMAD R49, R18, UR4, RZ ;  /* 0x0000000412317c24 */ /* 0x000fe2000f8e02ff */
[----:B------:R-:W-:Y:S02]  /*9380*/  F2FP.BF16.F32.PACK_AB R21, R27, R28 ;  /* 0x0000001c1b15723e */ /* 0x000fe400000010ff */
[----:B------:R-:W-:Y:S02]  /*9390*/  F2FP.BF16.F32.PACK_AB R22, R29, R30 ;  /* 0x0000001e1d16723e */ /* 0x000fe400000010ff */
[----:B------:R-:W-:Y:S01]  /*93a0*/  F2FP.BF16.F32.PACK_AB R23, R31, R32 ;  /* 0x000000201f17723e */ /* 0x000fe200000010ff */
[----:B------:R-:W-:Y:S01]  /*93b0*/  VIADD R50, R52, 0x8 ;  /* 0x0000000834327836 */ /* 0x000fe20000000000 */
        /* <DEDUP_REMOVED lines=9> */
[----:B------:R-:W-:-:S03]  /*9450*/  ISETP.GE.OR P1, PT, R52, R49, P0 ;  /* 0x000000313400720c */ /* 0x000fc60000726670 */
[----:B------:R1:W-:Y:S01]  /*9460*/  STSM.16.M88.4 [R56], R20 ;  /* 0x0000001438007844 */ /* 0x0003e20000000200 */
[----:B------:R-:W-:-:S03]  /*9470*/  ISETP.GE.OR P0, PT, R50, R49, P0 ;  /* 0x000000313200720c */ /* 0x000fc60000706670 */
[----:B------:R-:W-:Y:S04]  /*9480*/  STSM.16.M88.4 [R55], R24 ;  /* 0x0000001837007844 */ /* 0x000fe80000000200 */
[----:B------:R-:W-:Y:S04]  /*9490*/  STSM.16.M88.4 [R54], R44 ;  /* 0x0000002c36007844 */ /* 0x000fe80000000200 */
[----:B------:R-:W-:Y:S01]  /*94a0*/  SHFL.IDX PT, R50, R58, RZ, 0x1c1f ;  /* 0x001c1fff3a327589 */ /* 0x000fe200000e0000 */
[C---:B------:R-:W-:Y:S01]  /*94b0*/  IADD3 R7, P3, R14.reuse, 0x3000, RZ ;  /* 0x000030000e077810 */ /* 0x040fe20007f7e0ff */
[----:B0-----:R-:W0:Y:S02]  /*94c0*/  @P2 LDC R9, c[0x0][0xbec] ;  /* 0x0002fb00ff092b82 */ /* 0x001e240000000800 */
[----:B------:R-:W2:Y:S06]  /*94d0*/  SHFL.IDX PT, R51, R59, RZ, 0x1c1f ;  /* 0x001c1fff3b337589 */ /* 0x000eac00000e0000 */
[----:B------:R-:W-:Y:S06]  /*94e0*/  BAR.SYNC.DEFER_BLOCKING 0x1, 0x180 ;  /* 0x0046000000007b1d */ /* 0x000fec0000010000 */
[----:B------:R-:W-:Y:S01]  /*94f0*/  SHFL.IDX PT, R53, R59, 0x1, 0x1c1f ;  /* 0x003c1f003b357f89 */ /* 0x000fe200000e0000 */
[----:B------:R-:W-:Y:S01]  /*9500*/  LOP3.LUT R5, R14, 0x380, RZ, 0xc0, !PT ;  /* 0x000003800e057812 */ /* 0x000fe200078ec0ff */
[----:B-1----:R-:W1:Y:S02]  /*9510*/  @P2 LDC R20, c[0x0][0xbf0] ;  /* 0x0002fc00ff142b82 */ /* 0x002e640000000800 */
[----:B------:R-:W3:Y:S01]  /*9520*/  SHFL.IDX PT, R52, R58, 0x1, 0x1c1f ;  /* 0x003c1f003a347f89 */ /* 0x000ee200000e0000 */
[----:B------:R-:W-:-:S02]  /*9530*/  LOP3.LUT R6, R7, 0x380, RZ, 0xc0, !PT ;  /* 0x0000038007067812 */ /* 0x000fc400078ec0ff */
[----:B------:R-:W-:Y:S02]  /*9540*/  SHF.R.U64 R5, R5, 0x3, RZ ;  /* 0x0000000305057819 */ /* 0x000fe400000012ff */
[----:B------:R-:W-:Y:S01]  /*9550*/  SHF.R.U64 R6, R6, 0x3, RZ ;  /* 0x0000000306067819 */ /* 0x000fe200000012ff */
[----:B------:R-:W4:Y:S01]  /*9560*/  LDC.64 R10, c[0x0][0xae0] ;  /* 0x0002b800ff0a7b82 */ /* 0x000f220000000a00 */
[----:B------:R-:W-:Y:S02]  /*9570*/  LOP3.LUT R14, R5, R14, RZ, 0x3c, !PT ;  /* 0x0000000e050e7212 */ /* 0x000fe400078e3cff */
[----:B------:R-:W-:Y:S01]  /*9580*/  LOP3.LUT R6, R6, R7, RZ, 0x3c, !PT ;  /* 0x0000000706067212 */ /* 0x000fe200078e3cff */
[----:B------:R-:W-:Y:S01]  /*9590*/  IMAD.X R7, RZ, RZ, R15, P3 ;  /* 0x000000ffff077224 */ /* 0x000fe200018e060f */
[----:B------:R-:W-:Y:S01]  /*95a0*/  IADD3.X R5, RZ, R15, RZ, P4, !PT ;  /* 0x0000000fff057210 */ /* 0x000fe200027fe4ff */
[----:B--2---:R-:W-:Y:S04]  /*95b0*/  @!P1 ST.E desc[UR46][R50.64], R19 ;  /* 0x0000001332009985 */ /* 0x004fe8000c10192e */
[----:B---3--:R-:W-:Y:S04]  /*95c0*/  @!P0 ST.E desc[UR46][R52.64], R48 ;  /* 0x0000003034008985 */ /* 0x008fe8000c10192e */
[----:B------:R-:W2:Y:S04]  /*95d0*/  LD.E.128 R28, desc[UR46][R14.64] ;  /* 0x0000002e0e1c7980 */ /* 0x000ea8000c101d00 */
[----:B------:R-:W3:Y:S04]  /*95e0*/  LD.E.128 R32, desc[UR46][R12.64] ;  /* 0x0000002e0c207980 */ /* 0x000ee8000c101d00 */
[----:B------:R-:W5:Y:S04]  /*95f0*/  LD.E.128 R36, desc[UR46][R6.64] ;  /* 0x0000002e06247980 */ /* 0x000f68000c101d00 */
[----:B------:R0:W5:Y:S01]  /*9600*/  LD.E.128 R40, desc[UR46][R4.64] ;  /* 0x0000002e04287980 */ /* 0x000162000c101d00 */
[----:B------:R-:W-:Y:S01]  /*9610*/  IMAD R8, R62, 0x30, R60 ;  /* 0x000000303e087824 */ /* 0x000fe200078e023c */
[----:B------:R-:W-:-:S02]  /*9620*/  UIMAD UR6, UR11, UR8, URZ ;  /* 0x000000080b0672a4 */ /* 0x000fc4000f8e023f */
[----:B------:R-:W-:Y:S01]  /*9630*/  UIMAD.WIDE.U32 UR4, UR10, UR8, URZ ;  /* 0x000000080a0472a5 */ /* 0x000fe2000f8e003f */
[----:B------:R-:W-:Y:S01]  /*9640*/  IMAD R8, R3, 0xc0, R8 ;  /* 0x000000c003087824 */ /* 0x000fe200078e0208 */
[----:B------:R-:W-:Y:S01]  /*9650*/  UIMAD UR6, UR10, UR9, UR6 ;  /* 0x000000090a0672a4 */ /* 0x000fe2000f8e0206 */
[----:B------:R-:W-:Y:S01]  /*9660*/  @!PT LDS RZ, [RZ] ;  /* 0x00000000fffff984 */ /* 0x000fe20000000800 */
[----:B------:R-:W-:Y:S01]  /*9670*/  @!PT LDS RZ, [RZ] ;  /* 0x00000000fffff984 */ /* 0x000fe20000000800 */
[----:B------:R-:W-:Y:S01]  /*9680*/  @!PT LDS RZ, [RZ] ;  /* 0x00000000fffff984 */ /* 0x000fe20000000800 */
[----:B------:R-:W-:Y:S01]  /*9690*/  @!PT LDS RZ, [RZ] ;  /* 0x00000000fffff984 */ /* 0x000fe20000000800 */
[----:B------:R1:W-:Y:S06]  /*96a0*/  MEMBAR.ALL.CTA ;  /* 0x0000000000007992 */ /* 0x0003ec0000008000 */
[----:B-1----:R-:W1:Y:S01]  /*96b0*/  FENCE.VIEW.ASYNC.S ;  /* 0x00000000000073c6 */ /* 0x002e620000000000 */
[----:B------:R-:W-:Y:S01]  /*96c0*/  ULDC.64 UR8, c[0x0][0xaf0] ;  /* 0x0002bc0000087ab9 */ /* 0x000fe20000000a00 */
[----:B0-----:R-:W-:Y:S01]  /*96d0*/  @P2 IMAD.HI.U32 R5, R8, R9, RZ ;  /* 0x0000000908052227 */ /* 0x001fe200078e00ff */
[----:B------:R-:W-:-:S02]  /*96e0*/  UIADD3 UR5, UR5, UR6, URZ ;  /* 0x0000000605057290 */ /* 0x000fc4000fffe03f */
[----:B------:R-:W-:Y:S01]  /*96f0*/  UIMAD UR6, UR7, UR8, URZ ;  /* 0x00000008070672a4 */ /* 0x000fe2000f8e023f */
[----:B------:R-:W-:Y:S01]  /*9700*/  IMAD.MOV.U32 R4, RZ, RZ, R8 ;  /* 0x000000ffff047224 */ /* 0x000fe200078e0008 */
[----:B------:R-:W-:Y:S01]  /*9710*/  @P2 SHF.R.U32.HI R4, RZ, R20, R5 ;  /* 0x00000014ff042219 */ /* 0x000fe20000011605 */
[----:B------:R-:W-:Y:S02]  /*9720*/  UIMAD.WIDE.U32 UR4, UR45, UR8, UR4 ;  /* 0x000000082d0472a5 */ /* 0x000fe4000f8e0004 */
[----:B------:R-:W-:Y:S01]  /*9730*/  UIMAD UR6, UR45, UR9, UR6 ;  /* 0x000000092d0672a4 */ /* 0x000fe2000f8e0206 */
[--C-:B------:R-:W-:Y:S01]  /*9740*/  SHF.R.S32.HI R5, RZ, 0x1f, R4.reuse ;  /* 0x0000001fff057819 */ /* 0x100fe20000011404 */
[----:B------:R-:W-:Y:S02]  /*9750*/  IMAD.MOV R7, RZ, RZ, -R4 ;  /* 0x000000ffff077224 */ /* 0x000fe400078e0a04 */
[----:B------:R-:W-:Y:S02]  /*9760*/  UIADD3 UR5, UR5, UR6, URZ ;  /* 0x0000000605057290 */ /* 0x000fe4000fffe03f */
[----:B----4-:R-:W-:-:S02]  /*9770*/  IMAD R5, R5, R10, RZ ;  /* 0x0000000a05057224 */ /* 0x010fc400078e02ff */
[----:B------:R-:W-:Y:S02]  /*9780*/  IMAD R7, R18, R7, R8 ;  /* 0x0000000712077224 */ /* 0x000fe400078e0208 */
[C---:B------:R-:W-:Y:S02]  /*9790*/  IMAD R9, R4.reuse, R11, R5 ;  /* 0x0000000b04097224 */ /* 0x040fe400078e0205 */
[----:B------:R-:W-:Y:S01]  /*97a0*/  IMAD.WIDE.U32 R4, R4, R10, UR4 ;  /* 0x0000000404047e25 */ /* 0x000fe2000f8e000a */
[----:B------:R-:W-:Y:S01]  /*97b0*/  SHF.R.S32.HI R6, RZ, 0x1f, R7 ;  /* 0x0000001fff067819 */ /* 0x000fe20000011407 */
[----:B------:R-:W-:-:S03]  /*97c0*/  ULDC.64 UR4, c[0x0][0xad8] ;  /* 0x0002b60000047ab9 */ /* 0x000fc60000000a00 */
[----:B------:R-:W-:Y:S01]  /*97d0*/  IADD3 R5, R5, R9, RZ ;  /* 0x0000000905057210 */ /* 0x000fe20007ffe0ff */
[----:B------:R-:W-:-:S04]  /*97e0*/  IMAD R6, R6, UR4, RZ ;  /* 0x0000000406067c24 */ /* 0x000fc8000f8e02ff */
[C---:B------:R-:W-:Y:S02]  /*97f0*/  IMAD R9, R7.reuse, UR5, R6 ;  /* 0x0000000507097c24 */ /* 0x040fe4000f8e0206 */
[----:B------:R-:W-:Y:S01]  /*9800*/  IMAD.WIDE.U32 R4, R7, UR4, R4 ;  /* 0x0000000407047c25 */ /* 0x000fe2000f8e0004 */
[----:B------:R-:W-:-:S03]  /*9810*/  ULDC.64 UR4, c[0x0][0xa80] ;  /* 0x0002a00000047ab9 */ /* 0x000fc60000000a00 */
[----:B------:R-:W-:Y:S01]  /*9820*/  IMAD.IADD R5, R5, 0x1, R9 ;  /* 0x0000000105057824 */ /* 0x000fe200078e0209 */
[C---:B------:R-:W-:Y:S01]  /*9830*/  LEA R13, P0, R4.reuse, UR4, 0x1 ;  /* 0x00000004040d7c11 */ /* 0x040fe2000f8008ff */
[----:B------:R-:W-:Y:S01]  /*9840*/  IMAD R20, R3, 0xc0, R60 ;  /* 0x000000c003147824 */ /* 0x000fe200078e023c */
[----:B------:R-:W-:Y:S01]  /*9850*/  ULDC UR4, c[0x0][0xac8] ;  /* 0x0002b20000047ab9 */ /* 0x000fe20000000800 */
[----:B------:R-:W0:Y:S01]  /*9860*/  LDC R3, c[0x0][0xc34] ;  /* 0x00030d00ff037b82 */ /* 0x000e220000000800 */
[----:B------:R-:W-:Y:S01]  /*9870*/  LEA.HI.X R15, R4, UR5, R5, 0x1, P0 ;  /* 0x00000005040f7c11 */ /* 0x000fe200080f0c05 */
[----:B-1----:R-:W-:Y:S04]  /*9880*/  SHFL.IDX PT, R6, R13, 0x1, 0x181f ;  /* 0x00381f000d067f89 */ /* 0x002fe800000e0000 */
[----:B------:R-:W-:Y:S04]  /*9890*/  SHFL.IDX PT, R4, R13, RZ, 0x181f ;  /* 0x00181fff0d047589 */ /* 0x000fe800000e0000 */
[----:B------:R-:W1:Y:S04]  /*98a0*/  SHFL.IDX PT, R5, R15, RZ, 0x181f ;  /* 0x00181fff0f057589 */ /* 0x000e6800000e0000 */
[----:B------:R-:W4:Y:S04]  /*98b0*/  SHFL.IDX PT, R7, R15, 0x1, 0x181f ;  /* 0x00381f000f077f89 */ /* 0x000f2800000e0000 */
[----:B------:R-:W-:Y:S04]  /*98c0*/  SHFL.IDX PT, R8, R13, 0x2, 0x181f ;  /* 0x00581f000d087f89 */ /* 0x000fe800000e0000 */
[----:B------:R-:W0:Y:S04]  /*98d0*/  SHFL.IDX PT, R9, R15, 0x2, 0x181f ;  /* 0x00581f000f097f89 */ /* 0x000e2800000e0000 */
[----:B------:R-:W-:Y:S04]  /*98e0*/  SHFL.IDX PT, R10, R13, 0x3, 0x181f ;  /* 0x00781f000d0a7f89 */ /* 0x000fe800000e0000 */
[----:B------:R-:W0:Y:S01]  /*98f0*/  SHFL.IDX PT, R11, R15, 0x3, 0x181f ;  /* 0x00781f000f0b7f89 */ /* 0x000e2200000e0000 */
[----:B------:R-:W-:Y:S01]  /*9900*/  ISETP.GE.AND P0, PT, R0, UR4, PT ;  /* 0x0000000400007c0c */ /* 0x000fe2000bf06270 */
[----:B------:R-:W-:-:S02]  /*9910*/  VIADD R12, R20, 0x30 ;  /* 0x00000030140c7836 */ /* 0x000fc40000000000 */
[C---:B------:R-:W-:Y:S01]  /*9920*/  VIADD R14, R20.reuse, 0x60 ;  /* 0x00000060140e7836 */ /* 0x040fe20000000000 */
[C---:B------:R-:W-:Y:S01]  /*9930*/  IADD3 R18, R20.reuse, 0x90, RZ ;  /* 0x0000009014127810 */ /* 0x040fe20007ffe0ff */
[----:B------:R-:W-:Y:S01]  /*9940*/  UIADD3 UR4, UR40, 0x30820, URZ ;  /* 0x0003082028047890 */ /* 0x000fe2000fffe03f */
[-C--:B------:R-:W-:Y:S02]  /*9950*/  ISETP.GE.OR P1, PT, R20, R49.reuse, P0 ;  /* 0x000000311400720c */ /* 0x080fe40000726670 */
[-C--:B------:R-:W-:Y:S02]  /*9960*/  ISETP.GE.OR P2, PT, R12, R49.reuse, P0 ;  /* 0x000000310c00720c */ /* 0x080fe40000746670 */
[-C--:B------:R-:W-:Y:S01]  /*9970*/  ISETP.GE.OR P3, PT, R14, R49.reuse, P0 ;  /* 0x000000310e00720c */ /* 0x080fe20000766670 */
[----:B------:R-:W-:Y:S01]  /*9980*/  UPRMT UR4, URZ, 0x654, UR4 ;  /* 0x000006543f047896 */ /* 0x000fe20008000004 */
[----:B------:R-:W-:-:S07]  /*9990*/  ISETP.GE.OR P0, PT, R18, R49, P0 ;  /* 0x000000311200720c */ /* 0x000fce0000706670 */
[C---:B-1----:R-:W-:Y:S01]  /*99a0*/  @!P1 IMAD.WIDE R4, R0.reuse, 0x2, R4 ;  /* 0x0000000200049825 */ /* 0x042fe200078e0204 */
[----:B------:R-:W-:Y:S01]  /*99b0*/  SYNCS.ARRIVE.TRANS64.RED.A1T0 RZ, [UR4], RZ ;  /* 0x000000ffffff79a7 */ /* 0x000fe20008100404 */
[----:B------:R-:W-:Y:S02]  /*99c0*/  ULDC UR4, c[0x0][0xc] ;  /* 0x0000030000047ab9 */ /* 0x000fe40000000800 */
[----:B----4-:R-:W-:Y:S01]  /*99d0*/  @!P2 IMAD.WIDE R6, R0, 0x2, R6 ;  /* 0x000000020006a825 */ /* 0x010fe200078e0206 */
[----:B------:R-:W-:-:S03]  /*99e0*/  UIADD3 UR41, UR4, UR41, URZ ;  /* 0x0000002904297290 */ /* 0x000fc6000fffe03f */
[----:B0-----:R-:W-:-:S04]  /*99f0*/  @!P3 IMAD.WIDE R8, R0, 0x2, R8 ;  /* 0x000000020008b825 */ /* 0x001fc800078e0208 */
[----:B------:R-:W-:Y:S01]  /*9a00*/  @!P0 IMAD.WIDE R10, R0, 0x2, R10 ;  /* 0x00000002000a8825 */ /* 0x000fe200078e020a */
[----:B------:R-:W-:-:S04]  /*9a10*/  UIADD3 UR39, UR39, 0x1, URZ ;  /* 0x0000000127277890 */ /* 0x000fc8000fffe03f */
[----:B------:R-:W-:-:S04]  /*9a20*/  UISETP.NE.AND UP0, UPT, UR39, 0x2, UPT ;  /* 0x000000022700788c */ /* 0x000fc8000bf05270 */
[----:B------:R-:W-:Y:S02]  /*9a30*/  USEL UR4, URZ, 0x1, UP0 ;  /* 0x000000013f047887 */ /* 0x000fe40008000000 */
[----:B------:R-:W-:Y:S02]  /*9a40*/  UIADD3 UR37, UR37, 0x1, URZ ;  /* 0x0000000125257890 */ /* 0x000fe4000fffe03f */
[----:B------:R-:W-:Y:S02]  /*9a50*/  ULOP3.LUT UR38, UR38, UR4, URZ, 0x3c, !UPT ;  /* 0x0000000426267292 */ /* 0x000fe4000f8e3c3f */
[----:B------:R-:W-:Y:S01]  /*9a60*/  USEL UR39, UR39, URZ, UP0 ;  /* 0x0000003f27277287 */ /* 0x000fe20008000000 */
[----:B--2---:R1:W-:Y:S04]  /*9a70*/  @!P1 ST.E.128 desc[UR46][R4.64], R28 ;  /* 0x0000001c04009985 */ /* 0x0043e8000c101d2e */
[----:B---3--:R1:W-:Y:S04]  /*9a80*/  @!P2 ST.E.128 desc[UR46][R6.64], R32 ;  /* 0x000000200600a985 */ /* 0x0083e8000c101d2e */
[----:B-----5:R1:W-:Y:S04]  /*9a90*/  @!P3 ST.E.128 desc[UR46][R8.64], R36 ;  /* 0x000000240800b985 */ /* 0x0203e8000c101d2e */
[----:B------:R1:W-:Y:S01]  /*9aa0*/  @!P0 ST.E.128 desc[UR46][R10.64], R40 ;  /* 0x000000280a008985 */ /* 0x0003e2000c101d2e */
[----:B------:R-:W-:-:S13]  /*9ab0*/  ISETP.LE.AND P0, PT, R3, UR41, PT ;  /* 0x0000002903007c0c */ /* 0x000fda000bf03270 */
[----:B------:R-:W-:Y:S05]  /*9ac0*/  @!P0 BRA `(.L_x_29) ;  /* 0xffffff7400308947 */ /* 0x000fea000383ffff */
[----:B------:R-:W-:Y:S05]  /*9ad0*/  EXIT ;  /* 0x000000000000794d */ /* 0x000fea0003800000 */
.L_x_7:
[----:B------:R-:W-:-:S08]  /*9ae0*/  NOP ;  /* 0x0000000000007918 */ /* 0x000fd00000000000 */
[----:B------:R-:W0:-:S00]  /*9af0*/  USETMAXREG.DEALLOC.CTAPOOL 0x20 ;  /* 0x00000020000079c8 */ /* 0x000e0000080e0500 */
[----:B------:R-:W1:Y:S01]  /*9b00*/  S2UR UR5, SR_CTAID.X ;  /* 0x00000000000579c3 */ /* 0x000e620000002500 */
[----:B0-----:R-:W-:Y:S02]  /*9b10*/  IMAD.MOV.U32 R0, RZ, RZ, 0x1 ;  /* 0x00000001ff007424 */ /* 0x001fe400078e00ff */
[----:B------:R-:W-:Y:S02]  /*9b20*/  IMAD.MOV.U32 R16, RZ, RZ, RZ ;  /* 0x000000ffff107224 */ /* 0x000fe400078e00ff */
[----:B------:R-:W-:-:S03]  /*9b30*/  IMAD.MOV.U32 R22, RZ, RZ, 0x1 ;  /* 0x00000001ff167424 */ /* 0x000fc600078e00ff */
[----:B------:R-:W1:Y:S02]  /*9b40*/  LDC R2, c[0x0][0xc34] ;  /* 0x00030d00ff027b82 */ /* 0x000e640000000800 */
[----:B-1----:R-:W-:-:S13]  /*9b50*/  ISETP.LE.AND P0, PT, R2, UR5, PT ;  /* 0x0000000502007c0c */ /* 0x002fda000bf03270 */
[----:B------:R-:W-:Y:S05]  /*9b60*/  @P0 BRA `(.L_x_30) ;  /* 0x0000003000d40947 */ /* 0x000fea0003800000 */
[----:B------:R-:W0:Y:S01]  /*9b70*/  S2R R5, SR_TID.X ;  /* 0x0000000000057919 */ /* 0x000e220000002100 */
[----:B------:R-:W1:Y:S01]  /*9b80*/  S2UR UR4, SR_CgaCtaId ;  /* 0x00000000000479c3 */ /* 0x000e620000008800 */
[----:B------:R-:W-:Y:S01]  /*9b90*/  UMOV UR37, 0x400 ;  /* 0x0000040000257882 */ /* 0x000fe20000000000 */
[----:B------:R-:W-:Y:S01]  /*9ba0*/  MOV R22, 0x1 ;  /* 0x0000000100167802 */ /* 0x000fe20000000f00 */
[----:B------:R-:W-:Y:S01]  /*9bb0*/  IMAD.MOV.U32 R16, RZ, RZ, RZ ;  /* 0x000000ffff107224 */ /* 0x000fe200078e00ff */
[----:B------:R-:W-:Y:S01]  /*9bc0*/  ULDC.64 UR40, c[0x0][0x198] ;  /* 0x0000660000287ab9 */ /* 0x000fe20000000a00 */
[----:B------:R-:W-:Y:S01]  /*9bd0*/  ULDC UR38, c[0x0][0xc] ;  /* 0x0000030000267ab9 */ /* 0x000fe20000000800 */
[----:B-1----:R-:W-:Y:S01]  /*9be0*/  ULEA UR37, UR4, UR37, 0x18 ;  /* 0x0000002504257291 */ /* 0x002fe2000f8ec03f */
[C---:B0-----:R-:W-:Y:S02]  /*9bf0*/  SHF.L.U32 R0, R5.reuse, 0x3, RZ ;  /* 0x0000000305007819 */ /* 0x041fe400000006ff */
[----:B------:R-:W-:-:S02]  /*9c00*/  LOP3.LUT R4, R5, 0x7f, RZ, 0xc0, !PT ;  /* 0x0000007f05047812 */ /* 0x000fc400078ec0ff */
[----:B------:R-:W-:Y:S01]  /*9c10*/  LOP3.LUT R2, R0, 0x1f8, RZ, 0xc0, !PT ;  /* 0x000001f800027812 */ /* 0x000fe200078ec0ff */
[----:B------:R-:W-:Y:S02]  /*9c20*/  IMAD.U32 R0, RZ, RZ, UR5 ;  /* 0x00000005ff007e24 */ /* 0x000fe4000f8e00ff */
[----:B------:R-:W-:Y:S01]  /*9c30*/  IMAD.SHL.U32 R3, R4, 0x8, RZ ;  /* 0x0000000804037824 */ /* 0x000fe200078e00ff */
[----:B------:R-:W-:Y:S02]  /*9c40*/  LOP3.LUT R2, R2, 0x38, R5, 0x78, !PT ;  /* 0x0000003802027812 */ /* 0x000fe400078e7805 */
[----:B------:R0:W-:Y:S01]  /*9c50*/  STL [R1+0x8], R0 ;  /* 0x0000080001007387 */ /* 0x0001e20000100800 */
[----:B------:R-:W-:Y:S02]  /*9c60*/  SHF.R.U32.HI R4, RZ, 0x3, R4 ;  /* 0x00000003ff047819 */ /* 0x000fe40000011604 */
[----:B------:R-:W-:Y:S01]  /*9c70*/  LOP3.LUT R2, R2, 0x200, R3, 0xf8, !PT ;  /* 0x0000020002027812 */ /* 0x000fe200078ef803 */
[----:B------:R1:W-:Y:S01]  /*9c80*/  STL [R1+0x20], RZ ;  /* 0x000020ff01007387 */ /* 0x0003e20000100800 */
[----:B------:R-:W-:-:S02]  /*9c90*/  IMAD.SHL.U32 R3, R5, 0x10, RZ ;  /* 0x0000001005037824 */ /* 0x000fc400078e00ff */
[----:B------:R-:W-:-:S03]  /*9ca0*/  LEA R27, R2, UR37, 0x1 ;  /* 0x00000025021b7c11 */ /* 0x000fc6000f8e08ff */
[----:B0-----:R-:W-:-:S07]  /*9cb0*/  LOP3.LUT R0, R4, 0x70, R3, 0xf8, !PT ;  /* 0x0000007004007812 */ /* 0x001fce00078ef803 */
.L_x_94:
[----:B------:R-:W2:Y:S01]  /*9cc0*/  LDL R6, [R1+0x8] ;  /* 0x0000080001067983 */ /* 0x000ea20000100800 */
[----:B0-----:R-:W0:Y:S01]  /*9cd0*/  LDC R0, c[0x0][0xc38] ;  /* 0x00030e00ff007b82 */ /* 0x001e220000000800 */
[----:B------:R-:W-:Y:S05]  /*9ce0*/  YIELD ;  /* 0x0000000000007946 */ /* 0x000fea0003800000 */
[----:B------:R-:W-:Y:S02]  /*9cf0*/  ULDC.64 UR4, c[0x0][0x418] ;  /* 0x0001060000047ab9 */ /* 0x000fe40000000a00 */
[----:B------:R-:W3:Y:S01]  /*9d00*/  LDC R4, c[0x0][0xc44] ;  /* 0x00031100ff047b82 */ /* 0x000ee20000000800 */
[----:B------:R-:W-:-:S03]  /*9d10*/  UISETP.NE.U32.AND UP0, UPT, UR4, URZ, UPT ;  /* 0x0000003f0400728c */ /* 0x000fc6000bf05070 */
[----:B------:R-:W-:Y:S01]  /*9d20*/  ULDC UR4, c[0x0][0x424] ;  /* 0x0001090000047ab9 */ /* 0x000fe20000000800 */
[----:B------:R-:W-:-:S04]  /*9d30*/  UISETP.NE.AND.EX UP0, UPT, UR5, URZ, UPT, UP0 ;  /* 0x0000003f0500728c */ /* 0x000fc8000bf05300 */
[----:B------:R-:W-:Y:S01]  /*9d40*/  USEL UR4, UR4, 0x1, UP0 ;  /* 0x0000000104047887 */ /* 0x000fe20008000000 */
[----:B0-----:R-:W-:Y:S02]  /*9d50*/  ISETP.NE.AND P0, PT, R0, 0x1, PT ;  /* 0x000000010000780c */ /* 0x001fe40003f05270 */
[----:B---3--:R-:W-:-:S11]  /*9d60*/  ISETP.NE.AND P1, PT, R4, 0x1, PT ;  /* 0x000000010400780c */ /* 0x008fd60003f25270 */
[----:B------:R-:W2:Y:S08]  /*9d70*/  @P0 LDC R0, c[0x0][0xc3c] ;  /* 0x00030f00ff000b82 */ /* 0x000eb00000000800 */
[----:B------:R-:W0:Y:S08]  /*9d80*/  @P0 LDC R5, c[0x0][0xc40] ;  /* 0x00031000ff050b82 */ /* 0x000e300000000800 */
[----:B------:R-:W3:Y:S01]  /*9d90*/  @P1 LDC.64 R2, c[0x0][0xc48] ;  /* 0x00031200ff021b82 */ /* 0x000ee20000000a00 */
[----:B--2---:R-:W-:-:S05]  /*9da0*/  @P0 IMAD.HI.U32 R0, R6, R0, RZ ;  /* 0x0000000006000227 */ /* 0x004fca00078e00ff */
[----:B0-----:R-:W-:Y:S02]  /*9db0*/  @P0 SHF.R.U32.HI R6, RZ, R5, R0 ;  /* 0x00000005ff060219 */ /* 0x001fe40000011600 */
[----:B------:R-:W0:Y:S03]  /*9dc0*/  LDC R0, c[0x0][0x2f0] ;  /* 0x0000bc00ff007b82 */ /* 0x000e260000000800 */
[----:B---3--:R-:W-:Y:S01]  /*9dd0*/  @P1 IMAD.HI.U32 R2, R6, R2, RZ ;  /* 0x0000000206021227 */ /* 0x008fe200078e00ff */
[----:B------:R2:W-:Y:S03]  /*9de0*/  STL [R1], R6 ;  /* 0x0000000601007387 */ /* 0x0005e60000100800 */
[----:B------:R-:W-:Y:S01]  /*9df0*/  IMAD.MOV.U32 R28, RZ, RZ, R6 ;  /* 0x000000ffff1c7224 */ /* 0x000fe200078e0006 */
[----:B------:R-:W-:-:S04]  /*9e00*/  @P1 SHF.R.U32.HI R28, RZ, R3, R2 ;  /* 0x00000003ff1c1219 */ /* 0x000fc80000011602 */
[----:B------:R-:W-:-:S05]  /*9e10*/  IADD3 R17, -R28, RZ, RZ ;  /* 0x000000ff1c117210 */ /* 0x000fca0007ffe1ff */
[----:B------:R-:W-:Y:S02]  /*9e20*/  IMAD R17, R4, R17, R6 ;  /* 0x0000001104117224 */ /* 0x000fe400078e0206 */
[----:B0-----:R-:W-:Y:S01]  /*9e30*/  IMAD R7, R0, UR4, RZ ;  /* 0x0000000400077c24 */ /* 0x001fe2000f8e02ff */
[----:B------:R-:W-:-:S03]  /*9e40*/  UIADD3 UR4, UR37, 0x12400, URZ ;  /* 0x0001240025047890 */ /* 0x000fc6000fffe03f */
[----:B------:R-:W-:Y:S01]  /*9e50*/  VIADD R0, R7, 0xbf ;  /* 0x000000bf07007836 */ /* 0x000fe20000000000 */
[----:B------:R2:W-:Y:S01]  /*9e60*/  STL [R1+0x18], R7 ;  /* 0x0000180701007387 */ /* 0x0005e20000100800 */
[----:B------:R-:W-:Y:S02]  /*9e70*/  ULOP3.LUT UP0, URZ, UR4, 0x3ff, URZ, 0xc0, !UPT ;  /* 0x000003ff043f7892 */ /* 0x000fe4000f80c03f */
[----:B------:R-:W-:-:S04]  /*9e80*/  IMAD.HI R0, R0, 0x2aaaaaab, RZ ;  /* 0x2aaaaaab00007827 */ /* 0x000fc800078e02ff */
[----:B------:R-:W-:Y:S02]  /*9e90*/  PLOP3.LUT P0, PT, PT, PT, UP0, 0x80, 0x0 ;  /* 0x000000000000781c */ /* 0x000fe40003f0f008 */
[----:B------:R-:W-:-:S04]  /*9ea0*/  SHF.R.U32.HI R3, RZ, 0x1f, R0 ;  /* 0x0000001fff037819 */ /* 0x000fc80000011600 */
[----:B------:R-:W-:-:S05]  /*9eb0*/  LEA.HI.SX32 R24, R0, R3, 0x1b ;  /* 0x0000000300187211 */ /* 0x000fca00078fdaff */
[----:B------:R2:W-:Y:S02]  /*9ec0*/  STL [R1+0x4], R24 ;  /* 0x0000041801007387 */ /* 0x0005e40000100800 */
[----:B------:R-:W-:Y:S05]  /*9ed0*/  @!P0 BRA `(.L_x_31) ;  /* 0x0000000000408947 */ /* 0x000fea0003800000 */
[----:B------:R-:W-:Y:S01]  /*9ee0*/  MOV R2, 0x0 ;  /* 0x0000000000027802 */ /* 0x000fe20000000f00 */
[----:B------:R-:W-:Y:S01]  /*9ef0*/  ULDC.64 UR6, c[0x4][0xa8] ;  /* 0x01002a0000067ab9 */ /* 0x000fe20000000a00 */
[----:B------:R-:W-:Y:S01]  /*9f00*/  ULDC.64 UR8, c[0x4][0xb0] ;  /* 0x01002c0000087ab9 */ /* 0x000fe20000000a00 */
[----:B------:R-:W-:Y:S01]  /*9f10*/  ULDC.64 UR4, c[0x4][0x30] ;  /* 0x01000c0000047ab9 */ /* 0x000fe20000000a00 */
[----:B------:R-:W-:Y:S01]  /*9f20*/  IMAD.U32 R4, RZ, RZ, UR6 ;  /* 0x00000006ff047e24 */ /* 0x000fe2000f8e00ff */
[----:B--2---:R-:W-:Y:S01]  /*9f30*/  MOV R7, UR9 ;  /* 0x0000000900077c02 */ /* 0x004fe20008000f00 */
[----:B------:R-:W0:Y:S01]  /*9f40*/  LDC.64 R2, c[0x4][R2] ;  /* 0x0100000002027b82 */ /* 0x000e220000000a00 */
[----:B------:R-:W-:Y:S01]  /*9f50*/  IMAD.U32 R5, RZ, RZ, UR7 ;  /* 0x00000007ff057e24 */ /* 0x000fe2000f8e00ff */
[----:B------:R-:W-:Y:S01]  /*9f60*/  MOV R12, 0x1 ;  /* 0x00000001000c7802 */ /* 0x000fe20000000f00 */
[----:B------:R-:W-:Y:S02]  /*9f70*/  IMAD.U32 R6, RZ, RZ, UR8 ;  /* 0x00000008ff067e24 */ /* 0x000fe4000f8e00ff */
[----:B------:R-:W-:-:S02]  /*9f80*/  IMAD.U32 R10, RZ, RZ, UR4 ;  /* 0x00000004ff0a7e24 */ /* 0x000fc4000f8e00ff */
[----:B------:R-:W-:Y:S02]  /*9f90*/  IMAD.U32 R11, RZ, RZ, UR5 ;  /* 0x00000005ff0b7e24 */ /* 0x000fe4000f8e00ff */
[----:B------:R-:W-:Y:S02]  /*9fa0*/  IMAD.MOV.U32 R8, RZ, RZ, 0x70 ;  /* 0x00000070ff087424 */ /* 0x000fe400078e00ff */
[----:B------:R-:W-:-:S07]  /*9fb0*/  IMAD.MOV.U32 R13, RZ, RZ, RZ ;  /* 0x000000ffff0d7224 */ /* 0x000fce00078e00ff */
[----:B------:R-:W-:-:S07]  /*9fc0*/  LEPC R20, `(.L_x_31) ;  /* 0x000000001014794e */ /* 0x000fce0000000000 */
[----:B01----:R-:W-:Y:S05]  /*9fd0*/  CALL.ABS.NOINC R2 ;  /* 0x0000000002007343 */ /* 0x003fea0003c00000 */
.L_x_31:
[----:B------:R-:W-:-:S04]  /*9fe0*/  UIADD3 UR4, UR37, 0x400, URZ ;  /* 0x0000040025047890 */ /* 0x000fc8000fffe03f */
[----:B------:R-:W-:-:S06]  /*9ff0*/  ULOP3.LUT UP0, URZ, UR4, 0x3ff, URZ, 0xc0, !UPT ;  /* 0x000003ff043f7892 */ /* 0x000fcc000f80c03f */
[----:B------:R-:W-:-:S13]  /*a000*/  PLOP3.LUT P0, PT, PT, PT, UP0, 0x80, 0x0 ;  /* 0x000000000000781c */ /* 0x000fda0003f0f008 */
[----:B------:R-:W-:Y:S05]  /*a010*/  @!P0 BRA `(.L_x_32) ;  /* 0x00000000007c8947 */ /* 0x000fea0003800000 */
[----:B------:R-:W-:Y:S01]  /*a020*/  MOV R18, 0x0 ;  /* 0x0000000000127802 */ /* 0x000fe20000000f00 */
[----:B------:R-:W-:Y:S01]  /*a030*/  ULDC.64 UR6, c[0x4][0xa8] ;  /* 0x01002a0000067ab9 */ /* 0x000fe20000000a00 */
[----:B------:R-:W-:Y:S01]  /*a040*/  ULDC.64 UR8, c[0x4][0xb0] ;  /* 0x01002c0000087ab9 */ /* 0x000fe20000000a00 */
[----:B------:R-:W-:Y:S01]  /*a050*/  ULDC.64 UR4, c[0x4][0x38] ;  /* 0x01000e0000047ab9 */ /* 0x000fe20000000a00 */
[----:B------:R0:W3:Y:S01]  /*a060*/  LDC.64 R2, c[0x4][R18] ;  /* 0x0100000012027b82 */ /* 0x0000e20000000a00 */
[----:B------:R-:W-:Y:S01]  /*a070*/  IMAD.U32 R4, RZ, RZ, UR6 ;  /* 0x00000006ff047e24 */ /* 0x000fe2000f8e00ff */
[----:B--2---:R-:W-:Y:S01]  /*a080*/  MOV R6, UR8 ;  /* 0x0000000800067c02 */ /* 0x004fe20008000f00 */
[----:B------:R-:W-:Y:S01]  /*a090*/  IMAD.U32 R5, RZ, RZ, UR7 ;  /* 0x00000007ff057e24 */ /* 0x000fe2000f8e00ff */
[----:B------:R-:W-:Y:S01]  /*a0a0*/  MOV R8, 0x70 ;  /* 0x0000007000087802 */ /* 0x000fe20000000f00 */
[----:B------:R-:W-:Y:S02]  /*a0b0*/  IMAD.U32 R7, RZ, RZ, UR9 ;  /* 0x00000009ff077e24 */ /* 0x000fe4000f8e00ff */
[----:B------:R-:W-:-:S02]  /*a0c0*/  IMAD.U32 R10, RZ, RZ, UR4 ;  /* 0x00000004ff0a7e24 */ /* 0x000fc4000f8e00ff */
[----:B------:R-:W-:Y:S02]  /*a0d0*/  IMAD.U32 R11, RZ, RZ, UR5 ;  /* 0x00000005ff0b7e24 */ /* 0x000fe4000f8e00ff */
[----:B------:R-:W-:Y:S02]  /*a0e0*/  IMAD.MOV.U32 R12, RZ, RZ, 0x1 ;  /* 0x00000001ff0c7424 */ /* 0x000fe400078e00ff */
[----:B0-----:R-:W-:-:S07]  /*a0f0*/  IMAD.MOV.U32 R13, RZ, RZ, RZ ;  /* 0x000000ffff0d7224 */ /* 0x001fce00078e00ff */
[----:B------:R-:W-:-:S07]  /*a100*/  LEPC R20, `(.L_x_33) ;  /* 0x000000001014794e */ /* 0x000fce0000000000 */
[----:B-1-3--:R-:W-:Y:S05]  /*a110*/  CALL.ABS.NOINC R2 ;  /* 0x0000000002007343 */ /* 0x00afea0003c00000 */
.L_x_33:
[----:B------:R0:W1:Y:S01]  /*a120*/  LDC.64 R2, c[0x4][R18] ;  /* 0x0100000012027b82 */ /* 0x0000620000000a00 */
[----:B------:R-:W-:Y:S01]  /*a130*/  ULDC.64 UR6, c[0x4][0xa8] ;  /* 0x01002a0000067ab9 */ /* 0x000fe20000000a00 */
[----:B------:R-:W-:Y:S01]  /*a140*/  ULDC.64 UR8, c[0x4][0xb0] ;  /* 0x01002c0000087ab9 */ /* 0x000fe20000000a00 */
[----:B------:R-:W-:Y:S01]  /*a150*/  ULDC.64 UR4, c[0x4][0x40] ;  /* 0x0100100000047ab9 */ /* 0x000fe20000000a00 */
[----:B------:R-:W-:Y:S01]  /*a160*/  IMAD.U32 R4, RZ, RZ, UR6 ;  /* 0x00000006ff047e24 */ /* 0x000fe2000f8e00ff */
[----:B------:R-:W-:Y:S01]  /*a170*/  MOV R5, UR7 ;  /* 0x0000000700057c02 */ /* 0x000fe20008000f00 */
[----:B------:R-:W-:Y:S01]  /*a180*/  IMAD.U32 R6, RZ, RZ, UR8 ;  /* 0x00000008ff067e24 */ /* 0x000fe2000f8e00ff */
[----:B------:R-:W-:Y:S01]  /*a190*/  MOV R11, UR5 ;  /* 0x00000005000b7c02 */ /* 0x000fe20008000f00 */
[----:B------:R-:W-:Y:S02]  /*a1a0*/  IMAD.U32 R7, RZ, RZ, UR9 ;  /* 0x00000009ff077e24 */ /* 0x000fe4000f8e00ff */
[----:B------:R-:W-:-:S02]  /*a1b0*/  IMAD.U32 R10, RZ, RZ, UR4 ;  /* 0x00000004ff0a7e24 */ /* 0x000fc4000f8e00ff */
[----:B------:R-:W-:Y:S02]  /*a1c0*/  IMAD.MOV.U32 R8, RZ, RZ, 0x70 ;  /* 0x00000070ff087424 */ /* 0x000fe400078e00ff */
[----:B------:R-:W-:Y:S02]  /*a1d0*/  IMAD.MOV.U32 R12, RZ, RZ, 0x1 ;  /* 0x00000001ff0c7424 */ /* 0x000fe400078e00ff */
[----:B0-----:R-:W-:-:S07]  /*a1e0*/  IMAD.MOV.U32 R13, RZ, RZ, RZ ;  /* 0x000000ffff0d7224 */ /* 0x001fce00078e00ff */
[----:B------:R-:W-:-:S07]  /*a1f0*/  LEPC R20, `(.L_x_32) ;  /* 0x000000001014794e */ /* 0x000fce0000000000 */
[----:B-1----:R-:W-:Y:S05]  /*a200*/  CALL.ABS.NOINC R2 ;  /* 0x0000000002007343 */ /* 0x002fea0003c00000 */
.L_x_32:
[----:B------:R-:W-:Y:S01]  /*a210*/  ULDC.64 UR4, c[0x0][0x9f8] ;  /* 0x00027e0000047ab9 */ /* 0x000fe20000000a00 */
[----:B------:R-:W-:Y:S02]  /*a220*/  MOV R19, R28 ;  /* 0x0000001c00137202 */ /* 0x000fe40000000f00 */
[----:B------:R-:W-:-:S04]  /*a230*/  ISETP.NE.U32.AND P0, PT, RZ, UR4, PT ;  /* 0x00000004ff007c0c */ /* 0x000fc8000bf05070 */
[----:B------:R-:W-:-:S13]  /*a240*/  ISETP.NE.AND.EX P0, PT, RZ, UR5, PT, P0 ;  /* 0x00000005ff007c0c */ /* 0x000fda000bf05300 */
[----:B------:R-:W0:Y:S02]  /*a250*/  @P0 LDC.64 R2, c[0x0][0x9f8] ;  /* 0x00027e00ff020b82 */ /* 0x000e240000000a00 */
[----:B0-----:R-:W-:-:S05]  /*a260*/  @P0 IMAD.WIDE R2, R28, 0x4, R2 ;  /* 0x000000041c020825 */ /* 0x001fca00078e0202 */
[----:B------:R0:W2:Y:S01]  /*a270*/  @P0 LDG.E R19, desc[UR46][R2.64] ;  /* 0x0000002e02130981 */ /* 0x0000a2000c1e1900 */
[----:B------:R-:W-:Y:S01]  /*a280*/  UMOV UR4, 0xffffffff ;  /* 0xffffffff00047882 */ /* 0x000fe20000000000 */
[----:B------:R-:W-:Y:S01]  /*a290*/  VIADD R29, R24, 0xffffffff ;  /* 0xffffffff181d7836 */ /* 0x000fe20000000000 */
[----:B0-----:R-:W0:Y:S02]  /*a2a0*/  LDC.64 R2, c[0x0][0x418] ;  /* 0x00010600ff027b82 */ /* 0x001e240000000a00 */
[----:B0-----:R-:W-:-:S04]  /*a2b0*/  ISETP.NE.U32.AND P0, PT, R2, RZ, PT ;  /* 0x000000ff0200720c */ /* 0x001fc80003f05070 */
[----:B------:R-:W-:-:S04]  /*a2c0*/  ISETP.NE.AND.EX P1, PT, R3, RZ, PT, P0 ;  /* 0x000000ff0300720c */ /* 0x000fc80003f25300 */
[----:B------:R-:W-:Y:S02]  /*a2d0*/  P2R R26, PR, RZ, 0x2 ;  /* 0x00000002ff1a7803 */ /* 0x000fe40000000000 */
[----:B--2---:R-:W-:Y:S02]  /*a2e0*/  SHF.R.S32.HI R24, RZ, 0x1f, R19 ;  /* 0x0000001fff187819 */ /* 0x004fe40000011413 */
[----:B------:R-:W-:Y:S01]  /*a2f0*/  SEL R18, R19, RZ, !P1 ;  /* 0x000000ff13127207 */ /* 0x000fe20004800000 */
[----:B------:R-:W-:Y:S06]  /*a300*/  BRA.DIV UR4, `(.L_x_34) ;  /* 0x0000003204347947 */ /* 0x000fec000b800000 */
[----:B------:R-:W0:Y:S02]  /*a310*/  S2R R0, SR_TID.X ;  /* 0x0000000000007919 */ /* 0x000e240000002100 */
[----:B0-----:R-:W-:-:S04]  /*a320*/  SHF.R.U32.HI R0, RZ, 0x5, R0 ;  /* 0x00000005ff007819 */ /* 0x001fc80000011600 */
[----:B------:R-:W-:-:S05]  /*a330*/  LOP3.LUT R0, R0, 0x3, RZ, 0xc0, !PT ;  /* 0x0000000300007812 */ /* 0x000fca00078ec0ff */
[----:B------:R0:W2:Y:S02]  /*a340*/  SHFL.IDX PT, R14, R0, RZ, 0x1f ;  /* 0x00001fff000e7589 */ /* 0x0000a400000e0000 */
.L_x_110:
[----:B--2---:R-:W-:Y:S02]  /*a350*/  ISETP.NE.AND P0, PT, R14, RZ, PT ;  /* 0x000000ff0e00720c */ /* 0x004fe40003f05270 */
[----:B------:R-:W-:-:S04]  /*a360*/  PLOP3.LUT P2, PT, PT, PT, PT, 0x8, 0x0 ;  /* 0x000000000000781c */ /* 0x000fc80003f4e170 */
[----:B------:R-:W-:-:S07]  /*a370*/  P2R R25, PR, RZ, 0x4 ;  /* 0x00000004ff197803 */ /* 0x000fce0000000000 */
[----:B------:R-:W-:Y:S05]  /*a380*/  @P0 BRA `(.L_x_35) ;  /* 0x0000000000e80947 */ /* 0x000fea0003800000 */
[----:B------:R-:W-:-:S03]  /*a390*/  UMOV UR4, 0xffffffff ;  /* 0xffffffff00047882 */ /* 0x000fc60000000000 */
[----:B------:R-:W-:Y:S05]  /*a3a0*/  BRA.DIV UR4, `(.L_x_36) ;  /* 0x0000003204407947 */ /* 0x000fea000b800000 */
[----:B------:R-:W-:-:S13]  /*a3b0*/  ELECT P6, URZ, PT ;  /* 0x00000000003f782f */ /* 0x000fda00038c0000 */
.L_x_113:
[----:B------:R-:W-:Y:S05]  /*a3c0*/  @!P6 BRA `(.L_x_35) ;  /* 0x0000000000d8e947 */ /* 0x000fea0003800000 */
[----:B------:R-:W-:Y:S02]  /*a3d0*/  IMAD.MOV.U32 R23, RZ, RZ, R29 ;  /* 0x000000ffff177224 */ /* 0x000fe400078e001d */
[----:B------:R-:W-:Y:S01]  /*a3e0*/  IMAD.MOV.U32 R18, RZ, RZ, R19 ;  /* 0x000000ffff127224 */ /* 0x000fe200078e0013 */
[----:B------:R-:W-:Y:S06]  /*a3f0*/  @!P1 BRA `(.L_x_37) ;  /* 0x0000000000489947 */ /* 0x000fec0003800000 */
[----:B------:R-:W2:Y:S01]  /*a400*/  LDC R23, c[0x0][0x43c] ;  /* 0x00010f00ff177b82 */ /* 0x000ea20000000800 */
[----:B0-----:R-:W-:Y:S01]  /*a410*/  MOV R0, R29 ;  /* 0x0000001d00007202 */ /* 0x001fe20000000f00 */
[----:B------:R-:W-:Y:S02]  /*a420*/  ULDC.64 UR4, c[0x0][0x428] ;  /* 0x00010a0000047ab9 */ /* 0x000fe40000000a00 */
[----:B------:R-:W-:-:S04]  /*a430*/  IMAD R6, R24, UR4, RZ ;  /* 0x0000000418067c24 */ /* 0x000fc8000f8e02ff */
[----:B------:R-:W-:Y:S01]  /*a440*/  IMAD R7, R19, UR5, R6 ;  /* 0x0000000513077c24 */ /* 0x000fe2000f8e0206 */
[----:B--2---:R-:W-:-:S13]  /*a450*/  ISETP.NE.AND P0, PT, R23, 0x1, PT ;  /* 0x000000011700780c */ /* 0x004fda0003f05270 */
[----:B------:R-:W0:Y:S02]  /*a460*/  @P0 LDC.64 R4, c[0x0][0x440] ;  /* 0x00011000ff040b82 */ /* 0x000e240000000a00 */
[----:B0-----:R-:W-:-:S05]  /*a470*/  @P0 IMAD.HI.U32 R4, R29, R4, RZ ;  /* 0x000000041d040227 */ /* 0x001fca00078e00ff */
[----:B------:R-:W-:-:S04]  /*a480*/  @P0 SHF.R.U32.HI R0, RZ, R5, R4 ;  /* 0x00000005ff000219 */ /* 0x000fc80000011604 */
[--C-:B------:R-:W-:Y:S01]  /*a490*/  SHF.R.S32.HI R5, RZ, 0x1f, R0.reuse ;  /* 0x0000001fff057819 */ /* 0x100fe20000011400 */
[----:B------:R-:W-:-:S04]  /*a4a0*/  IMAD.MOV.U32 R4, RZ, RZ, R0 ;  /* 0x000000ffff047224 */ /* 0x000fc800078e0000 */
[----:B------:R-:W-:-:S04]  /*a4b0*/  IMAD.WIDE.U32 R4, R19, UR4, R4 ;  /* 0x0000000413047c25 */ /* 0x000fc8000f8e0004 */
[----:B------:R-:W-:Y:S01]  /*a4c0*/  IMAD.IADD R5, R5, 0x1, R7 ;  /* 0x0000000105057824 */ /* 0x000fe200078e0207 */
[----:B------:R-:W-:-:S04]  /*a4d0*/  LEA R2, P0, R4, R2, 0x2 ;  /* 0x0000000204027211 */ /* 0x000fc800078010ff */
[----:B------:R-:W-:-:S05]  /*a4e0*/  LEA.HI.X R3, R4, R3, R5, 0x2, P0 ;  /* 0x0000000304037211 */ /* 0x000fca00000f1405 */
[----:B------:R2:W5:Y:S01]  /*a4f0*/  LDG.E R18, desc[UR46][R2.64] ;  /* 0x0000002e02127981 */ /* 0x000562000c1e1900 */
[----:B------:R-:W-:-:S04]  /*a500*/  IMAD.MOV R0, RZ, RZ, -R0 ;  /* 0x000000ffff007224 */ /* 0x000fc800078e0a00 */
[----:B------:R-:W-:-:S07]  /*a510*/  IMAD R23, R23, R0, R29 ;  /* 0x0000000017177224 */ /* 0x000fce00078e021d */
.L_x_37:
[----:B0-----:R-:W0:Y:S01]  /*a520*/  S2R R0, SR_TID.X ;  /* 0x0000000000007919 */ /* 0x001e220000002100 */
[----:B--2---:R-:W-:Y:S02]  /*a530*/  LEA R3, R16, UR37, 0x3 ;  /* 0x0000002510037c11 */ /* 0x004fe4000f8e18ff */
[----:B0-----:R-:W-:Y:S02]  /*a540*/  LOP3.LUT R2, R0, 0x7f, RZ, 0xc0, !PT ;  /* 0x0000007f00027812 */ /* 0x001fe400078ec0ff */
[----:B------:R-:W-:Y:S02]  /*a550*/  SHF.L.U32 R0, R22, 0x1f, RZ ;  /* 0x0000001f16007819 */ /* 0x000fe400000006ff */
[----:B------:R-:W-:Y:S02]  /*a560*/  ISETP.NE.AND P1, PT, R2, RZ, PT ;  /* 0x000000ff0200720c */ /* 0x000fe40003f25270 */
[----:B------:R-:W0:Y:S02]  /*a570*/  SYNCS.PHASECHK.TRANS64.TRYWAIT P0, [R3+URZ+0x30840], R0 ;  /* 0x03084000030075a7 */ /* 0x000e24000800017f */
[----:B0-----:R-:W-:Y:S09]  /*a580*/  @!P0 BRA `(.L_x_38) ;  /* 0x0000002c00e88947 */ /* 0x001ff20003800000 */
.L_x_114:
[----:B------:R-:W-:Y:S05]  /*a590*/  @P1 BRA `(.L_x_39) ;  /* 0x00000000001c1947 */ /* 0x000fea0003800000 */
[----:B------:R-:W2:Y:S01]  /*a5a0*/  S2R R2, SR_TID.X ;  /* 0x0000000000027919 */ /* 0x000ea20000002100 */
[----:B0-----:R-:W-:-:S04]  /*a5b0*/  MOV R0, 0x6000 ;  /* 0x0000600000007802 */ /* 0x001fc80000000f00 */
[----:B------:R3:W-:Y:S01]  /*a5c0*/  SYNCS.ARRIVE.TRANS64 RZ, [R3+URZ+0x30830], R0 ;  /* 0x0308300003ff79a7 */ /* 0x0007e2000800003f */
[----:B--2---:R-:W-:-:S04]  /*a5d0*/  LOP3.LUT R2, R2, 0x1f, RZ, 0xc0, !PT ;  /* 0x0000001f02027812 */ /* 0x004fc800078ec0ff */
[----:B------:R-:W-:-:S13]  /*a5e0*/  ISETP.NE.AND P0, PT, R2, RZ, PT ;  /* 0x000000ff0200720c */ /* 0x000fda0003f05270 */
[----:B---3--:R-:W-:Y:S05]  /*a5f0*/  @!P0 BRA `(.L_x_39) ;  /* 0x0000000000048947 */ /* 0x008fea0003800000 */
[----:B------:R-:W-:Y:S01]  /*a600*/  BPT.TRAP 0x1 ;  /* 0x000000040000795c */ /* 0x000fe20000300000 */
.L_x_39:
[----:B------:R-:W-:Y:S01]  /*a610*/  R2UR UR8, R16 ;  /* 0x00000000100872ca */ /* 0x000fe200000e0000 */
[----:B------:R-:W-:Y:S01]  /*a620*/  UIADD3 UR4, UP0, UR40, 0x370, URZ ;  /* 0x0000037028047890 */ /* 0x000fe2000ff1e03f */
[----:B------:R-:W-:Y:S01]  /*a630*/  R2UR UR9, R3 ;  /* 0x00000000030972ca */ /* 0x000fe200000e0000 */
[----:B------:R-:W-:Y:S01]  /*a640*/  UMOV UR6, 0x0 ;  /* 0x0000000000067882 */ /* 0x000fe20000000000 */
[----:B------:R-:W-:Y:S01]  /*a650*/  R2UR UR11, R23 ;  /* 0x00000000170b72ca */ /* 0x000fe200000e0000 */
[----:B------:R-:W-:Y:S01]  /*a660*/  UIADD3.X UR5, URZ, UR41, URZ, UP0, !UPT ;  /* 0x000000293f057290 */ /* 0x000fe200087fe43f */
[----:B------:R-:W-:Y:S01]  /*a670*/  R2UR UR12, R17 ;  /* 0x00000000110c72ca */ /* 0x000fe200000e0000 */
[----:B------:R-:W-:Y:S01]  /*a680*/  UMOV UR7, 0x14f00000 ;  /* 0x14f0000000077882 */ /* 0x000fe20000000000 */
[----:B-----5:R-:W-:Y:S01]  /*a690*/  R2UR UR13, R18 ;  /* 0x00000000120d72ca */ /* 0x020fe200000e0000 */
[----:B------:R-:W-:Y:S01]  /*a6a0*/  UMOV UR10, URZ ;  /* 0x0000003f000a7c82 */ /* 0x000fe20008000000 */
[----:B------:R-:W-:-:S03]  /*a6b0*/  PLOP3.LUT P0, PT, PT, PT, PT, 0x80, 0x0 ;  /* 0x000000000000781c */ /* 0x000fc60003f0f070 */
[----:B------:R-:W-:Y:S01]  /*a6c0*/  UIMAD UR8, UR8, 0x6000, UR37 ;  /* 0x00006000080878a4 */ /* 0x000fe2000f8e0225 */
[----:B------:R-:W-:Y:S01]  /*a6d0*/  P2R R25, PR, RZ, 0x1 ;  /* 0x00000001ff197803 */ /* 0x000fe20000000000 */
[----:B------:R-:W-:Y:S02]  /*a6e0*/  UIADD3 UR9, UR9, 0x30830, URZ ;  /* 0x0003083009097890 */ /* 0x000fe4000fffe03f */
[----:B------:R-:W-:Y:S02]  /*a6f0*/  UIMAD UR11, UR11, 0xc0, URZ ;  /* 0x000000c00b0b78a4 */ /* 0x000fe4000f8e023f */
[----:B------:R-:W-:-:S09]  /*a700*/  UIADD3 UR8, UR8, 0x12400, URZ ;  /* 0x0001240008087890 */ /* 0x000fd2000fffe03f */
[----:B------:R2:W-:Y:S02]  /*a710*/  UTMALDG.4D [UR8], [UR4], desc[UR6] ;  /* 0x00000608040075b4 */ /* 0x0005e40008019000 */
[----:B--2---:R-:W-:Y:S01]  /*a720*/  NOP ;  /* 0x0000000000007918 */ /* 0x004fe20000000000 */
.L_x_35:
[----:B------:R-:W-:Y:S05]  /*a730*/  WARPSYNC.ALL ;  /* 0x0000000000007948 */ /* 0x000fea0003800000 */
[----:B------:R-:W-:Y:S01]  /*a740*/  UIADD3 UR4, UR37, 0xc400, URZ ;  /* 0x0000c40025047890 */ /* 0x000fe2000fffe03f */
[----:B0-----:R-:W-:Y:S01]  /*a750*/  SHF.R.S32.HI R0, RZ, 0x1f, R17 ;  /* 0x0000001fff007819 */ /* 0x001fe20000011411 */
[----:B------:R-:W-:Y:S02]  /*a760*/  BAR.SYNC.DEFER_BLOCKING 0x8, 0x200 ;  /* 0x0208000000007b1d */ /* 0x000fe40000010000 */
[----:B------:R-:W-:-:S04]  /*a770*/  ULOP3.LUT UP0, URZ, UR4, 0x3ff, URZ, 0xc0, !UPT ;  /* 0x000003ff043f7892 */ /* 0x000fc8000f80c03f */
[----:B------:R-:W-:Y:S02]  /*a780*/  ULDC.64 UR4, c[0x0][0x2d8] ;  /* 0x0000b60000047ab9 */ /* 0x000fe40000000a00 */
[----:B------:R-:W-:Y:S01]  /*a790*/  IMAD R0, R0, UR4, RZ ;  /* 0x0000000400007c24 */ /* 0x000fe2000f8e02ff */
[----:B------:R-:W-:Y:S01]  /*a7a0*/  PLOP3.LUT P0, PT, PT, PT, UP0, 0x80, 0x0 ;  /* 0x000000000000781c */ /* 0x000fe20003f0f008 */
[----:B------:R-:W-:-:S04]  /*a7b0*/  IMAD.WIDE.U32 R2, R17, UR4, RZ ;  /* 0x0000000411027c25 */ /* 0x000fc8000f8e00ff */
[----:B------:R-:W-:Y:S01]  /*a7c0*/  IMAD R0, R17, UR5, R0 ;  /* 0x0000000511007c24 */ /* 0x000fe2000f8e0200 */
[----:B------:R0:W-:Y:S03]  /*a7d0*/  STL.64 [R1+0x10], R2 ;  /* 0x0000100201007387 */ /* 0x0001e60000100a00 */
[----:B0-----:R-:W-:Y:S01]  /*a7e0*/  IMAD.IADD R2, R3, 0x1, R0 ;  /* 0x0000000103027824 */ /* 0x001fe200078e0200 */
[----:B------:R-:W-:-:S05]  /*a7f0*/  SHF.R.S32.HI R0, RZ, 0x1f, R28 ;  /* 0x0000001fff007819 */ /* 0x000fca000001141c */
[----:B------:R0:W-:Y:S04]  /*a800*/  STL [R1+0x28], R0 ;  /* 0x0000280001007387 */ /* 0x0001e80000100800 */
[----:B------:R0:W-:Y:S01]  /*a810*/  STL [R1+0x24], R2 ;  /* 0x0000240201007387 */ /* 0x0001e20000100800 */
[----:B------:R-:W-:Y:S05]  /*a820*/  @!P0 BRA `(.L_x_40) ;  /* 0x0000000000408947 */ /* 0x000fea0003800000 */
[----:B0-----:R-:W-:Y:S01]  /*a830*/  MOV R2, 0x0 ;  /* 0x0000000000027802 */ /* 0x001fe20000000f00 */
[----:B------:R-:W-:Y:S01]  /*a840*/  ULDC.64 UR6, c[0x4][0xa8] ;  /* 0x01002a0000067ab9 */ /* 0x000fe20000000a00 */
[----:B------:R-:W-:Y:S01]  /*a850*/  ULDC.64 UR8, c[0x4][0xb0] ;  /* 0x01002c0000087ab9 */ /* 0x000fe20000000a00 */
[----:B------:R-:W-:Y:S01]  /*a860*/  ULDC.64 UR4, c[0x4][0x20] ;  /* 0x0100080000047ab9 */ /* 0x000fe20000000a00 */
[----:B------:R-:W-:Y:S01]  /*a870*/  IMAD.U32 R4, RZ, RZ, UR6 ;  /* 0x00000006ff047e24 */ /* 0x000fe2000f8e00ff */
[----:B------:R-:W-:Y:S01]  /*a880*/  MOV R6, UR8 ;  /* 0x0000000800067c02 */ /* 0x000fe20008000f00 */
        /* <DEDUP_REMOVED lines=10> */
.L_x_40:
[----:B------:R-:W2:Y:S01]  /*a930*/  LDL.LU R20, [R1+0x24] ;  /* 0x0000240001147983 */ /* 0x000ea20000300800 */
[----:B------:R-:W3:Y:S01]  /*a940*/  LDC R9, c[0x0][0x448] ;  /* 0x00011200ff097b82 */ /* 0x000ee20000000800 */
[----:B------:R-:W-:Y:S01]  /*a950*/  ULDC.64 UR4, c[0x0][0x2e0] ;  /* 0x0000b80000047ab9 */ /* 0x000fe20000000a00 */
[----:B------:R-:W-:Y:S01]  /*a960*/  ULDC.64 UR6, c[0x0][0x2c8] ;  /* 0x0000b20000067ab9 */ /* 0x000fe20000000a00 */
[----:B0-----:R-:W2:Y:S01]  /*a970*/  LDL.LU.64 R2, [R1+0x10] ;  /* 0x0000100001027983 */ /* 0x001ea20000300a00 */
[----:B------:R-:W-:-:S03]  /*a980*/  ULDC.64 UR8, c[0x0][0x280] ;  /* 0x0000a00000087ab9 */ /* 0x000fc60000000a00 */
[----:B------:R-:W4:Y:S04]  /*a990*/  LDL.LU R0, [R1+0x28] ;  /* 0x0000280001007983 */ /* 0x000f280000300800 */
[----:B------:R-:W5:Y:S04]  /*a9a0*/  LDL.LU R6, [R1] ;  /* 0x0000000001067983 */ /* 0x000f680000300800 */
[----:B------:R-:W5:Y:S01]  /*a9b0*/  LDL R21, [R1+0x8] ;  /* 0x0000080001157983 */ /* 0x000f620000100800 */
[----:B------:R-:W0:Y:S01]  /*a9c0*/  S2R R12, SR_TID.X ;  /* 0x00000000000c7919 */ /* 0x000e220000002100 */
[----:B---3--:R-:W-:-:S13]  /*a9d0*/  ISETP.NE.AND P0, PT, R9, 0x1, PT ;  /* 0x000000010900780c */ /* 0x008fda0003f05270 */
[----:B------:R-:W3:Y:S08]  /*a9e0*/  @P0 LDC R4, c[0x0][0x450] ;  /* 0x00011400ff040b82 */ /* 0x000ef00000000800 */
[----:B------:R-:W1:Y:S01]  /*a9f0*/  @P0 LDC R10, c[0x0][0x44c] ;  /* 0x00011300ff0a0b82 */ /* 0x000e620000000800 */
[----:B--2---:R-:W-:Y:S02]  /*aa00*/  IMAD.MOV.U32 R3, RZ, RZ, R20 ;  /* 0x000000ffff037224 */ /* 0x004fe400078e0014 */
[----:B------:R-:W2:Y:S01]  /*aa10*/  S2R R20, SR_TID.X ;  /* 0x0000000000147919 */ /* 0x000ea20000002100 */
[----:B----4-:R-:W-:-:S04]  /*aa20*/  IMAD R5, R0, UR4, RZ ;  /* 0x0000000400057c24 */ /* 0x010fc8000f8e02ff */
[----:B------:R-:W4:Y:S01]  /*aa30*/  @P0 LDC R0, c[0x0][0x44c] ;  /* 0x00011300ff000b82 */ /* 0x000f220000000800 */
[----:B------:R-:W-:Y:S01]  /*aa40*/  IMAD.WIDE.U32 R2, R28, UR4, R2 ;  /* 0x000000041c027c25 */ /* 0x000fe2000f8e0002 */
[----:B-----5:R-:W-:Y:S01]  /*aa50*/  IADD3 R6, -R6, RZ, RZ ;  /* 0x000000ff06067210 */ /* 0x020fe20007ffe1ff */
[----:B------:R-:W-:Y:S02]  /*aa60*/  ULDC UR4, c[0x0][0xc38] ;  /* 0x00030e0000047ab9 */ /* 0x000fe40000000800 */
[----:B------:R-:W-:Y:S02]  /*aa70*/  IMAD R5, R28, UR5, R5 ;  /* 0x000000051c057c24 */ /* 0x000fe4000f8e0205 */
[----:B------:R-:W-:Y:S01]  /*aa80*/  IMAD R6, R6, UR4, R21 ;  /* 0x0000000406067c24 */ /* 0x000fe2000f8e0215 */
[----:B------:R-:W-:Y:S01]  /*aa90*/  ULDC.64 UR4, c[0x0][0x2d0] ;  /* 0x0000b40000047ab9 */ /* 0x000fe20000000a00 */
[----:B------:R-:W-:Y:S01]  /*aaa0*/  IMAD.IADD R3, R3, 0x1, R5 ;  /* 0x0000000103037824 */ /* 0x000fe200078e0205 */
[----:B0-----:R-:W-:-:S04]  /*aab0*/  LOP3.LUT R21, R12, 0x7f, RZ, 0xc0, !PT ;  /* 0x0000007f0c157812 */ /* 0x001fc800078ec0ff */
[----:B------:R-:W-:Y:S02]  /*aac0*/  SHF.R.U32.HI R21, RZ, 0x3, R21 ;  /* 0x00000003ff157819 */ /* 0x000fe40000011615 */
[C---:B--2---:R-:W-:Y:S01]  /*aad0*/  LOP3.LUT R7, R20.reuse, 0x7f, RZ, 0xc0, !PT ;  /* 0x0000007f14077812 */ /* 0x044fe200078ec0ff */
[----:B------:R-:W-:-:S03]  /*aae0*/  IMAD.SHL.U32 R20, R20, 0x10, RZ ;  /* 0x0000001014147824 */ /* 0x000fc600078e00ff */
[----:B------:R-:W-:-:S04]  /*aaf0*/  SHF.R.U32.HI R7, RZ, 0x3, R7 ;  /* 0x00000003ff077819 */ /* 0x000fc80000011607 */
[----:B------:R-:W-:-:S05]  /*ab00*/  LOP3.LUT R20, R7, 0x70, R20, 0xf8, !PT ;  /* 0x0000007007147812 */ /* 0x000fca00078ef814 */
[----:B------:R-:W-:Y:S02]  /*ab10*/  IMAD R7, R6, 0xc0, R20 ;  /* 0x000000c006077824 */ /* 0x000fe400078e0214 */
[----:B------:R-:W-:Y:S02]  /*ab20*/  IMAD.SHL.U32 R20, R12, 0x8, RZ ;  /* 0x000000080c147824 */ /* 0x000fe400078e00ff */
[----:B----4-:R-:W-:-:S03]  /*ab30*/  @P0 IMAD.HI.U32 R11, R7, R0, RZ ;  /* 0x00000000070b0227 */ /* 0x010fc600078e00ff */
[----:B------:R-:W-:Y:S01]  /*ab40*/  LOP3.LUT R20, R20, 0x38, RZ, 0xc0, !PT ;  /* 0x0000003814147812 */ /* 0x000fe200078ec0ff */
[----:B------:R-:W-:Y:S01]  /*ab50*/  IMAD.MOV.U32 R5, RZ, RZ, R7 ;  /* 0x000000ffff057224 */ /* 0x000fe200078e0007 */
[----:B---3--:R-:W-:-:S04]  /*ab60*/  @P0 SHF.R.U32.HI R5, RZ, R4, R11 ;  /* 0x00000004ff050219 */ /* 0x008fc8000001160b */
[----:B------:R-:W-:-:S05]  /*ab70*/  SHF.R.S32.HI R0, RZ, 0x1f, R5 ;  /* 0x0000001fff007819 */ /* 0x000fca0000011405 */
[----:B------:R-:W-:-:S04]  /*ab80*/  IMAD R0, R0, UR4, RZ ;  /* 0x0000000400007c24 */ /* 0x000fc8000f8e02ff */
[C---:B------:R-:W-:Y:S01]  /*ab90*/  IMAD R8, R5.reuse, UR5, R0 ;  /* 0x0000000505087c24 */ /* 0x040fe2000f8e0200 */
[C---:B------:R-:W-:Y:S01]  /*aba0*/  IADD3 R0, -R5.reuse, RZ, RZ ;  /* 0x000000ff05007210 */ /* 0x040fe20007ffe1ff */
[----:B------:R-:W-:-:S04]  /*abb0*/  IMAD.WIDE.U32 R4, R5, UR4, R2 ;  /* 0x0000000405047c25 */ /* 0x000fc8000f8e0002 */
[----:B------:R-:W-:Y:S02]  /*abc0*/  IMAD R0, R9, R0, R7 ;  /* 0x0000000009007224 */ /* 0x000fe400078e0207 */
[----:B------:R-:W-:-:S03]  /*abd0*/  IMAD.IADD R5, R5, 0x1, R8 ;  /* 0x0000000105057824 */ /* 0x000fc600078e0208 */
[----:B------:R-:W-:Y:S01]  /*abe0*/  SHF.R.S32.HI R8, RZ, 0x1f, R0 ;  /* 0x0000001fff087819 */ /* 0x000fe20000011400 */
[----:B------:R-:W-:-:S04]  /*abf0*/  IMAD.WIDE.U32 R4, R0, UR6, R4 ;  /* 0x0000000600047c25 */ /* 0x000fc8000f8e0004 */
[----:B------:R-:W-:-:S04]  /*ac00*/  IMAD R8, R8, UR6, RZ ;  /* 0x0000000608087c24 */ /* 0x000fc8000f8e02ff */
[----:B------:R-:W-:Y:S01]  /*ac10*/  IMAD R11, R0, UR7, R8 ;  /* 0x00000007000b7c24 */ /* 0x000fe2000f8e0208 */
[----:B------:R-:W-:Y:S01]  /*ac20*/  LEA R0, P1, R4, UR8, 0x1 ;  /* 0x0000000804007c11 */ /* 0x000fe2000f8208ff */
[----:B------:R-:W-:Y:S02]  /*ac30*/  VIADD R8, R7, 0x80 ;  /* 0x0000008007087836 */ /* 0x000fe40000000000 */
[----:B------:R-:W-:Y:S02]  /*ac40*/  IMAD.IADD R5, R5, 0x1, R11 ;  /* 0x0000000105057824 */ /* 0x000fe400078e020b */
[----:B-1----:R-:W-:Y:S01]  /*ac50*/  @P0 IMAD.HI.U32 R10, R8, R10, RZ ;  /* 0x0000000a080a0227 */ /* 0x002fe200078e00ff */
[----:B------:R-:W-:Y:S02]  /*ac60*/  MOV R7, R8 ;  /* 0x0000000800077202 */ /* 0x000fe40000000f00 */
[----:B------:R-:W-:Y:S02]  /*ac70*/  LEA.HI.X R4, R4, UR9, R5, 0x1, P1 ;  /* 0x0000000904047c11 */ /* 0x000fe400088f0c05 */
[----:B------:R-:W0:Y:S02]  /*ac80*/  @P0 LDC R5, c[0x0][0x450] ;  /* 0x00011400ff050b82 */ /* 0x000e240000000800 */
[----:B0-----:R-:W-:-:S05]  /*ac90*/  @P0 SHF.R.U32.HI R7, RZ, R5, R10 ;  /* 0x00000005ff070219 */ /* 0x001fca000001160a */
[----:B------:R-:W-:Y:S02]  /*aca0*/  IMAD.MOV R5, RZ, RZ, -R7 ;  /* 0x000000ffff057224 */ /* 0x000fe400078e0a07 */
[----:B------:R-:W-:-:S04]  /*acb0*/  IMAD.WIDE.U32 R2, R7, UR4, R2 ;  /* 0x0000000407027c25 */ /* 0x000fc8000f8e0002 */
[----:B------:R-:W-:Y:S01]  /*acc0*/  IMAD R5, R9, R5, R8 ;  /* 0x0000000509057224 */ /* 0x000fe200078e0208 */
[----:B------:R-:W-:-:S05]  /*acd0*/  SHF.R.S32.HI R8, RZ, 0x1f, R7 ;  /* 0x0000001fff087819 */ /* 0x000fca0000011407 */
[----:B------:R-:W-:Y:S01]  /*ace0*/  IMAD R8, R8, UR4, RZ ;  /* 0x0000000408087c24 */ /* 0x000fe2000f8e02ff */
[----:B------:R-:W-:Y:S02]  /*acf0*/  ULDC UR4, c[0x0][0x2b8] ;  /* 0x0000ae0000047ab9 */ /* 0x000fe40000000800 */
[----:B------:R-:W-:Y:S01]  /*ad00*/  ISETP.GE.AND P0, PT, R20, UR4, PT ;  /* 0x0000000414007c0c */ /* 0x000fe2000bf06270 */
[----:B------:R-:W-:Y:S01]  /*ad10*/  IMAD R7, R7, UR5, R8 ;  /* 0x0000000507077c24 */ /* 0x000fe2000f8e0208 */
[----:B------:R-:W-:-:S03]  /*ad20*/  UMOV UR4, 0xffffffff ;  /* 0xffffffff00047882 */ /* 0x000fc60000000000 */
[----:B------:R-:W-:Y:S01]  /*ad30*/  IMAD.IADD R3, R3, 0x1, R7 ;  /* 0x0000000103037824 */ /* 0x000fe200078e0207 */
[----:B------:R-:W-:Y:S01]  /*ad40*/  SHF.R.S32.HI R7, RZ, 0x1f, R5 ;  /* 0x0000001fff077819 */ /* 0x000fe20000011405 */
[----:B------:R-:W-:-:S04]  /*ad50*/  IMAD.WIDE.U32 R2, R5, UR6, R2 ;  /* 0x0000000605027c25 */ /* 0x000fc8000f8e0002 */
[----:B------:R-:W-:-:S04]  /*ad60*/  IMAD R7, R7, UR6, RZ ;  /* 0x0000000607077c24 */ /* 0x000fc8000f8e02ff */
[----:B------:R-:W-:Y:S01]  /*ad70*/  IMAD R7, R5, UR7, R7 ;  /* 0x0000000705077c24 */ /* 0x000fe2000f8e0207 */
[----:B------:R-:W-:-:S04]  /*ad80*/  LEA R5, P1, R2, UR8, 0x1 ;  /* 0x0000000802057c11 */ /* 0x000fc8000f8208ff */
[----:B------:R-:W-:-:S04]  /*ad90*/  IADD3 R7, R3, R7, RZ ;  /* 0x0000000703077210 */ /* 0x000fc80007ffe0ff */
[----:B------:R-:W-:Y:S01]  /*ada0*/  LEA.HI.X R7, R2, UR9, R7, 0x1, P1 ;  /* 0x0000000902077c11 */ /* 0x000fe200088f0c07 */
[----:B------:R-:W-:Y:S06]  /*adb0*/  BRA.DIV UR4, `(.L_x_41) ;  /* 0x0000002604f07947 */ /* 0x000fec000b800000 */
[----:B------:R-:W0:Y:S01]  /*adc0*/  SHFL.IDX PT, R3, R0, RZ, 0x181f ;  /* 0x00181fff00037589 */ /* 0x000e2200000e0000 */
[----:B------:R-:W-:Y:S01]  /*add0*/  ULDC UR4, c[0x0][0x288] ;  /* 0x0000a20000047ab9 */ /* 0x000fe20000000800 */
[----:B------:R-:W-:Y:S02]  /*ade0*/  IMAD R8, R6, 0xc0, R21 ;  /* 0x000000c006087824 */ /* 0x000fe400078e0215 */
[----:B------:R-:W1:Y:S01]  /*adf0*/  SHFL.IDX PT, R2, R4, RZ, 0x181f ;  /* 0x00181fff04027589 */ /* 0x000e6200000e0000 */
[----:B------:R-:W-:-:S03]  /*ae00*/  IMAD R6, R9, UR4, RZ ;  /* 0x0000000409067c24 */ /* 0x000fc6000f8e02ff */
[----:B------:R-:W2:Y:S02]  /*ae10*/  SHFL.IDX PT, R14, R0, 0x1, 0x181f ;  /* 0x00381f00000e7f89 */ /* 0x000ea400000e0000 */
[----:B------:R-:W-:-:S13]  /*ae20*/  ISETP.GE.AND P1, PT, R8, R6, PT ;  /* 0x000000060800720c */ /* 0x000fda0003f26270 */
[----:B0-----:R-:W-:-:S05]  /*ae30*/  @!P1 LEA R9, P2, R20, R3, 0x1 ;  /* 0x0000000314099211 */ /* 0x001fca00078408ff */
[----:B-1----:R-:W-:Y:S02]  /*ae40*/  @!P1 IMAD.X R3, RZ, RZ, R2, P2 ;  /* 0x000000ffff039224 */ /* 0x002fe400010e0602 */
[----:B------:R-:W-:Y:S02]  /*ae50*/  @!P1 IMAD.MOV.U32 R2, RZ, RZ, R9 ;  /* 0x000000ffff029224 */ /* 0x000fe400078e0009 */
[----:B------:R-:W-:-:S03]  /*ae60*/  VIADD R9, R8, 0x10 ;  /* 0x0000001008097836 */ /* 0x000fc60000000000 */
[----:B------:R0:W-:Y:S02]  /*ae70*/  @!P1 LDGSTS.E.BYPASS.LTC128B.128 [R27+0xc400], desc[UR46][R2.64], !P0 ;  /* 0x0c400000021b9fae */ /* 0x0001e4000c101d6e */
[----:B------:R-:W-:Y:S02]  /*ae80*/  ISETP.GE.AND P1, PT, R9, R6, PT ;  /* 0x000000060900720c */ /* 0x000fe40003f26270 */
[----:B0-----:R-:W0:Y:S11]  /*ae90*/  SHFL.IDX PT, R2, R4, 0x1, 0x181f ;  /* 0x00381f0004027f89 */ /* 0x001e3600000e0000 */
[----:B--2---:R-:W-:-:S02]  /*aea0*/  @!P1 LEA R9, P2, R20, R14, 0x1 ;  /* 0x0000000e14099211 */ /* 0x004fc400078408ff */
[----:B------:R-:W1:Y:S02]  /*aeb0*/  SHFL.IDX PT, R14, R0, 0x2, 0x181f ;  /* 0x00581f00000e7f89 */ /* 0x000e6400000e0000 */
[----:B0-----:R-:W-:Y:S01]  /*aec0*/  @!P1 IADD3.X R3, RZ, R2, RZ, P2, !PT ;  /* 0x00000002ff039210 */ /* 0x001fe200017fe4ff */
[----:B------:R-:W-:Y:S02]  /*aed0*/  @!P1 IMAD.MOV.U32 R2, RZ, RZ, R9 ;  /* 0x000000ffff029224 */ /* 0x000fe400078e0009 */
[----:B------:R-:W-:-:S03]  /*aee0*/  VIADD R9, R8, 0x20 ;  /* 0x0000002008097836 */ /* 0x000fc60000000000 */
[----:B------:R0:W-:Y:S02]  /*aef0*/  @!P1 LDGSTS.E.BYPASS.LTC128B.128 [R27+0xcc00], desc[UR46][R2.64], !P0 ;  /* 0x0cc00000021b9fae */ /* 0x0001e4000c101d6e */
[----:B------:R-:W-:Y:S02]  /*af00*/  ISETP.GE.AND P1, PT, R9, R6, PT ;  /* 0x000000060900720c */ /* 0x000fe40003f26270 */
[----:B0-----:R-:W0:Y:S11]  /*af10*/  SHFL.IDX PT, R2, R4, 0x2, 0x181f ;  /* 0x00581f0004027f89 */ /* 0x001e3600000e0000 */
[----:B-1----:R-:W-:-:S02]  /*af20*/  @!P1 LEA R9, P2, R20, R14, 0x1 ;  /* 0x0000000e14099211 */ /* 0x002fc400078408ff */
[----:B------:R-:W1:Y:S03]  /*af30*/  SHFL.IDX PT, R14, R0, 0x3, 0x181f ;  /* 0x00781f00000e7f89 */ /* 0x000e6600000e0000 */
[----:B0-----:R-:W-:Y:S01]  /*af40*/  @!P1 IMAD.X R3, RZ, RZ, R2, P2 ;  /* 0x000000ffff039224 */ /* 0x001fe200010e0602 */
[----:B------:R-:W-:Y:S01]  /*af50*/  @!P1 MOV R2, R9 ;  /* 0x0000000900029202 */ /* 0x000fe20000000f00 */
[----:B------:R-:W-:-:S04]  /*af60*/  VIADD R9, R8, 0x30 ;  /* 0x0000003008097836 */ /* 0x000fc80000000000 */
[----:B------:R0:W-:Y:S01]  /*af70*/  @!P1 LDGSTS.E.BYPASS.LTC128B.128 [R27+0xd400], desc[UR46][R2.64], !P0 ;  /* 0x0d400000021b9fae */ /* 0x0001e2000c101d6e */
[----:B------:R-:W-:-:S03]  /*af80*/  ISETP.GE.AND P1, PT, R9, R6, PT ;  /* 0x000000060900720c */ /* 0x000fc60003f26270 */
[----:B0-----:R-:W0:Y:S10]  /*af90*/  SHFL.IDX PT, R2, R4, 0x3, 0x181f ;  /* 0x00781f0004027f89 */ /* 0x001e3400000e0000 */
[----:B-1----:R-:W-:-:S02]  /*afa0*/  @!P1 LEA R9, P2, R20, R14, 0x1 ;  /* 0x0000000e14099211 */ /* 0x002fc400078408ff */
[----:B------:R-:W1:Y:S03]  /*afb0*/  SHFL.IDX PT, R14, R0, 0x4, 0x181f ;  /* 0x00981f00000e7f89 */ /* 0x000e6600000e0000 */
[----:B0-----:R-:W-:Y:S02]  /*afc0*/  @!P1 IMAD.X R3, RZ, RZ, R2, P2 ;  /* 0x000000ffff039224 */ /* 0x001fe400010e0602 */
[----:B------:R-:W-:Y:S01]  /*afd0*/  @!P1 IMAD.MOV.U32 R2, RZ, RZ, R9 ;  /* 0x000000ffff029224 */ /* 0x000fe200078e0009 */
[----:B------:R-:W-:-:S04]  /*afe0*/  IADD3 R9, R8, 0x40, RZ ;  /* 0x0000004008097810 */ /* 0x000fc80007ffe0ff */
[----:B------:R0:W-:Y:S01]  /*aff0*/  @!P1 LDGSTS.E.BYPASS.LTC128B.128 [R27+0xdc00], desc[UR46][R2.64], !P0 ;  /* 0x0dc00000021b9fae */ /* 0x0001e2000c101d6e */
[----:B------:R-:W-:-:S03]  /*b000*/  ISETP.GE.AND P1, PT, R9, R6, PT ;  /* 0x000000060900720c */ /* 0x000fc60003f26270 */
[----:B0-----:R-:W0:Y:S10]  /*b010*/  SHFL.IDX PT, R2, R4, 0x4, 0x181f ;  /* 0x00981f0004027f89 */ /* 0x001e3400000e0000 */
[----:B-1----:R-:W-:-:S02]  /*b020*/  @!P1 LEA R9, P2, R20, R14, 0x1 ;  /* 0x0000000e14099211 */ /* 0x002fc400078408ff */
[----:B------:R-:W1:Y:S03]  /*b030*/  SHFL.IDX PT, R14, R0, 0x5, 0x181f ;  /* 0x00b81f00000e7f89 */ /* 0x000e6600000e0000 */
[----:B0-----:R-:W-:Y:S02]  /*b040*/  @!P1 IMAD.X R3, RZ, RZ, R2, P2 ;  /* 0x000000ffff039224 */ /* 0x001fe400010e0602 */
[----:B------:R-:W-:Y:S02]  /*b050*/  @!P1 IMAD.MOV.U32 R2, RZ, RZ, R9 ;  /* 0x000000ffff029224 */ /* 0x000fe400078e0009 */
[----:B------:R-:W-:-:S03]  /*b060*/  VIADD R9, R8, 0x50 ;  /* 0x0000005008097836 */ /* 0x000fc60000000000 */
[----:B------:R0:W-:Y:S02]  /*b070*/  @!P1 LDGSTS.E.BYPASS.LTC128B.128 [R27+0xe400], desc[UR46][R2.64], !P0 ;  /* 0x0e400000021b9fae */ /* 0x0001e4000c101d6e */
[----:B------:R-:W-:Y:S02]  /*b080*/  ISETP.GE.AND P1, PT, R9, R6, PT ;  /* 0x000000060900720c */ /* 0x000fe40003f26270 */
[----:B0-----:R-:W0:Y:S11]  /*b090*/  SHFL.IDX PT, R2, R4, 0x5, 0x181f ;  /* 0x00b81f0004027f89 */ /* 0x001e3600000e0000 */
[----:B-1----:R-:W-:-:S02]  /*b0a0*/  @!P1 LEA R9, P2, R20, R14, 0x1 ;  /* 0x0000000e14099211 */ /* 0x002fc400078408ff */
[----:B------:R-:W1:Y:S02]  /*b0b0*/  SHFL.IDX PT, R14, R0, 0x6, 0x181f ;  /* 0x00d81f00000e7f89 */ /* 0x000e6400000e0000 */
[----:B0-----:R-:W-:Y:S01]  /*b0c0*/  @!P1 IADD3.X R3, RZ, R2, RZ, P2, !PT ;  /* 0x00000002ff039210 */ /* 0x001fe200017fe4ff */
[----:B------:R-:W-:Y:S02]  /*b0d0*/  @!P1 IMAD.MOV.U32 R2, RZ, RZ, R9 ;  /* 0x000000ffff029224 */ /* 0x000fe400078e0009 */
[----:B------:R-:W-:-:S03]  /*b0e0*/  VIADD R9, R8, 0x60 ;  /* 0x0000006008097836 */ /* 0x000fc60000000000 */
[----:B------:R0:W-:Y:S02]  /*b0f0*/  @!P1 LDGSTS.E.BYPASS.LTC128B.128 [R27+0xec00], desc[UR46][R2.64], !P0 ;  /* 0x0ec00000021b9fae */ /* 0x0001e4000c101d6e */
[----:B------:R-:W-:Y:S02]  /*b100*/  ISETP.GE.AND P1, PT, R9, R6, PT ;  /* 0x000000060900720c */ /* 0x000fe40003f26270 */
[----:B0-----:R-:W0:Y:S11]  /*b110*/  SHFL.IDX PT, R2, R4, 0x6, 0x181f ;  /* 0x00d81f0004027f89 */ /* 0x001e3600000e0000 */
[----:B-1----:R-:W-:Y:S01]  /*b120*/  @!P1 LEA R9, P2, R20, R14, 0x1 ;  /* 0x0000000e14099211 */ /* 0x002fe200078408ff */
[----:B------:R-:W-:Y:S04]  /*b130*/  SHFL.IDX PT, R4, R4, 0x7, 0x181f ;  /* 0x00f81f0004047f89 */ /* 0x000fe800000e0000 */
[----:B------:R-:W-:Y:S01]  /*b140*/  SHFL.IDX PT, R14, R5, 0x1, 0x181f ;  /* 0x00381f00050e7f89 */ /* 0x000fe200000e0000 */
[----:B0-----:R-:W-:Y:S01]  /*b150*/  @!P1 IMAD.X R3, RZ, RZ, R2, P2 ;  /* 0x000000ffff039224 */ /* 0x001fe200010e0602 */
[----:B------:R-:W-:Y:S01]  /*b160*/  @!P1 MOV R2, R9 ;  /* 0x0000000900029202 */ /* 0x000fe20000000f00 */
[----:B------:R-:W-:-:S04]  /*b170*/  VIADD R9, R8, 0x80 ;  /* 0x0000008008097836 */ /* 0x000fc80000000000 */
[----:B------:R0:W-:Y:S01]  /*b180*/  @!P1 LDGSTS.E.BYPASS.LTC128B.128 [R27+0xf400], desc[UR46][R2.64], !P0 ;  /* 0x0f400000021b9fae */ /* 0x0001e2000c101d6e */
[----:B------:R-:W-:Y:S01]  /*b190*/  ISETP.GE.AND P2, PT, R9, R6, PT ;  /* 0x000000060900720c */ /* 0x000fe20003f46270 */
[----:B------:R-:W-:-:S05]  /*b1a0*/  VIADD R9, R8, 0x70 ;  /* 0x0000007008097836 */ /* 0x000fca0000000000 */
[----:B------:R-:W-:Y:S02]  /*b1b0*/  ISETP.GE.AND P1, PT, R9, R6, PT ;  /* 0x000000060900720c */ /* 0x000fe40003f26270 */
[----:B------:R-:W-:Y:S04]  /*b1c0*/  SHFL.IDX PT, R9, R5, RZ, 0x181f ;  /* 0x00181fff05097589 */ /* 0x000fe800000e0000 */
[----:B0-----:R-:W0:Y:S04]  /*b1d0*/  SHFL.IDX PT, R2, R0, 0x7, 0x181f ;  /* 0x00f81f0000027f89 */ /* 0x001e2800000e0000 */
[----:B------:R-:W1:Y:S03]  /*b1e0*/  SHFL.IDX PT, R0, R7, RZ, 0x181f ;  /* 0x00181fff07007589 */ /* 0x000e6600000e0000 */
[----:B0-----:R-:W-:-:S05]  /*b1f0*/  @!P1 LEA R2, P3, R20, R2, 0x1 ;  /* 0x0000000214029211 */ /* 0x001fca00078608ff */
[----:B------:R-:W-:-:S05]  /*b200*/  @!P1 IMAD.X R3, RZ, RZ, R4, P3 ;  /* 0x000000ffff039224 */ /* 0x000fca00018e0604 */
[----:B------:R0:W-:Y:S02]  /*b210*/  @!P1 LDGSTS.E.BYPASS.LTC128B.128 [R27+0xfc00], desc[UR46][R2.64], !P0 ;  /* 0x0fc00000021b9fae */ /* 0x0001e4000c101d6e */
[----:B0-----:R-:W-:Y:S01]  /*b220*/  @!P2 LEA R2, P1, R20, R9, 0x1 ;  /* 0x000000091402a211 */ /* 0x001fe200078208ff */
[----:B------:R-:W-:-:S03]  /*b230*/  VIADD R9, R8, 0x90 ;  /* 0x0000009008097836 */ /* 0x000fc60000000000 */
[----:B-1----:R-:W-:Y:S02]  /*b240*/  @!P2 IADD3.X R3, RZ, R0, RZ, P1, !PT ;  /* 0x00000000ff03a210 */ /* 0x002fe40000ffe4ff */
[----:B------:R-:W0:Y:S01]  /*b250*/  SHFL.IDX PT, R0, R7, 0x1, 0x181f ;  /* 0x00381f0007007f89 */ /* 0x000e2200000e0000 */
[----:B------:R-:W-:-:S03]  /*b260*/  ISETP.GE.AND P1, PT, R9, R6, PT ;  /* 0x000000060900720c */ /* 0x000fc60003f26270 */
[----:B------:R1:W-:Y:S10]  /*b270*/  @!P2 LDGSTS.E.BYPASS.LTC128B.128 [R27+0x10400], desc[UR46][R2.64], !P0 ;  /* 0x10400000021bafae */ /* 0x0003f4000c101d6e */
[----:B------:R-:W-:-:S05]  /*b280*/  @!P1 LEA R14, P2, R20, R14, 0x1 ;  /* 0x0000000e140e9211 */ /* 0x000fca00078408ff */
[----:B-1----:R-:W-:Y:S02]  /*b290*/  @!P1 IMAD.MOV.U32 R2, RZ, RZ, R14 ;  /* 0x000000ffff029224 */ /* 0x002fe400078e000e */
[----:B------:R-:W1:Y:S01]  /*b2a0*/  SHFL.IDX PT, R14, R5, 0x2, 0x181f ;  /* 0x00581f00050e7f89 */ /* 0x000e6200000e0000 */
[----:B0-----:R-:W-:-:S03]  /*b2b0*/  @!P1 IMAD.X R9, RZ, RZ, R0, P2 ;  /* 0x000000ffff099224 */ /* 0x001fc600010e0600 */
[----:B------:R-:W0:Y:S02]  /*b2c0*/  SHFL.IDX PT, R0, R7, 0x2, 0x181f ;  /* 0x00581f0007007f89 */ /* 0x000e2400000e0000 */
[----:B------:R-:W-:Y:S01]  /*b2d0*/  @!P1 MOV R3, R9 ;  /* 0x0000000900039202 */ /* 0x000fe20000000f00 */
[----:B------:R-:W-:Y:S01]  /*b2e0*/  VIADD R9, R8, 0xa0 ;  /* 0x000000a008097836 */ /* 0x000fe20000000000 */
[----:B------:R-:W2:Y:S04]  /*b2f0*/  SHFL.IDX PT, R7, R7, 0x3, 0x181f ;  /* 0x00781f0007077f89 */ /* 0x000ea800000e0000 */
[----:B------:R1:W-:Y:S01]  /*b300*/  @!P1 LDGSTS.E.BYPASS.LTC128B.128 [R27+0x10c00], desc[UR46][R2.64], !P0 ;  /* 0x10c00000021b9fae */ /* 0x0003e2000c101d6e */
[----:B------:R-:W-:-:S13]  /*b310*/  ISETP.GE.AND P1, PT, R9, R6, PT ;  /* 0x000000060900720c */ /* 0x000fda0003f26270 */
[----:B-1----:R-:W-:Y:S02]  /*b320*/  @!P1 LEA R2, P2, R20, R14, 0x1 ;  /* 0x0000000e14029211 */ /* 0x002fe400078408ff */
[----:B------:R1:W3:Y:S03]  /*b330*/  SHFL.IDX PT, R14, R5, 0x3, 0x181f ;  /* 0x00781f00050e7f89 */ /* 0x0002e600000e0000 */
[----:B0-----:R-:W-:-:S05]  /*b340*/  @!P1 IMAD.X R3, RZ, RZ, R0, P2 ;  /* 0x000000ffff039224 */ /* 0x001fca00010e0600 */
[----:B--2---:R1:W-:Y:S03]  /*b350*/  @!P1 LDGSTS.E.BYPASS.LTC128B.128 [R27+0x11400], desc[UR46][R2.64], !P0 ;  /* 0x11400000021b9fae */ /* 0x0043e6000c101d6e */
.L_x_139:
[----:B------:R-:W2:Y:S01]  /*b360*/  LDL R0, [R1+0x20] ;  /* 0x0000200001007983 */ /* 0x000ea20000100800 */
[----:B-1----:R-:W-:-:S05]  /*b370*/  VIADD R3, R8, 0xb0 ;  /* 0x000000b008037836 */ /* 0x002fca0000000000 */
[----:B------:R-:W-:-:S13]  /*b380*/  ISETP.GE.AND P1, PT, R3, R6, PT ;  /* 0x000000060300720c */ /* 0x000fda0003f26270 */
[----:B---3--:R-:W-:-:S04]  /*b390*/  @!P1 LEA R2, P2, R20, R14, 0x1 ;  /* 0x0000000e14029211 */ /* 0x008fc800078408ff */
[----:B------:R-:W-:-:S05]  /*b3a0*/  @!P1 IADD3.X R3, RZ, R7, RZ, P2, !PT ;  /* 0x00000007ff039210 */ /* 0x000fca00017fe4ff */
[----:B------:R-:W-:Y:S01]  /*b3b0*/  @!PT LDS RZ, [RZ] ;  /* 0x00000000fffff984 */ /* 0x000fe20000000800 */
[----:B------:R-:W-:Y:S01]  /*b3c0*/  @!PT LDS RZ, [RZ] ;  /* 0x00000000fffff984 */ /* 0x000fe20000000800 */
[----:B------:R-:W-:Y:S01]  /*b3d0*/  @!PT LDS RZ, [RZ] ;  /* 0x00000000fffff984 */ /* 0x000fe20000000800 */
[----:B------:R0:W-:Y:S01]  /*b3e0*/  @!P1 LDGSTS.E.BYPASS.LTC128B.128 [R27+0x11c00], desc[UR46][R2.64], !P0 ;  /* 0x11c00000021b9fae */ /* 0x0001e2000c101d6e */
[----:B------:R-:W-:Y:S01]  /*b3f0*/  NOP ;  /* 0x0000000000007918 */ /* 0x000fe20000000000 */
[----:B------:R-:W-:Y:S02]  /*b400*/  SYNCS.ARRIVE.TRANS64.RED.A0T1 RZ, [UR37+0x30800], RZ ;  /* 0x030800ffffff79a7 */ /* 0x000fe40008200425 */
[----:B------:R-:W-:Y:S01]  /*b410*/  ARRIVES.LDGSTSBAR.64.TRANSCNT [UR37+0x30800] ;  /* 0x03080000ff0079b0 */ /* 0x000fe20008000aa5 */
[----:B--2---:R-:W-:-:S04]  /*b420*/  LOP3.LUT R0, R0, 0x1, RZ, 0xc, !PT ;  /* 0x0000000100007812 */ /* 0x004fc800078e0cff */
[----:B------:R-:W-:Y:S01]  /*b430*/  SHF.L.U32 R0, R0, 0x1f, RZ ;  /* 0x0000001f00007819 */ /* 0x000fe200000006ff */
[----:B------:R-:W-:Y:S01]  /*b440*/  NOP ;  /* 0x0000000000007918 */ /* 0x000fe20000000000 */
[----:B------:R-:W2:Y:S01]  /*b450*/  LDL.LU R5, [R1+0x18] ;  /* 0x0000180001057983 */ /* 0x000ea20000300800 */
[----:B------:R-:W-:Y:S01]  /*b460*/  SYNCS.ARRIVE.TRANS64.A1T0 RZ, [UR37+0x30800], RZ ;  /* 0x030800ffffff79a7 */ /* 0x000fe20008100025 */
[----:B------:R-:W-:Y:S01]  /*b470*/  BSSY B0, `(.L_x_42) ;  /* 0x0000005000007945 */ /* 0x000fe20003800000 */
[----:B------:R-:W-:Y:S01]  /*b480*/  IMAD.U32 R9, RZ, RZ, UR37 ;  /* 0x00000025ff097e24 */ /* 0x000fe2000f8e00ff */
[----:B------:R-:W1:Y:S01]  /*b490*/  SYNCS.PHASECHK.TRANS64.TRYWAIT P0, [UR37+0x30820], R0 ;  /* 0x03082000ff0075a7 */ /* 0x000e620008000165 */
[----:B--2---:R-:W-:Y:S01]  /*b4a0*/  ISETP.GE.AND P1, PT, R5, 0xc1, PT ;  /* 0x000000c10500780c */ /* 0x004fe20003f26270 */
[----:B01----:R-:W-:-:S12]  /*b4b0*/  @!P0 BRA `(.L_x_43) ;  /* 0x0000002c00b48947 */ /* 0x003fd80003800000 */
.L_x_140:
[----:B------:R-:W-:Y:S05]  /*b4c0*/  BSYNC B0 ;  /* 0x0000000000007941 */ /* 0x000fea0003800000 */
.L_x_42:
[----:B------:R-:W-:Y:S01]  /*b4d0*/  VIADD R8, R9, 0x30800 ;  /* 0x0003080009087836 */ /* 0x000fe20000000000 */
[----:B------:R-:W-:Y:S06]  /*b4e0*/  @!P1 BRA `(.L_x_44) ;  /* 0x00000014008c9947 */ /* 0x000fec0003800000 */
[----:B------:R-:W2:Y:S01]  /*b4f0*/  LDL R2, [R1+0x4] ;  /* 0x0000040001027983 */ /* 0x000ea20000100800 */
[----:B------:R-:W-:Y:S01]  /*b500*/  MOV R3, 0x1 ;  /* 0x0000000100037802 */ /* 0x000fe20000000f00 */
[----:B--2---:R-:W-:-:S05]  /*b510*/  IMAD.MOV R6, RZ, RZ, -R2 ;  /* 0x000000ffff067224 */ /* 0x004fca00078e0a02 */
[----:B------:R-:W-:-:S05]  /*b520*/  VIADDMNMX R6, R6, R3, 0xffffffff, !PT ;  /* 0xffffffff06067446 */ /* 0x000fca0007800103 */
[----:B0-----:R-:W-:-:S05]  /*b530*/  IMAD.IADD R0, R2, 0x1, R6 ;  /* 0x0000000102007824 */ /* 0x001fca00078e0206 */
[----:B------:R-:W-:-:S04]  /*b540*/  LOP3.LUT R0, R0, 0x1, RZ, 0xc0, !PT ;  /* 0x0000000100007812 */ /* 0x000fc800078ec0ff */
[----:B------:R-:W-:Y:S01]  /*b550*/  ISETP.NE.U32.AND P0, PT, R0, 0x1, PT ;  /* 0x000000010000780c */ /* 0x000fe20003f05070 */
[----:B------:R-:W-:-:S12]  /*b560*/  VIADD R0, R2, 0xfffffffe ;  /* 0xfffffffe02007836 */ /* 0x000fd80000000000 */
[----:B------:R-:W-:Y:S05]  /*b570*/  @P0 BRA `(.L_x_45) ;  /* 0x0000000400d00947 */ /* 0x000fea0003800000 */
[----:B------:R-:W-:Y:S01]  /*b580*/  ISETP.NE.AND P2, PT, R25, RZ, PT ;  /* 0x000000ff1900720c */ /* 0x000fe20003f45270 */
[----:B------:R-:W-:Y:S01]  /*b590*/  VIADD R7, R16, 0x1 ;  /* 0x0000000110077836 */ /* 0x000fe20000000000 */
[----:B------:R-:W-:Y:S04]  /*b5a0*/  BSSY B0, `(.L_x_46) ;  /* 0x000006d000007945 */ /* 0x000fe80003800000 */
[----:B------:R-:W-:-:S04]  /*b5b0*/  ISETP.NE.AND P0, PT, R7, 0x2, PT ;  /* 0x000000020700780c */ /* 0x000fc80003f05270 */
[----:B------:R-:W-:Y:S02]  /*b5c0*/  SEL R3, RZ, 0x1, P0 ;  /* 0x00000001ff037807 */ /* 0x000fe40000000000 */
[----:B------:R-:W-:Y:S02]  /*b5d0*/  SEL R7, R7, RZ, P0 ;  /* 0x000000ff07077207 */ /* 0x000fe40000000000 */
[----:B------:R-:W-:Y:S01]  /*b5e0*/  LOP3.LUT R10, R22, R3, RZ, 0x3c, !PT ;  /* 0x00000003160a7212 */ /* 0x000fe200078e3cff */
[----:B------:R-:W-:Y:S06]  /*b5f0*/  @!P2 BRA `(.L_x_47) ;  /* 0x00000004009ca947 */ /* 0x000fec0003800000 */
[----:B------:R-:W-:Y:S02]  /*b600*/  ISETP.NE.AND P2, PT, R26, RZ, PT ;  /* 0x000000ff1a00720c */ /* 0x000fe40003f45270 */
[----:B------:R-:W-:-:S11]  /*b610*/  MOV R4, R18 ;  /* 0x0000001200047202 */ /* 0x000fd60000000f00 */
[----:B------:R-:W-:Y:S05]  /*b620*/  @!P2 BRA `(.L_x_48) ;  /* 0x000000000048a947 */ /* 0x000fea0003800000 */
[----:B------:R-:W0:Y:S01]  /*b630*/  LDC R4, c[0x0][0x43c] ;  /* 0x00010f00ff047b82 */ /* 0x000e220000000800 */
[----:B------:R-:W-:Y:S01]  /*b640*/  ULDC.64 UR4, c[0x0][0x428] ;  /* 0x00010a0000047ab9 */ /* 0x000fe20000000a00 */
[----:B0-----:R-:W-:-:S13]  /*b650*/  ISETP.NE.AND P0, PT, R4, 0x1, PT ;  /* 0x000000010400780c */ /* 0x001fda0003f05270 */
[----:B------:R-:W0:Y:S02]  /*b660*/  @P0 LDC.64 R2, c[0x0][0x440] ;  /* 0x00011000ff020b82 */ /* 0x000e240000000a00 */
[----:B0-----:R-:W-:-:S04]  /*b670*/  @P0 IMAD.HI.U32 R5, R0, R2, RZ ;  /* 0x0000000200050227 */ /* 0x001fc800078e00ff */
[----:B------:R-:W-:Y:S01]  /*b680*/  IMAD.MOV.U32 R2, RZ, RZ, R0 ;  /* 0x000000ffff027224 */ /* 0x000fe200078e0000 */
[----:B------:R-:W-:-:S05]  /*b690*/  @P0 SHF.R.U32.HI R2, RZ, R3, R5 ;  /* 0x00000003ff020219 */ /* 0x000fca0000011605 */
[----:B------:R-:W-:-:S04]  /*b6a0*/  IMAD.MOV R3, RZ, RZ, -R2 ;  /* 0x000000ffff037224 */ /* 0x000fc800078e0a02 */
[----:B------:R-:W-:Y:S01]  /*b6b0*/  IMAD R0, R4, R3, R0 ;  /* 0x0000000304007224 */ /* 0x000fe200078e0200 */
[----:B------:R-:W-:Y:S01]  /*b6c0*/  SHF.R.S32.HI R3, RZ, 0x1f, R2 ;  /* 0x0000001fff037819 */ /* 0x000fe20000011402 */
[----:B------:R-:W-:-:S04]  /*b6d0*/  IMAD R4, R24, UR4, RZ ;  /* 0x0000000418047c24 */ /* 0x000fc8000f8e02ff */
[C---:B------:R-:W-:Y:S02]  /*b6e0*/  IMAD R4, R19.reuse, UR5, R4 ;  /* 0x0000000513047c24 */ /* 0x040fe4000f8e0204 */
[----:B------:R-:W-:Y:S01]  /*b6f0*/  IMAD.WIDE.U32 R2, R19, UR4, R2 ;  /* 0x0000000413027c25 */ /* 0x000fe2000f8e0002 */
[----:B------:R-:W-:-:S03]  /*b700*/  ULDC.64 UR4, c[0x0][0x418] ;  /* 0x0001060000047ab9 */ /* 0x000fc60000000a00 */
[----:B------:R-:W-:Y:S01]  /*b710*/  IMAD.IADD R3, R4, 0x1, R3 ;  /* 0x0000000104037824 */ /* 0x000fe200078e0203 */
[----:B------:R-:W-:-:S04]  /*b720*/  LEA R4, P0, R2, UR4, 0x2 ;  /* 0x0000000402047c11 */ /* 0x000fc8000f8010ff */
[----:B------:R-:W-:-:S05]  /*b730*/  LEA.HI.X R5, R2, UR5, R3, 0x2, P0 ;  /* 0x0000000502057c11 */ /* 0x000fca00080f1403 */
[----:B------:R0:W5:Y:S04]  /*b740*/  LDG.E R4, desc[UR46][R4.64] ;  /* 0x0000002e04047981 */ /* 0x000168000c1e1900 */
.L_x_48:
[----:B------:R-:W-:Y:S01]  /*b750*/  LEA R2, R7, UR37, 0x3 ;  /* 0x0000002507027c11 */ /* 0x000fe2000f8e18ff */
[----:B------:R-:W-:Y:S01]  /*b760*/  BSSY B1, `(.L_x_49) ;  /* 0x0000004000017945 */ /* 0x000fe20003800000 */
[----:B------:R-:W-:-:S04]  /*b770*/  SHF.L.U32 R3, R10, 0x1f, RZ ;  /* 0x0000001f0a037819 */ /* 0x000fc800000006ff */
[----:B------:R-:W1:Y:S02]  /*b780*/  SYNCS.PHASECHK.TRANS64.TRYWAIT P0, [R2+URZ+0x30840], R3 ;  /* 0x03084003020075a7 */ /* 0x000e64000800017f */
[----:B-1----:R-:W-:Y:S05]  /*b790*/  @!P0 BRA `(.L_x_50) ;  /* 0x0000002c00108947 */ /* 0x002fea0003800000 */
.L_x_141:
[----:B------:R-:W-:Y:S05]  /*b7a0*/  BSYNC B1 ;  /* 0x0000000000017941 */ /* 0x000fea0003800000 */
.L_x_49:
[----:B0-----:R-:W0:Y:S01]  /*b7b0*/  S2R R5, SR_TID.X ;  /* 0x0000000000057919 */ /* 0x001e220000002100 */
[----:B------:R-:W-:Y:S01]  /*b7c0*/  BSSY B1, `(.L_x_51) ;  /* 0x000000b000017945 */ /* 0x000fe20003800000 */
[----:B0-----:R-:W-:-:S04]  /*b7d0*/  LOP3.LUT R5, R5, 0x7f, RZ, 0xc0, !PT ;  /* 0x0000007f05057812 */ /* 0x001fc800078ec0ff */
[----:B------:R-:W-:-:S13]  /*b7e0*/  ISETP.NE.AND P1, PT, R5, RZ, PT ;  /* 0x000000ff0500720c */ /* 0x000fda0003f25270 */
[----:B------:R-:W-:Y:S05]  /*b7f0*/  @P1 BRA `(.L_x_52) ;  /* 0x00000000001c1947 */ /* 0x000fea0003800000 */
[----:B------:R-:W0:Y:S01]  /*b800*/  S2R R5, SR_TID.X ;  /* 0x0000000000057919 */ /* 0x000e220000002100 */
[----:B-1----:R-:W-:-:S04]  /*b810*/  MOV R3, 0x6000 ;  /* 0x0000600000037802 */ /* 0x002fc80000000f00 */
[----:B------:R2:W-:Y:S01]  /*b820*/  SYNCS.ARRIVE.TRANS64 RZ, [R2+URZ+0x30830], R3 ;  /* 0x0308300302ff79a7 */ /* 0x0005e2000800003f */
[----:B0-----:R-:W-:-:S04]  /*b830*/  LOP3.LUT R5, R5, 0x1f, RZ, 0xc0, !PT ;  /* 0x0000001f05057812 */ /* 0x001fc800078ec0ff */
[----:B------:R-:W-:-:S13]  /*b840*/  ISETP.NE.AND P0, PT, R5, RZ, PT ;  /* 0x000000ff0500720c */ /* 0x000fda0003f05270 */
[----:B--2---:R-:W-:Y:S05]  /*b850*/  @!P0 BRA `(.L_x_52) ;  /* 0x0000000000048947 */ /* 0x004fea0003800000 */
[----:B------:R-:W-:Y:S01]  /*b860*/  BPT.TRAP 0x1 ;  /* 0x000000040000795c */ /* 0x000fe20000300000 */
.L_x_52:
[----:B------:R-:W-:Y:S05]  /*b870*/  BSYNC B1 ;  /* 0x0000000000017941 */ /* 0x000fea0003800000 */
.L_x_51:
[----:B------:R-:W-:Y:S01]  /*b880*/  IMAD.MOV.U32 R11, RZ, RZ, RZ ;  /* 0x000000ffff0b7224 */ /* 0x000fe200078e00ff */
[----:B------:R-:W-:Y:S01]  /*b890*/  UIADD3 UR4, UP0, UR40, 0x370, URZ ;  /* 0x0000037028047890 */ /* 0x000fe2000ff1e03f */
[----:B-1----:R-:W-:Y:S01]  /*b8a0*/  IMAD R3, R7, 0x6000, R9 ;  /* 0x0000600007037824 */ /* 0x002fe200078e0209 */
[----:B------:R-:W-:Y:S01]  /*b8b0*/  PLOP3.LUT P0, PT, PT, PT, PT, 0x80, 0x0 ;  /* 0x000000000000781c */ /* 0x000fe20003f0f070 */
[----:B------:R-:W-:Y:S01]  /*b8c0*/  VIADD R2, R2, 0x30830 ;  /* 0x0003083002027836 */ /* 0x000fe20000000000 */
[----:B------:R-:W-:Y:S01]  /*b8d0*/  R2UR UR10, R11 ;  /* 0x000000000b0a72ca */ /* 0x000fe200000e0000 */
[----:B------:R-:W-:Y:S01]  /*b8e0*/  IMAD R5, R0, 0xc0, RZ ;  /* 0x000000c000057824 */ /* 0x000fe200078e02ff */
[----:B------:R-:W-:Y:S01]  /*b8f0*/  IADD3 R3, R3, 0x12400, RZ ;  /* 0x0001240003037810 */ /* 0x000fe20007ffe0ff */
[----:B------:R-:W-:Y:S01]  /*b900*/  UIADD3.X UR5, URZ, UR41, URZ, UP0, !UPT ;  /* 0x000000293f057290 */ /* 0x000fe200087fe43f */
[----:B------:R-:W-:Y:S01]  /*b910*/  UMOV UR6, 0x0 ;  /* 0x0000000000067882 */ /* 0x000fe20000000000 */
[----:B------:R-:W-:-:S10]  /*b920*/  UMOV UR7, 0x14f00000 ;  /* 0x14f0000000077882 */ /* 0x000fd40000000000 */
.L_x_53:
[----:B------:R-:W-:-:S13]  /*b930*/  @P0 ELECT P2, URZ, PT ;  /* 0x00000000003f082f */ /* 0x000fda0003840000 */
[----:B-----5:R-:W-:Y:S02]  /*b940*/  @P2 R2UR UR13, R4 ;  /* 0x00000000040d22ca */ /* 0x020fe400000e0000 */
[----:B------:R-:W-:Y:S02]  /*b950*/  @P2 R2UR UR12, R17 ;  /* 0x00000000110c22ca */ /* 0x000fe400000e0000 */
[----:B------:R-:W-:Y:S02]  /*b960*/  @P2 R2UR UR11, R5 ;  /* 0x00000000050b22ca */ /* 0x000fe400000e0000 */
[----:B------:R-:W-:Y:S02]  /*b970*/  @P2 R2UR UR9, R2 ;  /* 0x00000000020922ca */ /* 0x000fe400000e0000 */
[----:B------:R-:W-:Y:S02]  /*b980*/  @P2 R2UR UR8, R3 ;  /* 0x00000000030822ca */ /* 0x000fe400000e0000 */
[----:B------:R-:W-:-:S02]  /*b990*/  @P2 PLOP3.LUT P0, PT, P2, PT, PT, 0x8, 0x0 ;  /* 0x000000000000281c */ /* 0x000fc4000170e170 */
[----:B------:R-:W-:-:S09]  /*b9a0*/  PLOP3.LUT P2, PT, PT, PT, PT, 0x8, 0x0 ;  /* 0x000000000000781c */ /* 0x000fd20003f4e170 */
[----:B------:R0:W-:Y:S02]  /*b9b0*/  UTMALDG.4D [UR8], [UR4], desc[UR6] ;  /* 0x00000608040075b4 */ /* 0x0001e40008019000 */
[----:B0-----:R-:W-:Y:S05]  /*b9c0*/  @P0 BRA.U.ANY `(.L_x_53) ;  /* 0xfffffffd00d80947 */ /* 0x001fea000393ffff */
[----:B------:R-:W-:Y:S01]  /*b9d0*/  SHF.L.U32 R3, R22, 0x1f, RZ ;  /* 0x0000001f16037819 */ /* 0x000fe200000006ff */
[----:B------:R-:W-:Y:S01]  /*b9e0*/  IMAD R2, R16, 0x8, R8 ;  /* 0x0000000810027824 */ /* 0x000fe200078e0208 */
[----:B------:R-:W-:Y:S03]  /*b9f0*/  BSSY B1, `(.L_x_54) ;  /* 0x0000003000017945 */ /* 0x000fe60003800000 */
[----:B------:R-:W0:Y:S02]  /*ba00*/  SYNCS.PHASECHK.TRANS64.TRYWAIT P0, [R2+URZ+0x60], R3 ;  /* 0x00006003020075a7 */ /* 0x000e24000800017f */
[----:B0-----:R-:W-:Y:S05]  /*ba10*/  @!P0 BRA `(.L_x_55) ;  /* 0x0000002800848947 */ /* 0x001fea0003800000 */
.L_x_142:
[----:B------:R-:W-:Y:S05]  /*ba20*/  BSYNC B1 ;  /* 0x0000000000017941 */ /* 0x000fea0003800000 */
.L_x_54:
[----:B------:R-:W-:Y:S01]  /*ba30*/  BSSY B1, `(.L_x_56) ;  /* 0x000000c000017945 */ /* 0x000fe20003800000 */
[----:B------:R-:W-:Y:S01]  /*ba40*/  IMAD.MOV.U32 R12, RZ, RZ, 0x0 ;  /* 0x00000000ff0c7424 */ /* 0x000fe200078e00ff */
[----:B------:R-:W-:Y:S02]  /*ba50*/  MOV R13, 0x14f00000 ;  /* 0x14f00000000d7802 */ /* 0x000fe40000000f00 */
[----:B------:R-:W-:Y:S05]  /*ba60*/  @P1 BRA `(.L_x_57) ;  /* 0x0000000000201947 */ /* 0x000fea0003800000 */
[----:B------:R-:W1:Y:S01]  /*ba70*/  S2R R5, SR_TID.X ;  /* 0x0000000000057919 */ /* 0x000e620000002100 */
[----:B0-----:R-:W-:Y:S01]  /*ba80*/  LEA R2, R16, UR37, 0x3 ;  /* 0x0000002510027c11 */ /* 0x001fe2000f8e18ff */
[----:B------:R-:W-:-:S04]  /*ba90*/  IMAD.MOV.U32 R3, RZ, RZ, 0x6000 ;  /* 0x00006000ff037424 */ /* 0x000fc800078e00ff */
[----:B------:R2:W-:Y:S01]  /*baa0*/  SYNCS.ARRIVE.TRANS64 RZ, [R2+URZ+0x30850], R3 ;  /* 0x0308500302ff79a7 */ /* 0x0005e2000800003f */
[----:B-1----:R-:W-:-:S04]  /*bab0*/  LOP3.LUT R5, R5, 0x1f, RZ, 0xc0, !PT ;  /* 0x0000001f05057812 */ /* 0x002fc800078ec0ff */
[----:B------:R-:W-:-:S13]  /*bac0*/  ISETP.NE.AND P0, PT, R5, RZ, PT ;  /* 0x000000ff0500720c */ /* 0x000fda0003f05270 */
[----:B--2---:R-:W-:Y:S05]  /*bad0*/  @!P0 BRA `(.L_x_57) ;  /* 0x0000000000048947 */ /* 0x004fea0003800000 */
[----:B------:R-:W-:Y:S01]  /*bae0*/  BPT.TRAP 0x1 ;  /* 0x000000040000795c */ /* 0x000fe20000300000 */
.L_x_57:
[----:B------:R-:W-:Y:S05]  /*baf0*/  BSYNC B1 ;  /* 0x0000000000017941 */ /* 0x000fea0003800000 */
.L_x_56:
[----:B------:R-:W-:Y:S01]  /*bb00*/  R2UR UR6, R12 ;  /* 0x000000000c0672ca */ /* 0x000fe200000e0000 */
[C---:B0-----:R-:W-:Y:S01]  /*bb10*/  IMAD R3, R16.reuse, 0x6000, R9 ;  /* 0x0000600010037824 */ /* 0x041fe200078e0209 */
[----:B------:R-:W-:Y:S01]  /*bb20*/  R2UR UR7, R13 ;  /* 0x000000000d0772ca */ /* 0x000fe200000e0000 */
[----:B------:R-:W-:Y:S01]  /*bb30*/  UIADD3 UR4, UP0, UR40, 0x470, URZ ;  /* 0x0000047028047890 */ /* 0x000fe2000ff1e03f */
[----:B------:R-:W-:Y:S01]  /*bb40*/  R2UR UR10, R11 ;  /* 0x000000000b0a72ca */ /* 0x000fe200000e0000 */
[----:B------:R-:W-:Y:S01]  /*bb50*/  IMAD R5, R23, 0xc0, RZ ;  /* 0x000000c017057824 */ /* 0x000fe200078e02ff */
[----:B------:R-:W-:Y:S01]  /*bb60*/  LEA R2, R16, UR37, 0x3 ;  /* 0x0000002510027c11 */ /* 0x000fe2000f8e18ff */
[----:B------:R-:W-:Y:S01]  /*bb70*/  VIADD R3, R3, 0x400 ;  /* 0x0000040003037836 */ /* 0x000fe20000000000 */
[----:B------:R-:W-:Y:S01]  /*bb80*/  PLOP3.LUT P0, PT, PT, PT, PT, 0x80, 0x0 ;  /* 0x000000000000781c */ /* 0x000fe20003f0f070 */
[----:B------:R-:W-:Y:S01]  /*bb90*/  UIADD3.X UR5, URZ, UR41, URZ, UP0, !UPT ;  /* 0x000000293f057290 */ /* 0x000fe200087fe43f */
[----:B------:R-:W-:-:S11]  /*bba0*/  IADD3 R2, R2, 0x30850, RZ ;  /* 0x0003085002027810 */ /* 0x000fd60007ffe0ff */
.L_x_58:
[----:B------:R-:W-:-:S13]  /*bbb0*/  @P0 ELECT P1, URZ, PT ;  /* 0x00000000003f082f */ /* 0x000fda0003820000 */
[----:B------:R-:W-:Y:S02]  /*bbc0*/  @P1 R2UR UR13, R18 ;  /* 0x00000000120d12ca */ /* 0x000fe400000e0000 */
        /* <DEDUP_REMOVED lines=8> */
[----:B------:R-:W-:Y:S02]  /*bc50*/  IMAD.MOV.U32 R18, RZ, RZ, R4 ;  /* 0x000000ffff127224 */ /* 0x000fe400078e0004 */
[----:B------:R-:W-:-:S07]  /*bc60*/  IMAD.MOV.U32 R23, RZ, RZ, R0 ;  /* 0x000000ffff177224 */ /* 0x000fce00078e0000 */
.L_x_47:
[----:B------:R-:W-:Y:S05]  /*bc70*/  BSYNC B0 ;  /* 0x0000000000007941 */ /* 0x000fea0003800000 */
.L_x_46:
[----:B------:R-:W2:Y:S01]  /*bc80*/  LDL.LU R0, [R1+0x4] ;  /* 0x0000040001007983 */ /* 0x000ea20000300800 */
[----:B------:R-:W-:Y:S02]  /*bc90*/  IMAD.MOV.U32 R16, RZ, RZ, R7 ;  /* 0x000000ffff107224 */ /* 0x000fe400078e0007 */
[----:B------:R-:W-:Y:S01]  /*bca0*/  IMAD.MOV.U32 R22, RZ, RZ, R10 ;  /* 0x000000ffff167224 */ /* 0x000fe200078e000a */
[----:B--2---:R-:W-:-:S07]  /*bcb0*/  IADD3 R0, R0, -0x3, RZ ;  /* 0xfffffffd00007810 */ /* 0x004fce0007ffe0ff */
.L_x_45:
[----:B------:R-:W-:Y:S01]  /*bcc0*/  IADD3 R6, -R6, RZ, RZ ;  /* 0x000000ff06067210 */ /* 0x000fe20007ffe1ff */
[----:B------:R-:W-:Y:S03]  /*bcd0*/  BSSY B0, `(.L_x_44) ;  /* 0x00000e4000007945 */ /* 0x000fe60003800000 */
[----:B------:R-:W-:-:S13]  /*bce0*/  ISETP.NE.AND P0, PT, R29, R6, PT ;  /* 0x000000061d00720c */ /* 0x000fda0003f05270 */
[----:B------:R-:W-:Y:S05]  /*bcf0*/  @!P0 BRA `(.L_x_59) ;  /* 0x0000000c00848947 */ /* 0x000fea0003800000 */
[----:B------:R-:W-:-:S07]  /*bd00*/  IMAD.MOV.U32 R4, RZ, RZ, R18 ;  /* 0x000000ffff047224 */ /* 0x000fce00078e0012 */
.L_x_86:
        /* <DEDUP_REMOVED lines=17> */
[----:B------:R-:W-:Y:S01]  /*be20*/  @P0 SHF.R.U32.HI R2, RZ, R3, R4 ;  /* 0x00000003ff020219 */ /* 0x000fe20000011604 */
[----:B------:R-:W-:-:S03]  /*be30*/  IMAD R4, R24, UR4, RZ ;  /* 0x0000000418047c24 */ /* 0x000fc6000f8e02ff */
[--C-:B------:R-:W-:Y:S01]  /*be40*/  SHF.R.S32.HI R3, RZ, 0x1f, R2.reuse ;  /* 0x0000001fff037819 */ /* 0x100fe20000011402 */
[----:B------:R-:W-:Y:S02]  /*be50*/  IMAD.MOV R5, RZ, RZ, -R2 ;  /* 0x000000ffff057224 */ /* 0x000fe400078e0a02 */
[C---:B------:R-:W-:Y:S02]  /*be60*/  IMAD R4, R19.reuse, UR5, R4 ;  /* 0x0000000513047c24 */ /* 0x040fe4000f8e0204 */
[----:B------:R-:W-:Y:S01]  /*be70*/  IMAD.WIDE.U32 R2, R19, UR4, R2 ;  /* 0x0000000413027c25 */ /* 0x000fe2000f8e0002 */
[----:B------:R-:W-:-:S03]  /*be80*/  ULDC.64 UR4, c[0x0][0x418] ;  /* 0x0001060000047ab9 */ /* 0x000fc60000000a00 */
[----:B------:R-:W-:Y:S01]  /*be90*/  IMAD R10, R10, R5, R0 ;  /* 0x000000050a0a7224 */ /* 0x000fe200078e0200 */
[----:B------:R-:W-:Y:S02]  /*bea0*/  IADD3 R3, R4, R3, RZ ;  /* 0x0000000304037210 */ /* 0x000fe40007ffe0ff */
[----:B------:R-:W-:-:S04]  /*beb0*/  LEA R4, P0, R2, UR4, 0x2 ;  /* 0x0000000402047c11 */ /* 0x000fc8000f8010ff */
[----:B------:R-:W-:-:S05]  /*bec0*/  LEA.HI.X R5, R2, UR5, R3, 0x2, P0 ;  /* 0x0000000502057c11 */ /* 0x000fca00080f1403 */
[----:B------:R0:W5:Y:S04]  /*bed0*/  LDG.E R4, desc[UR46][R4.64] ;  /* 0x0000002e04047981 */ /* 0x000168000c1e1900 */
.L_x_62:
[----:B------:R-:W0:Y:S01]  /*bee0*/  S2R R2, SR_TID.X ;  /* 0x0000000000027919 */ /* 0x000e220000002100 */
[----:B------:R-:W-:Y:S01]  /*bef0*/  SHF.L.U32 R3, R7, 0x1f, RZ ;  /* 0x0000001f07037819 */ /* 0x000fe200000006ff */
[----:B------:R-:W-:Y:S01]  /*bf00*/  BSSY B2, `(.L_x_63) ;  /* 0x0000006000027945 */ /* 0x000fe20003800000 */
[----:B0-----:R-:W-:Y:S02]  /*bf10*/  LOP3.LUT R5, R2, 0x7f, RZ, 0xc0, !PT ;  /* 0x0000007f02057812 */ /* 0x001fe400078ec0ff */
[----:B------:R-:W-:Y:S02]  /*bf20*/  LEA R2, R6, UR37, 0x3 ;  /* 0x0000002506027c11 */ /* 0x000fe4000f8e18ff */
[----:B------:R-:W-:Y:S02]  /*bf30*/  ISETP.NE.AND P1, PT, R5, RZ, PT ;  /* 0x000000ff0500720c */ /* 0x000fe40003f25270 */
[----:B------:R-:W0:Y:S02]  /*bf40*/  SYNCS.PHASECHK.TRANS64.TRYWAIT P0, [R2+URZ+0x30840], R3 ;  /* 0x03084003020075a7 */ /* 0x000e24000800017f */
[----:B0-----:R-:W-:Y:S09]  /*bf50*/  @!P0 BRA `(.L_x_64) ;  /* 0x0000002400488947 */ /* 0x001ff20003800000 */
.L_x_143:
[----:B------:R-:W-:Y:S05]  /*bf60*/  BSYNC B2 ;  /* 0x0000000000027941 */ /* 0x000fea0003800000 */
.L_x_63:
[----:B------:R-:W-:Y:S04]  /*bf70*/  BSSY B2, `(.L_x_65) ;  /* 0x0000009000027945 */ /* 0x000fe80003800000 */
[----:B------:R-:W-:Y:S05]  /*bf80*/  @P1 BRA `(.L_x_66) ;  /* 0x00000000001c1947 */ /* 0x000fea0003800000 */
[----:B------:R-:W1:Y:S01]  /*bf90*/  S2R R5, SR_TID.X ;  /* 0x0000000000057919 */ /* 0x000e620000002100 */
[----:B0-----:R-:W-:-:S04]  /*bfa0*/  IMAD.MOV.U32 R3, RZ, RZ, 0x6000 ;  /* 0x00006000ff037424 */ /* 0x001fc800078e00ff */
[----:B------:R2:W-:Y:S01]  /*bfb0*/  SYNCS.ARRIVE.TRANS64 RZ, [R2+URZ+0x30830], R3 ;  /* 0x0308300302ff79a7 */ /* 0x0005e2000800003f */
[----:B-1----:R-:W-:-:S04]  /*bfc0*/  LOP3.LUT R5, R5, 0x1f, RZ, 0xc0, !PT ;  /* 0x0000001f05057812 */ /* 0x002fc800078ec0ff */
[----:B------:R-:W-:-:S13]  /*bfd0*/  ISETP.NE.AND P0, PT, R5, RZ, PT ;  /* 0x000000ff0500720c */ /* 0x000fda0003f05270 */
[----:B--2---:R-:W-:Y:S05]  /*bfe0*/  @!P0 BRA `(.L_x_66) ;  /* 0x0000000000048947 */ /* 0x004fea0003800000 */
[----:B------:R-:W-:Y:S01]  /*bff0*/  BPT.TRAP 0x1 ;  /* 0x000000040000795c */ /* 0x000fe20000300000 */
.L_x_66:
[----:B------:R-:W-:Y:S05]  /*c000*/  BSYNC B2 ;  /* 0x0000000000027941 */ /* 0x000fea0003800000 */
.L_x_65:
[----:B------:R-:W-:Y:S01]  /*c010*/  IMAD.MOV.U32 R11, RZ, RZ, RZ ;  /* 0x000000ffff0b7224 */ /* 0x000fe200078e00ff */
[----:B------:R-:W-:Y:S01]  /*c020*/  UIADD3 UR4, UP0, UR40, 0x370, URZ ;  /* 0x0000037028047890 */ /* 0x000fe2000ff1e03f */
[----:B0-----:R-:W-:Y:S01]  /*c030*/  IMAD R3, R6, 0x6000, R9 ;  /* 0x0000600006037824 */ /* 0x001fe200078e0209 */
[----:B------:R-:W-:Y:S01]  /*c040*/  PLOP3.LUT P0, PT, PT, PT, PT, 0x80, 0x0 ;  /* 0x000000000000781c */ /* 0x000fe20003f0f070 */
[----:B------:R-:W-:Y:S01]  /*c050*/  IMAD R5, R10, 0xc0, RZ ;  /* 0x000000c00a057824 */ /* 0x000fe200078e02ff */
[----:B------:R-:W-:Y:S01]  /*c060*/  R2UR UR10, R11 ;  /* 0x000000000b0a72ca */ /* 0x000fe200000e0000 */
[----:B------:R-:W-:Y:S01]  /*c070*/  VIADD R3, R3, 0x12400 ;  /* 0x0001240003037836 */ /* 0x000fe20000000000 */
[----:B------:R-:W-:Y:S01]  /*c080*/  IADD3 R2, R2, 0x30830, RZ ;  /* 0x0003083002027810 */ /* 0x000fe20007ffe0ff */
[----:B------:R-:W-:Y:S01]  /*c090*/  UIADD3.X UR5, URZ, UR41, URZ, UP0, !UPT ;  /* 0x000000293f057290 */ /* 0x000fe200087fe43f */
[----:B------:R-:W-:Y:S01]  /*c0a0*/  UMOV UR6, 0x0 ;  /* 0x0000000000067882 */ /* 0x000fe20000000000 */
[----:B------:R-:W-:-:S10]  /*c0b0*/  UMOV UR7, 0x14f00000 ;  /* 0x14f0000000077882 */ /* 0x000fd40000000000 */
.L_x_67:
        /* <DEDUP_REMOVED lines=15> */
.L_x_144:
[----:B------:R-:W-:Y:S05]  /*c1b0*/  BSYNC B2 ;  /* 0x0000000000027941 */ /* 0x000fea0003800000 */
.L_x_68:
[----:B------:R-:W-:Y:S01]  /*c1c0*/  BSSY B2, `(.L_x_70) ;  /* 0x000000b000027945 */ /* 0x000fe20003800000 */
[----:B------:R-:W-:Y:S01]  /*c1d0*/  MOV R2, 0x0 ;  /* 0x0000000000027802 */ /* 0x000fe20000000f00 */
[----:B------:R-:W-:Y:S02]  /*c1e0*/  IMAD.MOV.U32 R3, RZ, RZ, 0x14f00000 ;  /* 0x14f00000ff037424 */ /* 0x000fe400078e00ff */
[----:B------:R-:W-:Y:S05]  /*c1f0*/  @P1 BRA `(.L_x_71) ;  /* 0x00000000001c1947 */ /* 0x000fea0003800000 */
[----:B------:R-:W1:Y:S02]  /*c200*/  S2R R12, SR_TID.X ;  /* 0x00000000000c7919 */ /* 0x000e640000002100 */
[----:B-1----:R-:W-:Y:S01]  /*c210*/  LOP3.LUT R13, R12, 0x1f, RZ, 0xc0, !PT ;  /* 0x0000001f0c0d7812 */ /* 0x002fe200078ec0ff */
[----:B------:R-:W-:-:S03]  /*c220*/  IMAD.MOV.U32 R12, RZ, RZ, 0x6000 ;  /* 0x00006000ff0c7424 */ /* 0x000fc600078e00ff */
[----:B------:R-:W-:Y:S01]  /*c230*/  ISETP.NE.AND P0, PT, R13, RZ, PT ;  /* 0x000000ff0d00720c */ /* 0x000fe20003f05270 */
[----:B------:R1:W-:-:S12]  /*c240*/  SYNCS.ARRIVE.TRANS64 RZ, [R5+URZ+0x50], R12 ;  /* 0x0000500c05ff79a7 */ /* 0x0003d8000800003f */
[----:B-1----:R-:W-:Y:S05]  /*c250*/  @!P0 BRA `(.L_x_71) ;  /* 0x0000000000048947 */ /* 0x002fea0003800000 */
[----:B------:R-:W-:Y:S01]  /*c260*/  BPT.TRAP 0x1 ;  /* 0x000000040000795c */ /* 0x000fe20000300000 */
.L_x_71:
[----:B------:R-:W-:Y:S05]  /*c270*/  BSYNC B2 ;  /* 0x0000000000027941 */ /* 0x000fea0003800000 */
.L_x_70:
[----:B------:R-:W-:Y:S01]  /*c280*/  R2UR UR7, R3 ;  /* 0x00000000030772ca */ /* 0x000fe200000e0000 */
[----:B------:R-:W-:Y:S01]  /*c290*/  IMAD R16, R16, 0x6000, R9 ;  /* 0x0000600010107824 */ /* 0x000fe200078e0209 */
[----:B------:R-:W-:Y:S01]  /*c2a0*/  R2UR UR10, R11 ;  /* 0x000000000b0a72ca */ /* 0x000fe200000e0000 */
[----:B------:R-:W-:Y:S01]  /*c2b0*/  UIADD3 UR4, UP0, UR40, 0x470, URZ ;  /* 0x0000047028047890 */ /* 0x000fe2000ff1e03f */
[----:B------:R-:W-:Y:S01]  /*c2c0*/  R2UR UR6, R2 ;  /* 0x00000000020672ca */ /* 0x000fe200000e0000 */
[----:B------:R-:W-:Y:S01]  /*c2d0*/  IMAD R2, R23, 0xc0, RZ ;  /* 0x000000c017027824 */ /* 0x000fe200078e02ff */
[----:B------:R-:W-:Y:S01]  /*c2e0*/  PLOP3.LUT P0, PT, PT, PT, PT, 0x80, 0x0 ;  /* 0x000000000000781c */ /* 0x000fe20003f0f070 */
[----:B------:R-:W-:Y:S01]  /*c2f0*/  VIADD R16, R16, 0x400 ;  /* 0x0000040010107836 */ /* 0x000fe20000000000 */
[----:B0-----:R-:W-:Y:S01]  /*c300*/  IADD3 R5, R5, 0x50, RZ ;  /* 0x0000005005057810 */ /* 0x001fe20007ffe0ff */
[----:B------:R-:W-:-:S12]  /*c310*/  UIADD3.X UR5, URZ, UR41, URZ, UP0, !UPT ;  /* 0x000000293f057290 */ /* 0x000fd800087fe43f */
.L_x_72:
        /* <DEDUP_REMOVED lines=10> */
[----:B------:R-:W-:Y:S01]  /*c3c0*/  IMAD.MOV.U32 R23, RZ, RZ, R10 ;  /* 0x000000ffff177224 */ /* 0x000fe200078e000a */
[----:B------:R-:W-:-:S07]  /*c3d0*/  MOV R18, R4 ;  /* 0x0000000400127202 */ /* 0x000fce0000000f00 */
.L_x_61:
[----:B------:R-:W-:Y:S05]  /*c3e0*/  BSYNC B1 ;  /* 0x0000000000017941 */ /* 0x000fea0003800000 */
.L_x_60:
        /* <DEDUP_REMOVED lines=8> */
[----:B------:R-:W-:Y:S01]  /*c470*/  ISETP.NE.AND P1, PT, R26, RZ, PT ;  /* 0x000000ff1a00720c */ /* 0x000fe20003f25270 */
[----:B------:R-:W-:-:S12]  /*c480*/  VIADD R10, R0, 0xffffffff ;  /* 0xffffffff000a7836 */ /* 0x000fd80000000000 */
[----:B------:R-:W-:Y:S05]  /*c490*/  @!P1 BRA `(.L_x_75) ;  /* 0x0000000000489947 */ /* 0x000fea0003800000 */
[----:B------:R-:W0:Y:S01]  /*c4a0*/  LDC R5, c[0x0][0x43c] ;  /* 0x00010f00ff057b82 */ /* 0x000e220000000800 */
[----:B------:R-:W-:Y:S01]  /*c4b0*/  ULDC.64 UR4, c[0x0][0x428] ;  /* 0x00010a0000047ab9 */ /* 0x000fe20000000a00 */
[----:B0-----:R-:W-:-:S13]  /*c4c0*/  ISETP.NE.AND P0, PT, R5, 0x1, PT ;  /* 0x000000010500780c */ /* 0x001fda0003f05270 */
[----:B------:R-:W0:Y:S02]  /*c4d0*/  @P0 LDC.64 R2, c[0x0][0x440] ;  /* 0x00011000ff020b82 */ /* 0x000e240000000a00 */
[----:B0-----:R-:W-:Y:S01]  /*c4e0*/  @P0 IMAD.HI.U32 R4, R10, R2, RZ ;  /* 0x000000020a040227 */ /* 0x001fe200078e00ff */
[----:B------:R-:W-:-:S04]  /*c4f0*/  MOV R2, R10 ;  /* 0x0000000a00027202 */ /* 0x000fc80000000f00 */
[----:B------:R-:W-:Y:S01]  /*c500*/  @P0 SHF.R.U32.HI R2, RZ, R3, R4 ;  /* 0x00000003ff020219 */ /* 0x000fe20000011604 */
[----:B------:R-:W-:-:S04]  /*c510*/  IMAD R4, R24, UR4, RZ ;  /* 0x0000000418047c24 */ /* 0x000fc8000f8e02ff */
[----:B------:R-:W-:-:S04]  /*c520*/  IMAD.MOV R3, RZ, RZ, -R2 ;  /* 0x000000ffff037224 */ /* 0x000fc800078e0a02 */
[----:B------:R-:W-:Y:S01]  /*c530*/  IMAD R10, R5, R3, R10 ;  /* 0x00000003050a7224 */ /* 0x000fe200078e020a */
[----:B------:R-:W-:Y:S01]  /*c540*/  SHF.R.S32.HI R3, RZ, 0x1f, R2 ;  /* 0x0000001fff037819 */ /* 0x000fe20000011402 */
[C---:B------:R-:W-:Y:S02]  /*c550*/  IMAD R5, R19.reuse, UR5, R4 ;  /* 0x0000000513057c24 */ /* 0x040fe4000f8e0204 */
[----:B------:R-:W-:Y:S01]  /*c560*/  IMAD.WIDE.U32 R2, R19, UR4, R2 ;  /* 0x0000000413027c25 */ /* 0x000fe2000f8e0002 */
[----:B------:R-:W-:-:S03]  /*c570*/  ULDC.64 UR4, c[0x0][0x418] ;  /* 0x0001060000047ab9 */ /* 0x000fc60000000a00 */
[----:B------:R-:W-:Y:S01]  /*c580*/  IMAD.IADD R5, R5, 0x1, R3 ;  /* 0x0000000105057824 */ /* 0x000fe200078e0203 */
[----:B------:R-:W-:-:S04]  /*c590*/  LEA R4, P0, R2, UR4, 0x2 ;  /* 0x0000000402047c11 */ /* 0x000fc8000f8010ff */
[----:B------:R-:W-:-:S05]  /*c5a0*/  LEA.HI.X R5, R2, UR5, R5, 0x2, P0 ;  /* 0x0000000502057c11 */ /* 0x000fca00080f1405 */
[----:B------:R0:W5:Y:S04]  /*c5b0*/  LDG.E R4, desc[UR46][R4.64] ;  /* 0x0000002e04047981 */ /* 0x000168000c1e1900 */
.L_x_75:
        /* <DEDUP_REMOVED lines=8> */
.L_x_145:
[----:B------:R-:W-:Y:S05]  /*c640*/  BSYNC B2 ;  /* 0x0000000000027941 */ /* 0x000fea0003800000 */
.L_x_76:
[----:B------:R-:W-:Y:S04]  /*c650*/  BSSY B2, `(.L_x_78) ;  /* 0x0000009000027945 */ /* 0x000fe80003800000 */
[----:B------:R-:W-:Y:S05]  /*c660*/  @P1 BRA `(.L_x_79) ;  /* 0x00000000001c1947 */ /* 0x000fea0003800000 */
[----:B------:R-:W1:Y:S01]  /*c670*/  S2R R5, SR_TID.X ;  /* 0x0000000000057919 */ /* 0x000e620000002100 */
[----:B0-----:R-:W-:-:S04]  /*c680*/  MOV R3, 0x6000 ;  /* 0x0000600000037802 */ /* 0x001fc80000000f00 */
[----:B------:R2:W-:Y:S01]  /*c690*/  SYNCS.ARRIVE.TRANS64 RZ, [R2+URZ+0x30830], R3 ;  /* 0x0308300302ff79a7 */ /* 0x0005e2000800003f */
[----:B-1----:R-:W-:-:S04]  /*c6a0*/  LOP3.LUT R5, R5, 0x1f, RZ, 0xc0, !PT ;  /* 0x0000001f05057812 */ /* 0x002fc800078ec0ff */
[----:B------:R-:W-:-:S13]  /*c6b0*/  ISETP.NE.AND P0, PT, R5, RZ, PT ;  /* 0x000000ff0500720c */ /* 0x000fda0003f05270 */
[----:B--2---:R-:W-:Y:S05]  /*c6c0*/  @!P0 BRA `(.L_x_79) ;  /* 0x0000000000048947 */ /* 0x004fea0003800000 */
[----:B------:R-:W-:Y:S01]  /*c6d0*/  BPT.TRAP 0x1 ;  /* 0x000000040000795c */ /* 0x000fe20000300000 */
.L_x_79:
[----:B------:R-:W-:Y:S05]  /*c6e0*/  BSYNC B2 ;  /* 0x0000000000027941 */ /* 0x000fea0003800000 */
.L_x_78:
[----:B------:R-:W-:Y:S01]  /*c6f0*/  IMAD.MOV.U32 R11, RZ, RZ, RZ ;  /* 0x000000ffff0b7224 */ /* 0x000fe200078e00ff */
[----:B------:R-:W-:Y:S01]  /*c700*/  UIADD3 UR4, UP0, UR40, 0x370, URZ ;  /* 0x0000037028047890 */ /* 0x000fe2000ff1e03f */
[C---:B0-----:R-:W-:Y:S01]  /*c710*/  IMAD R2, R16.reuse, 0x6000, R9 ;  /* 0x0000600010027824 */ /* 0x041fe200078e0209 */
[----:B------:R-:W-:Y:S01]  /*c720*/  PLOP3.LUT P0, PT, PT, PT, PT, 0x80, 0x0 ;  /* 0x000000000000781c */ /* 0x000fe20003f0f070 */
[----:B------:R-:W-:Y:S01]  /*c730*/  IMAD R3, R16, 0x8, R8 ;  /* 0x0000000810037824 */ /* 0x000fe200078e0208 */
[----:B------:R-:W-:Y:S01]  /*c740*/  R2UR UR10, R11 ;  /* 0x000000000b0a72ca */ /* 0x000fe200000e0000 */
[----:B------:R-:W-:Y:S01]  /*c750*/  IMAD R5, R10, 0xc0, RZ ;  /* 0x000000c00a057824 */ /* 0x000fe200078e02ff */
[----:B------:R-:W-:Y:S01]  /*c760*/  IADD3 R2, R2, 0x12400, RZ ;  /* 0x0001240002027810 */ /* 0x000fe20007ffe0ff */
[----:B------:R-:W-:Y:S01]  /*c770*/  VIADD R3, R3, 0x30 ;  /* 0x0000003003037836 */ /* 0x000fe20000000000 */
[----:B------:R-:W-:Y:S01]  /*c780*/  UIADD3.X UR5, URZ, UR41, URZ, UP0, !UPT ;  /* 0x000000293f057290 */ /* 0x000fe200087fe43f */
[----:B------:R-:W-:Y:S01]  /*c790*/  UMOV UR6, 0x0 ;  /* 0x0000000000067882 */ /* 0x000fe20000000000 */
[----:B------:R-:W-:-:S10]  /*c7a0*/  UMOV UR7, 0x14f00000 ;  /* 0x14f0000000077882 */ /* 0x000fd40000000000 */
.L_x_80:
        /* <DEDUP_REMOVED lines=15> */
.L_x_146:
[----:B------:R-:W-:Y:S05]  /*c8a0*/  BSYNC B2 ;  /* 0x0000000000027941 */ /* 0x000fea0003800000 */
.L_x_81:
[----:B------:R-:W-:Y:S01]  /*c8b0*/  BSSY B2, `(.L_x_83) ;  /* 0x000000b000027945 */ /* 0x000fe20003800000 */
[----:B0-----:R-:W-:Y:S01]  /*c8c0*/  MOV R2, 0x0 ;  /* 0x0000000000027802 */ /* 0x001fe20000000f00 */
[----:B------:R-:W-:Y:S02]  /*c8d0*/  IMAD.MOV.U32 R3, RZ, RZ, 0x14f00000 ;  /* 0x14f00000ff037424 */ /* 0x000fe400078e00ff */
[----:B------:R-:W-:Y:S05]  /*c8e0*/  @P1 BRA `(.L_x_84) ;  /* 0x00000000001c1947 */ /* 0x000fea0003800000 */
[----:B------:R-:W0:Y:S01]  /*c8f0*/  S2R R7, SR_TID.X ;  /* 0x0000000000077919 */ /* 0x000e220000002100 */
[----:B------:R-:W-:-:S04]  /*c900*/  IMAD.MOV.U32 R12, RZ, RZ, 0x6000 ;  /* 0x00006000ff0c7424 */ /* 0x000fc800078e00ff */
[----:B------:R1:W-:Y:S01]  /*c910*/  SYNCS.ARRIVE.TRANS64 RZ, [R5+URZ+0x50], R12 ;  /* 0x0000500c05ff79a7 */ /* 0x0003e2000800003f */
[----:B0-----:R-:W-:-:S04]  /*c920*/  LOP3.LUT R7, R7, 0x1f, RZ, 0xc0, !PT ;  /* 0x0000001f07077812 */ /* 0x001fc800078ec0ff */
[----:B------:R-:W-:-:S13]  /*c930*/  ISETP.NE.AND P0, PT, R7, RZ, PT ;  /* 0x000000ff0700720c */ /* 0x000fda0003f05270 */
[----:B-1----:R-:W-:Y:S05]  /*c940*/  @!P0 BRA `(.L_x_84) ;  /* 0x0000000000048947 */ /* 0x002fea0003800000 */
[----:B------:R-:W-:Y:S01]  /*c950*/  BPT.TRAP 0x1 ;  /* 0x000000040000795c */ /* 0x000fe20000300000 */
.L_x_84:
[----:B------:R-:W-:Y:S05]  /*c960*/  BSYNC B2 ;  /* 0x0000000000027941 */ /* 0x000fea0003800000 */
.L_x_83:
[----:B------:R-:W-:Y:S01]  /*c970*/  R2UR UR10, R11 ;  /* 0x000000000b0a72ca */ /* 0x000fe200000e0000 */
[----:B------:R-:W-:Y:S01]  /*c980*/  UIADD3 UR4, UP0, UR40, 0x470, URZ ;  /* 0x0000047028047890 */ /* 0x000fe2000ff1e03f */
[----:B------:R-:W-:Y:S01]  /*c990*/  R2UR UR6, R2 ;  /* 0x00000000020672ca */ /* 0x000fe200000e0000 */
[----:B------:R-:W-:Y:S01]  /*c9a0*/  IMAD R2, R6, 0x6000, R9 ;  /* 0x0000600006027824 */ /* 0x000fe200078e0209 */
[----:B------:R-:W-:Y:S01]  /*c9b0*/  R2UR UR7, R3 ;  /* 0x00000000030772ca */ /* 0x000fe200000e0000 */
[----:B------:R-:W-:Y:S01]  /*c9c0*/  IMAD R3, R23, 0xc0, RZ ;  /* 0x000000c017037824 */ /* 0x000fe200078e02ff */
[----:B------:R-:W-:Y:S01]  /*c9d0*/  PLOP3.LUT P0, PT, PT, PT, PT, 0x80, 0x0 ;  /* 0x000000000000781c */ /* 0x000fe20003f0f070 */
[----:B------:R-:W-:Y:S01]  /*c9e0*/  VIADD R2, R2, 0x400 ;  /* 0x0000040002027836 */ /* 0x000fe20000000000 */
[----:B------:R-:W-:Y:S01]  /*c9f0*/  IADD3 R5, R5, 0x50, RZ ;  /* 0x0000005005057810 */ /* 0x000fe20007ffe0ff */
[----:B------:R-:W-:-:S12]  /*ca00*/  UIADD3.X UR5, URZ, UR41, URZ, UP0, !UPT ;  /* 0x000000293f057290 */ /* 0x000fd800087fe43f */
.L_x_85:
        /* <DEDUP_REMOVED lines=12> */
.L_x_74:
[----:B------:R-:W-:Y:S05]  /*cad0*/  BSYNC B1 ;  /* 0x0000000000017941 */ /* 0x000fea0003800000 */
.L_x_73:
[C---:B------:R-:W-:Y:S01]  /*cae0*/  ISETP.GT.AND P0, PT, R0.reuse, 0x1, PT ;  /* 0x000000010000780c */ /* 0x040fe20003f04270 */
[----:B------:R-:W-:-:S12]  /*caf0*/  VIADD R0, R0, 0xfffffffe ;  /* 0xfffffffe00007836 */ /* 0x000fd80000000000 */
[----:B------:R-:W-:Y:S05]  /*cb00*/  @P0 BRA `(.L_x_86) ;  /* 0xfffffff000800947 */ /* 0x000fea000383ffff */
.L_x_59:
[----:B------:R-:W-:Y:S05]  /*cb10*/  BSYNC B0 ;  /* 0x0000000000007941 */ /* 0x000fea0003800000 */
.L_x_44:
[----:B------:R-:W-:Y:S01]  /*cb20*/  ISETP.NE.AND P0, PT, R25, RZ, PT ;  /* 0x000000ff1900720c */ /* 0x000fe20003f05270 */
[----:B------:R-:W-:-:S12]  /*cb30*/  BSSY B0, `(.L_x_87) ;  /* 0x0000029000007945 */ /* 0x000fd80003800000 */
[----:B------:R-:W-:Y:S05]  /*cb40*/  @!P0 BRA `(.L_x_88) ;  /* 0x00000000009c8947 */ /* 0x000fea0003800000 */
[----:B0-----:R-:W0:Y:S01]  /*cb50*/  S2R R0, SR_TID.X ;  /* 0x0000000000007919 */ /* 0x001e220000002100 */
[----:B------:R-:W-:Y:S01]  /*cb60*/  LEA R3, R16, UR37, 0x3 ;  /* 0x0000002510037c11 */ /* 0x000fe2000f8e18ff */
[----:B------:R-:W-:Y:S01]  /*cb70*/  BSSY B1, `(.L_x_89) ;  /* 0x0000006000017945 */ /* 0x000fe20003800000 */
[----:B0-----:R-:W-:Y:S02]  /*cb80*/  LOP3.LUT R2, R0, 0x7f, RZ, 0xc0, !PT ;  /* 0x0000007f00027812 */ /* 0x001fe400078ec0ff */
[----:B------:R-:W-:Y:S02]  /*cb90*/  SHF.L.U32 R0, R22, 0x1f, RZ ;  /* 0x0000001f16007819 */ /* 0x000fe400000006ff */
[----:B------:R-:W-:Y:S02]  /*cba0*/  ISETP.NE.AND P1, PT, R2, RZ, PT ;  /* 0x000000ff0200720c */ /* 0x000fe40003f25270 */
[----:B------:R-:W0:Y:S02]  /*cbb0*/  SYNCS.PHASECHK.TRANS64.TRYWAIT P0, [R3+URZ+0x30860], R0 ;  /* 0x03086000030075a7 */ /* 0x000e24000800017f */
[----:B0-----:R-:W-:Y:S09]  /*cbc0*/  @!P0 BRA `(.L_x_90) ;  /* 0x00000018007c8947 */ /* 0x001ff20003800000 */
.L_x_147:
[----:B------:R-:W-:Y:S05]  /*cbd0*/  BSYNC B1 ;  /* 0x0000000000017941 */ /* 0x000fea0003800000 */
.L_x_89:
        /* <DEDUP_REMOVED lines=9> */
.L_x_92:
[----:B------:R-:W-:Y:S05]  /*cc70*/  BSYNC B1 ;  /* 0x0000000000017941 */ /* 0x000fea0003800000 */
.L_x_91:
[----:B------:R-:W-:Y:S01]  /*cc80*/  IMAD R9, R16, 0x6000, R9 ;  /* 0x0000600010097824 */ /* 0x000fe200078e0209 */
[----:B------:R-:W-:Y:S01]  /*cc90*/  UIADD3 UR4, UP0, UR40, 0x470, URZ ;  /* 0x0000047028047890 */ /* 0x000fe2000ff1e03f */
[----:B------:R-:W-:Y:S01]  /*cca0*/  PLOP3.LUT P0, PT, PT, PT, PT, 0x80, 0x0 ;  /* 0x000000000000781c */ /* 0x000fe20003f0f070 */
[----:B------:R-:W-:Y:S01]  /*ccb0*/  IMAD R2, R23, 0xc0, RZ ;  /* 0x000000c017027824 */ /* 0x000fe200078e02ff */
[----:B0-----:R-:W-:Y:S01]  /*ccc0*/  IADD3 R0, R3, 0x30850, RZ ;  /* 0x0003085003007810 */ /* 0x001fe20007ffe0ff */
[----:B------:R-:W-:Y:S01]  /*ccd0*/  VIADD R9, R9, 0x400 ;  /* 0x0000040009097836 */ /* 0x000fe20000000000 */
[----:B------:R-:W-:Y:S01]  /*cce0*/  UIADD3.X UR5, URZ, UR41, URZ, UP0, !UPT ;  /* 0x000000293f057290 */ /* 0x000fe200087fe43f */
[----:B------:R-:W-:Y:S01]  /*ccf0*/  UMOV UR6, 0x0 ;  /* 0x0000000000067882 */ /* 0x000fe20000000000 */
[----:B------:R-:W-:Y:S01]  /*cd00*/  UMOV UR7, 0x14f00000 ;  /* 0x14f0000000077882 */ /* 0x000fe20000000000 */
[----:B------:R-:W-:-:S09]  /*cd10*/  UMOV UR10, URZ ;  /* 0x0000003f000a7c82 */ /* 0x000fd20008000000 */
.L_x_93:
        /* <DEDUP_REMOVED lines=9> */
[----:B-1----:R-:W-:Y:S05]  /*cdb0*/  @P0 BRA.U.ANY `(.L_x_93) ;  /* 0xfffffffd00d80947 */ /* 0x002fea000393ffff */
.L_x_88:
[----:B------:R-:W-:Y:S05]  /*cdc0*/  BSYNC B0 ;  /* 0x0000000000007941 */ /* 0x000fea0003800000 */
.L_x_87:
[----:B------:R-:W2:Y:S01]  /*cdd0*/  LDL.LU R3, [R1+0x8] ;  /* 0x0000080001037983 */ /* 0x000ea20000300800 */
[----:B------:R-:W-:-:S03]  /*cde0*/  ULDC UR4, c[0x0][0xc34] ;  /* 0x00030d0000047ab9 */ /* 0x000fc60000000800 */
[----:B------:R-:W3:Y:S01]  /*cdf0*/  LDL.LU R4, [R1+0x20] ;  /* 0x0000200001047983 */ /* 0x000ee20000300800 */
[----:B------:R-:W-:-:S05]  /*ce00*/  VIADD R16, R16, 0x1 ;  /* 0x0000000110107836 */ /* 0x000fca0000000000 */
[----:B------:R-:W-:-:S04]  /*ce10*/  ISETP.NE.AND P0, PT, R16, 0x2, PT ;  /* 0x000000021000780c */ /* 0x000fc80003f05270 */
[----:B------:R-:W-:Y:S02]  /*ce20*/  SEL R16, R16, RZ, P0 ;  /* 0x000000ff10107207 */ /* 0x000fe40000000000 */
[----:B--2---:R-:W-:Y:S01]  /*ce30*/  IADD3 R3, R3, UR38, RZ ;  /* 0x0000002603037c10 */ /* 0x004fe2000fffe0ff */
[----:B---3--:R-:W-:-:S04]  /*ce40*/  VIADD R4, R4, 0x1 ;  /* 0x0000000104047836 */ /* 0x008fc80000000000 */
[----:B------:R1:W-:Y:S01]  /*ce50*/  STL [R1+0x8], R3 ;  /* 0x0000080301007387 */ /* 0x0003e20000100800 */
[----:B------:R-:W-:-:S03]  /*ce60*/  ISETP.GE.AND P1, PT, R3, UR4, PT ;  /* 0x0000000403007c0c */ /* 0x000fc6000bf26270 */
[----:B------:R2:W-:Y:S01]  /*ce70*/  STL [R1+0x20], R4 ;  /* 0x0000200401007387 */ /* 0x0005e20000100800 */
[----:B-1----:R-:W-:-:S04]  /*ce80*/  SEL R3, RZ, 0x1, P0 ;  /* 0x00000001ff037807 */ /* 0x002fc80000000000 */
[----:B------:R-:W-:-:S05]  /*ce90*/  LOP3.LUT R22, R22, R3, RZ, 0x3c, !PT ;  /* 0x0000000316167212 */ /* 0x000fca00078e3cff */
[----:B--2---:R-:W-:Y:S05]  /*cea0*/  @!P1 BRA `(.L_x_94) ;  /* 0xffffffcc00849947 */ /* 0x004fea000383ffff */
[----:B0-----:R-:W-:-:S07]  /*ceb0*/  LOP3.LUT R0, R4, 0x1, RZ, 0xc, !PT ;  /* 0x0000000104007812 */ /* 0x001fce00078e0cff */
.L_x_30:
[----:B------:R-:W0:Y:S01]  /*cec0*/  S2R R3, SR_CgaCtaId ;  /* 0x0000000000037919 */ /* 0x000e220000008800 */
[----:B------:R-:W-:Y:S01]  /*ced0*/  MOV R2, 0x400 ;  /* 0x0000040000027802 */ /* 0x000fe20000000f00 */
[----:B------:R-:W-:Y:S01]  /*cee0*/  BSSY B0, `(.L_x_95) ;  /* 0x0000005000007945 */ /* 0x000fe20003800000 */
[----:B------:R-:W-:Y:S02]  /*cef0*/  SHF.L.U32 R0, R0, 0x1f, RZ ;  /* 0x0000001f00007819 */ /* 0x000fe400000006ff */
[----:B0-----:R-:W-:-:S04]  /*cf00*/  LEA R9, R3, R2, 0x18 ;  /* 0x0000000203097211 */ /* 0x001fc800078ec0ff */
[----:B------:R-:W0:Y:S02]  /*cf10*/  SYNCS.PHASECHK.TRANS64.TRYWAIT P0, [R9+URZ+0x30820], R0 ;  /* 0x03082000090075a7 */ /* 0x000e24000800017f */
[----:B0-----:R-:W-:Y:S05]  /*cf20*/  @!P0 BRA `(.L_x_96) ;  /* 0x0000001400b88947 */ /* 0x001fea0003800000 */
.L_x_148:
[----:B------:R-:W-:Y:S05]  /*cf30*/  BSYNC B0 ;  /* 0x0000000000007941 */ /* 0x000fea0003800000 */
.L_x_95:
[----:B------:R-:W-:-:S03]  /*cf40*/  UMOV UR4, 0xffffffff ;  /* 0xffffffff00047882 */ /* 0x000fc60000000000 */
[----:B------:R-:W-:Y:S05]  /*cf50*/  BRA.DIV UR4, `(.L_x_97) ;  /* 0x0000001604c07947 */ /* 0x000fea000b800000 */
[----:B0-----:R-:W0:Y:S02]  /*cf60*/  S2R R0, SR_TID.X ;  /* 0x0000000000007919 */ /* 0x001e240000002100 */
[----:B0-----:R-:W-:-:S04]  /*cf70*/  SHF.R.U32.HI R0, RZ, 0x5, R0 ;  /* 0x00000005ff007819 */ /* 0x001fc80000011600 */
[----:B------:R-:W-:-:S05]  /*cf80*/  LOP3.LUT R0, R0, 0x3, RZ, 0xc0, !PT ;  /* 0x0000000300007812 */ /* 0x000fca00078ec0ff */
[----:B------:R0:W1:Y:S02]  /*cf90*/  SHFL.IDX PT, R14, R0, RZ, 0x1f ;  /* 0x00001fff000e7589 */ /* 0x00006400000e0000 */
.L_x_151:
[----:B-1----:R-:W-:Y:S01]  /*cfa0*/  ISETP.NE.AND P0, PT, R14, RZ, PT ;  /* 0x000000ff0e00720c */ /* 0x002fe20003f05270 */
[----:B------:R-:W-:-:S12]  /*cfb0*/  BSSY B0, `(.L_x_98) ;  /* 0x0000024000007945 */ /* 0x000fd80003800000 */
[----:B------:R-:W-:Y:S05]  /*cfc0*/  @P0 BRA `(.L_x_99) ;  /* 0x0000000000880947 */ /* 0x000fea0003800000 */
[----:B------:R-:W-:-:S03]  /*cfd0*/  UMOV UR4, 0xffffffff ;  /* 0xffffffff00047882 */ /* 0x000fc60000000000 */
[----:B------:R-:W-:Y:S05]  /*cfe0*/  BRA.DIV UR4, `(.L_x_100) ;  /* 0x0000001604d07947 */ /* 0x000fea000b800000 */
[----:B------:R-:W-:-:S13]  /*cff0*/  ELECT P6, URZ, PT ;  /* 0x00000000003f782f */ /* 0x000fda00038c0000 */
.L_x_154:
[----:B------:R-:W-:Y:S05]  /*d000*/  @!P6 BRA `(.L_x_99) ;  /* 0x000000000078e947 */ /* 0x000fea0003800000 */
[----:B------:R-:W-:-:S06]  /*d010*/  ULOP3.LUT UR4, UR36, 0x2, URZ, 0xfc, !UPT ;  /* 0x0000000224047892 */ /* 0x000fcc000f8efc3f */
[----:B0-----:R-:W-:-:S05]  /*d020*/  IMAD.U32 R0, RZ, RZ, UR4 ;  /* 0x00000004ff007e24 */ /* 0x001fca000f8e00ff */
[----:B------:R-:W-:-:S13]  /*d030*/  ISETP.NE.AND P2, PT, R0, 0x3, PT ;  /* 0x000000030000780c */ /* 0x000fda0003f45270 */
[----:B------:R-:W-:Y:S05]  /*d040*/  @!P2 BRA `(.L_x_101) ;  /* 0x000000000004a947 */ /* 0x000fea0003800000 */
[----:B------:R-:W-:Y:S01]  /*d050*/  BPT.TRAP 0x1 ;  /* 0x000000040000795c */ /* 0x000fe20000300000 */
.L_x_101:
[----:B------:R-:W-:Y:S01]  /*d060*/  IADD3 R3, R9, 0x30840, RZ ;  /* 0x0003084009037810 */ /* 0x000fe20007ffe0ff */
[----:B------:R-:W-:Y:S01]  /*d070*/  VIADD R0, R16, 0x1 ;  /* 0x0000000110007836 */ /* 0x000fe20000000000 */
[----:B------:R-:W-:-:S03]  /*d080*/  SHF.L.U32 R2, R22, 0x1f, RZ ;  /* 0x0000001f16027819 */ /* 0x000fc600000006ff */
[----:B------:R-:W-:Y:S01]  /*d090*/  IMAD R7, R16, 0x8, R3 ;  /* 0x0000000810077824 */ /* 0x000fe200078e0203 */
[----:B------:R-:W-:-:S03]  /*d0a0*/  ISETP.NE.AND P1, PT, R0, 0x2, PT ;  /* 0x000000020000780c */ /* 0x000fc60003f25270 */
[----:B------:R-:W0:Y:S01]  /*d0b0*/  SYNCS.PHASECHK.TRANS64.TRYWAIT P0, [R7+URZ], R2 ;  /* 0x00000002070075a7 */ /* 0x000e22000800017f */
[----:B------:R-:W-:Y:S02]  /*d0c0*/  SEL R5, RZ, 0x1, P1 ;  /* 0x00000001ff057807 */ /* 0x000fe40000800000 */
[----:B------:R-:W-:Y:S02]  /*d0d0*/  SEL R4, R0, RZ, P1 ;  /* 0x000000ff00047207 */ /* 0x000fe40000800000 */
[----:B------:R-:W-:Y:S02]  /*d0e0*/  LOP3.LUT R0, R22, R5, RZ, 0x3c, !PT ;  /* 0x0000000516007212 */ /* 0x000fe400078e3cff */
[----:B------:R-:W-:Y:S02]  /*d0f0*/  LEA R3, R4, R3, 0x3 ;  /* 0x0000000304037211 */ /* 0x000fe400078e18ff */
[----:B------:R-:W-:Y:S01]  /*d100*/  SHF.L.U32 R0, R0, 0x1f, RZ ;  /* 0x0000001f00007819 */ /* 0x000fe200000006ff */
[----:B0-----:R-:W-:Y:S06]  /*d110*/  @!P0 BRA `(.L_x_102) ;  /* 0x0000001400a48947 */ /* 0x001fec0003800000 */
.L_x_155:
[----:B------:R-:W1:Y:S02]  /*d120*/  SYNCS.PHASECHK.TRANS64.TRYWAIT P0, [R3+URZ], R0 ;  /* 0x00000000030075a7 */ /* 0x000e64000800017f */
[----:B-1----:R-:W-:Y:S05]  /*d130*/  @!P0 BRA `(.L_x_103) ;  /* 0x0000001400b08947 */ /* 0x002fea0003800000 */
.L_x_156:
[----:B------:R-:W-:Y:S05]  /*d140*/  @!P2 BRA `(.L_x_104) ;  /* 0x000000000004a947 */ /* 0x000fea0003800000 */
[----:B------:R-:W-:Y:S01]  /*d150*/  BPT.TRAP 0x1 ;  /* 0x000000040000795c */ /* 0x000fe20000300000 */
.L_x_104:
[----:B-1----:R-:W-:-:S04]  /*d160*/  VIADD R3, R9, 0x30860 ;  /* 0x0003086009037836 */ /* 0x002fc80000000000 */
[----:B------:R-:W-:-:S04]  /*d170*/  IMAD R5, R16, 0x8, R3 ;  /* 0x0000000810057824 */ /* 0x000fc800078e0203 */
[----:B------:R-:W1:Y:S02]  /*d180*/  SYNCS.PHASECHK.TRANS64.TRYWAIT P0, [R5+URZ], R2 ;  /* 0x00000002050075a7 */ /* 0x000e64000800017f */
[----:B-1----:R-:W-:Y:S05]  /*d190*/  @!P0 BRA `(.L_x_105) ;  /* 0x0000001400ac8947 */ /* 0x002fea0003800000 */
.L_x_157:
[----:B------:R-:W-:-:S07]  /*d1a0*/  LEA R3, R4, R3, 0x3 ;  /* 0x0000000304037211 */ /* 0x000fce00078e18ff */
.L_x_106:
[----:B--2---:R2:W3:Y:S02]  /*d1b0*/  SYNCS.PHASECHK.TRANS64.TRYWAIT P0, [R3+URZ], R0 ;  /* 0x00000000030075a7 */ /* 0x0044e4000800017f */
[----:B---3--:R-:W-:Y:S05]  /*d1c0*/  @!P0 NANOSLEEP.SYNCS 0x989680 ;  /* 0x009896800000895d */ /* 0x008fea0003900000 */
[----:B------:R-:W3:Y:S02]  /*d1d0*/  @!P0 SYNCS.PHASECHK.TRANS64 P0, [R3+URZ], R0 ;  /* 0x00000000030085a7 */ /* 0x000ee4000800007f */
[----:B---3--:R-:W-:Y:S05]  /*d1e0*/  @!P0 BRA `(.L_x_106) ;  /* 0xfffffffc00f08947 */ /* 0x008fea000383ffff */
.L_x_99:
[----:B------:R-:W-:Y:S05]  /*d1f0*/  BSYNC B0 ;  /* 0x0000000000007941 */ /* 0x000fea0003800000 */
.L_x_98:
[----:B------:R-:W-:Y:S05]  /*d200*/  EXIT ;  /* 0x000000000000794d */ /* 0x000fea0003800000 */
.L_x_10:
[----:B0-----:R-:W-:-:S04]  /*d210*/  IMAD.U32 R3, RZ, RZ, UR40 ;  /* 0x00000028ff037e24 */ /* 0x001fc8000f8e00ff */
[----:B------:R0:W1:Y:S03]  /*d220*/  SYNCS.PHASECHK.TRANS64.TRYWAIT P1, [R3+URZ+0x30800], R0 ;  /* 0x03080000030075a7 */ /* 0x000066000802017f */
[----:B-1----:R-:W-:Y:S05]  /*d230*/  @!P1 NANOSLEEP.SYNCS 0x989680 ;  /* 0x009896800000995d */ /* 0x002fea0003900000 */
[----:B------:R-:W1:Y:S02]  /*d240*/  @!P1 SYNCS.PHASECHK.TRANS64 P1, [R3+URZ+0x30800], R0 ;  /* 0x03080000030095a7 */ /* 0x000e64000802007f */
[----:B-1----:R-:W-:Y:S05]  /*d250*/  @!P1 BRA `(.L_x_10) ;  /* 0xfffffffc00ec9947 */ /* 0x002fea000383ffff */
[----:B------:R-:W-:Y:S05]  /*d260*/  BRA `(.L_x_107) ;  /* 0xffffff4000407947 */ /* 0x000fea000383ffff */
.L_x_14:
[----:B-1----:R1:W2:Y:S02]  /*d270*/  SYNCS.PHASECHK.TRANS64.TRYWAIT P2, [R0+URZ+0x30830], R5 ;  /* 0x03083005000075a7 */ /* 0x0022a4000804017f */
[----:B--2---:R-:W-:Y:S05]  /*d280*/  @!P2 NANOSLEEP.SYNCS 0x989680 ;  /* 0x009896800000a95d */ /* 0x004fea0003900000 */
[----:B------:R-:W2:Y:S02]  /*d290*/  @!P2 SYNCS.PHASECHK.TRANS64 P2, [R0+URZ+0x30830], R5 ;  /* 0x030830050000a5a7 */ /* 0x000ea4000804007f */
[----:B--2---:R-:W-:Y:S05]  /*d2a0*/  @!P2 BRA `(.L_x_14) ;  /* 0xfffffffc00f0a947 */ /* 0x004fea000383ffff */
[----:B------:R-:W-:Y:S05]  /*d2b0*/  BRA `(.L_x_13) ;  /* 0xffffff4000787947 */ /* 0x000fea000383ffff */
.L_x_19:
[----:B-1----:R-:W-:-:S04]  /*d2c0*/  IMAD.U32 R9, RZ, RZ, UR6 ;  /* 0x00000006ff097e24 */ /* 0x002fc8000f8e00ff */
[----:B------:R1:W2:Y:S03]  /*d2d0*/  SYNCS.PHASECHK.TRANS64.TRYWAIT P2, [R9+URZ+0x30830], R8 ;  /* 0x03083008090075a7 */ /* 0x0002a6000804017f */
[----:B--2---:R-:W-:Y:S05]  /*d2e0*/  @!P2 NANOSLEEP.SYNCS 0x989680 ;  /* 0x009896800000a95d */ /* 0x004fea0003900000 */
[----:B------:R-:W2:Y:S02]  /*d2f0*/  @!P2 SYNCS.PHASECHK.TRANS64 P2, [R9+URZ+0x30830], R8 ;  /* 0x030830080900a5a7 */ /* 0x000ea4000804007f */
[----:B--2---:R-:W-:Y:S05]  /*d300*/  @!P2 BRA `(.L_x_19) ;  /* 0xfffffffc00eca947 */ /* 0x004fea000383ffff */
[----:B------:R-:W-:Y:S05]  /*d310*/  BRA `(.L_x_16) ;  /* 0xffffff7800bc7947 */ /* 0x000fea000383ffff */
.L_x_23:
[----:B-1----:R-:W-:-:S04]  /*d320*/  MOV R9, UR6 ;  /* 0x0000000600097c02 */ /* 0x002fc80008000f00 */
[----:B------:R1:W2:Y:S03]  /*d330*/  SYNCS.PHASECHK.TRANS64.TRYWAIT P2, [R9+URZ+0x30850], R8 ;  /* 0x03085008090075a7 */ /* 0x0002a6000804017f */
[----:B--2---:R-:W-:Y:S05]  /*d340*/  @!P2 NANOSLEEP.SYNCS 0x989680 ;  /* 0x009896800000a95d */ /* 0x004fea0003900000 */
[----:B------:R-:W2:Y:S02]  /*d350*/  @!P2 SYNCS.PHASECHK.TRANS64 P2, [R9+URZ+0x30850], R8 ;  /* 0x030850080900a5a7 */ /* 0x000ea4000804007f */
[----:B--2---:R-:W-:Y:S05]  /*d360*/  @!P2 BRA `(.L_x_23) ;  /* 0xfffffffc00eca947 */ /* 0x004fea000383ffff */
[----:B------:R-:W-:Y:S05]  /*d370*/  BRA `(.L_x_20) ;  /* 0xffffff7c003c7947 */ /* 0x000fea000383ffff */
.L_x_28:
[----:B-1----:R-:W-:-:S04]  /*d380*/  IMAD.U32 R5, RZ, RZ, UR12 ;  /* 0x0000000cff057e24 */ /* 0x002fc8000f8e00ff */
[----:B------:R1:W2:Y:S03]  /*d390*/  SYNCS.PHASECHK.TRANS64.TRYWAIT P0, [R5+URZ+0x30850], R0 ;  /* 0x03085000050075a7 */ /* 0x0002a6000800017f */
[----:B--2---:R-:W-:Y:S05]  /*d3a0*/  @!P0 NANOSLEEP.SYNCS 0x989680 ;  /* 0x009896800000895d */ /* 0x004fea0003900000 */
[----:B------:R-:W2:Y:S02]  /*d3b0*/  @!P0 SYNCS.PHASECHK.TRANS64 P0, [R5+URZ+0x30850], R0 ;  /* 0x03085000050085a7 */ /* 0x000ea4000800007f */
[----:B--2---:R-:W-:Y:S05]  /*d3c0*/  @!P0 BRA `(.L_x_28) ;  /* 0xfffffffc00ec8947 */ /* 0x004fea000383ffff */
[----:B------:R-:W-:Y:S05]  /*d3d0*/  BRA `(.L_x_27) ;  /* 0xffffffac00e87947 */ /* 0x000fea000383ffff */
.L_x_34:
[----:B------:R-:W0:Y:S01]  /*d3e0*/  S2R R20, SR_TID.X ;  /* 0x0000000000147919 */ /* 0x000e220000002100 */
[----:B------:R-:W-:Y:S01]  /*d3f0*/  BSSY B0, `(.L_x_108) ;  /* 0x000000a000007945 */ /* 0x000fe20003800000 */
[----:B------:R-:W-:Y:S01]  /*d400*/  MOV R12, RZ ;  /* 0x000000ff000c7202 */ /* 0x000fe20000000f00 */
[----:B------:R-:W-:Y:S02]  /*d410*/  IMAD.MOV.U32 R11, RZ, RZ, 0x1f ;  /* 0x0000001fff0b7424 */ /* 0x000fe400078e00ff */
[----:B------:R-:W-:Y:S01]  /*d420*/  IMAD.MOV.U32 R15, RZ, RZ, -0x1 ;  /* 0xffffffffff0f7424 */ /* 0x000fe200078e00ff */
[----:B0-----:R-:W-:-:S04]  /*d430*/  SHF.R.U32.HI R20, RZ, 0x5, R20 ;  /* 0x00000005ff147819 */ /* 0x001fc80000011614 */
[----:B------:R-:W-:-:S05]  /*d440*/  LOP3.LUT R20, R20, 0x3, RZ, 0xc0, !PT ;  /* 0x0000000314147812 */ /* 0x000fca00078ec0ff */
[----:B------:R-:W-:-:S07]  /*d450*/  IMAD.MOV.U32 R13, RZ, RZ, R20 ;  /* 0x000000ffff0d7224 */ /* 0x000fce00078e0014 */
[----:B-1----:R-:W-:Y:S05]  /*d460*/  WARPSYNC.COLLECTIVE R15, `(.L_x_109) ;  /* 0x000000000f087348 */ /* 0x002fea0003c00000 */
[----:B------:R0:W2:Y:S02]  /*d470*/  SHFL.IDX P6, R14, R13, R12, R11 ;  /* 0x0000000c0d0e7389 */ /* 0x0000a400000c000b */
[----:B012---:R-:W-:Y:S01]  /*d480*/  ENDCOLLECTIVE ;  /* 0x000000000000791b */ /* 0x007fe20003800000 */
.L_x_109:
[----:B------:R-:W-:Y:S05]  /*d490*/  BSYNC B0 ;  /* 0x0000000000007941 */ /* 0x000fea0003800000 */
.L_x_108:
[----:B------:R-:W-:Y:S05]  /*d4a0*/  BRA `(.L_x_110) ;  /* 0xffffffcc00a87947 */ /* 0x000fea000383ffff */
.L_x_36:
[----:B------:R-:W-:Y:S01]  /*d4b0*/  BSSY B0, `(.L_x_111) ;  /* 0x0000006000007945 */ /* 0x000fe20003800000 */
[----:B------:R-:W-:-:S07]  /*d4c0*/  MOV R15, 0xffffffff ;  /* 0xffffffff000f7802 */ /* 0x000fce0000000f00 */
[----:B01----:R-:W-:Y:S05]  /*d4d0*/  WARPSYNC.COLLECTIVE R15, `(.L_x_112) ;  /* 0x000000000f0c7348 */ /* 0x003fea0003c00000 */
[----:B------:R-:W-:Y:S02]  /*d4e0*/  ELECT P6, UR62, PT ;  /* 0x00000000003e782f */ /* 0x000fe400038c0000 */
[----:B------:R-:W-:Y:S01]  /*d4f0*/  MOV R14, UR62 ;  /* 0x0000003e000e7c02 */ /* 0x000fe20008000f00 */
[----:B01----:R-:W-:Y:S10]  /*d500*/  ENDCOLLECTIVE ;  /* 0x000000000000791b */ /* 0x003ff40003800000 */
.L_x_112:
[----:B------:R-:W-:Y:S05]  /*d510*/  BSYNC B0 ;  /* 0x0000000000007941 */ /* 0x000fea0003800000 */
.L_x_111:
[----:B------:R-:W-:Y:S05]  /*d520*/  BRA `(.L_x_113) ;  /* 0xffffffcc00a47947 */ /* 0x000fea000383ffff */
.L_x_38:
[----:B0-----:R0:W2:Y:S02]  /*d530*/  SYNCS.PHASECHK.TRANS64.TRYWAIT P0, [R3+URZ+0x30840], R0 ;  /* 0x03084000030075a7 */ /* 0x0010a4000800017f */
[----:B--2---:R-:W-:Y:S05]  /*d540*/  @!P0 NANOSLEEP.SYNCS 0x989680 ;  /* 0x009896800000895d */ /* 0x004fea0003900000 */
[----:B------:R-:W2:Y:S02]  /*d550*/  @!P0 SYNCS.PHASECHK.TRANS64 P0, [R3+URZ+0x30840], R0 ;  /* 0x03084000030085a7 */ /* 0x000ea4000800007f */
[----:B--2---:R-:W-:Y:S05]  /*d560*/  @!P0 BRA `(.L_x_38) ;  /* 0xfffffffc00f08947 */ /* 0x004fea000383ffff */
[----:B------:R-:W-:Y:S05]  /*d570*/  BRA `(.L_x_114) ;  /* 0xffffffd000047947 */ /* 0x000fea000383ffff */
.L_x_41:
[----:B------:R-:W-:Y:S01]  /*d580*/  IMAD.MOV.U32 R13, RZ, RZ, R4 ;  /* 0x000000ffff0d7224 */ /* 0x000fe200078e0004 */
[----:B------:R-:W-:Y:S01]  /*d590*/  MOV R11, 0x181f ;  /* 0x0000181f000b7802 */ /* 0x000fe20000000f00 */
[----:B------:R-:W-:Y:S02]  /*d5a0*/  IMAD.MOV.U32 R12, RZ, RZ, RZ ;  /* 0x000000ffff0c7224 */ /* 0x000fe400078e00ff */
[----:B------:R-:W-:Y:S02]  /*d5b0*/  IMAD.MOV.U32 R15, RZ, RZ, -0x1 ;  /* 0xffffffffff0f7424 */ /* 0x000fe400078e00ff */
[----:B------:R-:W-:-:S07]  /*d5c0*/  IMAD R8, R6, 0xc0, R21 ;  /* 0x000000c006087824 */ /* 0x000fce00078e0215 */
[----:B------:R-:W-:Y:S05]  /*d5d0*/  WARPSYNC.COLLECTIVE R15, `(.L_x_115) ;  /* 0x000000000f087348 */ /* 0x000fea0003c00000 */
[----:B------:R0:W1:Y:S02]  /*d5e0*/  SHFL.IDX P6, R14, R13, R12, R11 ;  /* 0x0000000c0d0e7389 */ /* 0x00006400000c000b */
[----:B01----:R-:W-:Y:S01]  /*d5f0*/  ENDCOLLECTIVE ;  /* 0x000000000000791b */ /* 0x003fe20003800000 */
.L_x_115:
[----:B------:R-:W-:Y:S01]  /*d600*/  MOV R13, R0 ;  /* 0x00000000000d7202 */ /* 0x000fe20000000f00 */
[----:B------:R-:W-:-:S07]  /*d610*/  IMAD.MOV.U32 R2, RZ, RZ, R14 ;  /* 0x000000ffff027224 */ /* 0x000fce00078e000e */
[----:B------:R-:W-:Y:S05]  /*d620*/  WARPSYNC.COLLECTIVE R15, `(.L_x_116) ;  /* 0x000000000f087348 */ /* 0x000fea0003c00000 */
[----:B------:R0:W1:Y:S02]  /*d630*/  SHFL.IDX P6, R14, R13, R12, R11 ;  /* 0x0000000c0d0e7389 */ /* 0x00006400000c000b */
[----:B01----:R-:W-:Y:S01]  /*d640*/  ENDCOLLECTIVE ;  /* 0x000000000000791b */ /* 0x003fe20003800000 */
.L_x_116:
[----:B------:R-:W-:Y:S02]  /*d650*/  ULDC UR4, c[0x0][0x288] ;  /* 0x0000a20000047ab9 */ /* 0x000fe40000000800 */
[----:B------:R-:W-:-:S05]  /*d660*/  IMAD R6, R9, UR4, RZ ;  /* 0x0000000409067c24 */ /* 0x000fca000f8e02ff */
[----:B------:R-:W-:Y:S01]  /*d670*/  ISETP.GE.AND P1, PT, R8, R6, PT ;  /* 0x000000060800720c */ /* 0x000fe20003f26270 */
[----:B------:R-:W-:Y:S01]  /*d680*/  IMAD.MOV.U32 R13, RZ, RZ, R4 ;  /* 0x000000ffff0d7224 */ /* 0x000fe200078e0004 */
[----:B------:R-:W-:Y:S01]  /*d690*/  MOV R12, 0x1 ;  /* 0x00000001000c7802 */ /* 0x000fe20000000f00 */
[----:B------:R-:W-:-:S10]  /*d6a0*/  IMAD.MOV.U32 R3, RZ, RZ, R14 ;  /* 0x000000ffff037224 */ /* 0x000fd400078e000e */
[----:B------:R-:W-:Y:S05]  /*d6b0*/  WARPSYNC.COLLECTIVE R15, `(.L_x_117) ;  /* 0x000000000f087348 */ /* 0x000fea0003c00000 */
[----:B------:R0:W1:Y:S02]  /*d6c0*/  SHFL.IDX P6, R14, R13, R12, R11 ;  /* 0x0000000c0d0e7389 */ /* 0x00006400000c000b */
[----:B01----:R-:W-:Y:S01]  /*d6d0*/  ENDCOLLECTIVE ;  /* 0x000000000000791b */ /* 0x003fe20003800000 */
.L_x_117:
[----:B------:R-:W-:-:S05]  /*d6e0*/  @!P1 LEA R9, P2, R20, R3, 0x1 ;  /* 0x0000000314099211 */ /* 0x000fca00078408ff */
[----:B------:R-:W-:Y:S01]  /*d6f0*/  @!P1 IMAD.X R3, RZ, RZ, R2, P2 ;  /* 0x000000ffff039224 */ /* 0x000fe200010e0602 */
[----:B------:R-:W-:Y:S01]  /*d700*/  @!P1 MOV R2, R9 ;  /* 0x0000000900029202 */ /* 0x000fe20000000f00 */
[----:B------:R-:W-:Y:S02]  /*d710*/  VIADD R9, R8, 0x10 ;  /* 0x0000001008097836 */ /* 0x000fe40000000000 */
[----:B------:R-:W-:Y:S02]  /*d720*/  IMAD.MOV.U32 R13, RZ, RZ, R0 ;  /* 0x000000ffff0d7224 */ /* 0x000fe400078e0000 */
[----:B------:R-:W-:Y:S01]  /*d730*/  @!PT LDS RZ, [RZ] ;  /* 0x00000000fffff984 */ /* 0x000fe20000000800 */
[----:B------:R-:W-:Y:S01]  /*d740*/  @!PT LDS RZ, [RZ] ;  /* 0x00000000fffff984 */ /* 0x000fe20000000800 */
[----:B------:R-:W-:Y:S01]  /*d750*/  @!PT LDS RZ, [RZ] ;  /* 0x00000000fffff984 */ /* 0x000fe20000000800 */
[----:B------:R0:W-:Y:S01]  /*d760*/  @!P1 LDGSTS.E.BYPASS.LTC128B.128 [R27+0xc400], desc[UR46][R2.64], !P0 ;  /* 0x0c400000021b9fae */ /* 0x0001e2000c101d6e */
[----:B------:R-:W-:Y:S01]  /*d770*/  ISETP.GE.AND P1, PT, R9, R6, PT ;  /* 0x000000060900720c */ /* 0x000fe20003f26270 */
[----:B0-----:R-:W-:-:S12]  /*d780*/  IMAD.MOV.U32 R2, RZ, RZ, R14 ;  /* 0x000000ffff027224 */ /* 0x001fd800078e000e */
[----:B------:R-:W-:Y:S05]  /*d790*/  WARPSYNC.COLLECTIVE R15, `(.L_x_118) ;  /* 0x000000000f087348 */ /* 0x000fea0003c00000 */
[----:B------:R0:W1:Y:S02]  /*d7a0*/  SHFL.IDX P6, R14, R13, R12, R11 ;  /* 0x0000000c0d0e7389 */ /* 0x00006400000c000b */
[----:B01----:R-:W-:Y:S01]  /*d7b0*/  ENDCOLLECTIVE ;  /* 0x000000000000791b */ /* 0x003fe20003800000 */
.L_x_118:
[----:B------:R-:W-:Y:S01]  /*d7c0*/  MOV R13, R4 ;  /* 0x00000004000d7202 */ /* 0x000fe20000000f00 */
[----:B------:R-:W-:Y:S01]  /*d7d0*/  IMAD.MOV.U32 R12, RZ, RZ, 0x2 ;  /* 0x00000002ff0c7424 */ /* 0x000fe200078e00ff */
[----:B------:R-:W-:-:S13]  /*d7e0*/  @!P1 LEA R9, P2, R20, R14, 0x1 ;  /* 0x0000000e14099211 */ /* 0x000fda00078408ff */
[----:B------:R-:W-:Y:S05]  /*d7f0*/  WARPSYNC.COLLECTIVE R15, `(.L_x_119) ;  /* 0x000000000f087348 */ /* 0x000fea0003c00000 */
[----:B------:R0:W1:Y:S02]  /*d800*/  SHFL.IDX P6, R14, R13, R12, R11 ;  /* 0x0000000c0d0e7389 */ /* 0x00006400000c000b */
[----:B01----:R-:W-:Y:S01]  /*d810*/  ENDCOLLECTIVE ;  /* 0x000000000000791b */ /* 0x003fe20003800000 */
.L_x_119:
[----:B------:R-:W-:Y:S01]  /*d820*/  @!P1 IADD3.X R3, RZ, R2, RZ, P2, !PT ;  /* 0x00000002ff039210 */ /* 0x000fe200017fe4ff */
[----:B------:R-:W-:Y:S02]  /*d830*/  @!P1 IMAD.MOV.U32 R2, RZ, RZ, R9 ;  /* 0x000000ffff029224 */ /* 0x000fe400078e0009 */
[----:B------:R-:W-:-:S03]  /*d840*/  VIADD R9, R8, 0x20 ;  /* 0x0000002008097836 */ /* 0x000fc60000000000 */
[----:B------:R-:W-:Y:S01]  /*d850*/  @!PT LDS RZ, [RZ] ;  /* 0x00000000fffff984 */ /* 0x000fe20000000800 */
[----:B------:R-:W-:Y:S01]  /*d860*/  @!PT LDS RZ, [RZ] ;  /* 0x00000000fffff984 */ /* 0x000fe20000000800 */
[----:B------:R-:W-:Y:S01]  /*d870*/  @!PT LDS RZ, [RZ] ;  /* 0x00000000fffff984 */ /* 0x000fe20000000800 */
[----:B------:R0:W-:Y:S02]  /*d880*/  @!P1 LDGSTS.E.BYPASS.LTC128B.128 [R27+0xcc00], desc[UR46][R2.64], !P0 ;  /* 0x0cc00000021b9fae */ /* 0x0001e4000c101d6e */
[----:B------:R-:W-:Y:S02]  /*d890*/  ISETP.GE.AND P1, PT, R9, R6, PT ;  /* 0x000000060900720c */ /* 0x000fe40003f26270 */
[----:B------:R-:W-:Y:S01]  /*d8a0*/  MOV R13, R0 ;  /* 0x00000000000d7202 */ /* 0x000fe20000000f00 */
[----:B0-----:R-:W-:-:S10]  /*d8b0*/  IMAD.MOV.U32 R2, RZ, RZ, R14 ;  /* 0x000000ffff027224 */ /* 0x001fd400078e000e */
[----:B------:R-:W-:Y:S05]  /*d8c0*/  WARPSYNC.COLLECTIVE R15, `(.L_x_120) ;  /* 0x000000000f087348 */ /* 0x000fea0003c00000 */
[----:B------:R0:W1:Y:S02]  /*d8d0*/  SHFL.IDX P6, R14, R13, R12, R11 ;  /* 0x0000000c0d0e7389 */ /* 0x00006400000c000b */
[----:B01----:R-:W-:Y:S01]  /*d8e0*/  ENDCOLLECTIVE ;  /* 0x000000000000791b */ /* 0x003fe20003800000 */
.L_x_120:
[----:B------:R-:W-:Y:S02]  /*d8f0*/  IMAD.MOV.U32 R13, RZ, RZ, R4 ;  /* 0x000000ffff0d7224 */ /* 0x000fe400078e0004 */
[----:B------:R-:W-:Y:S01]  /*d900*/  IMAD.MOV.U32 R12, RZ, RZ, 0x3 ;  /* 0x00000003ff0c7424 */ /* 0x000fe200078e00ff */
[----:B------:R-:W-:-:S13]  /*d910*/  @!P1 LEA R9, P2, R20, R14, 0x1 ;  /* 0x0000000e14099211 */ /* 0x000fda00078408ff */
[----:B------:R-:W-:Y:S05]  /*d920*/  WARPSYNC.COLLECTIVE R15, `(.L_x_121) ;  /* 0x000000000f087348 */ /* 0x000fea0003c00000 */
[----:B------:R0:W1:Y:S02]  /*d930*/  SHFL.IDX P6, R14, R13, R12, R11 ;  /* 0x0000000c0d0e7389 */ /* 0x00006400000c000b */
[----:B01----:R-:W-:Y:S01]  /*d940*/  ENDCOLLECTIVE ;  /* 0x000000000000791b */ /* 0x003fe20003800000 */
.L_x_121:
[----:B------:R-:W-:Y:S02]  /*d950*/  @!P1 IMAD.X R3, RZ, RZ, R2, P2 ;  /* 0x000000ffff039224 */ /* 0x000fe400010e0602 */
[----:B------:R-:W-:Y:S01]  /*d960*/  @!P1 IMAD.MOV.U32 R2, RZ, RZ, R9 ;  /* 0x000000ffff029224 */ /* 0x000fe200078e0009 */
[----:B------:R-:W-:-:S04]  /*d970*/  IADD3 R9, R8, 0x30, RZ ;  /* 0x0000003008097810 */ /* 0x000fc80007ffe0ff */
[----:B------:R-:W-:Y:S01]  /*d980*/  @!PT LDS RZ, [RZ] ;  /* 0x00000000fffff984 */ /* 0x000fe20000000800 */
[----:B------:R-:W-:Y:S01]  /*d990*/  @!PT LDS RZ, [RZ] ;  /* 0x00000000fffff984 */ /* 0x000fe20000000800 */
[----:B------:R-:W-:Y:S01]  /*d9a0*/  @!PT LDS RZ, [RZ] ;  /* 0x00000000fffff984 */ /* 0x000fe20000000800 */
[----:B------:R0:W-:Y:S01]  /*d9b0*/  @!P1 LDGSTS.E.BYPASS.LTC128B.128 [R27+0xd400], desc[UR46][R2.64], !P0 ;  /* 0x0d400000021b9fae */ /* 0x0001e2000c101d6e */
[----:B------:R-:W-:Y:S01]  /*d9c0*/  ISETP.GE.AND P1, PT, R9, R6, PT ;  /* 0x000000060900720c */ /* 0x000fe20003f26270 */
[----:B------:R-:W-:Y:S01]  /*d9d0*/  IMAD.MOV.U32 R13, RZ, RZ, R0 ;  /* 0x000000ffff0d7224 */ /* 0x000fe200078e0000 */
[----:B0-----:R-:W-:-:S11]  /*d9e0*/  MOV R2, R14 ;  /* 0x0000000e00027202 */ /* 0x001fd60000000f00 */
[----:B------:R-:W-:Y:S05]  /*d9f0*/  WARPSYNC.COLLECTIVE R15, `(.L_x_122) ;  /* 0x000000000f087348 */ /* 0x000fea0003c00000 */
[----:B------:R0:W1:Y:S02]  /*da00*/  SHFL.IDX P6, R14, R13, R12, R11 ;  /* 0x0000000c0d0e7389 */ /* 0x00006400000c000b */
[----:B01----:R-:W-:Y:S01]  /*da10*/  ENDCOLLECTIVE ;  /* 0x000000000000791b */ /* 0x003fe20003800000 */
.L_x_122:
[----:B------:R-:W-:Y:S01]  /*da20*/  IMAD.MOV.U32 R13, RZ, RZ, R4 ;  /* 0x000000ffff0d7224 */ /* 0x000fe200078e0004 */
[----:B------:R-:W-:Y:S02]  /*da30*/  MOV R12, 0x4 ;  /* 0x00000004000c7802 */ /* 0x000fe40000000f00 */
[----:B------:R-:W-:-:S13]  /*da40*/  @!P1 LEA R9, P2, R20, R14, 0x1 ;  /* 0x0000000e14099211 */ /* 0x000fda00078408ff */
[----:B------:R-:W-:Y:S05]  /*da50*/  WARPSYNC.COLLECTIVE R15, `(.L_x_123) ;  /* 0x000000000f087348 */ /* 0x000fea0003c00000 */
[----:B------:R0:W1:Y:S02]  /*da60*/  SHFL.IDX P6, R14, R13, R12, R11 ;  /* 0x0000000c0d0e7389 */ /* 0x00006400000c000b */
[----:B01----:R-:W-:Y:S01]  /*da70*/  ENDCOLLECTIVE ;  /* 0x000000000000791b */ /* 0x003fe20003800000 */
.L_x_123:
[----:B------:R-:W-:Y:S01]  /*da80*/  @!P1 IMAD.X R3, RZ, RZ, R2, P2 ;  /* 0x000000ffff039224 */ /* 0x000fe200010e0602 */
[----:B------:R-:W-:Y:S01]  /*da90*/  @!P1 MOV R2, R9 ;  /* 0x0000000900029202 */ /* 0x000fe20000000f00 */
[----:B------:R-:W-:-:S04]  /*daa0*/  VIADD R9, R8, 0x40 ;  /* 0x0000004008097836 */ /* 0x000fc80000000000 */
[----:B------:R-:W-:Y:S01]  /*dab0*/  @!PT LDS RZ, [RZ] ;  /* 0x00000000fffff984 */ /* 0x000fe20000000800 */
[----:B------:R-:W-:Y:S01]  /*dac0*/  @!PT LDS RZ, [RZ] ;  /* 0x00000000fffff984 */ /* 0x000fe20000000800 */
[----:B------:R-:W-:Y:S01]  /*dad0*/  @!PT LDS RZ, [RZ] ;  /* 0x00000000fffff984 */ /* 0x000fe20000000800 */
[----:B------:R0:W-:Y:S01]  /*dae0*/  @!P1 LDGSTS.E.BYPASS.LTC128B.128 [R27+0xdc00], desc[UR46][R2.64], !P0 ;  /* 0x0dc00000021b9fae */ /* 0x0001e2000c101d6e */
[----:B------:R-:W-:Y:S01]  /*daf0*/  ISETP.GE.AND P1, PT, R9, R6, PT ;  /* 0x000000060900720c */ /* 0x000fe20003f26270 */
[----:B------:R-:W-:Y:S02]  /*db00*/  IMAD.MOV.U32 R13, RZ, RZ, R0 ;  /* 0x000000ffff0d7224 */ /* 0x000fe400078e0000 */
[----:B0-----:R-:W-:-:S10]  /*db10*/  IMAD.MOV.U32 R2, RZ, RZ, R14 ;  /* 0x000000ffff027224 */ /* 0x001fd400078e000e */
[----:B------:R-:W-:Y:S05]  /*db20*/  WARPSYNC.COLLECTIVE R15, `(.L_x_124) ;  /* 0x000000000f087348 */ /* 0x000fea0003c00000 */
[----:B------:R0:W1:Y:S02]  /*db30*/  SHFL.IDX P6, R14, R13, R12, R11 ;  /* 0x0000000c0d0e7389 */ /* 0x00006400000c000b */
[----:B01----:R-:W-:Y:S01]  /*db40*/  ENDCOLLECTIVE ;  /* 0x000000000000791b */ /* 0x003fe20003800000 */
.L_x_124:
[----:B------:R-:W-:Y:S01]  /*db50*/  MOV R13, R4 ;  /* 0x00000004000d7202 */ /* 0x000fe20000000f00 */
[----:B------:R-:W-:Y:S01]  /*db60*/  IMAD.MOV.U32 R12, RZ, RZ, 0x5 ;  /* 0x00000005ff0c7424 */ /* 0x000fe200078e00ff */
[----:B------:R-:W-:-:S13]  /*db70*/  @!P1 LEA R9, P2, R20, R14, 0x1 ;  /* 0x0000000e14099211 */ /* 0x000fda00078408ff */
[----:B------:R-:W-:Y:S05]  /*db80*/  WARPSYNC.COLLECTIVE R15, `(.L_x_125) ;  /* 0x000000000f087348 */ /* 0x000fea0003c00000 */
[----:B------:R0:W1:Y:S02]  /*db90*/  SHFL.IDX P6, R14, R13, R12, R11 ;  /* 0x0000000c0d0e7389 */ /* 0x00006400000c000b */
[----:B01----:R-:W-:Y:S01]  /*dba0*/  ENDCOLLECTIVE ;  /* 0x000000000000791b */ /* 0x003fe20003800000 */
.L_x_125:
        /* <DEDUP_REMOVED lines=13> */
.L_x_126:
[----:B------:R-:W-:Y:S02]  /*dc80*/  IMAD.MOV.U32 R13, RZ, RZ, R4 ;  /* 0x000000ffff0d7224 */ /* 0x000fe400078e0004 */
[----:B------:R-:W-:Y:S01]  /*dc90*/  IMAD.MOV.U32 R12, RZ, RZ, 0x6 ;  /* 0x00000006ff0c7424 */ /* 0x000fe200078e00ff */
[----:B------:R-:W-:-:S13]  /*dca0*/  @!P1 LEA R9, P2, R20, R14, 0x1 ;  /* 0x0000000e14099211 */ /* 0x000fda00078408ff */
[----:B------:R-:W-:Y:S05]  /*dcb0*/  WARPSYNC.COLLECTIVE R15, `(.L_x_127) ;  /* 0x000000000f087348 */ /* 0x000fea0003c00000 */
[----:B------:R0:W1:Y:S02]  /*dcc0*/  SHFL.IDX P6, R14, R13, R12, R11 ;  /* 0x0000000c0d0e7389 */ /* 0x00006400000c000b */
[----:B01----:R-:W-:Y:S01]  /*dcd0*/  ENDCOLLECTIVE ;  /* 0x000000000000791b */ /* 0x003fe20003800000 */
.L_x_127:
        /* <DEDUP_REMOVED lines=13> */
.L_x_128:
[----:B------:R-:W-:Y:S02]  /*ddb0*/  IMAD.MOV.U32 R13, RZ, RZ, R4 ;  /* 0x000000ffff0d7224 */ /* 0x000fe400078e0004 */
[----:B------:R-:W-:Y:S01]  /*ddc0*/  IMAD.MOV.U32 R12, RZ, RZ, 0x7 ;  /* 0x00000007ff0c7424 */ /* 0x000fe200078e00ff */
[----:B------:R-:W-:-:S13]  /*ddd0*/  @!P1 LEA R9, P2, R20, R14, 0x1 ;  /* 0x0000000e14099211 */ /* 0x000fda00078408ff */
[----:B------:R-:W-:Y:S05]  /*dde0*/  WARPSYNC.COLLECTIVE R15, `(.L_x_129) ;  /* 0x000000000f087348 */ /* 0x000fea0003c00000 */
[----:B------:R0:W1:Y:S02]  /*ddf0*/  SHFL.IDX P6, R14, R13, R12, R11 ;  /* 0x0000000c0d0e7389 */ /* 0x00006400000c000b */
[----:B01----:R-:W-:Y:S01]  /*de00*/  ENDCOLLECTIVE ;  /* 0x000000000000791b */ /* 0x003fe20003800000 */
.L_x_129:
        /* <DEDUP_REMOVED lines=8> */
[----:B------:R-:W-:Y:S01]  /*de90*/  IMAD.MOV.U32 R13, RZ, RZ, R0 ;  /* 0x000000ffff0d7224 */ /* 0x000fe200078e0000 */
[----:B0-----:R-:W-:Y:S02]  /*dea0*/  IADD3 R3, R8, 0x70, RZ ;  /* 0x0000007008037810 */ /* 0x001fe40007ffe0ff */
[----:B------:R-:W-:-:S09]  /*deb0*/  MOV R4, R14 ;  /* 0x0000000e00047202 */ /* 0x000fd20000000f00 */
[----:B------:R-:W-:Y:S05]  /*dec0*/  WARPSYNC.COLLECTIVE R15, `(.L_x_130) ;  /* 0x000000000f087348 */ /* 0x000fea0003c00000 */
[----:B------:R0:W1:Y:S02]  /*ded0*/  SHFL.IDX P6, R14, R13, R12, R11 ;  /* 0x0000000c0d0e7389 */ /* 0x00006400000c000b */
[----:B01----:R-:W-:Y:S01]  /*dee0*/  ENDCOLLECTIVE ;  /* 0x000000000000791b */ /* 0x003fe20003800000 */
.L_x_130:
[----:B------:R-:W-:Y:S02]  /*def0*/  ISETP.GE.AND P1, PT, R3, R6, PT ;  /* 0x000000060300720c */ /* 0x000fe40003f26270 */
[----:B------:R-:W-:Y:S01]  /*df00*/  MOV R13, R7 ;  /* 0x00000007000d7202 */ /* 0x000fe20000000f00 */
[----:B------:R-:W-:Y:S02]  /*df10*/  IMAD.MOV.U32 R12, RZ, RZ, RZ ;  /* 0x000000ffff0c7224 */ /* 0x000fe400078e00ff */
[----:B------:R-:W-:-:S08]  /*df20*/  IMAD.MOV.U32 R2, RZ, RZ, R14 ;  /* 0x000000ffff027224 */ /* 0x000fd000078e000e */
[----:B------:R-:W-:Y:S05]  /*df30*/  WARPSYNC.COLLECTIVE R15, `(.L_x_131) ;  /* 0x000000000f087348 */ /* 0x000fea0003c00000 */
[----:B------:R0:W1:Y:S02]  /*df40*/  SHFL.IDX P6, R14, R13, R12, R11 ;  /* 0x0000000c0d0e7389 */ /* 0x00006400000c000b */
[----:B01----:R-:W-:Y:S01]  /*df50*/  ENDCOLLECTIVE ;  /* 0x000000000000791b */ /* 0x003fe20003800000 */
.L_x_131:
[----:B------:R-:W-:-:S05]  /*df60*/  @!P1 LEA R2, P3, R20, R2, 0x1 ;  /* 0x0000000214029211 */ /* 0x000fca00078608ff */
[----:B------:R-:W-:-:S05]  /*df70*/  @!P1 IMAD.X R3, RZ, RZ, R4, P3 ;  /* 0x000000ffff039224 */ /* 0x000fca00018e0604 */
[----:B------:R-:W-:Y:S01]  /*df80*/  @!PT LDS RZ, [RZ] ;  /* 0x00000000fffff984 */ /* 0x000fe20000000800 */
[----:B------:R-:W-:Y:S01]  /*df90*/  @!PT LDS RZ, [RZ] ;  /* 0x00000000fffff984 */ /* 0x000fe20000000800 */
[----:B------:R-:W-:Y:S01]  /*dfa0*/  @!PT LDS RZ, [RZ] ;  /* 0x00000000fffff984 */ /* 0x000fe20000000800 */
[----:B------:R0:W-:Y:S01]  /*dfb0*/  @!P1 LDGSTS.E.BYPASS.LTC128B.128 [R27+0xfc00], desc[UR46][R2.64], !P0 ;  /* 0x0fc00000021b9fae */ /* 0x0001e2000c101d6e */
[----:B------:R-:W-:Y:S01]  /*dfc0*/  MOV R13, R5 ;  /* 0x00000005000d7202 */ /* 0x000fe20000000f00 */
[----:B------:R-:W-:-:S07]  /*dfd0*/  IMAD.MOV.U32 R0, RZ, RZ, R14 ;  /* 0x000000ffff007224 */ /* 0x000fce00078e000e */
[----:B0-----:R-:W-:Y:S05]  /*dfe0*/  WARPSYNC.COLLECTIVE R15, `(.L_x_132) ;  /* 0x000000000f087348 */ /* 0x001fea0003c00000 */
[----:B------:R1:W2:Y:S02]  /*dff0*/  SHFL.IDX P6, R14, R13, R12, R11 ;  /* 0x0000000c0d0e7389 */ /* 0x0002a400000c000b */
[----:B012---:R-:W-:Y:S01]  /*e000*/  ENDCOLLECTIVE ;  /* 0x000000000000791b */ /* 0x007fe20003800000 */
.L_x_132:
[----:B------:R-:W-:Y:S02]  /*e010*/  IMAD.MOV.U32 R13, RZ, RZ, R7 ;  /* 0x000000ffff0d7224 */ /* 0x000fe400078e0007 */
[----:B------:R-:W-:Y:S02]  /*e020*/  IMAD.MOV.U32 R12, RZ, RZ, 0x1 ;  /* 0x00000001ff0c7424 */ /* 0x000fe400078e00ff */
[----:B------:R-:W-:-:S07]  /*e030*/  IMAD.MOV.U32 R9, RZ, RZ, R14 ;  /* 0x000000ffff097224 */ /* 0x000fce00078e000e */
[----:B------:R-:W-:Y:S05]  /*e040*/  WARPSYNC.COLLECTIVE R15, `(.L_x_133) ;  /* 0x000000000f087348 */ /* 0x000fea0003c00000 */
[----:B------:R0:W1:Y:S02]  /*e050*/  SHFL.IDX P6, R14, R13, R12, R11 ;  /* 0x0000000c0d0e7389 */ /* 0x00006400000c000b */
[----:B01----:R-:W-:Y:S01]  /*e060*/  ENDCOLLECTIVE ;  /* 0x000000000000791b */ /* 0x003fe20003800000 */
.L_x_133:
[----:B------:R-:W-:Y:S02]  /*e070*/  @!P2 LEA R2, P1, R20, R9, 0x1 ;  /* 0x000000091402a211 */ /* 0x000fe400078208ff */
[----:B------:R-:W-:-:S03]  /*e080*/  IADD3 R9, R8, 0x90, RZ ;  /* 0x0000009008097810 */ /* 0x000fc60007ffe0ff */
[----:B------:R-:W-:Y:S01]  /*e090*/  @!P2 IMAD.X R3, RZ, RZ, R0, P1 ;  /* 0x000000ffff03a224 */ /* 0x000fe200008e0600 */
[----:B------:R-:W-:-:S04]  /*e0a0*/  ISETP.GE.AND P1, PT, R9, R6, PT ;  /* 0x000000060900720c */ /* 0x000fc80003f26270 */
[----:B------:R-:W-:Y:S01]  /*e0b0*/  @!PT LDS RZ, [RZ] ;  /* 0x00000000fffff984 */ /* 0x000fe20000000800 */
[----:B------:R-:W-:Y:S01]  /*e0c0*/  @!PT LDS RZ, [RZ] ;  /* 0x00000000fffff984 */ /* 0x000fe20000000800 */
[----:B------:R-:W-:Y:S01]  /*e0d0*/  @!PT LDS RZ, [RZ] ;  /* 0x00000000fffff984 */ /* 0x000fe20000000800 */
[----:B------:R0:W-:Y:S01]  /*e0e0*/  @!P2 LDGSTS.E.BYPASS.LTC128B.128 [R27+0x10400], desc[UR46][R2.64], !P0 ;  /* 0x10400000021bafae */ /* 0x0001e2000c101d6e */
[----:B------:R-:W-:Y:S01]  /*e0f0*/  IMAD.MOV.U32 R13, RZ, RZ, R5 ;  /* 0x000000ffff0d7224 */ /* 0x000fe200078e0005 */
[----:B------:R-:W-:-:S07]  /*e100*/  MOV R0, R14 ;  /* 0x0000000e00007202 */ /* 0x000fce0000000f00 */
[----:B0-----:R-:W-:Y:S05]  /*e110*/  WARPSYNC.COLLECTIVE R15, `(.L_x_134) ;  /* 0x000000000f087348 */ /* 0x001fea0003c00000 */
[----:B------:R1:W2:Y:S02]  /*e120*/  SHFL.IDX P6, R14, R13, R12, R11 ;  /* 0x0000000c0d0e7389 */ /* 0x0002a400000c000b */
[----:B012---:R-:W-:Y:S01]  /*e130*/  ENDCOLLECTIVE ;  /* 0x000000000000791b */ /* 0x007fe20003800000 */
.L_x_134:
[----:B------:R-:W-:Y:S01]  /*e140*/  IMAD.MOV.U32 R13, RZ, RZ, R7 ;  /* 0x000000ffff0d7224 */ /* 0x000fe200078e0007 */
[----:B------:R-:W-:Y:S02]  /*e150*/  MOV R12, 0x2 ;  /* 0x00000002000c7802 */ /* 0x000fe40000000f00 */
[----:B------:R-:W-:-:S04]  /*e160*/  @!P1 LEA R14, P2, R20, R14, 0x1 ;  /* 0x0000000e140e9211 */ /* 0x000fc800078408ff */
[----:B------:R-:W-:Y:S01]  /*e170*/  @!P1 MOV R2, R14 ;  /* 0x0000000e00029202 */ /* 0x000fe20000000f00 */
[----:B------:R-:W-:-:S08]  /*e180*/  @!P1 IMAD.X R9, RZ, RZ, R0, P2 ;  /* 0x000000ffff099224 */ /* 0x000fd000010e0600 */
[----:B------:R-:W-:Y:S05]  /*e190*/  WARPSYNC.COLLECTIVE R15, `(.L_x_135) ;  /* 0x000000000f087348 */ /* 0x000fea0003c00000 */
[----:B------:R0:W1:Y:S02]  /*e1a0*/  SHFL.IDX P6, R14, R13, R12, R11 ;  /* 0x0000000c0d0e7389 */ /* 0x00006400000c000b */
[----:B01----:R-:W-:Y:S01]  /*e1b0*/  ENDCOLLECTIVE ;  /* 0x000000000000791b */ /* 0x003fe20003800000 */
.L_x_135:
[----:B------:R-:W-:-:S05]  /*e1c0*/  @!P1 IMAD.MOV.U32 R3, RZ, RZ, R9 ;  /* 0x000000ffff039224 */ /* 0x000fca00078e0009 */
[----:B------:R-:W-:Y:S01]  /*e1d0*/  @!PT LDS RZ, [RZ] ;  /* 0x00000000fffff984 */ /* 0x000fe20000000800 */
[----:B------:R-:W-:Y:S01]  /*e1e0*/  @!PT LDS RZ, [RZ] ;  /* 0x00000000fffff984 */ /* 0x000fe20000000800 */
[----:B------:R-:W-:Y:S01]  /*e1f0*/  @!PT LDS RZ, [RZ] ;  /* 0x00000000fffff984 */ /* 0x000fe20000000800 */
[----:B------:R0:W-:Y:S01]  /*e200*/  @!P1 LDGSTS.E.BYPASS.LTC128B.128 [R27+0x10c00], desc[UR46][R2.64], !P0 ;  /* 0x10c00000021b9fae */ /* 0x0001e2000c101d6e */
[----:B------:R-:W-:Y:S01]  /*e210*/  IMAD.MOV.U32 R13, RZ, RZ, R5 ;  /* 0x000000ffff0d7224 */ /* 0x000fe200078e0005 */
[----:B0-----:R-:W-:Y:S01]  /*e220*/  IADD3 R3, R8, 0xa0, RZ ;  /* 0x000000a008037810 */ /* 0x001fe20007ffe0ff */
[----:B------:R-:W-:-:S03]  /*e230*/  IMAD.MOV.U32 R0, RZ, RZ, R14 ;  /* 0x000000ffff007224 */ /* 0x000fc600078e000e */
[----:B------:R-:W-:-:S13]  /*e240*/  ISETP.GE.AND P1, PT, R3, R6, PT ;  /* 0x000000060300720c */ /* 0x000fda0003f26270 */
[----:B------:R-:W-:Y:S05]  /*e250*/  WARPSYNC.COLLECTIVE R15, `(.L_x_136) ;  /* 0x000000000f087348 */ /* 0x000fea0003c00000 */
[----:B------:R0:W1:Y:S02]  /*e260*/  SHFL.IDX P6, R14, R13, R12, R11 ;  /* 0x0000000c0d0e7389 */ /* 0x00006400000c000b */
[----:B01----:R-:W-:Y:S01]  /*e270*/  ENDCOLLECTIVE ;  /* 0x000000000000791b */ /* 0x003fe20003800000 */
.L_x_136:
[----:B------:R-:W-:Y:S01]  /*e280*/  IMAD.MOV.U32 R13, RZ, RZ, R7 ;  /* 0x000000ffff0d7224 */ /* 0x000fe200078e0007 */
[----:B------:R-:W-:Y:S02]  /*e290*/  MOV R12, 0x3 ;  /* 0x00000003000c7802 */ /* 0x000fe40000000f00 */
[----:B------:R-:W-:-:S13]  /*e2a0*/  @!P1 LEA R2, P2, R20, R14, 0x1 ;  /* 0x0000000e14029211 */ /* 0x000fda00078408ff */
[----:B------:R-:W-:Y:S05]  /*e2b0*/  WARPSYNC.COLLECTIVE R15, `(.L_x_137) ;  /* 0x000000000f087348 */ /* 0x000fea0003c00000 */
[----:B------:R0:W1:Y:S02]  /*e2c0*/  SHFL.IDX P6, R14, R13, R12, R11 ;  /* 0x0000000c0d0e7389 */ /* 0x00006400000c000b */
[----:B01----:R-:W-:Y:S01]  /*e2d0*/  ENDCOLLECTIVE ;  /* 0x000000000000791b */ /* 0x003fe20003800000 */
.L_x_137:
[----:B------:R-:W-:-:S05]  /*e2e0*/  @!P1 IMAD.X R3, RZ, RZ, R0, P2 ;  /* 0x000000ffff039224 */ /* 0x000fca00010e0600 */
[----:B------:R-:W-:Y:S01]  /*e2f0*/  @!PT LDS RZ, [RZ] ;  /* 0x00000000fffff984 */ /* 0x000fe20000000800 */
[----:B------:R-:W-:Y:S01]  /*e300*/  @!PT LDS RZ, [RZ] ;  /* 0x00000000fffff984 */ /* 0x000fe20000000800 */
[----:B------:R-:W-:Y:S01]  /*e310*/  @!PT LDS RZ, [RZ] ;  /* 0x00000000fffff984 */ /* 0x000fe20000000800 */
[----:B------:R0:W-:Y:S01]  /*e320*/  @!P1 LDGSTS.E.BYPASS.LTC128B.128 [R27+0x11400], desc[UR46][R2.64], !P0 ;  /* 0x11400000021b9fae */ /* 0x0001e2000c101d6e */
[----:B------:R-:W-:Y:S02]  /*e330*/  IMAD.MOV.U32 R13, RZ, RZ, R5 ;  /* 0x000000ffff0d7224 */ /* 0x000fe400078e0005 */
[----:B------:R-:W-:-:S07]  /*e340*/  IMAD.MOV.U32 R7, RZ, RZ, R14 ;  /* 0x000000ffff077224 */ /* 0x000fce00078e000e */
[----:B0-----:R-:W-:Y:S05]  /*e350*/  WARPSYNC.COLLECTIVE R15, `(.L_x_138) ;  /* 0x000000000f087348 */ /* 0x001fea0003c00000 */
[----:B------:R1:W2:Y:S02]  /*e360*/  SHFL.IDX P6, R14, R13, R12, R11 ;  /* 0x0000000c0d0e7389 */ /* 0x0002a400000c000b */
[----:B012---:R-:W-:Y:S01]  /*e370*/  ENDCOLLECTIVE ;  /* 0x000000000000791b */ /* 0x007fe20003800000 */
.L_x_138:
[----:B------:R-:W-:Y:S05]  /*e380*/  BRA `(.L_x_139) ;  /* 0xffffffcc00f47947 */ /* 0x000fea000383ffff */
.L_x_43:
[----:B0-----:R0:W1:Y:S02]  /*e390*/  SYNCS.PHASECHK.TRANS64.TRYWAIT P0, [R9+URZ+0x30820], R0 ;  /* 0x03082000090075a7 */ /* 0x001064000800017f */
[----:B-1----:R-:W-:Y:S05]  /*e3a0*/  @!P0 NANOSLEEP.SYNCS 0x989680 ;  /* 0x009896800000895d */ /* 0x002fea0003900000 */
[----:B------:R-:W1:Y:S02]  /*e3b0*/  @!P0 SYNCS.PHASECHK.TRANS64 P0, [R9+URZ+0x30820], R0 ;  /* 0x03082000090085a7 */ /* 0x000e64000800007f */
[----:B-1----:R-:W-:Y:S05]  /*e3c0*/  @!P0 BRA `(.L_x_43) ;  /* 0xfffffffc00f08947 */ /* 0x002fea000383ffff */
[----:B------:R-:W-:Y:S05]  /*e3d0*/  BRA `(.L_x_140) ;  /* 0xffffffd000387947 */ /* 0x000fea000383ffff */
.L_x_50:
[----:B-1----:R1:W2:Y:S02]  /*e3e0*/  SYNCS.PHASECHK.TRANS64.TRYWAIT P0, [R2+URZ+0x30840], R3 ;  /* 0x03084003020075a7 */ /* 0x0022a4000800017f */
[----:B--2---:R-:W-:Y:S05]  /*e3f0*/  @!P0 NANOSLEEP.SYNCS 0x989680 ;  /* 0x009896800000895d */ /* 0x004fea0003900000 */
[----:B------:R-:W2:Y:S02]  /*e400*/  @!P0 SYNCS.PHASECHK.TRANS64 P0, [R2+URZ+0x30840], R3 ;  /* 0x03084003020085a7 */ /* 0x000ea4000800007f */
[----:B--2---:R-:W-:Y:S05]  /*e410*/  @!P0 BRA `(.L_x_50) ;  /* 0xfffffffc00f08947 */ /* 0x004fea000383ffff */
[----:B------:R-:W-:Y:S05]  /*e420*/  BRA `(.L_x_141) ;  /* 0xffffffd000dc7947 */ /* 0x000fea000383ffff */
.L_x_55:
[----:B0-----:R0:W1:Y:S02]  /*e430*/  SYNCS.PHASECHK.TRANS64.TRYWAIT P0, [R2+URZ+0x60], R3 ;  /* 0x00006003020075a7 */ /* 0x001064000800017f */
[----:B-1----:R-:W-:Y:S05]  /*e440*/  @!P0 NANOSLEEP.SYNCS 0x989680 ;  /* 0x009896800000895d */ /* 0x002fea0003900000 */
[----:B------:R-:W1:Y:S02]  /*e450*/  @!P0 SYNCS.PHASECHK.TRANS64 P0, [R2+URZ+0x60], R3 ;  /* 0x00006003020085a7 */ /* 0x000e64000800007f */
[----:B-1----:R-:W-:Y:S05]  /*e460*/  @!P0 BRA `(.L_x_55) ;  /* 0xfffffffc00f08947 */ /* 0x002fea000383ffff */
[----:B------:R-:W-:Y:S05]  /*e470*/  BRA `(.L_x_142) ;  /* 0xffffffd400687947 */ /* 0x000fea000383ffff */
.L_x_64:
[----:B0-----:R0:W1:Y:S02]  /*e480*/  SYNCS.PHASECHK.TRANS64.TRYWAIT P0, [R2+URZ+0x30840], R3 ;  /* 0x03084003020075a7 */ /* 0x001064000800017f */
[----:B-1----:R-:W-:Y:S05]  /*e490*/  @!P0 NANOSLEEP.SYNCS 0x989680 ;  /* 0x009896800000895d */ /* 0x002fea0003900000 */
[----:B------:R-:W1:Y:S02]  /*e4a0*/  @!P0 SYNCS.PHASECHK.TRANS64 P0, [R2+URZ+0x30840], R3 ;  /* 0x03084003020085a7 */ /* 0x000e64000800007f */
[----:B-1----:R-:W-:Y:S05]  /*e4b0*/  @!P0 BRA `(.L_x_64) ;  /* 0xfffffffc00f08947 */ /* 0x002fea000383ffff */
[----:B------:R-:W-:Y:S05]  /*e4c0*/  BRA `(.L_x_143) ;  /* 0xffffffd800a47947 */ /* 0x000fea000383ffff */
.L_x_69:
[----:B0-----:R0:W1:Y:S02]  /*e4d0*/  SYNCS.PHASECHK.TRANS64.TRYWAIT P0, [R5+URZ+0x60], R22 ;  /* 0x00006016050075a7 */ /* 0x001064000800017f */
[----:B-1----:R-:W-:Y:S05]  /*e4e0*/  @!P0 NANOSLEEP.SYNCS 0x989680 ;  /* 0x009896800000895d */ /* 0x002fea0003900000 */
[----:B------:R-:W1:Y:S02]  /*e4f0*/  @!P0 SYNCS.PHASECHK.TRANS64 P0, [R5+URZ+0x60], R22 ;  /* 0x00006016050085a7 */ /* 0x000e64000800007f */
[----:B-1----:R-:W-:Y:S05]  /*e500*/  @!P0 BRA `(.L_x_69) ;  /* 0xfffffffc00f08947 */ /* 0x002fea000383ffff */
[----:B------:R-:W-:Y:S05]  /*e510*/  BRA `(.L_x_144) ;  /* 0xffffffdc00247947 */ /* 0x000fea000383ffff */
.L_x_77:
[----:B0-----:R0:W1:Y:S02]  /*e520*/  SYNCS.PHASECHK.TRANS64.TRYWAIT P0, [R2+URZ+0x30840], R3 ;  /* 0x03084003020075a7 */ /* 0x001064000800017f */
[----:B-1----:R-:W-:Y:S05]  /*e530*/  @!P0 NANOSLEEP.SYNCS 0x989680 ;  /* 0x009896800000895d */ /* 0x002fea0003900000 */
[----:B------:R-:W1:Y:S02]  /*e540*/  @!P0 SYNCS.PHASECHK.TRANS64 P0, [R2+URZ+0x30840], R3 ;  /* 0x03084003020085a7 */ /* 0x000e64000800007f */
[----:B-1----:R-:W-:Y:S05]  /*e550*/  @!P0 BRA `(.L_x_77) ;  /* 0xfffffffc00f08947 */ /* 0x002fea000383ffff */
[----:B------:R-:W-:Y:S05]  /*e560*/  BRA `(.L_x_145) ;  /* 0xffffffe000347947 */ /* 0x000fea000383ffff */
.L_x_82:
[----:B0-----:R0:W1:Y:S02]  /*e570*/  SYNCS.PHASECHK.TRANS64.TRYWAIT P0, [R5+URZ+0x60], R2 ;  /* 0x00006002050075a7 */ /* 0x001064000800017f */
[----:B-1----:R-:W-:Y:S05]  /*e580*/  @!P0 NANOSLEEP.SYNCS 0x989680 ;  /* 0x009896800000895d */ /* 0x002fea0003900000 */
[----:B------:R-:W1:Y:S02]  /*e590*/  @!P0 SYNCS.PHASECHK.TRANS64 P0, [R5+URZ+0x60], R2 ;  /* 0x00006002050085a7 */ /* 0x000e64000800007f */
[----:B-1----:R-:W-:Y:S05]  /*e5a0*/  @!P0 BRA `(.L_x_82) ;  /* 0xfffffffc00f08947 */ /* 0x002fea000383ffff */
[----:B------:R-:W-:Y:S05]  /*e5b0*/  BRA `(.L_x_146) ;  /* 0xffffffe000b87947 */ /* 0x000fea000383ffff */
.L_x_90:
[----:B0-----:R0:W1:Y:S02]  /*e5c0*/  SYNCS.PHASECHK.TRANS64.TRYWAIT P0, [R3+URZ+0x30860], R0 ;  /* 0x03086000030075a7 */ /* 0x001064000800017f */
[----:B-1----:R-:W-:Y:S05]  /*e5d0*/  @!P0 NANOSLEEP.SYNCS 0x989680 ;  /* 0x009896800000895d */ /* 0x002fea0003900000 */
[----:B------:R-:W1:Y:S02]  /*e5e0*/  @!P0 SYNCS.PHASECHK.TRANS64 P0, [R3+URZ+0x30860], R0 ;  /* 0x03086000030085a7 */ /* 0x000e64000800007f */
[----:B-1----:R-:W-:Y:S05]  /*e5f0*/  @!P0 BRA `(.L_x_90) ;  /* 0xfffffffc00f08947 */ /* 0x002fea000383ffff */
[----:B------:R-:W-:Y:S05]  /*e600*/  BRA `(.L_x_147) ;  /* 0xffffffe400707947 */ /* 0x000fea000383ffff */
.L_x_96:
[----:B0-----:R0:W1:Y:S02]  /*e610*/  SYNCS.PHASECHK.TRANS64.TRYWAIT P0, [R9+URZ+0x30820], R0 ;  /* 0x03082000090075a7 */ /* 0x001064000800017f */
[----:B-1----:R-:W-:Y:S05]  /*e620*/  @!P0 NANOSLEEP.SYNCS 0x989680 ;  /* 0x009896800000895d */ /* 0x002fea0003900000 */
[----:B------:R-:W1:Y:S02]  /*e630*/  @!P0 SYNCS.PHASECHK.TRANS64 P0, [R9+URZ+0x30820], R0 ;  /* 0x03082000090085a7 */ /* 0x000e64000800007f */
[----:B-1----:R-:W-:Y:S05]  /*e640*/  @!P0 BRA `(.L_x_96) ;  /* 0xfffffffc00f08947 */ /* 0x002fea000383ffff */
[----:B------:R-:W-:Y:S05]  /*e650*/  BRA `(.L_x_148) ;  /* 0xffffffe800347947 */ /* 0x000fea000383ffff */
.L_x_97:
[----:B------:R-:W1:Y:S01]  /*e660*/  S2R R2, SR_TID.X ;  /* 0x0000000000027919 */ /* 0x000e620000002100 */
[----:B------:R-:W-:Y:S01]  /*e670*/  BSSY B0, `(.L_x_149) ;  /* 0x000000a000007945 */ /* 0x000fe20003800000 */
[----:B------:R-:W-:Y:S01]  /*e680*/  IMAD.MOV.U32 R12, RZ, RZ, RZ ;  /* 0x000000ffff0c7224 */ /* 0x000fe200078e00ff */
[----:B------:R-:W-:Y:S01]  /*e690*/  MOV R15, 0xffffffff ;  /* 0xffffffff000f7802 */ /* 0x000fe20000000f00 */
[----:B------:R-:W-:Y:S01]  /*e6a0*/  IMAD.MOV.U32 R11, RZ, RZ, 0x1f ;  /* 0x0000001fff0b7424 */ /* 0x000fe200078e00ff */
[----:B-1----:R-:W-:-:S04]  /*e6b0*/  SHF.R.U32.HI R2, RZ, 0x5, R2 ;  /* 0x00000005ff027819 */ /* 0x002fc80000011602 */
[----:B------:R-:W-:-:S04]  /*e6c0*/  LOP3.LUT R2, R2, 0x3, RZ, 0xc0, !PT ;  /* 0x0000000302027812 */ /* 0x000fc800078ec0ff */
[----:B------:R-:W-:-:S07]  /*e6d0*/  MOV R13, R2 ;  /* 0x00000002000d7202 */ /* 0x000fce0000000f00 */
[----:B0-----:R-:W-:Y:S05]  /*e6e0*/  WARPSYNC.COLLECTIVE R15, `(.L_x_150) ;  /* 0x000000000f087348 */ /* 0x001fea0003c00000 */
[----:B------:R1:W2:Y:S02]  /*e6f0*/  SHFL.IDX P6, R14, R13, R12, R11 ;  /* 0x0000000c0d0e7389 */ /* 0x0002a400000c000b */
[----:B012---:R-:W-:Y:S01]  /*e700*/  ENDCOLLECTIVE ;  /* 0x000000000000791b */ /* 0x007fe20003800000 */
.L_x_150:
[----:B------:R-:W-:Y:S05]  /*e710*/  BSYNC B0 ;  /* 0x0000000000007941 */ /* 0x000fea0003800000 */
.L_x_149:
[----:B------:R-:W-:Y:S05]  /*e720*/  BRA `(.L_x_151) ;  /* 0xffffffe8001c7947 */ /* 0x000fea000383ffff */
.L_x_100:
[----:B------:R-:W-:Y:S01]  /*e730*/  BSSY B1, `(.L_x_152) ;  /* 0x0000006000017945 */ /* 0x000fe20003800000 */
[----:B------:R-:W-:-:S07]  /*e740*/  IMAD.MOV.U32 R15, RZ, RZ, -0x1 ;  /* 0xffffffffff0f7424 */ /* 0x000fce00078e00ff */
[----:B0-----:R-:W-:Y:S05]  /*e750*/  WARPSYNC.COLLECTIVE R15, `(.L_x_153) ;  /* 0x000000000f0c7348 */ /* 0x001fea0003c00000 */
[----:B------:R-:W-:Y:S02]  /*e760*/  ELECT P6, UR62, PT ;  /* 0x00000000003e782f */ /* 0x000fe400038c0000 */
[----:B------:R-:W-:Y:S01]  /*e770*/  MOV R14, UR62 ;  /* 0x0000003e000e7c02 */ /* 0x000fe20008000f00 */
[----:B0-----:R-:W-:Y:S10]  /*e780*/  ENDCOLLECTIVE ;  /* 0x000000000000791b */ /* 0x001ff40003800000 */
.L_x_153:
[----:B------:R-:W-:Y:S05]  /*e790*/  BSYNC B1 ;  /* 0x0000000000017941 */ /* 0x000fea0003800000 */
.L_x_152:
[----:B------:R-:W-:Y:S05]  /*e7a0*/  BRA `(.L_x_154) ;  /* 0xffffffe800147947 */ /* 0x000fea000383ffff */
.L_x_102:
[----:B0-----:R0:W1:Y:S02]  /*e7b0*/  SYNCS.PHASECHK.TRANS64.TRYWAIT P0, [R7+URZ], R2 ;  /* 0x00000002070075a7 */ /* 0x001064000800017f */
[----:B-1----:R-:W-:Y:S05]  /*e7c0*/  @!P0 NANOSLEEP.SYNCS 0x989680 ;  /* 0x009896800000895d */ /* 0x002fea0003900000 */
[----:B------:R-:W1:Y:S02]  /*e7d0*/  @!P0 SYNCS.PHASECHK.TRANS64 P0, [R7+URZ], R2 ;  /* 0x00000002070085a7 */ /* 0x000e64000800007f */
[----:B-1----:R-:W-:Y:S05]  /*e7e0*/  @!P0 BRA `(.L_x_102) ;  /* 0xfffffffc00f08947 */ /* 0x002fea000383ffff */
[----:B------:R-:W-:Y:S05]  /*e7f0*/  BRA `(.L_x_155) ;  /* 0xffffffe800487947 */ /* 0x000fea000383ffff */
.L_x_103:
[----:B-1----:R1:W2:Y:S02]  /*e800*/  SYNCS.PHASECHK.TRANS64.TRYWAIT P0, [R3+URZ], R0 ;  /* 0x00000000030075a7 */ /* 0x0022a4000800017f */
[----:B--2---:R-:W-:Y:S05]  /*e810*/  @!P0 NANOSLEEP.SYNCS 0x989680 ;  /* 0x009896800000895d */ /* 0x004fea0003900000 */
[----:B------:R-:W2:Y:S02]  /*e820*/  @!P0 SYNCS.PHASECHK.TRANS64 P0, [R3+URZ], R0 ;  /* 0x00000000030085a7 */ /* 0x000ea4000800007f */
[----:B--2---:R-:W-:Y:S05]  /*e830*/  @!P0 BRA `(.L_x_103) ;  /* 0xfffffffc00f08947 */ /* 0x004fea000383ffff */
[----:B------:R-:W-:Y:S05]  /*e840*/  BRA `(.L_x_156) ;  /* 0xffffffe8003c7947 */ /* 0x000fea000383ffff */
.L_x_105:
[----:B-1----:R1:W2:Y:S02]  /*e850*/  SYNCS.PHASECHK.TRANS64.TRYWAIT P0, [R5+URZ], R2 ;  /* 0x00000002050075a7 */ /* 0x0022a4000800017f */
[----:B--2---:R-:W-:Y:S05]  /*e860*/  @!P0 NANOSLEEP.SYNCS 0x989680 ;  /* 0x009896800000895d */ /* 0x004fea0003900000 */
[----:B------:R-:W2:Y:S02]  /*e870*/  @!P0 SYNCS.PHASECHK.TRANS64 P0, [R5+URZ], R2 ;  /* 0x00000002050085a7 */ /* 0x000ea4000800007f */
[----:B--2---:R-:W-:Y:S05]  /*e880*/  @!P0 BRA `(.L_x_105) ;  /* 0xfffffffc00f08947 */ /* 0x004fea000383ffff */
[----:B------:R-:W-:Y:S05]  /*e890*/  BRA `(.L_x_157) ;  /* 0xffffffe800407947 */ /* 0x000fea000383ffff */
.L_x_158:
[----:B------:R-:W-:-:S00]  /*e8a0*/  BRA `(.L_x_158) ;  /* 0xfffffffc00fc7947 */ /* 0x000fc0000383ffff */
[----:B------:R-:W-:-:S00]  /*e8b0*/  NOP ;  /* 0x0000000000007918 */ /* 0x000fc00000000000 */
        /* <DEDUP_REMOVED lines=12> */
.L_x_2640:


//--------------------- .text._ZN7cutlass13device_kernelIN5flash11enable_sm90INS1_16FlashAttnFwdSm90INS1_25CollectiveMainloopFwdSm90ILi2EN4cute5tupleIJNS5_1CILi1EEES8_S8_EEENS6_IJNS7_ILi192EEESA_NS7_ILi64EEEEEELi64ENS_10bfloat16_tEfNS_4arch4Sm90ELb0ELb0ELb1ELb1ELb0ELb0ELb0ELb0ELb1ELb1ELb0ELb0EEENS1_21CollectiveEpilogueFwdINS6_IJSA_SB_SA_EEES9_SD_SF_Li384ELb1ELb1ELb0ELb0EEENS1_36VarlenDynamicPersistentTileSchedulerILi192ELi192ELi384ELi128ELb0ELb1ELb1ELb0ELb1ELb1EEEEEEEEEvNT_6ParamsE --------------------------
	.section	.text._ZN7cutlass13device_kernelIN5flash11enable_sm90INS1_16FlashAttnFwdSm90INS1_25CollectiveMainloopFwdSm90ILi2EN4cute5tupleIJNS5_1CILi1EEES8_S8_EEENS6_IJNS7_ILi192EEESA_NS7_ILi64EEEEEELi64ENS_10bfloat16_tEfNS_4arch4Sm90ELb0ELb0ELb1ELb1ELb0ELb0ELb0ELb0ELb1ELb1ELb0ELb0EEENS1_21CollectiveEpilogueFwdINS6_IJSA_SB_SA_EEES9_SD_SF_Li384ELb1ELb1ELb0ELb0EEENS1_36VarlenDynamicPersistentTileSchedulerILi192ELi192ELi384ELi128ELb0ELb1ELb1ELb0ELb1ELb1EEEEEEEEEvNT_6ParamsE,"ax",@progbits
	.align	128
.text._ZN7cutlass13device_kernelIN5flash11enable_sm90INS1_16FlashAttnFwdSm90INS1_25CollectiveMainloopFwdSm90ILi2EN4cute5tupleIJNS5_1CILi1EEES8_S8_EEENS6_IJNS7_ILi192EEESA_NS7_ILi64EEEEEELi64ENS_10bfloat16_tEfNS_4arch4Sm90ELb0ELb0ELb1ELb1ELb0ELb0ELb0ELb0ELb1ELb1ELb0ELb0EEENS1_21CollectiveEpilogueFwdINS6_IJSA_SB_SA_EEES9_SD_SF_Li384ELb1ELb1ELb0ELb0EEENS1_36VarlenDynamicPersistentTileSchedulerILi192ELi192ELi384ELi128ELb0ELb1ELb1ELb0ELb1ELb1EEEEEEEEEvNT_6ParamsE:
        .type           _ZN7cutlass13device_kernelIN5flash11enable_sm90INS1_16FlashAttnFwdSm90INS1_25CollectiveMainloopFwdSm90ILi2EN4cute5tupleIJNS5_1CILi1EEES8_S8_EEENS6_IJNS7_ILi192EEESA_NS7_ILi64EEEEEELi64ENS_10bfloat16_tEfNS_4arch4Sm90ELb0ELb0ELb1ELb1ELb0ELb0ELb0ELb0ELb1ELb1ELb0ELb0EEENS1_21CollectiveEpilogueFwdINS6_IJSA_SB_SA_EEES9_SD_SF_Li384ELb1ELb1ELb0ELb0EEENS1_36VarlenDynamicPersistentTileSchedulerILi192ELi192ELi384ELi128ELb0ELb1ELb1ELb0ELb1ELb1EEEEEEEEEvNT_6ParamsE,@function
        .size           _ZN7cutlass13device_kernelIN5flash11enable_sm90INS1_16FlashAttnFwdSm90INS1_25CollectiveMainloopFwdSm90ILi2EN4cute5tupleIJNS5_1CILi1EEES8_S8_EEENS6_IJNS7_ILi192EEESA_NS7_ILi64EEEEEELi64ENS_10bfloat16_tEfNS_4arch4Sm90ELb0ELb0ELb1ELb1ELb0ELb0ELb0ELb0ELb1ELb1ELb0ELb0EEENS1_21CollectiveEpilogueFwdINS6_IJSA_SB_SA_EEES9_SD_SF_Li384ELb1ELb1ELb0ELb0EEENS1_36VarlenDynamicPersistentTileSchedulerILi192ELi192ELi384ELi128ELb0ELb1ELb1ELb0ELb1ELb1EEEEEEEEEvNT_6ParamsE,(.L_x_2641 - _ZN7cutlass13device_kernelIN5flash11enable_sm90INS1_16FlashAttnFwdSm90INS1_25CollectiveMainloopFwdSm90ILi2EN4cute5tupleIJNS5_1CILi1EEES8_S8_EEENS6_IJNS7_ILi192EEESA_NS7_ILi64EEEEEELi64ENS_10bfloat16_tEfNS_4arch4Sm90ELb0ELb0ELb1ELb1ELb0ELb0ELb0ELb0ELb1ELb1ELb0ELb0EEENS1_21CollectiveEpilogueFwdINS6_IJSA_SB_SA_EEES9_SD_SF_Li384ELb1ELb1ELb0ELb0EEENS1_36VarlenDynamicPersistentTileSchedulerILi192ELi192ELi384ELi128ELb0ELb1ELb1ELb0ELb1ELb1EEEEEEEEEvNT_6ParamsE)
        .other          _ZN7cutlass13device_kernelIN5flash11enable_sm90INS1_16FlashAttnFwdSm90INS1_25CollectiveMainloopFwdSm90ILi2EN4cute5tupleIJNS5_1CILi1EEES8_S8_EEENS6_IJNS7_ILi192EEESA_NS7_ILi64EEEEEELi64ENS_10bfloat16_tEfNS_4arch4Sm90ELb0ELb0ELb1ELb1ELb0ELb0ELb0ELb0ELb1ELb1ELb0ELb0EEENS1_21CollectiveEpilogueFwdINS6_IJSA_SB_SA_EEES9_SD_SF_Li384ELb1ELb1ELb0ELb0EEENS1_36VarlenDynamicPersistentTileSchedulerILi192ELi192ELi384ELi128ELb0ELb1ELb1ELb0ELb1ELb1EEEEEEEEEvNT_6ParamsE,@"STO_CUDA_ENTRY STV_DEFAULT"
_ZN7cutlass13device_kernelIN5flash11enable_sm90INS1_16FlashAttnFwdSm90INS1_25CollectiveMainloopFwdSm90ILi2EN4cute5tupleIJNS5_1CILi1EEES8_S8_EEENS6_IJNS7_ILi192EEESA_NS7_ILi64EEEEEELi64ENS_10bfloat16_tEfNS_4arch4Sm90ELb0ELb0ELb1ELb1ELb0ELb0ELb0ELb0ELb1ELb1ELb0ELb0EEENS1_21CollectiveEpilogueFwdINS6_IJSA_SB_SA_EEES9_SD_SF_Li384ELb1ELb1ELb0ELb0EEENS1_36VarlenDynamicPersistentTileSchedulerILi192ELi192ELi384ELi128ELb0ELb1ELb1ELb0ELb1ELb1EEEEEEEEEvNT_6ParamsE:
        /* <DEDUP_REMOVED lines=18> */
.L_x_160:
[----:B------:R-:W-:Y:S05]  /*0120*/  BSYNC B0 ;  /* 0x0000000000007941 */ /* 0x000fea0003800000 */
.L_x_159:
        /* <DEDUP_REMOVED lines=41> */
.L_x_161:
        /* <DEDUP_REMOVED lines=22> */
.L_x_162:
        /* <DEDUP_REMOVED lines=18> */
.L_x_163:
        /* <DEDUP_REMOVED lines=22> */
.L_x_164:
        /* <DEDUP_REMOVED lines=22> */
.L_x_165:
[----:B------:R-:W-:Y:S01]  /*0900*/  PLOP3.LUT P0, PT, PT, PT, UP0, 0x80, 0x0 ;  /* 0x000000000000781c */ /* 0x000fe20003f0f008 */
[----:B------:R-:W-:Y:S01]  /*0910*/  UMOV UR36, 0x1 ;  /* 0x0000000100247882 */ /* 0x000fe20000000000 */
[----:B------:R-:W-:Y:S01]  /*0920*/  NOP ;  /* 0x0000000000007918 */ /* 0x000fe20000000000 */
[----:B------:R-:W-:Y:S01]  /*0930*/  USEL UR36, UR36, 0x2, !UP0 ;  /* 0x0000000224247887 */ /* 0x000fe2000c000000 */
[----:B------:R-:W-:Y:S01]  /*0940*/  ULDC.64 UR48, c[0x0][0x208] ;  /* 0x0000820000307ab9 */ /* 0x000fe20000000a00 */
[----:B012-4-:R-:W-:Y:S08]  /*0950*/  BAR.SYNC.DEFER_BLOCKING 0x0 ;  /* 0x0000000000007b1d */ /* 0x017ff00000010000 */
[----:B------:R-:W-:Y:S05]  /*0960*/  @!P0 BRA `(.L_x_166) ;  /* 0x000000a000688947 */ /* 0x000fea0003800000 */
.L_x_167:
[----:B------:R-:W-:-:S08]  /*0970*/  NOP ;  /* 0x0000000000007918 */ /* 0x000fd00000000000 */
[----:B------:R-:W0:Y:S02]  /*0980*/  USETMAXREG.TRY_ALLOC.CTAPOOL UP0, 0xa0 ;  /* 0x000000a0000079c8 */ /* 0x000e240008000600 */
[----:B0-----:R-:W-:-:S13]  /*0990*/  PLOP3.LUT P0, PT, PT, PT, UP0, 0x80, 0x0 ;  /* 0x000000000000781c */ /* 0x001fda0003f0f008 */
[----:B------:R-:W-:Y:S05]  /*09a0*/  @!P0 BRA `(.L_x_167) ;  /* 0xfffffffc00f08947 */ /* 0x000fea000383ffff */
[----:B------:R-:W0:Y:S01]  /*09b0*/  S2R R2, SR_TID.X ;  /* 0x0000000000027919 */ /* 0x000e220000002100 */
[----:B------:R-:W1:Y:S01]  /*09c0*/  S2UR UR4, SR_CgaCtaId ;  /* 0x00000000000479c3 */ /* 0x000e620000008800 */
[----:B------:R-:W-:-:S07]  /*09d0*/  UMOV UR39, 0x400 ;  /* 0x0000040000277882 */ /* 0x000fce0000000000 */
[----:B------:R-:W-:Y:S06]  /*09e0*/  BAR.ARV 0x8, 0x200 ;  /* 0x0208000000007b1d */ /* 0x000fec0000002000 */
[----:B-1----:R-:W-:-:S03]  /*09f0*/  ULEA UR39, UR4, UR39, 0x18 ;  /* 0x0000002704277291 */ /* 0x002fc6000f8ec03f */
[----:B------:R-:W-:Y:S01]  /*0a00*/  ULDC UR4, c[0x0][0xc3c] ;  /* 0x00030f0000047ab9 */ /* 0x000fe20000000800 */
[----:B0-----:R-:W-:-:S04]  /*0a10*/  LOP3.LUT R0, R2, 0xffffff80, RZ, 0xc0, !PT ;  /* 0xffffff8002007812 */ /* 0x001fc800078ec0ff */
[----:B------:R-:W-:-:S13]  /*0a20*/  ISETP.NE.AND P0, PT, R0, 0x80, PT ;  /* 0x000000800000780c */ /* 0x000fda0003f05270 */
[----:B------:R-:W-:Y:S08]  /*0a30*/  @!P0 BAR.ARV 0x9, 0x100 ;  /* 0x0244000000008b1d */ /* 0x000ff00000002000 */
[----:B------:R-:W-:Y:S06]  /*0a40*/  BAR.SYNC.DEFER_BLOCKING 0x5, 0x200 ;  /* 0x0148000000007b1d */ /* 0x000fec0000010000 */
[----:B------:R-:W0:Y:S02]  /*0a50*/  LDS.128 R24, [UR39+0x308d0] ;  /* 0x0308d027ff187984 */ /* 0x000e240008000c00 */
[----:B------:R-:W-:Y:S06]  /*0a60*/  BAR.ARV 0x4, 0x200 ;  /* 0x0108000000007b1d */ /* 0x000fec0000002000 */
[----:B0-----:R-:W-:-:S13]  /*0a70*/  ISETP.GE.AND P0, PT, R27, UR4, PT ;  /* 0x000000041b007c0c */ /* 0x001fda000bf06270 */
[----:B------:R-:W-:Y:S05]  /*0a80*/  @P0 EXIT ;  /* 0x000000000000094d */ /* 0x000fea0003800000 */
[----:B------:R-:W-:Y:S01]  /*0a90*/  VIADD R14, R2, 0xffffff80 ;  /* 0xffffff80020e7836 */ /* 0x000fe20000000000 */
[----:B------:R-:W-:Y:S01]  /*0aa0*/  R2UR UR6, R25 ;  /* 0x00000000190672ca */ /* 0x000fe200000e0000 */
[----:B------:R-:W-:Y:S01]  /*0ab0*/  ULOP3.LUT UR46, UR36, 0x1, URZ, 0xfc, !UPT ;  /* 0x00000001242e7892 */ /* 0x000fe2000f8efc3f */
[----:B------:R-:W-:Y:S01]  /*0ac0*/  R2UR UR5, R26 ;  /* 0x000000001a0572ca */ /* 0x000fe200000e0000 */
[----:B------:R-:W-:Y:S01]  /*0ad0*/  UMOV UR45, URZ ;  /* 0x0000003f002d7c82 */ /* 0x000fe20008000000 */
[----:B------:R-:W-:Y:S01]  /*0ae0*/  SHF.R.S32.HI R0, RZ, 0x1f, R14 ;  /* 0x0000001fff007819 */ /* 0x000fe2000001140e */
[----:B------:R-:W-:Y:S01]  /*0af0*/  UMOV UR37, URZ ;  /* 0x0000003f00257c82 */ /* 0x000fe20008000000 */
[----:B------:R-:W-:Y:S02]  /*0b00*/  UMOV UR38, URZ ;  /* 0x0000003f00267c82 */ /* 0x000fe40008000000 */
[CC--:B------:R-:W-:Y:S02]  /*0b10*/  LEA.HI R3, R0.reuse, R14.reuse, RZ, 0x4 ;  /* 0x0000000e00037211 */ /* 0x0c0fe400078f20ff */
[----:B------:R-:W-:-:S02]  /*0b20*/  LEA.HI R2, R0, R14, RZ, 0x7 ;  /* 0x0000000e00027211 */ /* 0x000fc400078f38ff */
[----:B------:R-:W-:Y:S02]  /*0b30*/  SHF.R.S32.HI R4, RZ, 0x4, R3 ;  /* 0x00000004ff047819 */ /* 0x000fe40000011403 */
[----:B------:R-:W-:Y:S02]  /*0b40*/  LOP3.LUT R6, R2, 0xffffff80, RZ, 0xc0, !PT ;  /* 0xffffff8002067812 */ /* 0x000fe400078ec0ff */
[C---:B------:R-:W-:Y:S02]  /*0b50*/  LEA.HI R5, R3.reuse, R4, RZ, 0x1 ;  /* 0x0000000403057211 */ /* 0x040fe400078f08ff */
[----:B------:R-:W-:Y:S01]  /*0b60*/  LEA.HI R7, R0, R14, RZ, 0x2 ;  /* 0x0000000e00077211 */ /* 0x000fe200078f10ff */
[----:B------:R-:W-:Y:S01]  /*0b70*/  IMAD.IADD R16, R14, 0x1, -R6 ;  /* 0x000000010e107824 */ /* 0x000fe200078e0a06 */
[----:B------:R-:W-:Y:S02]  /*0b80*/  LOP3.LUT R3, R3, 0xfffffff0, RZ, 0xc0, !PT ;  /* 0xfffffff003037812 */ /* 0x000fe400078ec0ff */
[----:B------:R-:W-:-:S02]  /*0b90*/  LOP3.LUT R5, R5, 0x1ffffffe, RZ, 0xc0, !PT ;  /* 0x1ffffffe05057812 */ /* 0x000fc400078ec0ff */
[----:B------:R-:W-:Y:S02]  /*0ba0*/  LOP3.LUT R7, R7, 0xfffffffc, RZ, 0xc0, !PT ;  /* 0xfffffffc07077812 */ /* 0x000fe400078ec0ff */
[----:B------:R-:W-:Y:S01]  /*0bb0*/  IADD3 R3, R14, -R3, RZ ;  /* 0x800000030e037210 */ /* 0x000fe20007ffe0ff */
[----:B------:R-:W-:Y:S01]  /*0bc0*/  IMAD.IADD R5, R4, 0x1, -R5 ;  /* 0x0000000104057824 */ /* 0x000fe200078e0a05 */
[----:B------:R-:W-:Y:S01]  /*0bd0*/  SHF.R.S32.HI R9, RZ, 0x1f, R16 ;  /* 0x0000001fff097819 */ /* 0x000fe20000011410 */
[----:B------:R-:W-:Y:S01]  /*0be0*/  IMAD.IADD R11, R14, 0x1, -R7 ;  /* 0x000000010e0b7824 */ /* 0x000fe200078e0a07 */
[----:B------:R-:W-:Y:S01]  /*0bf0*/  SHF.R.S32.HI R4, RZ, 0x1f, R3 ;  /* 0x0000001fff047819 */ /* 0x000fe20000011403 */
[----:B------:R-:W-:Y:S01]  /*0c00*/  IMAD.SHL.U32 R5, R5, 0x8, RZ ;  /* 0x0000000805057824 */ /* 0x000fe200078e00ff */
[----:B------:R-:W-:Y:S02]  /*0c10*/  LEA.HI R10, R9, R16, RZ, 0x2 ;  /* 0x00000010090a7211 */ /* 0x000fe400078f10ff */
[----:B------:R-:W-:-:S02]  /*0c20*/  LEA.HI R4, R4, R3, RZ, 0x3 ;  /* 0x0000000304047211 */ /* 0x000fc400078f18ff */
[----:B------:R-:W-:Y:S02]  /*0c30*/  LEA.HI R12, R11, R11, RZ, 0x1 ;  /* 0x0000000b0b0c7211 */ /* 0x000fe400078f08ff */
[----:B------:R-:W-:Y:S02]  /*0c40*/  LEA.HI R6, R0, R14, RZ, 0x5 ;  /* 0x0000000e00067211 */ /* 0x000fe400078f28ff */
[--C-:B------:R-:W-:Y:S02]  /*0c50*/  SHF.R.S32.HI R8, RZ, 0x2, R10.reuse ;  /* 0x00000002ff087819 */ /* 0x100fe4000001140a */
[----:B------:R-:W-:Y:S01]  /*0c60*/  SHF.R.S32.HI R7, RZ, 0x1f, R10 ;  /* 0x0000001fff077819 */ /* 0x000fe2000001140a */
[----:B------:R-:W-:Y:S01]  /*0c70*/  IMAD.SHL.U32 R6, R6, 0x20, RZ ;  /* 0x0000002006067824 */ /* 0x000fe200078e00ff */
[----:B------:R-:W-:Y:S02]  /*0c80*/  SHF.R.S32.HI R15, RZ, 0x7, R2 ;  /* 0x00000007ff0f7819 */ /* 0x000fe40000011402 */
[C---:B------:R-:W-:Y:S01]  /*0c90*/  LOP3.LUT R2, R4.reuse, 0xfffffff8, RZ, 0xc0, !PT ;  /* 0xfffffff804027812 */ /* 0x040fe200078ec0ff */
[----:B------:R-:W-:Y:S01]  /*0ca0*/  IMAD.SHL.U32 R4, R4, 0x40, RZ ;  /* 0x0000004004047824 */ /* 0x000fe200078e00ff */
[----:B------:R-:W-:-:S02]  /*0cb0*/  LOP3.LUT R12, R12, 0x1ffffffe, RZ, 0xc0, !PT ;  /* 0x1ffffffe0c0c7812 */ /* 0x000fc400078ec0ff */
[----:B------:R-:W-:Y:S01]  /*0cc0*/  LEA.HI R7, R7, R8, RZ, 0x3 ;  /* 0x0000000807077211 */ /* 0x000fe200078f18ff */
[----:B------:R-:W-:Y:S01]  /*0cd0*/  IMAD.IADD R2, R3, 0x1, -R2 ;  /* 0x0000000103027824 */ /* 0x000fe200078e0a02 */
[----:B------:R-:W-:Y:S01]  /*0ce0*/  LOP3.LUT R6, R6, 0xfffffc00, RZ, 0xc0, !PT ;  /* 0xfffffc0006067812 */ /* 0x000fe200078ec0ff */
[----:B------:R-:W-:Y:S01]  /*0cf0*/  IMAD.IADD R13, R11, 0x1, -R12 ;  /* 0x000000010b0d7824 */ /* 0x000fe200078e0a0c */
[----:B------:R-:W-:Y:S01]  /*0d00*/  LOP3.LUT R11, R7, 0xfffffff8, RZ, 0xc0, !PT ;  /* 0xfffffff8070b7812 */ /* 0x000fe200078ec0ff */
[----:B------:R-:W-:Y:S01]  /*0d10*/  IMAD.HI R7, R15, 0x55555556, RZ ;  /* 0x555555560f077827 */ /* 0x000fe200078e02ff */
[C---:B------:R-:W-:Y:S02]  /*0d20*/  R2P PR, R2.reuse, 0x6 ;  /* 0x0000000602007804 */ /* 0x040fe40000000000 */
[----:B------:R-:W-:Y:S01]  /*0d30*/  LEA.HI R9, R9, R16, RZ, 0x5 ;  /* 0x0000001009097211 */ /* 0x000fe200078f28ff */
[----:B------:R-:W-:Y:S01]  /*0d40*/  IMAD.SHL.U32 R2, R2, 0x40, RZ ;  /* 0x0000004002027824 */ /* 0x000fe200078e00ff */
[----:B------:R-:W-:Y:S01]  /*0d50*/  LEA.HI R7, R7, R7, RZ, 0x1 ;  /* 0x0000000707077211 */ /* 0x000fe200078f08ff */
[----:B------:R-:W-:Y:S01]  /*0d60*/  IMAD.IADD R12, R8, 0x1, -R11 ;  /* 0x00000001080c7824 */ /* 0x000fe200078e0a0b */
[----:B------:R-:W-:Y:S01]  /*0d70*/  LEA R8, R3, R6, 0x6 ;  /* 0x0000000603087211 */ /* 0x000fe200078e30ff */
[----:B------:R-:W-:Y:S01]  /*0d80*/  IMAD.MOV.U32 R11, RZ, RZ, -0x2 ;  /* 0xfffffffeff0b7424 */ /* 0x000fe200078e00ff */
[----:B------:R-:W-:Y:S01]  /*0d90*/  SHF.R.S32.HI R9, RZ, 0x5, R9 ;  /* 0x00000005ff097819 */ /* 0x000fe20000011409 */
[----:B------:R-:W-:Y:S01]  /*0da0*/  IMAD R7, R7, -0x3, R15 ;  /* 0xfffffffd07077824 */ /* 0x000fe200078e020f */
[----:B------:R-:W-:Y:S01]  /*0db0*/  LOP3.LUT R2, R2, 0x1c0, RZ, 0xc0, !PT ;  /* 0x000001c002027812 */ /* 0x000fe200078ec0ff */
[----:B------:R-:W-:Y:S01]  /*0dc0*/  IMAD.IADD R3, R5, 0x1, R8 ;  /* 0x0000000105037824 */ /* 0x000fe200078e0208 */
[----:B------:R-:W-:-:S02]  /*0dd0*/  LOP3.LUT R10, R10, 0x7ffffffc, RZ, 0xc0, !PT ;  /* 0x7ffffffc0a0a7812 */ /* 0x000fc400078ec0ff */
[----:B------:R-:W-:Y:S02]  /*0de0*/  LEA R12, R9, R12, 0x4 ;  /* 0x0000000c090c7211 */ /* 0x000fe400078e20ff */
[----:B------:R-:W-:Y:S01]  /*0df0*/  LOP3.LUT R5, R2, 0x8, R5, 0xf8, !PT ;  /* 0x0000000802057812 */ /* 0x000fe200078ef805 */
[----:B------:R-:W-:Y:S01]  /*0e00*/  IMAD.IADD R10, R16, 0x1, -R10 ;  /* 0x00000001100a7824 */ /* 0x000fe200078e0a0a */
[----:B------:R-:W-:Y:S01]  /*0e10*/  SHF.R.U32.HI R2, RZ, 0x3, R2 ;  /* 0x00000003ff027819 */ /* 0x000fe20000011602 */
[----:B------:R0:W-:Y:S01]  /*0e20*/  STL [R1+0x18], R3 ;  /* 0x0000180301007387 */ /* 0x0001e20000100800 */
[----:B------:R-:W-:Y:S01]  /*0e30*/  LEA.HI R0, R0, R14, RZ, 0x3 ;  /* 0x0000000e00007211 */ /* 0x000fe200078f18ff */
[----:B------:R-:W-:Y:S01]  /*0e40*/  IMAD.MOV.U32 R16, RZ, RZ, 0x40 ;  /* 0x00000040ff107424 */ /* 0x000fe200078e00ff */
[----:B------:R-:W-:Y:S01]  /*0e50*/  LOP3.LUT R5, R5, R2, RZ, 0x3c, !PT ;  /* 0x0000000205057212 */ /* 0x000fe200078e3cff */
[----:B------:R-:W-:Y:S01]  /*0e60*/  IMAD R2, R10, R11, 0xc0 ;  /* 0x000000c00a027424 */ /* 0x000fe200078e020b */
[----:B------:R-:W-:-:S02]  /*0e70*/  LOP3.LUT R155, R0, 0xfffffff8, RZ, 0xc0, !PT ;  /* 0xfffffff8009b7812 */ /* 0x000fc400078ec0ff */
[----:B------:R-:W-:Y:S02]  /*0e80*/  SHF.R.S32.HI R157, RZ, 0x3, R0 ;  /* 0x00000003ff9d7819 */ /* 0x000fe40000011400 */
[----:B------:R-:W-:Y:S01]  /*0e90*/  LOP3.LUT R4, R4, 0x7ffffe00, RZ, 0xc0, !PT ;  /* 0x7ffffe0004047812 */ /* 0x000fe200078ec0ff */
[----:B0-----:R-:W-:Y:S01]  /*0ea0*/  IMAD R3, R7, 0x40, R12 ;  /* 0x0000004007037824 */ /* 0x001fe200078e020c */
[----:B------:R0:W-:Y:S01]  /*0eb0*/  STL [R1+0x10], R2 ;  /* 0x0000100201007387 */ /* 0x0001e20000100800 */
[----:B------:R-:W-:Y:S01]  /*0ec0*/  IMAD.IADD R155, R14, 0x1, -R155 ;  /* 0x000000010e9b7824 */ /* 0x000fe200078e0a9b */
[----:B------:R-:W-:Y:S01]  /*0ed0*/  SEL R16, R16, 0xffffffc0, !P2 ;  /* 0xffffffc010107807 */ /* 0x000fe20005000000 */
[----:B------:R-:W-:Y:S01]  /*0ee0*/  IMAD R0, R13, 0x8, R3 ;  /* 0x000000080d007824 */ /* 0x000fe200078e0203 */
[----:B------:R1:W-:Y:S02]  /*0ef0*/  STL [R1+0xc], R3 ;  /* 0x00000c0301007387 */ /* 0x0003e40000100800 */
[----:B------:R-:W-:-:S02]  /*0f00*/  SHF.L.U32 R156, R155, 0x3, RZ ;  /* 0x000000039b9c7819 */ /* 0x000fc400000006ff */
[----:B------:R1:W-:Y:S01]  /*0f10*/  STL [R1+0x14], R0 ;  /* 0x0000140001007387 */ /* 0x0003e20000100800 */
[----:B0-----:R-:W-:Y:S02]  /*0f20*/  IADD3 R2, R5, R4, R6 ;  /* 0x0000000405027210 */ /* 0x001fe40007ffe006 */
[----:B------:R-:W-:Y:S02]  /*0f30*/  SHF.R.S32.HI R4, RZ, 0x1f, R156 ;  /* 0x0000001fff047819 */ /* 0x000fe4000001149c */
[----:B------:R-:W-:-:S05]  /*0f40*/  LEA R2, R2, UR39, 0x1 ;  /* 0x0000002702027c11 */ /* 0x000fca000f8e08ff */
[C---:B------:R-:W-:Y:S02]  /*0f50*/  VIADD R17, R2.reuse, 0x1e800 ;  /* 0x0001e80002117836 */ /* 0x040fe40000000000 */
[----:B------:R-:W-:Y:S02]  /*0f60*/  VIADD R152, R2, 0x1e820 ;  /* 0x0001e82002987836 */ /* 0x000fe40000000000 */
[C---:B------:R-:W-:Y:S02]  /*0f70*/  @P1 VIADD R152, R17.reuse, 0xffffffe0 ;  /* 0xffffffe011981836 */ /* 0x040fe40000000000 */
[----:B------:R-:W-:Y:S02]  /*0f80*/  IMAD.IADD R17, R17, 0x1, R16 ;  /* 0x0000000111117824 */ /* 0x000fe400078e0210 */
[----:B------:R-:W-:Y:S01]  /*0f90*/  IMAD.IADD R16, R16, 0x1, R152 ;  /* 0x0000000110107824 */ /* 0x000fe200078e0298 */
[C---:B------:R-:W-:Y:S01]  /*0fa0*/  IADD3 R153, R152.reuse, 0xc000, RZ ;  /* 0x0000c00098997810 */ /* 0x040fe20007ffe0ff */
[----:B-1----:R-:W-:-:S07]  /*0fb0*/  VIADD R154, R152, 0x6000 ;  /* 0x00006000989a7836 */ /* 0x002fce0000000000 */
.L_x_197:
[----:B012---:R-:W0:Y:S01]  /*0fc0*/  LDC.64 R4, c[0x0][0xc88] ;  /* 0x00032200ff047b82 */ /* 0x007e220000000a00 */
[----:B------:R-:W-:Y:S01]  /*0fd0*/  ULDC.64 UR8, c[0x0][0xa28] ;  /* 0x00028a0000087ab9 */ /* 0x000fe20000000a00 */
[----:B------:R-:W-:Y:S01]  /*0fe0*/  ULDC.64 UR10, c[0x0][0xa20] ;  /* 0x00028800000a7ab9 */ /* 0x000fe20000000a00 */
[----:B------:R-:W-:Y:S01]  /*0ff0*/  ULDC UR4, c[0x0][0x424] ;  /* 0x0001090000047ab9 */ /* 0x000fe20000000800 */
[----:B0-----:R-:W-:-:S06]  /*1000*/  IMAD.WIDE R4, R27, 0x4, R4 ;  /* 0x000000041b047825 */ /* 0x001fcc00078e0204 */
[----:B------:R-:W2:Y:S01]  /*1010*/  LDG.E R4, desc[UR48][R4.64] ;  /* 0x0000003004047981 */ /* 0x000ea2000c1e1900 */
[----:B------:R-:W-:Y:S02]  /*1020*/  UISETP.NE.U32.AND UP0, UPT, UR8, URZ, UPT ;  /* 0x0000003f0800728c */ /* 0x000fe4000bf05070 */
[----:B------:R-:W-:Y:S02]  /*1030*/  UISETP.NE.U32.AND UP1, UPT, UR10, URZ, UPT ;  /* 0x0000003f0a00728c */ /* 0x000fe4000bf25070 */
[----:B------:R-:W-:Y:S02]  /*1040*/  UISETP.NE.AND.EX UP0, UPT, UR9, URZ, UPT, UP0 ;  /* 0x0000003f0900728c */ /* 0x000fe4000bf05300 */
[----:B------:R-:W-:-:S04]  /*1050*/  UISETP.NE.AND.EX UP1, UPT, UR11, URZ, UPT, UP1 ;  /* 0x0000003f0b00728c */ /* 0x000fc8000bf25310 */
[----:B------:R-:W-:Y:S02]  /*1060*/  PLOP3.LUT P0, PT, PT, PT, UP0, 0x80, 0x0 ;  /* 0x000000000000781c */ /* 0x000fe40003f0f008 */
[----:B------:R-:W-:Y:S02]  /*1070*/  PLOP3.LUT P1, PT, PT, PT, UP1, 0x80, 0x0 ;  /* 0x000000000000781c */ /* 0x000fe40003f2f018 */
[----:B--2---:R-:W-:-:S13]  /*1080*/  R2UR UR40, R4 ;  /* 0x00000000042872ca */ /* 0x004fda00000e0000 */
[----:B------:R-:W-:Y:S02]  /*1090*/  USHF.R.S32.HI UR41, URZ, 0x1f, UR40 ;  /* 0x0000001f3f297899 */ /* 0x000fe40008011428 */
[----:B------:R-:W-:Y:S02]  /*10a0*/  @UP0 ULEA UR8, UP2, UR40, UR8, 0x2 ;  /* 0x0000000828080291 */ /* 0x000fe4000f84103f */
[----:B------:R-:W-:Y:S02]  /*10b0*/  @UP1 ULEA UR10, UP3, UR40, UR10, 0x2 ;  /* 0x0000000a280a1291 */ /* 0x000fe4000f86103f */
[----:B------:R-:W-:Y:S02]  /*10c0*/  @UP0 ULEA.HI.X UR9, UR40, UR9, UR41, 0x2, UP2 ;  /* 0x0000000928090291 */ /* 0x000fe400090f1429 */
[----:B------:R-:W-:Y:S01]  /*10d0*/  @UP1 ULEA.HI.X UR11, UR40, UR11, UR41, 0x2, UP3 ;  /* 0x0000000b280b1291 */ /* 0x000fe200098f1429 */
[----:B------:R-:W-:Y:S02]  /*10e0*/  IMAD.U32 R4, RZ, RZ, UR8 ;  /* 0x00000008ff047e24 */ /* 0x000fe4000f8e00ff */
[----:B------:R-:W-:-:S02]  /*10f0*/  IMAD.U32 R6, RZ, RZ, UR10 ;  /* 0x0000000aff067e24 */ /* 0x000fc4000f8e00ff */
[----:B------:R-:W-:Y:S01]  /*1100*/  IMAD.U32 R5, RZ, RZ, UR9 ;  /* 0x00000009ff057e24 */ /* 0x000fe2000f8e00ff */
[----:B------:R-:W-:Y:S01]  /*1110*/  ULDC.64 UR8, c[0x0][0x418] ;  /* 0x0001060000087ab9 */ /* 0x000fe20000000a00 */
[----:B------:R-:W-:-:S03]  /*1120*/  IMAD.U32 R7, RZ, RZ, UR11 ;  /* 0x0000000bff077e24 */ /* 0x000fc6000f8e00ff */
[----:B------:R-:W2:Y:S04]  /*1130*/  @P0 LDG.E R4, desc[UR48][R4.64] ;  /* 0x0000003004040981 */ /* 0x000ea8000c1e1900 */
[----:B------:R-:W3:Y:S01]  /*1140*/  @P1 LDG.E R6, desc[UR48][R6.64] ;  /* 0x0000003006061981 */ /* 0x000ee2000c1e1900 */
[----:B------:R-:W-:Y:S01]  /*1150*/  UISETP.NE.U32.AND UP0, UPT, UR8, URZ, UPT ;  /* 0x0000003f0800728c */ /* 0x000fe2000bf05070 */
[----:B------:R-:W-:Y:S01]  /*1160*/  IMAD.MOV.U32 R0, RZ, RZ, RZ ;  /* 0x000000ffff007224 */ /* 0x000fe200078e00ff */
[----:B------:R-:W-:Y:S01]  /*1170*/  UMOV UR42, UR6 ;  /* 0x00000006002a7c82 */ /* 0x000fe20008000000 */
[----:B------:R-:W-:Y:S01]  /*1180*/  ULDC UR6, c[0x0][0x2f0] ;  /* 0x0000bc0000067ab9 */ /* 0x000fe20000000800 */
[----:B------:R-:W-:Y:S01]  /*1190*/  UISETP.NE.AND.EX UP0, UPT, UR9, URZ, UPT, UP0 ;  /* 0x0000003f0900728c */ /* 0x000fe2000bf05300 */
[----:B------:R-:W-:Y:S01]  /*11a0*/  MOV R3, RZ ;  /* 0x000000ff00037202 */ /* 0x000fe20000000f00 */
[----:B------:R-:W-:Y:S01]  /*11b0*/  UMOV UR50, URZ ;  /* 0x0000003f00327c82 */ /* 0x000fe20008000000 */
[----:B------:R-:W-:Y:S01]  /*11c0*/  UMOV UR43, UR5 ;  /* 0x00000005002b7c82 */ /* 0x000fe20008000000 */
[----:B------:R-:W-:Y:S01]  /*11d0*/  USEL UR4, UR4, 0x1, UP0 ;  /* 0x0000000104047887 */ /* 0x000fe20008000000 */
[----:B------:R-:W-:Y:S01]  /*11e0*/  IMAD.MOV.U32 R151, RZ, RZ, RZ ;  /* 0x000000ffff977224 */ /* 0x000fe200078e00ff */
[----:B-----5:R-:W-:-:S02]  /*11f0*/  CS2R R20, SRZ ;  /* 0x0000000000147805 */ /* 0x020fc4000001ff00 */
[----:B------:R-:W-:Y:S01]  /*1200*/  CS2R R22, SRZ ;  /* 0x0000000000167805 */ /* 0x000fe2000001ff00 */
[----:B------:R-:W-:Y:S01]  /*1210*/  UIMAD UR4, UR4, UR6, URZ ;  /* 0x00000006040472a4 */ /* 0x000fe2000f8e023f */
[----:B------:R-:W-:Y:S02]  /*1220*/  CS2R R28, SRZ ;  /* 0x00000000001c7805 */ /* 0x000fe4000001ff00 */
[----:B------:R-:W-:Y:S02]  /*1230*/  CS2R R30, SRZ ;  /* 0x00000000001e7805 */ /* 0x000fe4000001ff00 */
[----:B------:R-:W-:Y:S01]  /*1240*/  CS2R R14, SRZ ;  /* 0x00000000000e7805 */ /* 0x000fe2000001ff00 */
[----:B------:R-:W-:Y:S01]  /*1250*/  IMAD.MOV.U32 R32, RZ, RZ, RZ ;  /* 0x000000ffff207224 */ /* 0x000fe200078e00ff */
[----:B------:R-:W-:Y:S01]  /*1260*/  CS2R R12, SRZ ;  /* 0x00000000000c7805 */ /* 0x000fe2000001ff00 */
[----:B------:R-:W-:Y:S01]  /*1270*/  IMAD.MOV.U32 R34, RZ, RZ, RZ ;  /* 0x000000ffff227224 */ /* 0x000fe200078e00ff */
[----:B--2---:R-:W-:-:S02]  /*1280*/  @P0 R2UR UR50, R4 ;  /* 0x00000000043202ca */ /* 0x004fc400000e0000 */
[----:B------:R-:W-:Y:S02]  /*1290*/  PLOP3.LUT P0, PT, PT, PT, PT, 0x80, 0x0 ;  /* 0x000000000000781c */ /* 0x000fe40003f0f070 */
[----:B---3--:R-:W-:Y:S01]  /*12a0*/  @P1 R2UR UR4, R6 ;  /* 0x00000000060412ca */ /* 0x008fe200000e0000 */
[----:B------:R-:W-:-:S14]  /*12b0*/  @P1 BRA `(.L_x_168) ;  /* 0x0000000000341947 */ /* 0x000fdc0003800000 */
[----:B------:R-:W-:Y:S02]  /*12c0*/  ULDC.64 UR6, c[0x0][0xa08] ;  /* 0x0002820000067ab9 */ /* 0x000fe40000000a00 */
[----:B------:R-:W-:-:S04]  /*12d0*/  ISETP.NE.U32.AND P1, PT, RZ, UR6, PT ;  /* 0x00000006ff007c0c */ /* 0x000fc8000bf25070 */
[----:B------:R-:W-:-:S13]  /*12e0*/  ISETP.NE.AND.EX P1, PT, RZ, UR7, PT, P1 ;  /* 0x00000007ff007c0c */ /* 0x000fda000bf25310 */
[----:B------:R-:W-:Y:S05]  /*12f0*/  @!P1 BRA `(.L_x_168) ;  /* 0x0000000000249947 */ /* 0x000fea0003800000 */
[----:B------:R-:W-:Y:S02]  /*1300*/  ULDC.64 UR4, c[0x0][0xa08] ;  /* 0x0002820000047ab9 */ /* 0x000fe40000000a00 */
[----:B------:R-:W-:-:S06]  /*1310*/  UIMAD.WIDE UR4, UR40, 0x4, UR4 ;  /* 0x00000004280478a5 */ /* 0x000fcc000f8e0204 */
[----:B------:R-:W-:Y:S02]  /*1320*/  IMAD.U32 R4, RZ, RZ, UR4 ;  /* 0x00000004ff047e24 */ /* 0x000fe4000f8e00ff */
[----:B------:R-:W-:-:S05]  /*1330*/  IMAD.U32 R5, RZ, RZ, UR5 ;  /* 0x00000005ff057e24 */ /* 0x000fca000f8e00ff */
[----:B------:R-:W2:Y:S04]  /*1340*/  LDG.E R7, desc[UR48][R4.64] ;  /* 0x0000003004077981 */ /* 0x000ea8000c1e1900 */
[----:B------:R-:W3:Y:S01]  /*1350*/  LDG.E R6, desc[UR48][R4.64+0x4] ;  /* 0x0000043004067981 */ /* 0x000ee2000c1e1900 */
[----:B--2---:R-:W-:Y:S02]  /*1360*/  R2UR UR4, R7 ;  /* 0x00000000070472ca */ /* 0x004fe400000e0000 */
[----:B---3--:R-:W-:-:S13]  /*1370*/  R2UR UR5, R6 ;  /* 0x00000000060572ca */ /* 0x008fda00000e0000 */
[----:B------:R-:W-:-:S12]  /*1380*/  UIADD3 UR4, -UR4, UR5, URZ ;  /* 0x0000000504047290 */ /* 0x000fd8000fffe13f */
.L_x_168:
[----:B------:R-:W-:Y:S01]  /*1390*/  UIADD3 UR50, -UR50, UR4, URZ ;  /* 0x0000000432327290 */ /* 0x000fe2000fffe13f */
[----:B------:R-:W-:Y:S01]  /*13a0*/  MOV R33, RZ ;  /* 0x000000ff00217202 */ /* 0x000fe20000000f00 */
[----:B------:R-:W-:Y:S01]  /*13b0*/  IMAD.MOV.U32 R35, RZ, RZ, RZ ;  /* 0x000000ffff237224 */ /* 0x000fe200078e00ff */
[----:B------:R-:W-:Y:S01]  /*13c0*/  CS2R R36, SRZ ;  /* 0x0000000000247805 */ /* 0x000fe2000001ff00 */
[----:B------:R-:W-:Y:S01]  /*13d0*/  UISETP.GE.AND UP0, UPT, UR50, 0x1, UPT ;  /* 0x000000013200788c */ /* 0x000fe2000bf06270 */
[----:B------:R-:W-:Y:S01]  /*13e0*/  CS2R R38, SRZ ;  /* 0x0000000000267805 */ /* 0x000fe2000001ff00 */
[----:B------:R-:W-:Y:S01]  /*13f0*/  UIADD3 UR4, UR50, 0xbf, URZ ;  /* 0x000000bf32047890 */ /* 0x000fe2000fffe03f */
[----:B------:R-:W-:Y:S02]  /*1400*/  CS2R R40, SRZ ;  /* 0x0000000000287805 */ /* 0x000fe4000001ff00 */
[----:B------:R-:W-:Y:S02]  /*1410*/  CS2R R42, SRZ ;  /* 0x00000000002a7805 */ /* 0x000fe4000001ff00 */
[----:B------:R-:W-:-:S02]  /*1420*/  CS2R R44, SRZ ;  /* 0x00000000002c7805 */ /* 0x000fc4000001ff00 */
[----:B------:R-:W-:Y:S01]  /*1430*/  PLOP3.LUT P1, PT, PT, PT, UP0, 0x80, 0x0 ;  /* 0x000000000000781c */ /* 0x000fe20003f2f008 */
[----:B------:R-:W-:Y:S01]  /*1440*/  UIMAD.WIDE UR4, UR4, 0x2aaaaaab, URZ ;  /* 0x2aaaaaab040478a5 */ /* 0x000fe2000f8e023f */
[----:B------:R-:W-:Y:S02]  /*1450*/  CS2R R46, SRZ ;  /* 0x00000000002e7805 */ /* 0x000fe4000001ff00 */
[----:B------:R-:W-:Y:S01]  /*1460*/  CS2R R48, SRZ ;  /* 0x0000000000307805 */ /* 0x000fe2000001ff00 */
[----:B------:R-:W-:Y:S01]  /*1470*/  IMAD.MOV.U32 R50, RZ, RZ, RZ ;  /* 0x000000ffff327224 */ /* 0x000fe200078e00ff */
[----:B------:R-:W-:-:S04]  /*1480*/  USHF.R.U32.HI UR47, URZ, 0x1f, UR5 ;  /* 0x0000001f3f2f7899 */ /* 0x000fc80008011605 */
[----:B------:R-:W-:-:S03]  /*1490*/  ULEA.HI.SX32 UR47, UR5, UR47, 0x1b ;  /* 0x0000002f052f7291 */ /* 0x000fc6000f8fda3f */
[----:B------:R-:W-:Y:S09]  /*14a0*/  @!P1 BRA `(.L_x_169) ;  /* 0x0000007c00009947 */ /* 0x000ff20003800000 */
[----:B------:R-:W0:Y:S01]  /*14b0*/  S2R R4, SR_TID.X ;  /* 0x0000000000047919 */ /* 0x000e220000002100 */
[----:B------:R-:W-:-:S04]  /*14c0*/  UIADD3 UR6, UR39, 0x1e800, URZ ;  /* 0x0001e80027067890 */ /* 0x000fc8000fffe03f */
[----:B------:R-:W-:-:S06]  /*14d0*/  ULOP3.LUT UP0, URZ, UR6, 0x3ff, URZ, 0xc0, !UPT ;  /* 0x000003ff063f7892 */ /* 0x000fcc000f80c03f */
[----:B------:R-:W-:Y:S01]  /*14e0*/  PLOP3.LUT P0, PT, PT, PT, UP0, 0x80, 0x0 ;  /* 0x000000000000781c */ /* 0x000fe20003f0f008 */
[----:B0-----:R-:W-:-:S05]  /*14f0*/  VIADD R5, R4, 0xffffff80 ;  /* 0xffffff8004057836 */ /* 0x001fca0000000000 */
[----:B------:R-:W-:-:S04]  /*1500*/  SHF.R.S32.HI R4, RZ, 0x1f, R5 ;  /* 0x0000001fff047819 */ /* 0x000fc80000011405 */
[----:B------:R-:W-:-:S04]  /*1510*/  LEA.HI R4, R4, R5, RZ, 0x7 ;  /* 0x0000000504047211 */ /* 0x000fc800078f38ff */
[----:B------:R-:W-:-:S05]  /*1520*/  SHF.R.S32.HI R4, RZ, 0x7, R4 ;  /* 0x00000007ff047819 */ /* 0x000fca0000011404 */
[----:B------:R-:W0:Y:S02]  /*1530*/  SHFL.IDX PT, R0, R4, RZ, 0x1f ;  /* 0x00001fff04007589 */ /* 0x000e2400000e0000 */
[----:B0-----:R-:W-:-:S13]  /*1540*/  R2UR UR44, R0 ;  /* 0x00000000002c72ca */ /* 0x001fda00000e0000 */
[----:B------:R-:W-:-:S04]  /*1550*/  UIMAD.WIDE UR4, UR44, 0x55555556, URZ ;  /* 0x555555562c0478a5 */ /* 0x000fc8000f8e023f */
[----:B------:R-:W-:-:S04]  /*1560*/  ULEA.HI UR5, UR5, UR5, URZ, 0x1 ;  /* 0x0000000505057291 */ /* 0x000fc8000f8f083f */
[----:B------:R-:W-:Y:S01]  /*1570*/  UIMAD UR51, UR5, -0x3, UR44 ;  /* 0xfffffffd053378a4 */ /* 0x000fe2000f8e022c */
[----:B------:R-:W-:Y:S11]  /*1580*/  @!P0 BRA `(.L_x_170) ;  /* 0x0000000000408947 */ /* 0x000ff60003800000 */
[----:B------:R-:W-:Y:S01]  /*1590*/  MOV R0, 0x0 ;  /* 0x0000000000007802 */ /* 0x000fe20000000f00 */
[----:B------:R-:W-:Y:S01]  /*15a0*/  ULDC.64 UR4, c[0x4][0xa8] ;  /* 0x01002a0000047ab9 */ /* 0x000fe20000000a00 */
[----:B------:R-:W-:Y:S01]  /*15b0*/  ULDC.64 UR6, c[0x4][0x48] ;  /* 0x0100120000067ab9 */ /* 0x000fe20000000a00 */
[----:B------:R-:W-:Y:S01]  /*15c0*/  IMAD.U32 R4, RZ, RZ, UR4 ;  /* 0x00000004ff047e24 */ /* 0x000fe2000f8e00ff */
[----:B------:R0:W1:Y:S01]  /*15d0*/  LDC.64 R14, c[0x4][R0] ;  /* 0x01000000000e7b82 */ /* 0x0000620000000a00 */
[----:B------:R-:W-:Y:S01]  /*15e0*/  IMAD.U32 R5, RZ, RZ, UR5 ;  /* 0x00000005ff057e24 */ /* 0x000fe2000f8e00ff */
[----:B------:R-:W-:Y:S01]  /*15f0*/  ULDC.64 UR4, c[0x4][0xb0] ;  /* 0x01002c0000047ab9 */ /* 0x000fe20000000a00 */
[----:B------:R-:W-:Y:S01]  /*1600*/  IMAD.U32 R10, RZ, RZ, UR6 ;  /* 0x00000006ff0a7e24 */ /* 0x000fe2000f8e00ff */
[----:B------:R-:W-:Y:S01]  /*1610*/  MOV R6, UR4 ;  /* 0x0000000400067c02 */ /* 0x000fe20008000f00 */
[----:B------:R-:W-:Y:S01]  /*1620*/  IMAD.U32 R7, RZ, RZ, UR5 ;  /* 0x00000005ff077e24 */ /* 0x000fe2000f8e00ff */
[----:B------:R-:W-:Y:S01]  /*1630*/  MOV R13, RZ ;  /* 0x000000ff000d7202 */ /* 0x000fe20000000f00 */
[----:B------:R-:W-:-:S02]  /*1640*/  IMAD.U32 R11, RZ, RZ, UR7 ;  /* 0x00000007ff0b7e24 */ /* 0x000fc4000f8e00ff */
[----:B------:R-:W-:Y:S02]  /*1650*/  IMAD.MOV.U32 R8, RZ, RZ, 0x70 ;  /* 0x00000070ff087424 */ /* 0x000fe400078e00ff */
[----:B0-----:R-:W-:-:S07]  /*1660*/  IMAD.MOV.U32 R12, RZ, RZ, 0x1 ;  /* 0x00000001ff0c7424 */ /* 0x001fce00078e00ff */
[----:B------:R-:W-:-:S07]  /*1670*/  LEPC R20, `(.L_x_170) ;  /* 0x000000001014794e */ /* 0x000fce0000000000 */
[----:B-1----:R-:W-:Y:S05]  /*1680*/  CALL.ABS.NOINC R14 ;  /* 0x000000000e007343 */ /* 0x002fea0003c00000 */
.L_x_170:
[----:B------:R-:W-:Y:S01]  /*1690*/  ULEA.HI UR4, UR45, UR45, URZ, 0x1 ;  /* 0x0000002d2d047291 */ /* 0x000fe2000f8f083f */
[----:B------:R-:W-:-:S03]  /*16a0*/  IMAD.U32 R3, RZ, RZ, UR46 ;  /* 0x0000002eff037e24 */ /* 0x000fc6000f8e00ff */
[----:B------:R-:W-:Y:S02]  /*16b0*/  ULOP3.LUT UR4, UR4, 0xfffffffe, URZ, 0xc0, !UPT ;  /* 0xfffffffe04047892 */ /* 0x000fe4000f8ec03f */
[----:B------:R-:W-:Y:S02]  /*16c0*/  ISETP.NE.AND P0, PT, R3, 0x3, PT ;  /* 0x000000030300780c */ /* 0x000fe40003f05270 */
[----:B------:R-:W-:-:S06]  /*16d0*/  UIADD3 UR4, UR45, -UR4, URZ ;  /* 0x800000042d047290 */ /* 0x000fcc000fffe03f */
[----:B------:R-:W-:-:S05]  /*16e0*/  IMAD.U32 R0, RZ, RZ, UR4 ;  /* 0x00000004ff007e24 */ /* 0x000fca000f8e00ff */
[----:B------:R-:W-:-:S04]  /*16f0*/  SHF.L.U32 R0, R0, 0x1f, RZ ;  /* 0x0000001f00007819 */ /* 0x000fc800000006ff */
[----:B------:R-:W0:Y:S02]  /*1700*/  SYNCS.PHASECHK.TRANS64.TRYWAIT P1, [UR39+0x30800], R0 ;  /* 0x03080000ff0075a7 */ /* 0x000e240008020167 */
[----:B0-----:R-:W-:Y:S05]  /*1710*/  @!P1 BRA `(.L_x_171) ;  /* 0x000000e400989947 */ /* 0x001fea0003800000 */
.L_x_310:
[----:B------:R-:W-:Y:S05]  /*1720*/  @!P0 BRA `(.L_x_172) ;  /* 0x0000000000048947 */ /* 0x000fea0003800000 */
[----:B------:R-:W-:Y:S01]  /*1730*/  BPT.TRAP 0x1 ;  /* 0x000000040000795c */ /* 0x000fe20000300000 */
.L_x_172:
[----:B0-----:R-:W-:Y:S02]  /*1740*/  IMAD.U32 R0, RZ, RZ, UR38 ;  /* 0x00000026ff007e24 */ /* 0x001fe4000f8e00ff */
[----:B------:R-:W-:-:S03]  /*1750*/  IMAD.U32 R3, RZ, RZ, UR37 ;  /* 0x00000025ff037e24 */ /* 0x000fc6000f8e00ff */
[----:B------:R-:W-:Y:S02]  /*1760*/  LEA R0, R0, UR39, 0x3 ;  /* 0x0000002700007c11 */ /* 0x000fe4000f8e18ff */
[----:B------:R-:W-:-:S04]  /*1770*/  SHF.L.U32 R3, R3, 0x1f, RZ ;  /* 0x0000001f03037819 */ /* 0x000fc800000006ff */
[----:B------:R0:W1:Y:S01]  /*1780*/  SYNCS.PHASECHK.TRANS64.TRYWAIT P2, [R0+URZ+0x30830], R3 ;  /* 0x03083003000075a7 */ /* 0x000062000804017f */
[----:B------:R-:W-:Y:S05]  /*1790*/  @!P0 BRA `(.L_x_173) ;  /* 0x0000000000048947 */ /* 0x000fea0003800000 */
[----:B------:R-:W-:Y:S01]  /*17a0*/  BPT.TRAP 0x1 ;  /* 0x000000040000795c */ /* 0x000fe20000300000 */
.L_x_173:
[----:B------:R-:W2:Y:S01]  /*17b0*/  S2R R4, SR_TID.X ;  /* 0x0000000000047919 */ /* 0x000ea20000002100 */
[----:B------:R-:W-:Y:S01]  /*17c0*/  IMAD.MOV.U32 R151, RZ, RZ, RZ ;  /* 0x000000ffff977224 */ /* 0x000fe200078e00ff */
[----:B--2---:R-:W-:Y:S01]  /*17d0*/  LOP3.LUT P1, RZ, R4, 0x7f, RZ, 0xc0, !PT ;  /* 0x0000007f04ff7812 */ /* 0x004fe2000782c0ff */
[----:B-1----:R-:W-:-:S12]  /*17e0*/  @P2 BRA `(.L_x_174) ;  /* 0x0000000000082947 */ /* 0x002fd80003800000 */
[----:B------:R-:W1:Y:S02]  /*17f0*/  SYNCS.PHASECHK.TRANS64.TRYWAIT P2, [R0+URZ+0x30830], R3 ;  /* 0x03083003000075a7 */ /* 0x000e64000804017f */
[----:B-1----:R-:W-:Y:S05]  /*1800*/  @!P2 BRA `(.L_x_175) ;  /* 0x000000e40074a947 */ /* 0x002fea0003800000 */
.L_x_174:
[----:B------:R-:W-:Y:S05]  /*1810*/  WARPSYNC.ALL ;  /* 0x0000000000007948 */ /* 0x000fea0003800000 */
[----:B------:R-:W-:Y:S01]  /*1820*/  ULEA UR25, UR51, UR39, 0xd ;  /* 0x0000002733197291 */ /* 0x000fe2000f8e683f */
[----:B------:R-:W2:Y:S01]  /*1830*/  LDL R121, [R1+0x10] ;  /* 0x0000100001797983 */ /* 0x000ea20000100800 */
[----:B------:R-:W-:Y:S01]  /*1840*/  UIADD3 UR4, UR39, 0x12400, URZ ;  /* 0x0001240027047890 */ /* 0x000fe2000fffe03f */
[----:B------:R-:W-:Y:S01]  /*1850*/  WARPGROUP.ARRIVE ;  /* 0x00000000000079c5 */ /* 0x000fe20000000000 */
[----:B------:R-:W-:Y:S01]  /*1860*/  UIADD3 UR5, UR25, 0xc400, URZ ;  /* 0x0000c40019057890 */ /* 0x000fe2000fffe03f */
[----:B------:R-:W-:Y:S01]  /*1870*/  P2R R120, PR, RZ, 0x1 ;  /* 0x00000001ff787803 */ /* 0x000fe20000000000 */
[----:B------:R-:W-:Y:S01]  /*1880*/  USHF.R.U32.HI UR4, URZ, 0x4, UR4 ;  /* 0x000000043f047899 */ /* 0x000fe20008011604 */
[--C-:B------:R-:W-:Y:S01]  /*1890*/  IMAD.MOV.U32 R150, RZ, RZ, R151.reuse ;  /* 0x000000ffff967224 */ /* 0x100fe200078e0097 */
[----:B------:R-:W-:Y:S01]  /*18a0*/  USHF.R.U32.HI UR5, URZ, 0x4, UR5 ;  /* 0x000000043f057899 */ /* 0x000fe20008011605 */
[--C-:B------:R-:W-:Y:S01]  /*18b0*/  IMAD.MOV.U32 R149, RZ, RZ, R151.reuse ;  /* 0x000000ffff957224 */ /* 0x100fe200078e0097 */
[----:B------:R-:W-:Y:S01]  /*18c0*/  ULOP3.LUT UR4, UR4, 0x3fff, URZ, 0xc0, !UPT ;  /* 0x00003fff04047892 */ /* 0x000fe2000f8ec03f */
[--C-:B------:R-:W-:Y:S01]  /*18d0*/  IMAD.MOV.U32 R148, RZ, RZ, R151.reuse ;  /* 0x000000ffff947224 */ /* 0x100fe200078e0097 */
[----:B------:R-:W-:Y:S01]  /*18e0*/  ULOP3.LUT UR5, UR5, 0x3fff, URZ, 0xc0, !UPT ;  /* 0x00003fff05057892 */ /* 0x000fe2000f8ec03f */
[-C--:B------:R-:W-:Y:S01]  /*18f0*/  MOV R147, R151.reuse ;  /* 0x0000009700937202 */ /* 0x080fe20000000f00 */
[----:B------:R-:W-:Y:S01]  /*1900*/  ULOP3.LUT UR24, UR4, 0x10000, URZ, 0xfc, !UPT ;  /* 0x0001000004187892 */ /* 0x000fe2000f8efc3f */
[--C-:B------:R-:W-:Y:S01]  /*1910*/  IMAD.MOV.U32 R146, RZ, RZ, R151.reuse ;  /* 0x000000ffff927224 */ /* 0x100fe200078e0097 */
[----:B------:R-:W-:Y:S01]  /*1920*/  ULOP3.LUT UR4, UR5, 0x10000, URZ, 0xfc, !UPT ;  /* 0x0001000005047892 */ /* 0x000fe2000f8efc3f */
[--C-:B------:R-:W-:Y:S01]  /*1930*/  IMAD.MOV.U32 R145, RZ, RZ, R151.reuse ;  /* 0x000000ffff917224 */ /* 0x100fe200078e0097 */
[----:B------:R-:W-:Y:S01]  /*1940*/  UIMAD UR6, UR38, 0x600, UR24 ;  /* 0x00000600260678a4 */ /* 0x000fe2000f8e0218 */
[--C-:B------:R-:W-:Y:S01]  /*1950*/  IMAD.MOV.U32 R144, RZ, RZ, R151.reuse ;  /* 0x000000ffff907224 */ /* 0x100fe200078e0097 */
[----:B------:R-:W-:Y:S01]  /*1960*/  UMOV UR5, 0x40000040 ;  /* 0x4000004000057882 */ /* 0x000fe20000000000 */
[----:B------:R-:W-:Y:S01]  /*1970*/  UMOV UR7, 0x40000040 ;  /* 0x4000004000077882 */ /* 0x000fe20000000000 */
[----:B------:R-:W-:Y:S01]  /*1980*/  UIADD3 UR8, UR4, 0x2, URZ ;  /* 0x0000000204087890 */ /* 0x000fe2000fffe03f */
[--C-:B------:R-:W-:Y:S01]  /*1990*/  IMAD.MOV.U32 R143, RZ, RZ, R151.reuse ;  /* 0x000000ffff8f7224 */ /* 0x100fe200078e0097 */
[----:B------:R-:W-:Y:S01]  /*19a0*/  UIADD3 UR10, UR6, 0x2, URZ ;  /* 0x00000002060a7890 */ /* 0x000fe2000fffe03f */
[--C-:B------:R-:W-:Y:S01]  /*19b0*/  IMAD.MOV.U32 R142, RZ, RZ, R151.reuse ;  /* 0x000000ffff8e7224 */ /* 0x100fe200078e0097 */
[----:B------:R-:W-:Y:S01]  /*19c0*/  UMOV UR9, 0x40000040 ;  /* 0x4000004000097882 */ /* 0x000fe20000000000 */
[----:B------:R-:W-:Y:S01]  /*19d0*/  HGMMA.64x192x16.F32.BF16 R24, gdesc[UR4], RZ, !UPT, gsb0 ;  /* 0x02e00000041879f0 */ /* 0x000fe2000c0018ff */
[----:B------:R-:W-:Y:S01]  /*19e0*/  UMOV UR11, 0x40000040 ;  /* 0x40000040000b7882 */ /* 0x000fe20000000000 */
[----:B------:R-:W-:Y:S01]  /*19f0*/  UIADD3 UR12, UR4, 0x4, URZ ;  /* 0x00000004040c7890 */ /* 0x000fe2000fffe03f */
[-C--:B------:R-:W-:Y:S01]  /*1a00*/  MOV R141, R151.reuse ;  /* 0x00000097008d7202 */ /* 0x080fe20000000f00 */
[----:B------:R-:W-:Y:S01]  /*1a10*/  UIADD3 UR14, UR6, 0x4, URZ ;  /* 0x00000004060e7890 */ /* 0x000fe2000fffe03f */
        /* <DEDUP_REMOVED lines=8> */
[----:B------:R-:W-:Y:S01]  /*1aa0*/  UMOV UR19, 0x40000040 ;  /* 0x4000004000137882 */ /* 0x000fe20000000000 */
[----:B------:R-:W-:Y:S01]  /*1ab0*/  ULDC UR6, c[0x0][0x9d8] ;  /* 0x0002760000067ab9 */ /* 0x000fe20000000800 */
[----:B------:R-:W-:Y:S01]  /*1ac0*/  ULDC UR26, c[0x0][0x988] ;  /* 0x00026200001a7ab9 */ /* 0x000fe20000000800 */
[----:B------:R-:W-:Y:S01]  /*1ad0*/  UISETP.GE.AND UP0, UPT, UR50, 0xc1, UPT ;  /* 0x000000c13200788c */ /* 0x000fe2000bf06270 */
        /* <DEDUP_REMOVED lines=15> */
[----:B------:R-:W-:Y:S01]  /*1bd0*/  IMAD.MOV.U32 R122, RZ, RZ, R151 ;  /* 0x000000ffff7a7224 */ /* 0x000fe200078e0097 */
[----:B------:R-:W-:Y:S02]  /*1be0*/  WARPGROUP.DEPBAR.LE gsb0, 0x0 ;  /* 0x00008000000079c5 */ /* 0x000fe40000010000 */
[----:B------:R-:W-:-:S06]  /*1bf0*/  WARPGROUP.ARRIVE ;  /* 0x00000000000079c5 */ /* 0x000fcc0000000000 */
        /* <DEDUP_REMOVED lines=8> */
[----:B01----:R-:W-:Y:S01]  /*1c80*/  FMUL.FTZ R3, R24, UR6 ;  /* 0x0000000618037c20 */ /* 0x003fe20008410000 */
        /* <DEDUP_REMOVED lines=10> */
[----:B--2---:R-:W-:Y:S01]  /*1d30*/  IADD3 R73, R121, UR50, RZ ;  /* 0x0000003279497c10 */ /* 0x004fe2000fffe0ff */
[----:B------:R-:W-:-:S02]  /*1d40*/  IMAD.U32 R74, RZ, RZ, UR47 ;  /* 0x0000002fff4a7e24 */ /* 0x000fc4000f8e00ff */
[----:B------:R-:W-:Y:S01]  /*1d50*/  FMUL.FTZ R5, R26, UR6 ;  /* 0x000000061a057c20 */ /* 0x000fe20008410000 */
[----:B------:R-:W1:Y:S01]  /*1d60*/  MUFU.TANH R4, R4 ;  /* 0x0000000400047308 */ /* 0x000e620000002400 */
[----:B------:R-:W-:Y:S01]  /*1d70*/  FMUL.FTZ R11, R32, UR6 ;  /* 0x00000006200b7c20 */ /* 0x000fe20008410000 */
[----:B------:R-:W-:Y:S02]  /*1d80*/  IMAD R73, R74, -0xc0, R73 ;  /* 0xffffff404a497824 */ /* 0x000fe400078e0249 */
[----:B------:R-:W-:Y:S01]  /*1d90*/  FMUL.FTZ R6, R27, UR6 ;  /* 0x000000061b067c20 */ /* 0x000fe20008410000 */
[----:B------:R-:W-:Y:S01]  /*1da0*/  FMUL.FTZ R12, R33, UR6 ;  /* 0x00000006210c7c20 */ /* 0x000fe20008410000 */
[----:B------:R-:W-:Y:S01]  /*1db0*/  FMUL.FTZ R9, R30, UR6 ;  /* 0x000000061e097c20 */ /* 0x000fe20008410000 */
[----:B------:R-:W-:Y:S01]  /*1dc0*/  FMUL.FTZ R10, R31, UR6 ;  /* 0x000000061f0a7c20 */ /* 0x000fe20008410000 */
[C---:B------:R-:W-:Y:S01]  /*1dd0*/  ISETP.GT.AND P4, PT, R73.reuse, RZ, PT ;  /* 0x000000ff4900720c */ /* 0x040fe20003f84270 */
[----:B------:R-:W2:Y:S01]  /*1de0*/  MUFU.TANH R7, R7 ;  /* 0x0000000700077308 */ /* 0x000ea20000002400 */
[----:B------:R-:W-:Y:S01]  /*1df0*/  ISETP.GT.AND P3, PT, R73, 0x1, PT ;  /* 0x000000014900780c */ /* 0x000fe20003f64270 */
[----:B------:R-:W-:Y:S01]  /*1e00*/  FMUL.FTZ R18, R37, UR6 ;  /* 0x0000000625127c20 */ /* 0x000fe20008410000 */
[----:B------:R-:W-:Y:S01]  /*1e10*/  ISETP.GT.AND P2, PT, R73, 0x8, PT ;  /* 0x000000084900780c */ /* 0x000fe20003f44270 */
[----:B------:R-:W-:Y:S01]  /*1e20*/  FMUL.FTZ R25, R44, UR6 ;  /* 0x000000062c197c20 */ /* 0x000fe20008410000 */
[----:B0-----:R-:W-:Y:S01]  /*1e30*/  FSEL R3, R3, -INF , P4 ;  /* 0xff80000003037808 */ /* 0x001fe20002000000 */
[----:B------:R-:W-:Y:S01]  /*1e40*/  FMUL.FTZ R44, R63, UR6 ;  /* 0x000000063f2c7c20 */ /* 0x000fe20008410000 */
[----:B------:R-:W-:Y:S01]  /*1e50*/  FMUL.FTZ R63, R82, UR6 ;  /* 0x00000006523f7c20 */ /* 0x000fe20008410000 */
[----:B------:R-:W0:Y:S01]  /*1e60*/  MUFU.TANH R8, R8 ;  /* 0x0000000800087308 */ /* 0x000e220000002400 */
[----:B-1----:R-:W-:Y:S01]  /*1e70*/  FSEL R4, R4, -INF , P3 ;  /* 0xff80000004047808 */ /* 0x002fe20001800000 */
[----:B------:R-:W-:Y:S01]  /*1e80*/  FMUL.FTZ R13, R34, UR6 ;  /* 0x00000006220d7c20 */ /* 0x000fe20008410000 */
[----:B------:R-:W-:Y:S01]  /*1e90*/  ISETP.GT.AND P6, PT, R73, 0x9, PT ;  /* 0x000000094900780c */ /* 0x000fe20003fc4270 */
[----:B------:R-:W-:Y:S01]  /*1ea0*/  FMUL.FTZ R21, R40, UR6 ;  /* 0x0000000628157c20 */ /* 0x000fe20008410000 */
[----:B------:R-:W-:Y:S01]  /*1eb0*/  FMNMX.FTZ R82, R3, R4, !PT ;  /* 0x0000000403527209 */ /* 0x000fe20007810000 */
[----:B------:R-:W-:Y:S01]  /*1ec0*/  FMUL.FTZ R26, R45, UR6 ;  /* 0x000000062d1a7c20 */ /* 0x000fe20008410000 */
[----:B------:R-:W-:Y:S01]  /*1ed0*/  FMUL.FTZ R45, R64, UR6 ;  /* 0x00000006402d7c20 */ /* 0x000fe20008410000 */
[----:B------:R-:W1:Y:S01]  /*1ee0*/  MUFU.TANH R5, R5 ;  /* 0x0000000500057308 */ /* 0x000e620000002400 */
[----:B--2---:R-:W-:Y:S01]  /*1ef0*/  FSEL R7, R7, -INF , P2 ;  /* 0xff80000007077808 */ /* 0x004fe20001000000 */
[----:B------:R-:W-:Y:S01]  /*1f00*/  FMUL.FTZ R64, R83, UR6 ;  /* 0x0000000653407c20 */ /* 0x000fe20008410000 */
[----:B------:R-:W-:Y:S01]  /*1f10*/  ISETP.GT.AND P5, PT, R73, 0x10, PT ;  /* 0x000000104900780c */ /* 0x000fe20003fa4270 */
[----:B------:R-:W-:Y:S01]  /*1f20*/  FMUL.FTZ R22, R41, UR6 ;  /* 0x0000000629167c20 */ /* 0x000fe20008410000 */
[----:B------:R-:W-:Y:S01]  /*1f30*/  FMNMX.FTZ R83, R7, R82, !PT ;  /* 0x0000005207537209 */ /* 0x000fe20007810000 */
[----:B------:R-:W-:Y:S01]  /*1f40*/  FMUL.FTZ R19, R38, UR6 ;  /* 0x0000000626137c20 */ /* 0x000fe20008410000 */
[----:B------:R-:W-:Y:S01]  /*1f50*/  FMUL.FTZ R20, R39, UR6 ;  /* 0x0000000627147c20 */ /* 0x000fe20008410000 */
[----:B------:R-:W2:Y:S01]  /*1f60*/  MUFU.TANH R11, R11 ;  /* 0x0000000b000b7308 */ /* 0x000ea20000002400 */
[----:B0-----:R-:W-:Y:S01]  /*1f70*/  FSEL R8, R8, -INF , P6 ;  /* 0xff80000008087808 */ /* 0x001fe20003000000 */
[----:B------:R-:W-:Y:S01]  /*1f80*/  FMUL.FTZ R27, R46, UR6 ;  /* 0x000000062e1b7c20 */ /* 0x000fe20008410000 */
[----:B------:R-:W-:Y:S01]  /*1f90*/  FMUL.FTZ R46, R65, UR6 ;  /* 0x00000006412e7c20 */ /* 0x000fe20008410000 */
[----:B------:R-:W-:Y:S01]  /*1fa0*/  FMUL.FTZ R65, R84, UR6 ;  /* 0x0000000654417c20 */ /* 0x000fe20008410000 */
[----:B------:R-:W-:Y:S01]  /*1fb0*/  FMNMX.FTZ R82, R8, R83, !PT ;  /* 0x0000005308527209 */ /* 0x000fe20007810000 */
[----:B------:R-:W-:Y:S01]  /*1fc0*/  FMUL.FTZ R23, R42, UR6 ;  /* 0x000000062a177c20 */ /* 0x000fe20008410000 */
[----:B------:R-:W-:Y:S01]  /*1fd0*/  FMUL.FTZ R29, R48, UR6 ;  /* 0x00000006301d7c20 */ /* 0x000fe20008410000 */
[----:B------:R-:W0:Y:S01]  /*1fe0*/  MUFU.TANH R6, R6 ;  /* 0x0000000600067308 */ /* 0x000e220000002400 */
[----:B-1----:R-:W-:Y:S01]  /*1ff0*/  FSEL R5, R5, -INF , P4 ;  /* 0xff80000005057808 */ /* 0x002fe20002000000 */
[----:B------:R-:W-:Y:S01]  /*2000*/  FMUL.FTZ R24, R43, UR6 ;  /* 0x000000062b187c20 */ /* 0x000fe20008410000 */
[----:B------:R-:W-:Y:S01]  /*2010*/  ISETP.GT.AND P4, PT, R73, 0x11, PT ;  /* 0x000000114900780c */ /* 0x000fe20003f84270 */
[----:B------:R-:W-:Y:S01]  /*2020*/  FMUL.FTZ R30, R49, UR6 ;  /* 0x00000006311e7c20 */ /* 0x000fe20008410000 */
[----:B------:R-:W-:Y:S01]  /*2030*/  FMUL.FTZ R28, R47, UR6 ;  /* 0x000000062f1c7c20 */ /* 0x000fe20008410000 */
[----:B------:R-:W-:Y:S01]  /*2040*/  FMUL.FTZ R33, R52, UR6 ;  /* 0x0000000634217c20 */ /* 0x000fe20008410000 */
[----:B------:R-:W-:Y:S01]  /*2050*/  FMUL.FTZ R47, R66, UR6 ;  /* 0x00000006422f7c20 */ /* 0x000fe20008410000 */
[----:B------:R-:W1:Y:S01]  /*2060*/  MUFU.TANH R12, R12 ;  /* 0x0000000c000c7308 */ /* 0x000e620000002400 */
[----:B--2---:R-:W-:Y:S01]  /*2070*/  FSEL R11, R11, -INF , P5 ;  /* 0xff8000000b0b7808 */ /* 0x004fe20002800000 */
[----:B------:R-:W-:Y:S01]  /*2080*/  FMUL.FTZ R66, R85, UR6 ;  /* 0x0000000655427c20 */ /* 0x000fe20008410000 */
[----:B------:R-:W-:Y:S01]  /*2090*/  FMUL.FTZ R34, R53, UR6 ;  /* 0x0000000635227c20 */ /* 0x000fe20008410000 */
[----:B------:R-:W-:Y:S01]  /*20a0*/  FMUL.FTZ R31, R50, UR6 ;  /* 0x00000006321f7c20 */ /* 0x000fe20008410000 */
[----:B------:R-:W-:Y:S01]  /*20b0*/  FMNMX.FTZ R83, R11, R82, !PT ;  /* 0x000000520b537209 */ /* 0x000fe20007810000 */
[----:B------:R-:W-:Y:S01]  /*20c0*/  FMUL.FTZ R37, R56, UR6 ;  /* 0x0000000638257c20 */ /* 0x000fe20008410000 */
[----:B------:R-:W-:Y:S01]  /*20d0*/  FMUL.FTZ R32, R51, UR6 ;  /* 0x0000000633207c20 */ /* 0x000fe20008410000 */
[----:B------:R-:W2:Y:S01]  /*20e0*/  MUFU.TANH R9, R9 ;  /* 0x0000000900097308 */ /* 0x000ea20000002400 */
[----:B0-----:R-:W-:Y:S01]  /*20f0*/  FSEL R6, R6, -INF , P3 ;  /* 0xff80000006067808 */ /* 0x001fe20001800000 */
[----:B------:R-:W-:Y:S01]  /*2100*/  FMUL.FTZ R38, R57, UR6 ;  /* 0x0000000639267c20 */ /* 0x000fe20008410000 */
[----:B------:R-:W-:Y:S01]  /*2110*/  ISETP.GT.AND P3, PT, R73, 0x18, PT ;  /* 0x000000184900780c */ /* 0x000fe20003f64270 */
        /* <DEDUP_REMOVED lines=17> */
[----:B------:R-:W-:Y:S01]  /*2230*/  FMUL.FTZ R51, R70, UR6 ;  /* 0x0000000646337c20 */ /* 0x000fe20008410000 */
        /* <DEDUP_REMOVED lines=57> */
[----:B------:R-:W-:Y:S01]  /*25d0*/  IMAD.MOV.U32 R121, RZ, RZ, R151 ;  /* 0x000000ffff797224 */ /* 0x000fe200078e0097 */
[----:B------:R-:W0:Y:S01]  /*25e0*/  MUFU.TANH R20, R20 ;  /* 0x0000001400147308 */ /* 0x000e220000002400 */
[----:B-1----:R-:W-:-:S02]  /*25f0*/  FSEL R19, R19, -INF , P3 ;  /* 0xff80000013137808 */ /* 0x002fc40001800000 */
[----:B------:R-:W-:-:S05]  /*2600*/  ISETP.GT.AND P3, PT, R73, 0x29, PT ;  /* 0x000000294900780c */ /* 0x000fca0003f64270 */
[----:B------:R-:W1:Y:S01]  /*2610*/  MUFU.TANH R26, R26 ;  /* 0x0000001a001a7308 */ /* 0x000e620000002400 */
[----:B--2---:R-:W-:-:S04]  /*2620*/  FSEL R25, R25, -INF , P4 ;  /* 0xff80000019197808 */ /* 0x004fc80002000000 */
[----:B------:R-:W-:Y:S01]  /*2630*/  FMNMX.FTZ R85, R25, R84, !PT ;  /* 0x0000005419557209 */ /* 0x000fe20007810000 */
[----:B------:R-:W-:Y:S02]  /*2640*/  FMUL.FTZ R84, R102, UR6 ;  /* 0x0000000666547c20 */ /* 0x000fe40008410000 */
[----:B------:R-:W2:Y:S01]  /*2650*/  MUFU.TANH R23, R23 ;  /* 0x0000001700177308 */ /* 0x000ea20000002400 */
[----:B0-----:R-:W-:Y:S02]  /*2660*/  FSEL R20, R20, -INF , P2 ;  /* 0xff80000014147808 */ /* 0x001fe40001000000 */
[----:B------:R-:W-:-:S05]  /*2670*/  ISETP.GT.AND P2, PT, R73, 0x30, PT ;  /* 0x000000304900780c */ /* 0x000fca0003f44270 */
[----:B------:R-:W0:Y:S01]  /*2680*/  MUFU.TANH R29, R29 ;  /* 0x0000001d001d7308 */ /* 0x000e220000002400 */
[----:B-1----:R-:W-:-:S04]  /*2690*/  FSEL R26, R26, -INF , P3 ;  /* 0xff8000001a1a7808 */ /* 0x002fc80001800000 */
[----:B------:R-:W-:Y:S01]  /*26a0*/  FMNMX.FTZ R86, R26, R85, !PT ;  /* 0x000000551a567209 */ /* 0x000fe20007810000 */
[----:B------:R-:W-:Y:S02]  /*26b0*/  FMUL.FTZ R85, R103, UR6 ;  /* 0x0000000667557c20 */ /* 0x000fe40008410000 */
[----:B------:R-:W1:Y:S01]  /*26c0*/  MUFU.TANH R24, R24 ;  /* 0x0000001800187308 */ /* 0x000e620000002400 */
[----:B--2---:R-:W-:Y:S02]  /*26d0*/  FSEL R23, R23, -INF , P6 ;  /* 0xff80000017177808 */ /* 0x004fe40003000000 */
[----:B------:R-:W-:-:S05]  /*26e0*/  ISETP.GT.AND P6, PT, R73, 0x31, PT ;  /* 0x000000314900780c */ /* 0x000fca0003fc4270 */
[----:B------:R-:W2:Y:S01]  /*26f0*/  MUFU.TANH R30, R30 ;  /* 0x0000001e001e7308 */ /* 0x000ea20000002400 */
[----:B0-----:R-:W-:-:S04]  /*2700*/  FSEL R29, R29, -INF , P2 ;  /* 0xff8000001d1d7808 */ /* 0x001fc80001000000 */
[----:B------:R-:W-:-:S03]  /*2710*/  FMNMX.FTZ R87, R29, R86, !PT ;  /* 0x000000561d577209 */ /* 0x000fc60007810000 */
[----:B------:R-:W0:Y:S01]  /*2720*/  MUFU.TANH R27, R27 ;  /* 0x0000001b001b7308 */ /* 0x000e220000002400 */
[----:B-1----:R-:W-:Y:S02]  /*2730*/  FSEL R24, R24, -INF , P5 ;  /* 0xff80000018187808 */ /* 0x002fe40002800000 */
[----:B------:R-:W-:-:S05]  /*2740*/  ISETP.GT.AND P5, PT, R73, 0x38, PT ;  /* 0x000000384900780c */ /* 0x000fca0003fa4270 */
[----:B------:R-:W1:Y:S01]  /*2750*/  MUFU.TANH R33, R33 ;  /* 0x0000002100217308 */ /* 0x000e620000002400 */
[----:B--2---:R-:W-:-:S04]  /*2760*/  FSEL R30, R30, -INF , P6 ;  /* 0xff8000001e1e7808 */ /* 0x004fc80003000000 */
[----:B------:R-:W-:-:S03]  /*2770*/  FMNMX.FTZ R86, R30, R87, !PT ;  /* 0x000000571e567209 */ /* 0x000fc60007810000 */
[----:B------:R-:W2:Y:S01]  /*2780*/  MUFU.TANH R28, R28 ;  /* 0x0000001c001c7308 */ /* 0x000ea20000002400 */
[----:B0-----:R-:W-:Y:S02]  /*2790*/  FSEL R27, R27, -INF , P4 ;  /* 0xff8000001b1b7808 */ /* 0x001fe40002000000 */
[----:B------:R-:W-:-:S05]  /*27a0*/  ISETP.GT.AND P4, PT, R73, 0x39, PT ;  /* 0x000000394900780c */ /* 0x000fca0003f84270 */
[----:B------:R-:W0:Y:S01]  /*27b0*/  MUFU.TANH R34, R34 ;  /* 0x0000002200227308 */ /* 0x000e220000002400 */
[----:B-1----:R-:W-:-:S04]  /*27c0*/  FSEL R33, R33, -INF , P5 ;  /* 0xff80000021217808 */ /* 0x002fc80002800000 */
[----:B------:R-:W-:-:S03]  /*27d0*/  FMNMX.FTZ R87, R33, R86, !PT ;  /* 0x0000005621577209 */ /* 0x000fc60007810000 */
        /* <DEDUP_REMOVED lines=130> */
[----:B0-----:R-:W-:-:S07]  /*3000*/  FSEL R78, R78, -INF , P3 ;  /* 0xff8000004e4e7808 */ /* 0x001fce0001800000 */
[----:B------:R-:W0:Y:S01]  /*3010*/  MUFU.TANH R76, R76 ;  /* 0x0000004c004c7308 */ /* 0x000e220000002400 */
[----:B-1----:R-:W-:Y:S02]  /*3020*/  FSEL R72, R72, -INF , P6 ;  /* 0xff80000048487808 */ /* 0x002fe40003000000 */
[----:B------:R-:W-:-:S05]  /*3030*/  ISETP.GT.AND P6, PT, R73, 0x98, PT ;  /* 0x000000984900780c */ /* 0x000fca0003fc4270 */
[----:B------:R-:W1:Y:S01]  /*3040*/  MUFU.TANH R82, R82 ;  /* 0x0000005200527308 */ /* 0x000e620000002400 */
[----:B--2---:R-:W-:Y:S02]  /*3050*/  FSEL R86, R79, -INF , P2 ;  /* 0xff8000004f567808 */ /* 0x004fe40001000000 */
[----:B------:R-:W-:-:S05]  /*3060*/  FMNMX.FTZ R79, R78, R87, !PT ;  /* 0x000000574e4f7209 */ /* 0x000fca0007810000 */
[----:B------:R-:W2:Y:S01]  /*3070*/  MUFU.TANH R77, R77 ;  /* 0x0000004d004d7308 */ /* 0x000ea20000002400 */
[----:B0-----:R-:W-:Y:S02]  /*3080*/  FSEL R76, R76, -INF , P5 ;  /* 0xff8000004c4c7808 */ /* 0x001fe40002800000 */
[----:B------:R-:W-:-:S05]  /*3090*/  ISETP.GT.AND P5, PT, R73, 0x99, PT ;  /* 0x000000994900780c */ /* 0x000fca0003fa4270 */
[----:B------:R-:W0:Y:S01]  /*30a0*/  MUFU.TANH R83, R83 ;  /* 0x0000005300537308 */ /* 0x000e220000002400 */
[----:B-1----:R-:W-:Y:S02]  /*30b0*/  FSEL R87, R82, -INF , P6 ;  /* 0xff80000052577808 */ /* 0x002fe40003000000 */
[----:B------:R-:W-:-:S04]  /*30c0*/  FMNMX.FTZ R82, R86, R79, !PT ;  /* 0x0000004f56527209 */ /* 0x000fc80007810000 */
[----:B------:R-:W-:Y:S01]  /*30d0*/  FMNMX.FTZ R79, R87, R82, !PT ;  /* 0x00000052574f7209 */ /* 0x000fe20007810000 */
        /* <DEDUP_REMOVED lines=33> */
[----:B------:R0:W3:Y:S01]  /*32f0*/  MUFU.TANH R98, R113 ;  /* 0x0000007100627308 */ /* 0x0000e20000002400 */
[----:B-1----:R-:W-:-:S07]  /*3300*/  FSEL R92, R112, -INF , P5 ;  /* 0xff800000705c7808 */ /* 0x002fce0002800000 */
[----:B------:R-:W1:Y:S01]  /*3310*/  MUFU.TANH R94, R94 ;  /* 0x0000005e005e7308 */ /* 0x000e620000002400 */
[----:B--2---:R-:W-:Y:S01]  /*3320*/  FSEL R82, R93, -INF , P3 ;  /* 0xff8000005d527808 */ /* 0x004fe20001800000 */
[----:B0-----:R-:W-:Y:S01]  /*3330*/  FMUL.FTZ R113, R115, UR6 ;  /* 0x0000000673717c20 */ /* 0x001fe20008410000 */
[----:B------:R-:W-:Y:S01]  /*3340*/  ISETP.GT.AND P3, PT, R73, 0xb8, PT ;  /* 0x000000b84900780c */ /* 0x000fe20003f64270 */
[----:B------:R-:W-:Y:S01]  /*3350*/  FMUL.FTZ R115, R119, UR6 ;  /* 0x0000000677737c20 */ /* 0x000fe20008410000 */
[----:B------:R-:W-:-:S03]  /*3360*/  FMNMX.FTZ R93, R92, R79, !PT ;  /* 0x0000004f5c5d7209 */ /* 0x000fc60007810000 */
[----:B------:R-:W0:Y:S01]  /*3370*/  MUFU.TANH R116, R116 ;  /* 0x0000007400747308 */ /* 0x000e220000002400 */
[----:B---3--:R-:W-:-:S04]  /*3380*/  FSEL R98, R98, -INF , P4 ;  /* 0xff80000062627808 */ /* 0x008fc80002000000 */
[----:B------:R-:W-:-:S03]  /*3390*/  FMNMX.FTZ R93, R98, R93, !PT ;  /* 0x0000005d625d7209 */ /* 0x000fc60007810000 */
[----:B------:R-:W2:Y:S01]  /*33a0*/  MUFU.TANH R102, R117 ;  /* 0x0000007500667308 */ /* 0x000ea20000002400 */
[----:B-1----:R-:W-:Y:S02]  /*33b0*/  FSEL R79, R94, -INF , P2 ;  /* 0xff8000005e4f7808 */ /* 0x002fe40001000000 */
[----:B------:R-:W-:-:S05]  /*33c0*/  ISETP.GT.AND P2, PT, R73, 0xb9, PT ;  /* 0x000000b94900780c */ /* 0x000fca0003f44270 */
[----:B------:R-:W1:Y:S01]  /*33d0*/  MUFU.TANH R109, R109 ;  /* 0x0000006d006d7308 */ /* 0x000e620000002400 */
[----:B0-----:R-:W-:-:S04]  /*33e0*/  FSEL R94, R116, -INF , P3 ;  /* 0xff800000745e7808 */ /* 0x001fc80001800000 */
[----:B------:R-:W-:-:S03]  /*33f0*/  FMNMX.FTZ R93, R94, R93, !PT ;  /* 0x0000005d5e5d7209 */ /* 0x000fc60007810000 */
[----:B------:R-:W0:Y:S01]  /*3400*/  MUFU.TANH R107, R107 ;  /* 0x0000006b006b7308 */ /* 0x000e220000002400 */
[----:B--2---:R-:W-:-:S04]  /*3410*/  FSEL R102, R102, -INF , P2 ;  /* 0xff80000066667808 */ /* 0x004fc80001000000 */
[----:B------:R-:W-:-:S03]  /*3420*/  FMNMX.FTZ R93, R102, R93, !PT ;  /* 0x0000005d665d7209 */ /* 0x000fc60007810000 */
[----:B------:R-:W2:Y:S01]  /*3430*/  MUFU.TANH R113, R113 ;  /* 0x0000007100717308 */ /* 0x000ea20000002400 */
[----:B-1----:R-:W-:Y:S01]  /*3440*/  FSEL R109, R109, -INF , P6 ;  /* 0xff8000006d6d7808 */ /* 0x002fe20003000000 */
[----:B------:R-:W1:Y:S06]  /*3450*/  SHFL.BFLY PT, R96, R93, 0x2, 0x1f ;  /* 0x0c401f005d607f89 */ /* 0x000e6c00000e0000 */
[----:B------:R-:W3:Y:S01]  /*3460*/  MUFU.TANH R111, R111 ;  /* 0x0000006f006f7308 */ /* 0x000ee20000002400 */
[----:B0-----:R-:W-:-:S07]  /*3470*/  FSEL R107, R107, -INF , P5 ;  /* 0xff8000006b6b7808 */ /* 0x001fce0002800000 */
[----:B------:R-:W0:Y:S01]  /*3480*/  MUFU.TANH R115, R115 ;  /* 0x0000007300737308 */ /* 0x000e220000002400 */
[----:B--2---:R-:W-:Y:S02]  /*3490*/  FSEL R113, R113, -INF , P4 ;  /* 0xff80000071717808 */ /* 0x004fe40002000000 */
[----:B---3--:R-:W-:Y:S02]  /*34a0*/  FSEL R111, R111, -INF , P3 ;  /* 0xff8000006f6f7808 */ /* 0x008fe40001800000 */
[----:B-1----:R-:W-:-:S05]  /*34b0*/  FMNMX.FTZ R95, R93, R96, !PT ;  /* 0x000000605d5f7209 */ /* 0x002fca0007810000 */
[----:B------:R-:W1:Y:S01]  /*34c0*/  SHFL.BFLY PT, R96, R95, 0x1, 0x1f ;  /* 0x0c201f005f607f89 */ /* 0x000e6200000e0000 */
[----:B0-----:R-:W-:Y:S02]  /*34d0*/  FSEL R115, R115, -INF , P2 ;  /* 0xff80000073737808 */ /* 0x001fe40001000000 */
[----:B-1----:R-:W-:-:S04]  /*34e0*/  FMNMX.FTZ R96, R95, R96, !PT ;  /* 0x000000605f607209 */ /* 0x002fc80007810000 */
[C---:B------:R-:W-:Y:S01]  /*34f0*/  FSETP.NEU.FTZ.AND P0, PT, R96.reuse, -INF , PT ;  /* 0xff8000006000780b */ /* 0x040fe20003f1d000 */
[----:B------:R-:W-:-:S05]  /*3500*/  FMUL.FTZ R73, R96, UR26 ;  /* 0x0000001a60497c20 */ /* 0x000fca0008410000 */
[----:B------:R-:W-:Y:S02]  /*3510*/  FSEL R73, R73, RZ, P0 ;  /* 0x000000ff49497208 */ /* 0x000fe40000000000 */
[----:B------:R-:W-:Y:S01]  /*3520*/  ISETP.NE.AND P0, PT, R120, RZ, PT ;  /* 0x000000ff7800720c */ /* 0x000fe20003f05270 */
[----:B------:R-:W-:Y:S02]  /*3530*/  IMAD.MOV.U32 R120, RZ, RZ, R151 ;  /* 0x000000ffff787224 */ /* 0x000fe400078e0097 */
[--C-:B------:R-:W-:Y:S01]  /*3540*/  FFMA.FTZ R110, R18, UR26, -R73.reuse ;  /* 0x0000001a126e7c23 */ /* 0x100fe20008010849 */
[----:B------:R-:W-:Y:S01]  /*3550*/  FMNMX.FTZ R18, R5, R6, !PT ;  /* 0x0000000605127209 */ /* 0x000fe20007810000 */
[--C-:B------:R-:W-:Y:S01]  /*3560*/  FFMA.FTZ R93, R3, UR26, -R73.reuse ;  /* 0x0000001a035d7c23 */ /* 0x100fe20008010849 */
[--C-:B------:R-:W-:Y:S01]  /*3570*/  FFMA.FTZ R99, R15, UR26, -R73.reuse ;  /* 0x0000001a0f637c23 */ /* 0x100fe20008010849 */
        /* <DEDUP_REMOVED lines=20> */
[----:B------:R-:W-:Y:S01]  /*36c0*/  MUFU.EX2 R93, R93 ;  /* 0x0000005d005d7308 */ /* 0x000fe20000000800 */
[----:B------:R-:W-:Y:S01]  /*36d0*/  FMNMX.FTZ R18, R20, R3, !PT ;  /* 0x0000000314127209 */ /* 0x000fe20007810000 */
[--C-:B------:R-:W-:Y:S01]  /*36e0*/  FFMA.FTZ R74, R74, UR26, -R73.reuse ;  /* 0x0000001a4a4a7c23 */ /* 0x100fe20008010849 */
[--C-:B------:R-:W-:Y:S01]  /*36f0*/  FFMA.FTZ R8, R8, UR26, -R73.reuse ;  /* 0x0000001a08087c23 */ /* 0x100fe20008010849 */
[--C-:B------:R-:W-:Y:S01]  /*3700*/  FFMA.FTZ R11, R11, UR26, -R73.reuse ;  /* 0x0000001a0b0b7c23 */ /* 0x100fe20008010849 */
[----:B------:R-:W-:Y:S01]  /*3710*/  FMNMX.FTZ R3, R23, R18, !PT ;  /* 0x0000001217037209 */ /* 0x000fe20007810000 */
[--C-:B------:R-:W-:Y:S01]  /*3720*/  FFMA.FTZ R106, R12, UR26, -R73.reuse ;  /* 0x0000001a0c6a7c23 */ /* 0x100fe20008010849 */
[--C-:B------:R-:W-:Y:S01]  /*3730*/  FFMA.FTZ R105, R41, UR26, -R73.reuse ;  /* 0x0000001a29697c23 */ /* 0x100fe20008010849 */
[----:B------:R-:W0:Y:S01]  /*3740*/  MUFU.EX2 R4, R4 ;  /* 0x0000000400047308 */ /* 0x000e220000000800 */
[----:B------:R-:W-:Y:S01]  /*3750*/  FMNMX.FTZ R18, R24, R3, !PT ;  /* 0x0000000318127209 */ /* 0x000fe20007810000 */
[--C-:B------:R-:W-:Y:S01]  /*3760*/  FFMA.FTZ R41, R54, UR26, -R73.reuse ;  /* 0x0000001a36297c23 */ /* 0x100fe20008010849 */
[--C-:B------:R-:W-:Y:S01]  /*3770*/  FFMA.FTZ R54, R86, UR26, -R73.reuse ;  /* 0x0000001a56367c23 */ /* 0x100fe20008010849 */
[--C-:B------:R-:W-:Y:S01]  /*3780*/  FFMA.FTZ R112, R38, UR26, -R73.reuse ;  /* 0x0000001a26707c23 */ /* 0x100fe20008010849 */
[----:B------:R-:W-:Y:S01]  /*3790*/  FMNMX.FTZ R3, R27, R18, !PT ;  /* 0x000000121b037209 */ /* 0x000fe20007810000 */
[--C-:B------:R-:W-:Y:S01]  /*37a0*/  FFMA.FTZ R12, R21, UR26, -R73.reuse ;  /* 0x0000001a150c7c23 */ /* 0x100fe20008010849 */
[--C-:B------:R-:W-:Y:S01]  /*37b0*/  FFMA.FTZ R38, R53, UR26, -R73.reuse ;  /* 0x0000001a35267c23 */ /* 0x100fe20008010849 */
[----:B------:R-:W1:Y:S01]  /*37c0*/  MUFU.EX2 R7, R7 ;  /* 0x0000000700077308 */ /* 0x000e620000000800 */
[----:B------:R-:W-:Y:S01]  /*37d0*/  FMNMX.FTZ R18, R28, R3, !PT ;  /* 0x000000031c127209 */ /* 0x000fe20007810000 */
[--C-:B------:R-:W-:Y:S01]  /*37e0*/  FFMA.FTZ R53, R75, UR26, -R73.reuse ;  /* 0x0000001a4b357c23 */ /* 0x100fe20008010849 */
[--C-:B------:R-:W-:Y:S01]  /*37f0*/  FFMA.FTZ R21, R25, UR26, -R73.reuse ;  /* 0x0000001a19157c23 */ /* 0x100fe20008010849 */
[--C-:B------:R-:W-:Y:S01]  /*3800*/  FFMA.FTZ R25, R46, UR26, -R73.reuse ;  /* 0x0000001a2e197c23 */ /* 0x100fe20008010849 */
[----:B------:R-:W-:Y:S01]  /*3810*/  FMNMX.FTZ R3, R31, R18, !PT ;  /* 0x000000121f037209 */ /* 0x000fe20007810000 */
[--C-:B------:R-:W-:Y:S01]  /*3820*/  FFMA.FTZ R46, R58, UR26, -R73.reuse ;  /* 0x0000001a3a2e7c23 */ /* 0x100fe20008010849 */
[--C-:B------:R-:W-:Y:S01]  /*3830*/  FFMA.FTZ R58, R88, UR26, -R73.reuse ;  /* 0x0000001a583a7c23 */ /* 0x100fe20008010849 */
[----:B------:R-:W2:Y:S01]  /*3840*/  MUFU.EX2 R8, R8 ;  /* 0x0000000800087308 */ /* 0x000ea20000000800 */
[----:B------:R-:W-:Y:S01]  /*3850*/  FMNMX.FTZ R18, R32, R3, !PT ;  /* 0x0000000320127209 */ /* 0x000fe20007810000 */
[----:B------:R-:W-:-:S03]  /*3860*/  FFMA.FTZ R98, R98, UR26, -R73 ;  /* 0x0000001a62627c23 */ /* 0x000fc60008010849 */
[----:B------:R-:W-:-:S03]  /*3870*/  FMNMX.FTZ R3, R35, R18, !PT ;  /* 0x0000001223037209 */ /* 0x000fc60007810000 */
[----:B------:R-:W3:Y:S01]  /*3880*/  MUFU.EX2 R11, R11 ;  /* 0x0000000b000b7308 */ /* 0x000ee20000000800 */
[----:B------:R-:W-:-:S04]  /*3890*/  FMNMX.FTZ R18, R36, R3, !PT ;  /* 0x0000000324127209 */ /* 0x000fc80007810000 */
[----:B------:R-:W-:-:S03]  /*38a0*/  FMNMX.FTZ R3, R39, R18, !PT ;  /* 0x0000001227037209 */ /* 0x000fc60007810000 */
[----:B------:R-:W4:Y:S01]  /*38b0*/  MUFU.EX2 R106, R106 ;  /* 0x0000006a006a7308 */ /* 0x000f220000000800 */
[----:B------:R-:W-:-:S04]  /*38c0*/  FMNMX.FTZ R18, R40, R3, !PT ;  /* 0x0000000328127209 */ /* 0x000fc80007810000 */
[----:B------:R-:W-:Y:S01]  /*38d0*/  FMNMX.FTZ R3, R43, R18, !PT ;  /* 0x000000122b037209 */ /* 0x000fe20007810000 */
[--C-:B------:R-:W-:Y:S01]  /*38e0*/  FFMA.FTZ R18, R45, UR26, -R73.reuse ;  /* 0x0000001a2d127c23 */ /* 0x100fe20008010849 */
[--C-:B------:R-:W-:Y:S01]  /*38f0*/  FFMA.FTZ R45, R57, UR26, -R73.reuse ;  /* 0x0000001a392d7c23 */ /* 0x100fe20008010849 */
[----:B------:R-:W-:Y:S01]  /*3900*/  FFMA.FTZ R57, R87, UR26, -R73 ;  /* 0x0000001a57397c23 */ /* 0x000fe20008010849 */
[----:B------:R-:W-:Y:S01]  /*3910*/  FMNMX.FTZ R26, R44, R3, !PT ;  /* 0x000000032c1a7209 */ /* 0x000fe20007810000 */
[----:B------:R-:W5:Y:S03]  /*3920*/  MUFU.EX2 R99, R99 ;  /* 0x0000006300637308 */ /* 0x000f660000000800 */
[----:B------:R-:W-:-:S04]  /*3930*/  FMNMX.FTZ R3, R47, R26, !PT ;  /* 0x0000001a2f037209 */ /* 0x000fc80007810000 */
[----:B------:R-:W-:Y:S01]  /*3940*/  FMNMX.FTZ R26, R48, R3, !PT ;  /* 0x00000003301a7209 */ /* 0x000fe20007810000 */
[----:B------:R-:W-:Y:S03]  /*3950*/  MUFU.EX2 R110, R110 ;  /* 0x0000006e006e7308 */ /* 0x000fe60000000800 */
        /* <DEDUP_REMOVED lines=18> */
[----:B------:R-:W-:Y:S01]  /*3a80*/  FMNMX.FTZ R26, R76, R3, !PT ;  /* 0x000000034c1a7209 */ /* 0x000fe20007810000 */
[----:B------:R-:W-:-:S03]  /*3a90*/  FFMA.FTZ R3, R61, UR26, -R73 ;  /* 0x0000001a3d037c23 */ /* 0x000fc60008010849 */
[----:B------:R-:W-:Y:S01]  /*3aa0*/  FMNMX.FTZ R29, R77, R26, !PT ;  /* 0x0000001a4d1d7209 */ /* 0x000fe20007810000 */
[----:B------:R-:W-:Y:S03]  /*3ab0*/  MUFU.EX2 R97, R97 ;  /* 0x0000006100617308 */ /* 0x000fe60000000800 */
[----:B------:R-:W-:-:S04]  /*3ac0*/  FMNMX.FTZ R26, R80, R29, !PT ;  /* 0x0000001d501a7209 */ /* 0x000fc80007810000 */
[----:B------:R-:W-:Y:S01]  /*3ad0*/  FMNMX.FTZ R29, R81, R26, !PT ;  /* 0x0000001a511d7209 */ /* 0x000fe20007810000 */
[----:B------:R-:W-:Y:S03]  /*3ae0*/  MUFU.EX2 R108, R108 ;  /* 0x0000006c006c7308 */ /* 0x000fe60000000800 */
[----:B------:R-:W-:Y:S01]  /*3af0*/  FMNMX.FTZ R34, R84, R29, !PT ;  /* 0x0000001d54227209 */ /* 0x000fe20007810000 */
[--C-:B------:R-:W-:Y:S01]  /*3b00*/  FFMA.FTZ R29, R65, UR26, -R73.reuse ;  /* 0x0000001a411d7c23 */ /* 0x100fe20008010849 */
[--C-:B------:R-:W-:Y:S02]  /*3b10*/  FFMA.FTZ R65, R91, UR26, -R73.reuse ;  /* 0x0000001a5b417c23 */ /* 0x100fe40008010849 */
[----:B------:R-:W-:Y:S01]  /*3b20*/  FMNMX.FTZ R34, R85, R34, !PT ;  /* 0x0000002255227209 */ /* 0x000fe20007810000 */
[----:B------:R0:W-:Y:S03]  /*3b30*/  MUFU.EX2 R26, R62 ;  /* 0x0000003e001a7308 */ /* 0x0001e60000000800 */
[----:B------:R-:W-:Y:S01]  /*3b40*/  FMNMX.FTZ R33, R83, R34, !PT ;  /* 0x0000002253217209 */ /* 0x000fe20007810000 */
[--C-:B------:R-:W-:Y:S01]  /*3b50*/  FFMA.FTZ R34, R66, UR26, -R73.reuse ;  /* 0x0000001a42227c23 */ /* 0x100fe20008010849 */
[----:B------:R-:W-:-:S02]  /*3b60*/  FFMA.FTZ R66, R100, UR26, -R73 ;  /* 0x0000001a64427c23 */ /* 0x000fc40008010849 */
[----:B------:R-:W-:Y:S01]  /*3b70*/  FMNMX.FTZ R42, R82, R33, !PT ;  /* 0x00000021522a7209 */ /* 0x000fe20007810000 */
[--C-:B------:R-:W-:Y:S01]  /*3b80*/  FFMA.FTZ R33, R69, UR26, -R73.reuse ;  /* 0x0000001a45217c23 */ /* 0x100fe20008010849 */
[----:B------:R-:W-:Y:S01]  /*3b90*/  FFMA.FTZ R69, R92, UR26, -R73 ;  /* 0x0000001a5c457c23 */ /* 0x000fe20008010849 */
[----:B------:R-:W-:Y:S01]  /*3ba0*/  MUFU.EX2 R101, R101 ;  /* 0x0000006500657308 */ /* 0x000fe20000000800 */
[----:B------:R-:W-:-:S04]  /*3bb0*/  FMNMX.FTZ R42, R79, R42, !PT ;  /* 0x0000002a4f2a7209 */ /* 0x000fc80007810000 */
[----:B------:R-:W-:-:S03]  /*3bc0*/  FMNMX.FTZ R42, R109, R42, !PT ;  /* 0x0000002a6d2a7209 */ /* 0x000fc60007810000 */
[----:B------:R-:W-:Y:S01]  /*3bd0*/  MUFU.EX2 R112, R112 ;  /* 0x0000007000707308 */ /* 0x000fe20000000800 */
[----:B------:R-:W-:-:S04]  /*3be0*/  FMNMX.FTZ R42, R107, R42, !PT ;  /* 0x0000002a6b2a7209 */ /* 0x000fc80007810000 */
[----:B------:R-:W-:-:S03]  /*3bf0*/  FMNMX.FTZ R50, R113, R42, !PT ;  /* 0x0000002a71327209 */ /* 0x000fc60007810000 */
[----:B------:R-:W-:Y:S01]  /*3c00*/  MUFU.EX2 R42, R70 ;  /* 0x00000046002a7308 */ /* 0x000fe20000000800 */
[----:B------:R-:W-:-:S04]  /*3c10*/  FMNMX.FTZ R50, R111, R50, !PT ;  /* 0x000000326f327209 */ /* 0x000fc80007810000 */
[----:B------:R-:W-:-:S03]  /*3c20*/  FMNMX.FTZ R61, R115, R50, !PT ;  /* 0x00000032733d7209 */ /* 0x000fc60007810000 */
[----:B------:R1:W-:Y:S02]  /*3c30*/  MUFU.EX2 R50, R74 ;  /* 0x0000004a00327308 */ /* 0x0003e40000000800 */
[----:B0-----:R-:W0:Y:S06]  /*3c40*/  SHFL.BFLY PT, R62, R61, 0x2, 0x1f ;  /* 0x0c401f003d3e7f89 */ /* 0x001e2c00000e0000 */
[----:B------:R-:W-:Y:S01]  /*3c50*/  MUFU.EX2 R105, R105 ;  /* 0x0000006900697308 */ /* 0x000fe20000000800 */
[----:B-1----:R-:W-:-:S07]  /*3c60*/  FFMA.FTZ R74, R94, UR26, -R73 ;  /* 0x0000001a5e4a7c23 */ /* 0x002fce0008010849 */
[----:B------:R-:W-:Y:S08]  /*3c70*/  MUFU.EX2 R114, R114 ;  /* 0x0000007200727308 */ /* 0x000ff00000000800 */
[----:B------:R-:W-:Y:S01]  /*3c80*/  MUFU.EX2 R18, R18 ;  /* 0x0000001200127308 */ /* 0x000fe20000000800 */
[----:B0-----:R-:W-:Y:S01]  /*3c90*/  FMNMX.FTZ R70, R61, R62, !PT ;  /* 0x0000003e3d467209 */ /* 0x001fe20007810000 */
[--C-:B------:R-:W-:Y:S01]  /*3ca0*/  FFMA.FTZ R62, R89, UR26, -R73.reuse ;  /* 0x0000001a593e7c23 */ /* 0x100fe20008010849 */
[--C-:B------:R-:W-:Y:S01]  /*3cb0*/  FFMA.FTZ R61, R90, UR26, -R73.reuse ;  /* 0x0000001a5a3d7c23 */ /* 0x100fe20008010849 */
[----:B------:R-:W-:-:S02]  /*3cc0*/  FFMA.FTZ R73, R102, UR26, -R73 ;  /* 0x0000001a66497c23 */ /* 0x000fc40008010849 */
[----:B------:R-:W0:Y:S02]  /*3cd0*/  SHFL.BFLY PT, R103, R70, 0x1, 0x1f ;  /* 0x0c201f0046677f89 */ /* 0x000e2400000e0000 */
[----:B------:R-:W-:Y:S08]  /*3ce0*/  MUFU.EX2 R25, R25 ;  /* 0x0000001900197308 */ /* 0x000ff00000000800 */
[----:B------:R-:W-:Y:S08]  /*3cf0*/  MUFU.EX2 R30, R30 ;  /* 0x0000001e001e7308 */ /* 0x000ff00000000800 */
[----:B------:R-:W-:Y:S01]  /*3d00*/  MUFU.EX2 R37, R37 ;  /* 0x0000002500257308 */ /* 0x000fe20000000800 */
[----:B0-----:R-:W-:-:S07]  /*3d10*/  FMNMX.FTZ R103, R70, R103, !PT ;  /* 0x0000006746677209 */ /* 0x001fce0007810000 */
[----:B------:R-:W-:Y:S01]  /*3d20*/  MUFU.EX2 R38, R38 ;  /* 0x0000002600267308 */ /* 0x000fe20000000800 */
[C---:B------:R-:W-:Y:S01]  /*3d30*/  FSETP.NEU.FTZ.AND P2, PT, R103.reuse, -INF , PT ;  /* 0xff8000006700780b */ /* 0x040fe20003f5d000 */
[----:B------:R-:W-:-:S06]  /*3d40*/  FMUL.FTZ R78, R103, UR26 ;  /* 0x0000001a674e7c20 */ /* 0x000fcc0008410000 */
[----:B------:R-:W-:Y:S01]  /*3d50*/  MUFU.EX2 R41, R41 ;  /* 0x0000002900297308 */ /* 0x000fe20000000800 */
[----:B------:R-:W-:Y:S02]  /*3d60*/  FSEL R78, R78, RZ, P2 ;  /* 0x000000ff4e4e7208 */ /* 0x000fe40001000000 */
[----:B------:R-:W-:-:S03]  /*3d70*/  PLOP3.LUT P2, PT, PT, PT, UP0, 0x80, 0x0 ;  /* 0x000000000000781c */ /* 0x000fc60003f4f008 */
[--C-:B------:R-:W-:Y:S01]  /*3d80*/  FFMA.FTZ R5, R5, UR26, -R78.reuse ;  /* 0x0000001a05057c23 */ /* 0x100fe2000801084e */
[--C-:B------:R-:W-:Y:S01]  /*3d90*/  FFMA.FTZ R92, R6, UR26, -R78.reuse ;  /* 0x0000001a065c7c23 */ /* 0x100fe2000801084e */
[--C-:B------:R-:W-:Y:S01]  /*3da0*/  FFMA.FTZ R9, R9, UR26, -R78.reuse ;  /* 0x0000001a09097c23 */ /* 0x100fe2000801084e */
[--C-:B------:R-:W-:Y:S01]  /*3db0*/  FFMA.FTZ R94, R10, UR26, -R78.reuse ;  /* 0x0000001a0a5e7c23 */ /* 0x100fe2000801084e */
[--C-:B------:R-:W-:Y:S01]  /*3dc0*/  FFMA.FTZ R87, R13, UR26, -R78.reuse ;  /* 0x0000001a0d577c23 */ /* 0x100fe2000801084e */
[----:B------:R-:W-:Y:S01]  /*3dd0*/  FFMA.FTZ R14, R14, UR26, -R78 ;  /* 0x0000001a0e0e7c23 */ /* 0x000fe2000801084e */
[----:B------:R-:W-:Y:S01]  /*3de0*/  MUFU.EX2 R5, R5 ;  /* 0x0000000500057308 */ /* 0x000fe20000000800 */
[----:B------:R-:W-:Y:S01]  /*3df0*/  FADD.FTZ R10, R93, R4 ;  /* 0x000000045d0a7221 */ /* 0x000fe20000010000 */
[--C-:B------:R-:W-:Y:S01]  /*3e00*/  FFMA.FTZ R89, R19, UR26, -R78.reuse ;  /* 0x0000001a13597c23 */ /* 0x100fe2000801084e */
[--C-:B------:R-:W-:Y:S01]  /*3e10*/  FFMA.FTZ R19, R27, UR26, -R78.reuse ;  /* 0x0000001a1b137c23 */ /* 0x100fe2000801084e */
[----:B------:R-:W-:Y:S01]  /*3e20*/  FFMA.FTZ R27, R47, UR26, -R78 ;  /* 0x0000001a2f1b7c23 */ /* 0x000fe2000801084e */
[----:B------:R-:W-:Y:S01]  /*3e30*/  FADD.FTZ R47, R7, R10 ;  /* 0x0000000a072f7221 */ /* 0x000fe20000010000 */
[--C-:B------:R-:W-:Y:S01]  /*3e40*/  FFMA.FTZ R20, R20, UR26, -R78.reuse ;  /* 0x0000001a14147c23 */ /* 0x100fe2000801084e */
[----:B------:R-:W-:Y:S01]  /*3e50*/  FFMA.FTZ R86, R36, UR26, -R78 ;  /* 0x0000001a24567c23 */ /* 0x000fe2000801084e */
[----:B------:R-:W0:Y:S01]  /*3e60*/  MUFU.EX2 R92, R92 ;  /* 0x0000005c005c7308 */ /* 0x000e220000000800 */
[----:B------:R-:W-:-:S02]  /*3e70*/  @!P1 VIADD R6, R0, 0x30840 ;  /* 0x0003084000069836 */ /* 0x000fc40000000000 */
[--C-:B------:R-:W-:Y:S01]  /*3e80*/  FFMA.FTZ R36, R48, UR26, -R78.reuse ;  /* 0x0000001a30247c23 */ /* 0x100fe2000801084e */
[----:B--2---:R-:W-:Y:S01]  /*3e90*/  FADD.FTZ R48, R8, R47 ;  /* 0x0000002f08307221 */ /* 0x004fe20000010000 */
[--C-:B------:R-:W-:Y:S01]  /*3ea0*/  FFMA.FTZ R75, R39, UR26, -R78.reuse ;  /* 0x0000001a274b7c23 */ /* 0x100fe2000801084e */
[----:B------:R-:W-:Y:S01]  /*3eb0*/  FFMA.FTZ R39, R55, UR26, -R78 ;  /* 0x0000001a37277c23 */ /* 0x000fe2000801084e */
[----:B------:R-:W-:Y:S01]  /*3ec0*/  @!P1 PRMT R6, RZ, 0x654, R6 ;  /* 0x00000654ff069816 */ /* 0x000fe20000000006 */
[----:B---3--:R-:W-:Y:S01]  /*3ed0*/  FADD.FTZ R55, R11, R48 ;  /* 0x000000300b377221 */ /* 0x008fe20000010000 */
[----:B------:R-:W1:Y:S01]  /*3ee0*/  MUFU.EX2 R9, R9 ;  /* 0x0000000900097308 */ /* 0x000e620000000800 */
[--C-:B------:R-:W-:Y:S01]  /*3ef0*/  FFMA.FTZ R13, R23, UR26, -R78.reuse ;  /* 0x0000001a170d7c23 */ /* 0x100fe2000801084e */
[----:B------:R2:W-:Y:S01]  /*3f00*/  @!P1 SYNCS.ARRIVE.TRANS64.RED.A1T0 RZ, [R6+URZ], RZ ;  /* 0x000000ff06ff99a7 */ /* 0x0005e2000810043f */
[----:B----4-:R-:W-:Y:S01]  /*3f10*/  FADD.FTZ R48, R106, R55 ;  /* 0x000000376a307221 */ /* 0x010fe20000010000 */
[--C-:B------:R-:W-:Y:S01]  /*3f20*/  FFMA.FTZ R24, R24, UR26, -R78.reuse ;  /* 0x0000001a18187c23 */ /* 0x100fe2000801084e */
[--C-:B------:R-:W-:Y:S01]  /*3f30*/  FFMA.FTZ R28, R28, UR26, -R78.reuse ;  /* 0x0000001a1c1c7c23 */ /* 0x100fe2000801084e */
[----:B------:R-:W-:Y:S01]  /*3f40*/  FFMA.FTZ R90, R44, UR26, -R78 ;  /* 0x0000001a2c5a7c23 */ /* 0x000fe2000801084e */
[----:B-----5:R-:W-:Y:S01]  /*3f50*/  FADD.FTZ R55, R99, R48 ;  /* 0x0000003063377221 */ /* 0x020fe20000010000 */
[----:B------:R-:W3:Y:S01]  /*3f60*/  MUFU.EX2 R94, R94 ;  /* 0x0000005e005e7308 */ /* 0x000ee20000000800 */
[----:B0-----:R-:W-:Y:S01]  /*3f70*/  FADD.FTZ R10, R5, R92 ;  /* 0x0000005c050a7221 */ /* 0x001fe20000010000 */
[----:B--2---:R-:W-:Y:S01]  /*3f80*/  F2FP.BF16.F32.PACK_AB R6, R8, R7 ;  /* 0x000000070806723e */ /* 0x004fe200000010ff */
[--C-:B------:R-:W-:Y:S01]  /*3f90*/  FFMA.FTZ R44, R59, UR26, -R78.reuse ;  /* 0x0000001a3b2c7c23 */ /* 0x100fe2000801084e */
[----:B------:R-:W-:Y:S01]  /*3fa0*/  F2FP.BF16.F32.PACK_AB R8, R106, R11 ;  /* 0x0000000b6a08723e */ /* 0x000fe200000010ff */
[----:B------:R-:W-:Y:S01]  /*3fb0*/  FADD.FTZ R59, R110, R55 ;  /* 0x000000376e3b7221 */ /* 0x000fe20000010000 */
[--C-:B------:R-:W-:Y:S01]  /*3fc0*/  FFMA.FTZ R23, R31, UR26, -R78.reuse ;  /* 0x0000001a1f177c23 */ /* 0x100fe2000801084e */
[----:B------:R-:W-:Y:S01]  /*3fd0*/  FFMA.FTZ R56, R56, UR26, -R78 ;  /* 0x0000001a38387c23 */ /* 0x000fe2000801084e */
[----:B------:R-:W0:Y:S01]  /*3fe0*/  MUFU.EX2 R87, R87 ;  /* 0x0000005700577308 */ /* 0x000e220000000800 */
[----:B-1----:R-:W-:Y:S01]  /*3ff0*/  FADD.FTZ R47, R9, R10 ;  /* 0x0000000a092f7221 */ /* 0x002fe20000010000 */
[--C-:B------:R-:W-:Y:S01]  /*4000*/  FFMA.FTZ R32, R32, UR26, -R78.reuse ;  /* 0x0000001a20207c23 */ /* 0x100fe2000801084e */
[--C-:B------:R-:W-:Y:S01]  /*4010*/  FFMA.FTZ R35, R35, UR26, -R78.reuse ;  /* 0x0000001a23237c23 */ /* 0x100fe2000801084e */
[--C-:B------:R-:W-:Y:S01]  /*4020*/  FFMA.FTZ R88, R40, UR26, -R78.reuse ;  /* 0x0000001a28587c23 */ /* 0x100fe2000801084e */
[--C-:B------:R-:W-:Y:S01]  /*4030*/  FFMA.FTZ R43, R43, UR26, -R78.reuse ;  /* 0x0000001a2b2b7c23 */ /* 0x100fe2000801084e */
[--C-:B------:R-:W-:Y:S01]  /*4040*/  FFMA.FTZ R31, R51, UR26, -R78.reuse ;  /* 0x0000001a331f7c23 */ /* 0x100fe2000801084e */
[--C-:B------:R-:W-:Y:S01]  /*4050*/  FFMA.FTZ R40, R52, UR26, -R78.reuse ;  /* 0x0000001a34287c23 */ /* 0x100fe2000801084e */
[----:B------:R-:W1:Y:S01]  /*4060*/  MUFU.EX2 R14, R14 ;  /* 0x0000000e000e7308 */ /* 0x000e620000000800 */
[----:B---3--:R-:W-:Y:S01]  /*4070*/  FADD.FTZ R10, R94, R47 ;  /* 0x0000002f5e0a7221 */ /* 0x008fe20000010000 */
[--C-:B------:R-:W-:Y:S01]  /*4080*/  FFMA.FTZ R47, R63, UR26, -R78.reuse ;  /* 0x0000001a3f2f7c23 */ /* 0x100fe2000801084e */
[--C-:B------:R-:W-:Y:S01]  /*4090*/  FFMA.FTZ R63, R77, UR26, -R78.reuse ;  /* 0x0000001a4d3f7c23 */ /* 0x100fe2000801084e */
[----:B------:R-:W-:Y:S01]  /*40a0*/  F2FP.BF16.F32.PACK_AB R4, R4, R93 ;  /* 0x0000005d0404723e */ /* 0x000fe200000010ff */
[--C-:B------:R-:W-:Y:S01]  /*40b0*/  FFMA.FTZ R55, R68, UR26, -R78.reuse ;  /* 0x0000001a44377c23 */ /* 0x100fe2000801084e */
[----:B------:R-:W-:Y:S01]  /*40c0*/  F2FP.BF16.F32.PACK_AB R5, R92, R5 ;  /* 0x000000055c05723e */ /* 0x000fe200000010ff */
[----:B------:R-:W-:Y:S01]  /*40d0*/  FFMA.FTZ R51, R60, UR26, -R78 ;  /* 0x0000001a3c337c23 */ /* 0x000fe2000801084e */
[----:B------:R-:W2:Y:S01]  /*40e0*/  MUFU.EX2 R89, R89 ;  /* 0x0000005900597308 */ /* 0x000ea20000000800 */
[----:B0-----:R-:W-:Y:S01]  /*40f0*/  FADD.FTZ R7, R87, R10 ;  /* 0x0000000a57077221 */ /* 0x001fe20000010000 */
[----:B------:R-:W-:Y:S01]  /*4100*/  F2FP.BF16.F32.PACK_AB R10, R110, R99 ;  /* 0x000000636e0a723e */ /* 0x000fe200000010ff */
[--C-:B------:R-:W-:Y:S01]  /*4110*/  FFMA.FTZ R52, R67, UR26, -R78.reuse ;  /* 0x0000001a43347c23 */ /* 0x100fe2000801084e */
[--C-:B------:R-:W-:Y:S01]  /*4120*/  FFMA.FTZ R60, R76, UR26, -R78.reuse ;  /* 0x0000001a4c3c7c23 */ /* 0x100fe2000801084e */
[--C-:B------:R-:W-:Y:S01]  /*4130*/  FFMA.FTZ R67, R80, UR26, -R78.reuse ;  /* 0x0000001a50437c23 */ /* 0x100fe2000801084e */
[--C-:B------:R-:W-:Y:S01]  /*4140*/  FFMA.FTZ R81, R81, UR26, -R78.reuse ;  /* 0x0000001a51517c23 */ /* 0x100fe2000801084e */
[--C-:B------:R-:W-:Y:S01]  /*4150*/  FFMA.FTZ R84, R84, UR26, -R78.reuse ;  /* 0x0000001a54547c23 */ /* 0x100fe2000801084e */
[----:B------:R-:W0:Y:S01]  /*4160*/  MUFU.EX2 R20, R20 ;  /* 0x0000001400147308 */ /* 0x000e220000000800 */
[----:B-1----:R-:W-:Y:S01]  /*4170*/  FADD.FTZ R48, R14, R7 ;  /* 0x000000070e307221 */ /* 0x002fe20000010000 */
[----:B------:R-:W-:Y:S01]  /*4180*/  F2FP.BF16.F32.PACK_AB R7, R94, R9 ;  /* 0x000000095e07723e */ /* 0x000fe200000010ff */
[--C-:B------:R-:W-:Y:S01]  /*4190*/  FFMA.FTZ R85, R85, UR26, -R78.reuse ;  /* 0x0000001a55557c23 */ /* 0x100fe2000801084e */
[----:B------:R-:W-:Y:S01]  /*41a0*/  F2FP.BF16.F32.PACK_AB R9, R14, R87 ;  /* 0x000000570e09723e */ /* 0x000fe200000010ff */
[--C-:B------:R-:W-:Y:S01]  /*41b0*/  FFMA.FTZ R83, R83, UR26, -R78.reuse ;  /* 0x0000001a53537c23 */ /* 0x100fe2000801084e */
[----:B------:R-:W-:Y:S01]  /*41c0*/  FFMA.FTZ R82, R82, UR26, -R78 ;  /* 0x0000001a52527c23 */ /* 0x000fe2000801084e */
[----:B------:R1:W-:Y:S01]  /*41d0*/  STSM.16.M88.4 [R2+0x1e800], R4 ;  /* 0x01e8000402007844 */ /* 0x0003e20000000200 */
[----:B------:R-:W3:Y:S01]  /*41e0*/  MUFU.EX2 R13, R13 ;  /* 0x0000000d000d7308 */ /* 0x000ee20000000800 */
[----:B--2---:R-:W-:Y:S01]  /*41f0*/  FADD.FTZ R11, R89, R48 ;  /* 0x00000030590b7221 */ /* 0x004fe20000010000 */
[--C-:B------:R-:W-:Y:S01]  /*4200*/  FFMA.FTZ R48, R64, UR26, -R78.reuse ;  /* 0x0000001a40307c23 */ /* 0x100fe2000801084e */
[--C-:B------:R-:W-:Y:S01]  /*4210*/  FFMA.FTZ R79, R79, UR26, -R78.reuse ;  /* 0x0000001a4f4f7c23 */ /* 0x100fe2000801084e */
[--C-:B------:R-:W-:Y:S01]  /*4220*/  FFMA.FTZ R109, R109, UR26, -R78.reuse ;  /* 0x0000001a6d6d7c23 */ /* 0x100fe2000801084e */
[--C-:B------:R-:W-:Y:S01]  /*4230*/  FFMA.FTZ R107, R107, UR26, -R78.reuse ;  /* 0x0000001a6b6b7c23 */ /* 0x100fe2000801084e */
[--C-:B------:R-:W-:Y:S01]  /*4240*/  FFMA.FTZ R113, R113, UR26, -R78.reuse ;  /* 0x0000001a71717c23 */ /* 0x100fe2000801084e */
[--C-:B------:R-:W-:Y:S01]  /*4250*/  FFMA.FTZ R111, R111, UR26, -R78.reuse ;  /* 0x0000001a6f6f7c23 */ /* 0x100fe2000801084e */
[----:B------:R-:W2:Y:S01]  /*4260*/  MUFU.EX2 R24, R24 ;  /* 0x0000001800187308 */ /* 0x000ea20000000800 */
[C---:B0-----:R-:W-:Y:S01]  /*4270*/  FADD.FTZ R14, R20.reuse, R11 ;  /* 0x0000000b140e7221 */ /* 0x041fe20000010000 */
[----:B------:R-:W-:Y:S01]  /*4280*/  F2FP.BF16.F32.PACK_AB R11, R20, R89 ;  /* 0x00000059140b723e */ /* 0x000fe200000010ff */
[----:B------:R-:W-:Y:S01]  /*4290*/  FADD.FTZ R20, R12, R59 ;  /* 0x0000003b0c147221 */ /* 0x000fe20000010000 */
[----:B------:R-:W-:Y:S01]  /*42a0*/  F2FP.BF16.F32.PACK_AB R12, R15, R12 ;  /* 0x0000000c0f0c723e */ /* 0x000fe200000010ff */
[----:B------:R-:W-:-:S02]  /*42b0*/  FFMA.FTZ R59, R72, UR26, -R78 ;  /* 0x0000001a483b7c23 */ /* 0x000fc4000801084e */
[----:B------:R-:W-:Y:S01]  /*42c0*/  FADD.FTZ R20, R15, R20 ;  /* 0x000000140f147221 */ /* 0x000fe20000010000 */
[----:B------:R-:W0:Y:S01]  /*42d0*/  MUFU.EX2 R19, R19 ;  /* 0x0000001300137308 */ /* 0x000e220000000800 */
[----:B------:R4:W-:Y:S01]  /*42e0*/  STSM.16.M88.4 [R152], R8 ;  /* 0x0000000898007844 */ /* 0x0009e20000000200 */
[----:B-1----:R-:W-:Y:S01]  /*42f0*/  F2FP.BF16.F32.PACK_AB R4, R112, R101 ;  /* 0x000000657004723e */ /* 0x002fe200000010ff */
[----:B------:R-:W-:Y:S01]  /*4300*/  FADD.FTZ R77, R21, R20 ;  /* 0x00000014154d7221 */ /* 0x000fe20000010000 */
[----:B------:R-:W-:-:S03]  /*4310*/  F2FP.BF16.F32.PACK_AB R6, R114, R105 ;  /* 0x000000697206723e */ /* 0x000fc600000010ff */
[----:B------:R-:W-:Y:S01]  /*4320*/  FADD.FTZ R20, R22, R77 ;  /* 0x0000004d16147221 */ /* 0x000fe20000010000 */
[----:B------:R-:W1:Y:S03]  /*4330*/  MUFU.EX2 R28, R28 ;  /* 0x0000001c001c7308 */ /* 0x000e660000000800 */
[----:B------:R-:W-:-:S04]  /*4340*/  FADD.FTZ R77, R95, R20 ;  /* 0x000000145f4d7221 */ /* 0x000fc80000010000 */
[----:B------:R-:W-:Y:S01]  /*4350*/  FADD.FTZ R20, R104, R77 ;  /* 0x0000004d68147221 */ /* 0x000fe20000010000 */
[----:B------:R5:W-:Y:S03]  /*4360*/  MUFU.EX2 R0, R56 ;  /* 0x0000003800007308 */ /* 0x000be60000000800 */
[----:B------:R-:W-:-:S04]  /*4370*/  FADD.FTZ R77, R97, R20 ;  /* 0x00000014614d7221 */ /* 0x000fc80000010000 */
[----:B------:R-:W-:Y:S01]  /*4380*/  FADD.FTZ R20, R108, R77 ;  /* 0x0000004d6c147221 */ /* 0x000fe20000010000 */
[----:B------:R-:W4:Y:S01]  /*4390*/  MUFU.EX2 R23, R23 ;  /* 0x0000001700177308 */ /* 0x000f220000000800 */
[----:B-----5:R-:W-:Y:S01]  /*43a0*/  FFMA.FTZ R56, R71, UR26, -R78 ;  /* 0x0000001a47387c23 */ /* 0x020fe2000801084e */
[----:B---3--:R-:W-:Y:S01]  /*43b0*/  FADD.FTZ R71, R13, R14 ;  /* 0x0000000e0d477221 */ /* 0x008fe20000010000 */
[----:B------:R-:W-:Y:S01]  /*43c0*/  FADD.FTZ R77, R101, R20 ;  /* 0x00000014654d7221 */ /* 0x000fe20000010000 */
[C---:B--2---:R-:W-:Y:S01]  /*43d0*/  F2FP.BF16.F32.PACK_AB R13, R24.reuse, R13 ;  /* 0x0000000d180d723e */ /* 0x044fe200000010ff */
[----:B------:R-:W-:Y:S01]  /*43e0*/  FFMA.FTZ R78, R115, UR26, -R78 ;  /* 0x0000001a734e7c23 */ /* 0x000fe2000801084e */
[----:B------:R-:W-:Y:S01]  /*43f0*/  FADD.FTZ R14, R24, R71 ;  /* 0x00000047180e7221 */ /* 0x000fe20000010000 */
[----:B------:R-:W-:Y:S01]  /*4400*/  FADD.FTZ R20, R112, R77 ;  /* 0x0000004d70147221 */ /* 0x000fe20000010000 */
[----:B------:R-:W2:Y:S02]  /*4410*/  MUFU.EX2 R32, R32 ;  /* 0x0000002000207308 */ /* 0x000ea40000000800 */
[----:B0-----:R-:W-:Y:S01]  /*4420*/  FADD.FTZ R71, R19, R14 ;  /* 0x0000000e13477221 */ /* 0x001fe20000010000 */
[----:B------:R-:W-:Y:S01]  /*4430*/  FADD.FTZ R77, R105, R20 ;  /* 0x00000014694d7221 */ /* 0x000fe20000010000 */
[----:B------:R-:W-:-:S02]  /*4440*/  F2FP.BF16.F32.PACK_AB R20, R104, R95 ;  /* 0x0000005f6814723e */ /* 0x000fc400000010ff */
[----:B-1----:R-:W-:Y:S01]  /*4450*/  FADD.FTZ R14, R28, R71 ;  /* 0x000000471c0e7221 */ /* 0x002fe20000010000 */
[----:B------:R-:W-:Y:S01]  /*4460*/  FADD.FTZ R77, R114, R77 ;  /* 0x0000004d724d7221 */ /* 0x000fe20000010000 */
[----:B------:R-:W0:Y:S02]  /*4470*/  MUFU.EX2 R35, R35 ;  /* 0x0000002300237308 */ /* 0x000e240000000800 */
[----:B----4-:R-:W-:Y:S01]  /*4480*/  FADD.FTZ R71, R23, R14 ;  /* 0x0000000e17477221 */ /* 0x010fe20000010000 */
[----:B------:R-:W-:-:S04]  /*4490*/  FADD.FTZ R68, R18, R77 ;  /* 0x0000004d12447221 */ /* 0x000fc80000010000 */
[----:B------:R-:W-:Y:S01]  /*44a0*/  FADD.FTZ R7, R25, R68 ;  /* 0x0000004419077221 */ /* 0x000fe20000010000 */
[----:B------:R-:W1:Y:S01]  /*44b0*/  MUFU.EX2 R86, R86 ;  /* 0x0000005600567308 */ /* 0x000e620000000800 */
[----:B--2---:R-:W-:Y:S02]  /*44c0*/  FADD.FTZ R14, R32, R71 ;  /* 0x00000047200e7221 */ /* 0x004fe40000010000 */
[----:B------:R-:W-:-:S04]  /*44d0*/  FADD.FTZ R10, R30, R7 ;  /* 0x000000071e0a7221 */ /* 0x000fc80000010000 */
[----:B------:R-:W-:Y:S01]  /*44e0*/  FADD.FTZ R7, R37, R10 ;  /* 0x0000000a25077221 */ /* 0x000fe20000010000 */
[----:B------:R-:W2:Y:S01]  /*44f0*/  MUFU.EX2 R75, R75 ;  /* 0x0000004b004b7308 */ /* 0x000ea20000000800 */
[----:B0-----:R-:W-:Y:S02]  /*4500*/  FADD.FTZ R71, R35, R14 ;  /* 0x0000000e23477221 */ /* 0x001fe40000010000 */
[----:B------:R-:W-:-:S04]  /*4510*/  FADD.FTZ R10, R38, R7 ;  /* 0x00000007260a7221 */ /* 0x000fc80000010000 */
[----:B------:R-:W-:Y:S01]  /*4520*/  FADD.FTZ R10, R41, R10 ;  /* 0x0000000a290a7221 */ /* 0x000fe20000010000 */
[----:B------:R-:W0:Y:S01]  /*4530*/  MUFU.EX2 R88, R88 ;  /* 0x0000005800587308 */ /* 0x000e220000000800 */
[----:B-1----:R-:W-:-:S07]  /*4540*/  FADD.FTZ R14, R86, R71 ;  /* 0x00000047560e7221 */ /* 0x002fce0000010000 */
[----:B------:R-:W1:Y:S01]  /*4550*/  MUFU.EX2 R43, R43 ;  /* 0x0000002b002b7308 */ /* 0x000e620000000800 */
[----:B--2---:R-:W-:-:S07]  /*4560*/  FADD.FTZ R71, R75, R14 ;  /* 0x0000000e4b477221 */ /* 0x004fce0000010000 */
[----:B------:R-:W2:Y:S01]  /*4570*/  MUFU.EX2 R90, R90 ;  /* 0x0000005a005a7308 */ /* 0x000ea20000000800 */
[----:B0-----:R-:W-:-:S07]  /*4580*/  FADD.FTZ R14, R88, R71 ;  /* 0x00000047580e7221 */ /* 0x001fce0000010000 */
[----:B------:R-:W0:Y:S01]  /*4590*/  MUFU.EX2 R27, R27 ;  /* 0x0000001b001b7308 */ /* 0x000e220000000800 */
[----:B-1----:R-:W-:Y:S01]  /*45a0*/  FADD.FTZ R15, R43, R14 ;  /* 0x0000000e2b0f7221 */ /* 0x002fe20000010000 */
[----:B------:R-:W-:Y:S02]  /*45b0*/  F2FP.BF16.F32.PACK_AB R14, R22, R21 ;  /* 0x00000015160e723e */ /* 0x000fe400000010ff */
[----:B------:R-:W-:Y:S02]  /*45c0*/  F2FP.BF16.F32.PACK_AB R21, R32, R23 ;  /* 0x000000172015723e */ /* 0x000fe400000010ff */
[----:B------:R-:W-:Y:S02]  /*45d0*/  F2FP.BF16.F32.PACK_AB R22, R108, R97 ;  /* 0x000000616c16723e */ /* 0x000fe400000010ff */
[----:B------:R-:W1:Y:S01]  /*45e0*/  MUFU.EX2 R36, R36 ;  /* 0x0000002400247308 */ /* 0x000e620000000800 */
[----:B--2---:R-:W-:Y:S01]  /*45f0*/  FADD.FTZ R64, R90, R15 ;  /* 0x0000000f5a407221 */ /* 0x004fe20000010000 */
[----:B------:R-:W-:-:S02]  /*4600*/  F2FP.BF16.F32.PACK_AB R15, R28, R19 ;  /* 0x000000131c0f723e */ /* 0x000fc400000010ff */
[----:B------:R-:W-:Y:S02]  /*4610*/  F2FP.BF16.F32.PACK_AB R23, R86, R35 ;  /* 0x000000235617723e */ /* 0x000fe400000010ff */
[----:B------:R-:W-:Y:S01]  /*4620*/  F2FP.BF16.F32.PACK_AB R7, R90, R43 ;  /* 0x0000002b5a07723e */ /* 0x000fe200000010ff */
[----:B------:R2:W-:Y:S01]  /*4630*/  STSM.16.M88.4 [R17], R12 ;  /* 0x0000000c11007844 */ /* 0x0005e20000000200 */
[----:B------:R-:W3:Y:S01]  /*4640*/  MUFU.EX2 R31, R31 ;  /* 0x0000001f001f7308 */ /* 0x000ee20000000800 */
[----:B0-----:R-:W-:Y:S02]  /*4650*/  FADD.FTZ R5, R27, R64 ;  /* 0x000000401b057221 */ /* 0x001fe40000010000 */
[----:B------:R-:W-:Y:S05]  /*4660*/  STSM.16.M88.4 [R16], R20 ;  /* 0x0000001410007844 */ /* 0x000fea0000000200 */
[----:B------:R-:W0:Y:S01]  /*4670*/  MUFU.EX2 R40, R40 ;  /* 0x0000002800287308 */ /* 0x000e220000000800 */
[----:B-1----:R-:W-:Y:S01]  /*4680*/  FADD.FTZ R8, R36, R5 ;  /* 0x0000000524087221 */ /* 0x002fe20000010000 */
[----:B--2---:R-:W-:-:S06]  /*4690*/  F2FP.BF16.F32.PACK_AB R12, R41, R38 ;  /* 0x00000026290c723e */ /* 0x004fcc00000010ff */
[----:B------:R-:W1:Y:S01]  /*46a0*/  MUFU.EX2 R39, R39 ;  /* 0x0000002700277308 */ /* 0x000e620000000800 */
[----:B---3--:R-:W-:-:S07]  /*46b0*/  FADD.FTZ R5, R31, R8 ;  /* 0x000000081f057221 */ /* 0x008fce0000010000 */
[----:B------:R-:W2:Y:S01]  /*46c0*/  MUFU.EX2 R45, R45 ;  /* 0x0000002d002d7308 */ /* 0x000ea20000000800 */
[----:B0-----:R-:W-:Y:S01]  /*46d0*/  FADD.FTZ R8, R40, R5 ;  /* 0x0000000528087221 */ /* 0x001fe20000010000 */
[----:B------:R-:W-:-:S05]  /*46e0*/  F2FP.BF16.F32.PACK_AB R5, R88, R75 ;  /* 0x0000004b5805723e */ /* 0x000fca00000010ff */
[----:B------:R0:W-:Y:S01]  /*46f0*/  STSM.16.M88.4 [R2+0x24800], R4 ;  /* 0x0248000402007844 */ /* 0x0001e20000000200 */
[----:B------:R-:W3:Y:S01]  /*4700*/  MUFU.EX2 R46, R46 ;  /* 0x0000002e002e7308 */ /* 0x000ee20000000800 */
[----:B-1----:R-:W-:Y:S01]  /*4710*/  FADD.FTZ R9, R39, R8 ;  /* 0x0000000827097221 */ /* 0x002fe20000010000 */
[----:B------:R-:W-:-:S03]  /*4720*/  F2FP.BF16.F32.PACK_AB R13, R0, R39 ;  /* 0x00000027000d723e */ /* 0x000fc600000010ff */
[----:B------:R-:W-:-:S03]  /*4730*/  FADD.FTZ R9, R0, R9 ;  /* 0x0000000900097221 */ /* 0x000fc60000010000 */
[----:B------:R-:W1:Y:S01]  /*4740*/  MUFU.EX2 R44, R44 ;  /* 0x0000002c002c7308 */ /* 0x000e620000000800 */
[----:B--2---:R-:W-:-:S07]  /*4750*/  FADD.FTZ R11, R45, R10 ;  /* 0x0000000a2d0b7221 */ /* 0x004fce0000010000 */
[----:B------:R-:W2:Y:S01]  /*4760*/  MUFU.EX2 R3, R3 ;  /* 0x0000000300037308 */ /* 0x000ea20000000800 */
[C---:B---3--:R-:W-:Y:S01]  /*4770*/  FADD.FTZ R10, R46.reuse, R11 ;  /* 0x0000000b2e0a7221 */ /* 0x048fe20000010000 */
[----:B------:R-:W-:-:S06]  /*4780*/  F2FP.BF16.F32.PACK_AB R14, R46, R45 ;  /* 0x0000002d2e0e723e */ /* 0x000fcc00000010ff */
[----:B------:R-:W3:Y:S01]  /*4790*/  MUFU.EX2 R51, R51 ;  /* 0x0000003300337308 */ /* 0x000ee20000000800 */
[----:B-1----:R-:W-:-:S07]  /*47a0*/  FADD.FTZ R8, R44, R9 ;  /* 0x000000092c087221 */ /* 0x002fce0000010000 */
[----:B------:R-:W1:Y:S01]  /*47b0*/  MUFU.EX2 R47, R47 ;  /* 0x0000002f002f7308 */ /* 0x000e620000000800 */
[----:B--2---:R-:W-:Y:S01]  /*47c0*/  FADD.FTZ R9, R3, R10 ;  /* 0x0000000a03097221 */ /* 0x004fe20000010000 */
[----:B------:R-:W-:-:S03]  /*47d0*/  F2FP.BF16.F32.PACK_AB R32, R26, R3 ;  /* 0x000000031a20723e */ /* 0x000fc600000010ff */
[----:B------:R-:W-:-:S03]  /*47e0*/  FADD.FTZ R24, R26, R9 ;  /* 0x000000091a187221 */ /* 0x000fc60000010000 */
[----:B------:R-:W2:Y:S01]  /*47f0*/  MUFU.EX2 R29, R29 ;  /* 0x0000001d001d7308 */ /* 0x000ea20000000800 */
[----:B---3--:R-:W-:Y:S01]  /*4800*/  FADD.FTZ R10, R51, R8 ;  /* 0x00000008330a7221 */ /* 0x008fe20000010000 */
[----:B------:R-:W-:Y:S02]  /*4810*/  F2FP.BF16.F32.PACK_AB R8, R25, R18 ;  /* 0x000000121908723e */ /* 0x000fe400000010ff */
[----:B------:R-:W-:-:S04]  /*4820*/  F2FP.BF16.F32.PACK_AB R15, R51, R44 ;  /* 0x0000002c330f723e */ /* 0x000fc800000010ff */
[----:B------:R-:W3:Y:S01]  /*4830*/  MUFU.EX2 R48, R48 ;  /* 0x0000003000307308 */ /* 0x000ee20000000800 */
[----:B-1----:R-:W-:Y:S01]  /*4840*/  FADD.FTZ R9, R47, R10 ;  /* 0x0000000a2f097221 */ /* 0x002fe20000010000 */
[----:B------:R-:W-:-:S06]  /*4850*/  F2FP.BF16.F32.PACK_AB R10, R37, R30 ;  /* 0x0000001e250a723e */ /* 0x000fcc00000010ff */
[----:B------:R-:W1:Y:S01]  /*4860*/  MUFU.EX2 R34, R34 ;  /* 0x0000002200227308 */ /* 0x000e620000000800 */
[----:B--2---:R-:W-:-:S07]  /*4870*/  FADD.FTZ R11, R29, R24 ;  /* 0x000000181d0b7221 */ /* 0x004fce0000010000 */
[----:B------:R-:W0:Y:S01]  /*4880*/  MUFU.EX2 R52, R52 ;  /* 0x0000003400347308 */ /* 0x000e220000000800 */
[----:B---3--:R-:W-:-:S07]  /*4890*/  FADD.FTZ R9, R48, R9 ;  /* 0x0000000930097221 */ /* 0x008fce0000010000 */
[----:B------:R-:W2:Y:S01]  /*48a0*/  MUFU.EX2 R33, R33 ;  /* 0x0000002100217308 */ /* 0x000ea20000000800 */
[----:B-1----:R-:W-:Y:S01]  /*48b0*/  FADD.FTZ R18, R34, R11 ;  /* 0x0000000b22127221 */ /* 0x002fe20000010000 */
[----:B------:R-:W-:Y:S02]  /*48c0*/  F2FP.BF16.F32.PACK_AB R11, R40, R31 ;  /* 0x0000001f280b723e */ /* 0x000fe400000010ff */
[----:B------:R-:W-:-:S04]  /*48d0*/  F2FP.BF16.F32.PACK_AB R34, R34, R29 ;  /* 0x0000001d2222723e */ /* 0x000fc800000010ff */
[----:B------:R-:W1:Y:S01]  /*48e0*/  MUFU.EX2 R55, R55 ;  /* 0x0000003700377308 */ /* 0x000e620000000800 */
[----:B0-----:R-:W-:Y:S01]  /*48f0*/  FADD.FTZ R4, R52, R9 ;  /* 0x0000000934047221 */ /* 0x001fe20000010000 */
[----:B------:R-:W-:-:S05]  /*4900*/  F2FP.BF16.F32.PACK_AB R9, R36, R27 ;  /* 0x0000001b2409723e */ /* 0x000fca00000010ff */
[----:B------:R-:W-:Y:S01]  /*4910*/  STSM.16.M88.4 [R154], R8 ;  /* 0x000000089a007844 */ /* 0x000fe20000000200 */
[----:B------:R-:W0:Y:S01]  /*4920*/  MUFU.EX2 R56, R56 ;  /* 0x0000003800387308 */ /* 0x000e220000000800 */
[----:B--2---:R-:W-:Y:S02]  /*4930*/  FADD.FTZ R7, R33, R18 ;  /* 0x0000001221077221 */ /* 0x004fe40000010000 */
[----:B------:R2:W-:Y:S02]  /*4940*/  STSM.16.M88.4 [R17+0x6000], R12 ;  /* 0x0060000c11007844 */ /* 0x0005e40000000200 */
[----:B------:R-:W-:-:S03]  /*4950*/  FADD.FTZ R7, R42, R7 ;  /* 0x000000072a077221 */ /* 0x000fc60000010000 */
[----:B------:R-:W3:Y:S01]  /*4960*/  MUFU.EX2 R59, R59 ;  /* 0x0000003b003b7308 */ /* 0x000ee20000000800 */
[C---:B-1----:R-:W-:Y:S01]  /*4970*/  FADD.FTZ R5, R55.reuse, R4 ;  /* 0x0000000437057221 */ /* 0x042fe20000010000 */
[----:B------:R-:W-:Y:S01]  /*4980*/  FADD.FTZ R4, R50, R7 ;  /* 0x0000000732047221 */ /* 0x000fe20000010000 */
[----:B------:R-:W-:-:S05]  /*4990*/  F2FP.BF16.F32.PACK_AB R35, R55, R52 ;  /* 0x000000343723723e */ /* 0x000fca00000010ff */
[----:B------:R-:W1:Y:S01]  /*49a0*/  MUFU.EX2 R53, R53 ;  /* 0x0000003500357308 */ /* 0x000e620000000800 */
[----:B0-----:R-:W-:-:S07]  /*49b0*/  FADD.FTZ R0, R56, R5 ;  /* 0x0000000538007221 */ /* 0x001fce0000010000 */
[----:B------:R-:W0:Y:S01]  /*49c0*/  MUFU.EX2 R60, R60 ;  /* 0x0000003c003c7308 */ /* 0x000e220000000800 */
[----:B---3--:R-:W-:-:S07]  /*49d0*/  FADD.FTZ R5, R59, R0 ;  /* 0x000000003b057221 */ /* 0x008fce0000010000 */
[----:B------:R-:W3:Y:S01]  /*49e0*/  MUFU.EX2 R49, R49 ;  /* 0x0000003100317308 */ /* 0x000ee20000000800 */
[----:B-1----:R-:W-:-:S07]  /*49f0*/  FADD.FTZ R6, R53, R4 ;  /* 0x0000000435067221 */ /* 0x002fce0000010000 */
[----:B------:R-:W1:Y:S01]  /*4a00*/  MUFU.EX2 R63, R63 ;  /* 0x0000003f003f7308 */ /* 0x000e620000000800 */
[----:B0-----:R-:W-:-:S07]  /*4a10*/  FADD.FTZ R4, R60, R5 ;  /* 0x000000053c047221 */ /* 0x001fce0000010000 */
[----:B------:R-:W0:Y:S01]  /*4a20*/  MUFU.EX2 R54, R54 ;  /* 0x0000003600367308 */ /* 0x000e220000000800 */
[----:B---3--:R-:W-:-:S07]  /*4a30*/  FADD.FTZ R5, R49, R6 ;  /* 0x0000000631057221 */ /* 0x008fce0000010000 */
[----:B------:R-:W3:Y:S01]  /*4a40*/  MUFU.EX2 R67, R67 ;  /* 0x0000004300437308 */ /* 0x000ee20000000800 */
[C---:B-1----:R-:W-:Y:S01]  /*4a50*/  FADD.FTZ R6, R63.reuse, R4 ;  /* 0x000000043f067221 */ /* 0x042fe20000010000 */
[----:B------:R-:W-:Y:S02]  /*4a60*/  F2FP.BF16.F32.PACK_AB R4, R42, R33 ;  /* 0x000000212a04723e */ /* 0x000fe400000010ff */
[----:B------:R-:W-:Y:S02]  /*4a70*/  F2FP.BF16.F32.PACK_AB R33, R48, R47 ;  /* 0x0000002f3021723e */ /* 0x000fe400000010ff */
[----:B------:R-:W-:Y:S02]  /*4a80*/  F2FP.BF16.F32.PACK_AB R7, R63, R60 ;  /* 0x0000003c3f07723e */ /* 0x000fe400000010ff */
[----:B------:R-:W1:Y:S01]  /*4a90*/  MUFU.EX2 R57, R57 ;  /* 0x0000003900397308 */ /* 0x000e620000000800 */
[----:B0-----:R-:W-:Y:S01]  /*4aa0*/  FADD.FTZ R18, R54, R5 ;  /* 0x0000000536127221 */ /* 0x001fe20000010000 */
[----:B------:R-:W-:Y:S06]  /*4ab0*/  STSM.16.M88.4 [R16+0x6000], R32 ;  /* 0x0060002010007844 */ /* 0x000fec0000000200 */
[----:B------:R-:W0:Y:S01]  /*4ac0*/  MUFU.EX2 R68, R81 ;  /* 0x0000005100447308 */ /* 0x000e220000000800 */
[----:B---3--:R-:W-:Y:S01]  /*4ad0*/  FADD.FTZ R3, R67, R6 ;  /* 0x0000000643037221 */ /* 0x008fe20000010000 */
[----:B------:R-:W-:-:S06]  /*4ae0*/  F2FP.BF16.F32.PACK_AB R6, R53, R50 ;  /* 0x000000323506723e */ /* 0x000fcc00000010ff */
[----:B------:R-:W2:Y:S01]  /*4af0*/  MUFU.EX2 R58, R58 ;  /* 0x0000003a003a7308 */ /* 0x000ea20000000800 */
[----:B-1----:R-:W-:-:S07]  /*4b00*/  FADD.FTZ R5, R57, R18 ;  /* 0x0000001239057221 */ /* 0x002fce0000010000 */
[----:B------:R-:W1:Y:S01]  /*4b10*/  MUFU.EX2 R84, R84 ;  /* 0x0000005400547308 */ /* 0x000e620000000800 */
[----:B0-----:R-:W-:-:S07]  /*4b20*/  FADD.FTZ R3, R68, R3 ;  /* 0x0000000344037221 */ /* 0x001fce0000010000 */
[----:B------:R-:W0:Y:S01]  /*4b30*/  MUFU.EX2 R61, R61 ;  /* 0x0000003d003d7308 */ /* 0x000e220000000800 */
[C---:B--2---:R-:W-:Y:S01]  /*4b40*/  FADD.FTZ R12, R58.reuse, R5 ;  /* 0x000000053a0c7221 */ /* 0x044fe20000010000 */
[----:B------:R-:W-:Y:S02]  /*4b50*/  F2FP.BF16.F32.PACK_AB R5, R59, R56 ;  /* 0x000000383b05723e */ /* 0x000fe400000010ff */
[----:B------:R-:W-:Y:S02]  /*4b60*/  F2FP.BF16.F32.PACK_AB R58, R58, R57 ;  /* 0x000000393a3a723e */ /* 0x000fe400000010ff */
[----:B------:R-:W-:Y:S01]  /*4b70*/  F2FP.BF16.F32.PACK_AB R57, R68, R67 ;  /* 0x000000434439723e */ /* 0x000fe200000010ff */
[----:B------:R2:W-:Y:S01]  /*4b80*/  STSM.16.M88.4 [R2+0x2a800], R4 ;  /* 0x02a8000402007844 */ /* 0x0005e20000000200 */
[----:B------:R-:W3:Y:S01]  /*4b90*/  MUFU.EX2 R85, R85 ;  /* 0x0000005500557308 */ /* 0x000ee20000000800 */
[----:B-1----:R-:W-:Y:S01]  /*4ba0*/  FADD.FTZ R8, R84, R3 ;  /* 0x0000000354087221 */ /* 0x002fe20000010000 */
[----:B------:R-:W-:-:S06]  /*4bb0*/  F2FP.BF16.F32.PACK_AB R56, R54, R49 ;  /* 0x000000313638723e */ /* 0x000fcc00000010ff */
[----:B------:R-:W1:Y:S01]  /*4bc0*/  MUFU.EX2 R62, R62 ;  /* 0x0000003e003e7308 */ /* 0x000e620000000800 */
[----:B0-----:R-:W-:-:S07]  /*4bd0*/  FADD.FTZ R3, R61, R12 ;  /* 0x0000000c3d037221 */ /* 0x001fce0000010000 */
[----:B------:R-:W0:Y:S01]  /*4be0*/  MUFU.EX2 R83, R83 ;  /* 0x0000005300537308 */ /* 0x000e220000000800 */
[C---:B---3--:R-:W-:Y:S01]  /*4bf0*/  FADD.FTZ R8, R85.reuse, R8 ;  /* 0x0000000855087221 */ /* 0x048fe20000010000 */
[----:B------:R-:W-:-:S05]  /*4c00*/  F2FP.BF16.F32.PACK_AB R59, R85, R84 ;  /* 0x00000054553b723e */ /* 0x000fca00000010ff */
[----:B------:R3:W-:Y:S01]  /*4c10*/  STSM.16.M88.4 [R153], R56 ;  /* 0x0000003899007844 */ /* 0x0007e20000000200 */
[----:B------:R-:W4:Y:S01]  /*4c20*/  MUFU.EX2 R65, R65 ;  /* 0x0000004100417308 */ /* 0x000f220000000800 */
[C---:B-1----:R-:W-:Y:S01]  /*4c30*/  FADD.FTZ R12, R62.reuse, R3 ;  /* 0x000000033e0c7221 */ /* 0x042fe20000010000 */
[----:B------:R-:W-:-:S06]  /*4c40*/  F2FP.BF16.F32.PACK_AB R64, R62, R61 ;  /* 0x0000003d3e40723e */ /* 0x000fcc00000010ff */
[----:B------:R-:W1:Y:S01]  /*4c50*/  MUFU.EX2 R82, R82 ;  /* 0x0000005200527308 */ /* 0x000e620000000800 */
[----:B0-----:R-:W-:-:S07]  /*4c60*/  FADD.FTZ R3, R83, R8 ;  /* 0x0000000853037221 */ /* 0x001fce0000010000 */
[----:B------:R-:W0:Y:S01]  /*4c70*/  MUFU.EX2 R66, R66 ;  /* 0x0000004200427308 */ /* 0x000e220000000800 */
[----:B----4-:R-:W-:-:S07]  /*4c80*/  FADD.FTZ R11, R65, R12 ;  /* 0x0000000c410b7221 */ /* 0x010fce0000010000 */
[----:B------:R-:W4:Y:S01]  /*4c90*/  MUFU.EX2 R79, R79 ;  /* 0x0000004f004f7308 */ /* 0x000f220000000800 */
[----:B-1----:R-:W-:-:S07]  /*4ca0*/  FADD.FTZ R8, R82, R3 ;  /* 0x0000000352087221 */ /* 0x002fce0000010000 */
[----:B------:R-:W1:Y:S01]  /*4cb0*/  MUFU.EX2 R69, R69 ;  /* 0x0000004500457308 */ /* 0x000e620000000800 */
[C---:B0-----:R-:W-:Y:S01]  /*4cc0*/  FADD.FTZ R12, R66.reuse, R11 ;  /* 0x0000000b420c7221 */ /* 0x041fe20000010000 */
[----:B------:R-:W-:Y:S02]  /*4cd0*/  F2FP.BF16.F32.PACK_AB R66, R66, R65 ;  /* 0x000000414242723e */ /* 0x000fe400000010ff */
[----:B------:R-:W-:-:S04]  /*4ce0*/  F2FP.BF16.F32.PACK_AB R65, R82, R83 ;  /* 0x000000535241723e */ /* 0x000fc800000010ff */
[----:B------:R-:W0:Y:S01]  /*4cf0*/  MUFU.EX2 R0, R109 ;  /* 0x0000006d00007308 */ /* 0x000e220000000800 */
[----:B----4-:R-:W-:-:S07]  /*4d00*/  FADD.FTZ R3, R79, R8 ;  /* 0x000000084f037221 */ /* 0x010fce0000010000 */
[----:B------:R-:W4:Y:S01]  /*4d10*/  MUFU.EX2 R9, R107 ;  /* 0x0000006b00097308 */ /* 0x000f220000000800 */
[----:B-1----:R-:W-:-:S07]  /*4d20*/  FADD.FTZ R11, R69, R12 ;  /* 0x0000000c450b7221 */ /* 0x002fce0000010000 */
[----:B------:R-:W2:Y:S01]  /*4d30*/  MUFU.EX2 R70, R98 ;  /* 0x0000006200467308 */ /* 0x000ea20000000800 */
[C---:B0-----:R-:W-:Y:S01]  /*4d40*/  FADD.FTZ R12, R0.reuse, R3 ;  /* 0x00000003000c7221 */ /* 0x041fe20000010000 */
[----:B------:R-:W-:-:S05]  /*4d50*/  F2FP.BF16.F32.PACK_AB R67, R0, R79 ;  /* 0x0000004f0043723e */ /* 0x000fca00000010ff */
[----:B------:R3:W-:Y:S01]  /*4d60*/  STSM.16.M88.4 [R17+0xc000], R64 ;  /* 0x00c0004011007844 */ /* 0x0007e20000000200 */
[----:B------:R-:W0:Y:S01]  /*4d70*/  MUFU.EX2 R10, R113 ;  /* 0x00000071000a7308 */ /* 0x000e220000000800 */
[----:B----4-:R-:W-:-:S07]  /*4d80*/  FADD.FTZ R3, R9, R12 ;  /* 0x0000000c09037221 */ /* 0x010fce0000010000 */
[----:B------:R-:W-:Y:S01]  /*4d90*/  MUFU.EX2 R74, R74 ;  /* 0x0000004a004a7308 */ /* 0x000fe20000000800 */
[C---:B--2---:R-:W-:Y:S01]  /*4da0*/  FADD.FTZ R5, R70.reuse, R11 ;  /* 0x0000000b46057221 */ /* 0x044fe20000010000 */
[----:B------:R-:W-:-:S06]  /*4db0*/  F2FP.BF16.F32.PACK_AB R8, R70, R69 ;  /* 0x000000454608723e */ /* 0x000fcc00000010ff */
[----:B------:R-:W1:Y:S01]  /*4dc0*/  MUFU.EX2 R73, R73 ;  /* 0x0000004900497308 */ /* 0x000e620000000800 */
[C---:B0-----:R-:W-:Y:S01]  /*4dd0*/  FADD.FTZ R0, R10.reuse, R3 ;  /* 0x000000030a007221 */ /* 0x041fe20000010000 */
[----:B------:R-:W-:-:S06]  /*4de0*/  F2FP.BF16.F32.PACK_AB R9, R10, R9 ;  /* 0x000000090a09723e */ /* 0x000fcc00000010ff */
[----:B------:R-:W-:Y:S08]  /*4df0*/  MUFU.EX2 R111, R111 ;  /* 0x0000006f006f7308 */ /* 0x000ff00000000800 */
[----:B------:R-:W0:Y:S01]  /*4e00*/  MUFU.EX2 R78, R78 ;  /* 0x0000004e004e7308 */ /* 0x000e220000000800 */
[----:B-1----:R-:W-:Y:S01]  /*4e10*/  F2FP.BF16.F32.PACK_AB R10, R73, R74 ;  /* 0x0000004a490a723e */ /* 0x002fe200000010ff */
[----:B------:R-:W-:-:S04]  /*4e20*/  FADD.FTZ R74, R74, R5 ;  /* 0x000000054a4a7221 */ /* 0x000fc80000010000 */
[----:B------:R-:W-:Y:S01]  /*4e30*/  FADD.FTZ R3, R73, R74 ;  /* 0x0000004a49037221 */ /* 0x000fe20000010000 */
[----:B0-----:R-:W-:Y:S01]  /*4e40*/  F2FP.BF16.F32.PACK_AB R11, R78, R111 ;  /* 0x0000006f4e0b723e */ /* 0x001fe200000010ff */
[----:B------:R-:W-:-:S04]  /*4e50*/  FADD.FTZ R111, R111, R0 ;  /* 0x000000006f6f7221 */ /* 0x000fc80000010000 */
[----:B------:R3:W-:Y:S01]  /*4e60*/  STSM.16.M88.4 [R16+0xc000], R8 ;  /* 0x00c0000810007844 */ /* 0x0007e20000000200 */
[----:B------:R-:W-:Y:S01]  /*4e70*/  FADD.FTZ R4, R78, R111 ;  /* 0x0000006f4e047221 */ /* 0x000fe20000010000 */
[----:B------:R0:W-:Y:S06]  /*4e80*/  MEMBAR.ALL.CTA ;  /* 0x0000000000007992 */ /* 0x0001ec0000008000 */
[----:B0-----:R-:W0:Y:S02]  /*4e90*/  FENCE.VIEW.ASYNC.S ;  /* 0x00000000000073c6 */ /* 0x001e240000000000 */
[----:B0-----:R-:W-:Y:S01]  /*4ea0*/  NOP ;  /* 0x0000000000007918 */ /* 0x001fe20000000000 */
[----:B------:R-:W-:Y:S05]  /*4eb0*/  @!P2 BRA `(.L_x_176) ;  /* 0x0000003400d0a947 */ /* 0x000fea0003800000 */
[----:B------:R-:W-:Y:S01]  /*4ec0*/  IMAD.MOV.U32 R5, RZ, RZ, R103 ;  /* 0x000000ffff057224 */ /* 0x000fe200078e0067 */
[----:B------:R-:W-:Y:S01]  /*4ed0*/  CS2R R150, SRZ ;  /* 0x0000000000967805 */ /* 0x000fe2000001ff00 */
[----:B------:R-:W-:Y:S01]  /*4ee0*/  IMAD.MOV.U32 R0, RZ, RZ, R96 ;  /* 0x000000ffff007224 */ /* 0x000fe200078e0060 */
        /* <DEDUP_REMOVED lines=20> */
.L_x_185:
[----:B------:R-:W-:Y:S01]  /*5030*/  UIADD3 UR38, UR28, 0x1, URZ ;  /* 0x000000011c267890 */ /* 0x000fe2000fffe03f */
[----:B------:R-:W-:-:S03]  /*5040*/  ISETP.NE.AND P3, PT, RZ, UR44, PT ;  /* 0x0000002cff007c0c */ /* 0x000fc6000bf65270 */
[----:B------:R-:W-:-:S04]  /*5050*/  UISETP.NE.AND UP0, UPT, UR38, 0x2, UPT ;  /* 0x000000022600788c */ /* 0x000fc8000bf05270 */
[----:B------:R-:W-:Y:S02]  /*5060*/  USEL UR37, URZ, 0x1, UP0 ;  /* 0x000000013f257887 */ /* 0x000fe40008000000 */
[----:B------:R-:W-:Y:S02]  /*5070*/  USEL UR38, UR38, URZ, UP0 ;  /* 0x0000003f26267287 */ /* 0x000fe40008000000 */
[----:B------:R-:W-:Y:S02]  /*5080*/  ULOP3.LUT UR37, UR20, UR37, URZ, 0x3c, !UPT ;  /* 0x0000002514257292 */ /* 0x000fe4000f8e3c3f */
[----:B0-----:R-:W-:Y:S10]  /*5090*/  @P3 BRA `(.L_x_177) ;  /* 0x00000000002c3947 */ /* 0x001ff40003800000 */
[----:B------:R-:W-:Y:S05]  /*50a0*/  @!P0 BRA `(.L_x_178) ;  /* 0x0000000000048947 */ /* 0x000fea0003800000 */
[----:B------:R-:W-:Y:S01]  /*50b0*/  BPT.TRAP 0x1 ;  /* 0x000000040000795c */ /* 0x000fe20000300000 */
.L_x_178:
[----:B------:R-:W-:Y:S01]  /*50c0*/  ULEA UR6, UR38, UR39, 0x3 ;  /* 0x0000002726067291 */ /* 0x000fe2000f8e183f */
[----:B------:R-:W-:-:S04]  /*50d0*/  MOV R6, UR37 ;  /* 0x0000002500067c02 */ /* 0x000fc80008000f00 */
[----:B------:R-:W-:-:S04]  /*50e0*/  SHF.L.U32 R6, R6, 0x1f, RZ ;  /* 0x0000001f06067819 */ /* 0x000fc800000006ff */
[----:B------:R0:W1:Y:S01]  /*50f0*/  SYNCS.PHASECHK.TRANS64.TRYWAIT P2, [UR6+0x30830], R6 ;  /* 0x03083006ff0075a7 */ /* 0x0000620008040146 */
[----:B------:R-:W-:Y:S05]  /*5100*/  @!P0 BRA `(.L_x_179) ;  /* 0x0000000000048947 */ /* 0x000fea0003800000 */
[----:B------:R-:W-:Y:S01]  /*5110*/  BPT.TRAP 0x1 ;  /* 0x000000040000795c */ /* 0x000fe20000300000 */
.L_x_179:
[----:B-1----:R-:W-:Y:S05]  /*5120*/  @P2 BRA `(.L_x_177) ;  /* 0x0000000000082947 */ /* 0x002fea0003800000 */
[----:B------:R-:W1:Y:S02]  /*5130*/  SYNCS.PHASECHK.TRANS64.TRYWAIT P2, [UR6+0x30830], R6 ;  /* 0x03083006ff0075a7 */ /* 0x000e640008040146 */
[----:B-1----:R-:W-:Y:S05]  /*5140*/  @!P2 BRA `(.L_x_180) ;  /* 0x000000ac0038a947 */ /* 0x002fea0003800000 */
.L_x_177:
[----:B-1----:R-:W1:Y:S01]  /*5150*/  S2R R7, SR_TID.X ;  /* 0x0000000000077919 */ /* 0x002e620000002100 */
[----:B------:R-:W-:Y:S01]  /*5160*/  UIMAD UR6, UR38, 0x600, UR24 ;  /* 0x00000600260678a4 */ /* 0x000fe2000f8e0218 */
[----:B------:R-:W-:Y:S01]  /*5170*/  UMOV UR7, 0x40000040 ;  /* 0x4000004000077882 */ /* 0x000fe20000000000 */
[----:B------:R-:W-:Y:S02]  /*5180*/  UMOV UR11, 0x40000040 ;  /* 0x40000040000b7882 */ /* 0x000fe40000000000 */
        /* <DEDUP_REMOVED lines=8> */
[----:B---3--:R-:W-:-:S06]  /*5210*/  WARPGROUP.ARRIVE ;  /* 0x00000000000079c5 */ /* 0x008fcc0000000000 */
        /* <DEDUP_REMOVED lines=14> */
.L_x_182:
[----:B------:R-:W-:Y:S01]  /*5300*/  ULEA UR6, UR28, UR39, 0x3 ;  /* 0x000000271c067291 */ /* 0x000fe2000f8e183f */
[----:B------:R-:W-:-:S05]  /*5310*/  IMAD.U32 R6, RZ, RZ, UR20 ;  /* 0x00000014ff067e24 */ /* 0x000fca000f8e00ff */
[----:B------:R-:W-:-:S04]  /*5320*/  SHF.L.U32 R6, R6, 0x1f, RZ ;  /* 0x0000001f06067819 */ /* 0x000fc800000006ff */
[----:B------:R0:W1:Y:S01]  /*5330*/  SYNCS.PHASECHK.TRANS64.TRYWAIT P2, [UR6+0x30850], R6 ;  /* 0x03085006ff0075a7 */ /* 0x0000620008040146 */
[----:B------:R-:W-:Y:S05]  /*5340*/  @!P0 BRA `(.L_x_183) ;  /* 0x0000000000048947 */ /* 0x000fea0003800000 */
[----:B------:R-:W-:Y:S01]  /*5350*/  BPT.TRAP 0x1 ;  /* 0x000000040000795c */ /* 0x000fe20000300000 */
.L_x_183:
[----:B-1----:R-:W-:Y:S05]  /*5360*/  @P2 BRA `(.L_x_181) ;  /* 0x0000000000082947 */ /* 0x002fea0003800000 */
[----:B------:R-:W1:Y:S02]  /*5370*/  SYNCS.PHASECHK.TRANS64.TRYWAIT P2, [UR6+0x30850], R6 ;  /* 0x03085006ff0075a7 */ /* 0x000e640008040146 */
[----:B-1----:R-:W-:Y:S05]  /*5380*/  @!P2 BRA `(.L_x_184) ;  /* 0x000000a800c0a947 */ /* 0x002fea0003800000 */
.L_x_181:
[----:B------:R-:W-:Y:S01]  /*5390*/  UIADD3 UR7, UR25, 0x1e800, URZ ;  /* 0x0001e80019077890 */ /* 0x000fe2000fffe03f */
[----:B------:R-:W-:Y:S01]  /*53a0*/  WARPGROUP.ARRIVE ;  /* 0x00000000000079c5 */ /* 0x000fe20000000000 */
[----:B------:R-:W-:Y:S01]  /*53b0*/  UIADD3 UR6, UR39, 0x400, URZ ;  /* 0x0000040027067890 */ /* 0x000fe2000fffe03f */
[----:B01----:R-:W-:Y:S01]  /*53c0*/  FMUL.FTZ R6, R24, UR27 ;  /* 0x0000001b18067c20 */ /* 0x003fe20008410000 */
[----:B------:R-:W-:Y:S01]  /*53d0*/  USHF.R.U32.HI UR7, URZ, 0x4, UR7 ;  /* 0x000000043f077899 */ /* 0x000fe20008011607 */
[----:B------:R-:W-:Y:S01]  /*53e0*/  FMUL.FTZ R7, R25, UR27 ;  /* 0x0000001b19077c20 */ /* 0x000fe20008410000 */
[----:B------:R-:W-:Y:S01]  /*53f0*/  USHF.R.U32.HI UR6, URZ, 0x4, UR6 ;  /* 0x000000043f067899 */ /* 0x000fe20008011606 */
[----:B------:R-:W-:Y:S01]  /*5400*/  FMUL.FTZ R10, R28, UR27 ;  /* 0x0000001b1c0a7c20 */ /* 0x000fe20008410000 */
[----:B------:R-:W-:Y:S01]  /*5410*/  ULOP3.LUT UR10, UR7, 0x3fff, URZ, 0xc0, !UPT ;  /* 0x00003fff070a7892 */ /* 0x000fe2000f8ec03f */
[----:B------:R-:W0:Y:S01]  /*5420*/  MUFU.TANH R6, R6 ;  /* 0x0000000600067308 */ /* 0x000e220000002400 */
[----:B------:R-:W-:Y:S01]  /*5430*/  ULOP3.LUT UR7, UR6, 0x3fff, URZ, 0xc0, !UPT ;  /* 0x00003fff06077892 */ /* 0x000fe2000f8ec03f */
[----:B------:R-:W-:Y:S01]  /*5440*/  FMUL.FTZ R11, R29, UR27 ;  /* 0x0000001b1d0b7c20 */ /* 0x000fe20008410000 */
[----:B------:R-:W-:Y:S01]  /*5450*/  ULOP3.LUT UR6, UR10, 0x10000, URZ, 0xfc, !UPT ;  /* 0x000100000a067892 */ /* 0x000fe2000f8efc3f */
[----:B------:R-:W-:Y:S01]  /*5460*/  FMUL.FTZ R14, R32, UR27 ;  /* 0x0000001b200e7c20 */ /* 0x000fe20008410000 */
[----:B------:R-:W-:Y:S01]  /*5470*/  UIMAD UR7, UR28, 0x600, UR7 ;  /* 0x000006001c0778a4 */ /* 0x000fe2000f8e0207 */
[----:B------:R-:W-:Y:S01]  /*5480*/  FMUL.FTZ R15, R33, UR27 ;  /* 0x0000001b210f7c20 */ /* 0x000fe20008410000 */
[----:B------:R-:W-:Y:S01]  /*5490*/  UMOV UR21, 0x40000040 ;  /* 0x4000004000157882 */ /* 0x000fe20000000000 */
[----:B------:R-:W-:Y:S01]  /*54a0*/  UMOV UR23, 0x40000040 ;  /* 0x4000004000177882 */ /* 0x000fe20000000000 */
[----:B------:R-:W1:Y:S01]  /*54b0*/  MUFU.TANH R7, R7 ;  /* 0x0000000700077308 */ /* 0x000e620000002400 */
[----:B------:R-:W-:Y:S01]  /*54c0*/  UMOV UR20, UR6 ;  /* 0x0000000600147c82 */ /* 0x000fe20008000000 */
[----:B------:R-:W-:Y:S01]  /*54d0*/  FMUL.FTZ R32, R48, UR27 ;  /* 0x0000001b30207c20 */ /* 0x000fe20008410000 */
[----:B------:R-:W-:Y:S01]  /*54e0*/  UMOV UR22, UR7 ;  /* 0x0000000700167c82 */ /* 0x000fe20008000000 */
[----:B------:R-:W-:Y:S01]  /*54f0*/  FMUL.FTZ R48, R64, UR27 ;  /* 0x0000001b40307c20 */ /* 0x000fe20008410000 */
[----:B------:R-:W-:Y:S01]  /*5500*/  HGMMA.64x64x16.F32.BF16 R120, gdesc[UR20].tnspB, R120, gsb0 ;  /* 0x40e00000147879f0 */ /* 0x000fe20008001878 */
[----:B------:R-:W-:Y:S01]  /*5510*/  UIADD3 UR20, UR6, 0x2, URZ ;  /* 0x0000000206147890 */ /* 0x000fe2000fffe03f */
[----:B------:R-:W-:Y:S01]  /*5520*/  FMUL.FTZ R64, R80, UR27 ;  /* 0x0000001b50407c20 */ /* 0x000fe20008410000 */
[----:B------:R-:W-:Y:S01]  /*5530*/  UIADD3 UR22, UR7, 0x80, URZ ;  /* 0x0000008007167890 */ /* 0x000fe2000fffe03f */
[----:B------:R-:W2:Y:S01]  /*5540*/  MUFU.TANH R10, R10 ;  /* 0x0000000a000a7308 */ /* 0x000ea20000002400 */
[----:B------:R-:W-:Y:S01]  /*5550*/  UMOV UR21, 0x40000040 ;  /* 0x4000004000157882 */ /* 0x000fe20000000000 */
[----:B------:R-:W-:Y:S01]  /*5560*/  UMOV UR23, 0x40000040 ;  /* 0x4000004000177882 */ /* 0x000fe20000000000 */
[----:B0-----:R-:W-:Y:S01]  /*5570*/  FMNMX.FTZ R80, R6, R0, !PT ;  /* 0x0000000006507209 */ /* 0x001fe20007810000 */
[----:B------:R-:W-:Y:S01]  /*5580*/  FMUL.FTZ R20, R36, UR27 ;  /* 0x0000001b24147c20 */ /* 0x000fe20008410000 */
[----:B------:R-:W-:Y:S01]  /*5590*/  FMUL.FTZ R33, R49, UR27 ;  /* 0x0000001b31217c20 */ /* 0x000fe20008410000 */
[----:B------:R-:W-:Y:S01]  /*55a0*/  FMUL.FTZ R49, R65, UR27 ;  /* 0x0000001b41317c20 */ /* 0x000fe20008410000 */
[----:B------:R-:W-:Y:S01]  /*55b0*/  FMUL.FTZ R65, R81, UR27 ;  /* 0x0000001b51417c20 */ /* 0x000fe20008410000 */
[----:B------:R-:W0:Y:S01]  /*55c0*/  MUFU.TANH R11, R11 ;  /* 0x0000000b000b7308 */ /* 0x000e220000002400 */
        /* <DEDUP_REMOVED lines=63> */
[----:B------:R-:W-:-:S02]  /*59c0*/  WARPGROUP.DEPBAR.LE gsb0, 0x0 ;  /* 0x00008000000079c5 */ /* 0x000fc40000010000 */
[----:B------:R-:W-:Y:S01]  /*59d0*/  WARPGROUP.ARRIVE ;  /* 0x00000000000079c5 */ /* 0x000fe20000000000 */
[----:B------:R-:W2:Y:S01]  /*59e0*/  MUFU.TANH R12, R12 ;  /* 0x0000000c000c7308 */ /* 0x000ea20000002400 */
[----:B0-----:R-:W-:Y:S01]  /*59f0*/  FMNMX.FTZ R85, R9, R84, !PT ;  /* 0x0000005409557209 */ /* 0x001fe20007810000 */
[----:B------:R-:W-:Y:S01]  /*5a00*/  FMUL.FTZ R47, R63, UR27 ;  /* 0x0000001b3f2f7c20 */ /* 0x000fe20008410000 */
[----:B------:R-:W-:Y:S01]  /*5a10*/  FMUL.FTZ R60, R76, UR27 ;  /* 0x0000001b4c3c7c20 */ /* 0x000fe20008410000 */
[----:B------:R-:W-:Y:S01]  /*5a20*/  FMUL.FTZ R50, R66, UR27 ;  /* 0x0000001b42327c20 */ /* 0x000fe20008410000 */
[----:B------:R-:W-:Y:S01]  /*5a30*/  HGMMA.64x64x16.F32.BF16 R120, gdesc[UR20].tnspB, R120, gsb0 ;  /* 0x40e00000147879f0 */ /* 0x000fe20008001878 */
[----:B------:R-:W-:Y:S01]  /*5a40*/  UIADD3 UR20, UR6, 0x4, URZ ;  /* 0x0000000406147890 */ /* 0x000fe2000fffe03f */
[----:B-1----:R-:W-:Y:S01]  /*5a50*/  FMNMX.FTZ R86, R24, R87, !PT ;  /* 0x0000005718567209 */ /* 0x002fe20007810000 */
[----:B------:R-:W-:Y:S01]  /*5a60*/  UIADD3 UR22, UR7, 0x100, URZ ;  /* 0x0000010007167890 */ /* 0x000fe2000fffe03f */
[----:B------:R-:W0:Y:S01]  /*5a70*/  MUFU.TANH R25, R25 ;  /* 0x0000001900197308 */ /* 0x000e220000002400 */
[----:B------:R-:W-:Y:S01]  /*5a80*/  UMOV UR21, 0x40000040 ;  /* 0x4000004000157882 */ /* 0x000fe20000000000 */
[----:B------:R-:W-:Y:S01]  /*5a90*/  UMOV UR23, 0x40000040 ;  /* 0x4000004000177882 */ /* 0x000fe20000000000 */
        /* <DEDUP_REMOVED lines=17> */
[----:B------:R-:W-:-:S04]  /*5bb0*/  FMUL.FTZ R100, R112, UR27 ;  /* 0x0000001b70647c20 */ /* 0x000fc80008410000 */
        /* <DEDUP_REMOVED lines=12> */
[----:B0-----:R-:W-:Y:S01]  /*5c80*/  FMNMX.FTZ R84, R32, R89, !PT ;  /* 0x0000005920547209 */ /* 0x001fe20007810000 */
[----:B------:R-:W-:Y:S02]  /*5c90*/  WARPGROUP.DEPBAR.LE gsb0, 0x0 ;  /* 0x00008000000079c5 */ /* 0x000fe40000010000 */
[----:B------:R-:W-:-:S04]  /*5ca0*/  WARPGROUP.ARRIVE ;  /* 0x00000000000079c5 */ /* 0x000fc80000000000 */
[----:B------:R-:W0:Y:S01]  /*5cb0*/  MUFU.TANH R23, R23 ;  /* 0x0000001700177308 */ /* 0x000e220000002400 */
[----:B-1----:R-:W-:Y:S01]  /*5cc0*/  FMNMX.FTZ R88, R22, R85, !PT ;  /* 0x0000005516587209 */ /* 0x002fe20007810000 */
[----:B------:R-:W-:Y:S01]  /*5cd0*/  HGMMA.64x64x16.F32.BF16 R120, gdesc[UR20].tnspB, R120, gsb0 ;  /* 0x40e00000147879f0 */ /* 0x000fe20008001878 */
[----:B------:R-:W-:Y:S01]  /*5ce0*/  UIADD3 UR20, UR6, 0x6, URZ ;  /* 0x0000000606147890 */ /* 0x000fe2000fffe03f */
[----:B--2---:R-:W-:Y:S01]  /*5cf0*/  FMNMX.FTZ R89, R33, R84, !PT ;  /* 0x0000005421597209 */ /* 0x004fe20007810000 */
[----:B------:R-:W-:-:S03]  /*5d00*/  UIADD3 UR22, UR7, 0x180, URZ ;  /* 0x0000018007167890 */ /* 0x000fc6000fffe03f */
[----:B------:R-:W1:Y:S01]  /*5d10*/  MUFU.TANH R36, R36 ;  /* 0x0000002400247308 */ /* 0x000e620000002400 */
[----:B------:R-:W-:Y:S01]  /*5d20*/  UMOV UR21, 0x40000040 ;  /* 0x4000004000157882 */ /* 0x000fe20000000000 */
[----:B------:R-:W-:Y:S01]  /*5d30*/  UMOV UR23, 0x40000040 ;  /* 0x4000004000177882 */ /* 0x000fe20000000000 */
[----:B------:R-:W-:-:S05]  /*5d40*/  FMUL.FTZ R84, R102, UR27 ;  /* 0x0000001b66547c20 */ /* 0x000fca0008410000 */
        /* <DEDUP_REMOVED lines=23> */
[----:B------:R-:W-:Y:S01]  /*5ec0*/  UIADD3 UR20, UR6, 0x600, URZ ;  /* 0x0000060006147890 */ /* 0x000fe2000fffe03f */
[----:B0-----:R-:W-:Y:S01]  /*5ed0*/  FMNMX.FTZ R92, R44, R91, !PT ;  /* 0x0000005b2c5c7209 */ /* 0x001fe20007810000 */
[----:B------:R-:W-:Y:S02]  /*5ee0*/  UIADD3 UR22, UR7, 0x200, URZ ;  /* 0x0000020007167890 */ /* 0x000fe4000fffe03f */
[----:B------:R-:W0:Y:S01]  /*5ef0*/  MUFU.TANH R45, R45 ;  /* 0x0000002d002d7308 */ /* 0x000e220000002400 */
[----:B------:R-:W-:Y:S01]  /*5f00*/  UMOV UR21, 0x40000040 ;  /* 0x4000004000157882 */ /* 0x000fe20000000000 */
[----:B------:R-:W-:-:S06]  /*5f10*/  UMOV UR23, 0x40000040 ;  /* 0x4000004000177882 */ /* 0x000fcc0000000000 */
[----:B------:R-:W2:Y:S01]  /*5f20*/  MUFU.TANH R35, R35 ;  /* 0x0000002300237308 */ /* 0x000ea20000002400 */
[----:B-1----:R-:W-:-:S07]  /*5f30*/  FMNMX.FTZ R88, R34, R89, !PT ;  /* 0x0000005922587209 */ /* 0x002fce0007810000 */
[----:B------:R-:W1:Y:S01]  /*5f40*/  MUFU.TANH R48, R48 ;  /* 0x0000003000307308 */ /* 0x000e620000002400 */
[----:B0-----:R-:W-:-:S07]  /*5f50*/  FMNMX.FTZ R91, R45, R92, !PT ;  /* 0x0000005c2d5b7209 */ /* 0x001fce0007810000 */
[----:B------:R-:W0:Y:S01]  /*5f60*/  MUFU.TANH R38, R38 ;  /* 0x0000002600267308 */ /* 0x000e220000002400 */
[----:B--2---:R-:W-:-:S07]  /*5f70*/  FMNMX.FTZ R89, R35, R88, !PT ;  /* 0x0000005823597209 */ /* 0x004fce0007810000 */
[----:B------:R-:W2:Y:S01]  /*5f80*/  MUFU.TANH R49, R49 ;  /* 0x0000003100317308 */ /* 0x000ea20000002400 */
[----:B-1----:R-:W-:Y:S01]  /*5f90*/  FMNMX.FTZ R92, R48, R91, !PT ;  /* 0x0000005b305c7209 */ /* 0x002fe20007810000 */
[----:B------:R-:W-:Y:S01]  /*5fa0*/  FMUL.FTZ R91, R105, UR27 ;  /* 0x0000001b695b7c20 */ /* 0x000fe20008410000 */
[----:B------:R-:W-:-:S05]  /*5fb0*/  FMUL.FTZ R105, R117, UR27 ;  /* 0x0000001b75697c20 */ /* 0x000fca0008410000 */
[----:B------:R-:W1:Y:S01]  /*5fc0*/  MUFU.TANH R39, R39 ;  /* 0x0000002700277308 */ /* 0x000e620000002400 */
[----:B0-----:R-:W-:-:S07]  /*5fd0*/  FMNMX.FTZ R88, R38, R89, !PT ;  /* 0x0000005926587209 */ /* 0x001fce0007810000 */
[----:B------:R-:W0:Y:S01]  /*5fe0*/  MUFU.TANH R52, R52 ;  /* 0x0000003400347308 */ /* 0x000e220000002400 */
[----:B--2---:R-:W-:-:S07]  /*5ff0*/  FMNMX.FTZ R93, R49, R92, !PT ;  /* 0x0000005c315d7209 */ /* 0x004fce0007810000 */
[----:B------:R-:W2:Y:S01]  /*6000*/  MUFU.TANH R42, R42 ;  /* 0x0000002a002a7308 */ /* 0x000ea20000002400 */
[----:B-1----:R-:W-:Y:S01]  /*6010*/  FMNMX.FTZ R89, R39, R88, !PT ;  /* 0x0000005827597209 */ /* 0x002fe20007810000 */
[----:B------:R-:W-:-:S06]  /*6020*/  FMUL.FTZ R88, R106, UR27 ;  /* 0x0000001b6a587c20 */ /* 0x000fcc0008410000 */
[----:B------:R-:W1:Y:S01]  /*6030*/  MUFU.TANH R53, R53 ;  /* 0x0000003500357308 */ /* 0x000e620000002400 */
[----:B0-----:R-:W-:Y:S01]  /*6040*/  FMNMX.FTZ R94, R52, R93, !PT ;  /* 0x0000005d345e7209 */ /* 0x001fe20007810000 */
[----:B------:R-:W-:Y:S02]  /*6050*/  WARPGROUP.DEPBAR.LE gsb0, 0x0 ;  /* 0x00008000000079c5 */ /* 0x000fe40000010000 */
[----:B------:R-:W-:-:S04]  /*6060*/  WARPGROUP.ARRIVE ;  /* 0x00000000000079c5 */ /* 0x000fc80000000000 */
[----:B------:R-:W0:Y:S01]  /*6070*/  MUFU.TANH R43, R43 ;  /* 0x0000002b002b7308 */ /* 0x000e220000002400 */
[----:B--2---:R-:W-:Y:S01]  /*6080*/  FMNMX.FTZ R92, R42, R89, !PT ;  /* 0x000000592a5c7209 */ /* 0x004fe20007810000 */
[----:B------:R-:W-:Y:S01]  /*6090*/  HGMMA.64x64x16.F32.BF16 R120, gdesc[UR20].tnspB, R120, gsb0 ;  /* 0x40e00000147879f0 */ /* 0x000fe20008001878 */
[----:B------:R-:W-:Y:S01]  /*60a0*/  UIADD3 UR20, UR6, 0x602, URZ ;  /* 0x0000060206147890 */ /* 0x000fe2000fffe03f */
[----:B-1----:R-:W-:Y:S01]  /*60b0*/  FMNMX.FTZ R89, R53, R94, !PT ;  /* 0x0000005e35597209 */ /* 0x002fe20007810000 */
[----:B------:R-:W-:-:S03]  /*60c0*/  UIADD3 UR22, UR7, 0x280, URZ ;  /* 0x0000028007167890 */ /* 0x000fc6000fffe03f */
[----:B------:R-:W1:Y:S01]  /*60d0*/  MUFU.TANH R56, R56 ;  /* 0x0000003800387308 */ /* 0x000e620000002400 */
[----:B------:R-:W-:Y:S01]  /*60e0*/  UMOV UR21, 0x40000040 ;  /* 0x4000004000157882 */ /* 0x000fe20000000000 */
[----:B------:R-:W-:-:S06]  /*60f0*/  UMOV UR23, 0x40000040 ;  /* 0x4000004000177882 */ /* 0x000fcc0000000000 */
[----:B------:R-:W2:Y:S01]  /*6100*/  MUFU.TANH R46, R46 ;  /* 0x0000002e002e7308 */ /* 0x000ea20000002400 */
[----:B0-----:R-:W-:-:S07]  /*6110*/  FMNMX.FTZ R93, R43, R92, !PT ;  /* 0x0000005c2b5d7209 */ /* 0x001fce0007810000 */
[----:B------:R-:W0:Y:S01]  /*6120*/  MUFU.TANH R57, R57 ;  /* 0x0000003900397308 */ /* 0x000e220000002400 */
[----:B-1----:R-:W-:Y:S01]  /*6130*/  FMNMX.FTZ R94, R56, R89, !PT ;  /* 0x00000059385e7209 */ /* 0x002fe20007810000 */
[----:B------:R-:W-:-:S06]  /*6140*/  FMUL.FTZ R89, R107, UR27 ;  /* 0x0000001b6b597c20 */ /* 0x000fcc0008410000 */
        /* <DEDUP_REMOVED lines=12> */
[----:B-1----:R-:W-:Y:S01]  /*6210*/  FMNMX.FTZ R95, R61, R94, !PT ;  /* 0x0000005e3d5f7209 */ /* 0x002fe20007810000 */
[----:B------:R-:W-:Y:S02]  /*6220*/  WARPGROUP.DEPBAR.LE gsb0, 0x0 ;  /* 0x00008000000079c5 */ /* 0x000fe40000010000 */
[----:B------:R-:W-:-:S04]  /*6230*/  WARPGROUP.ARRIVE ;  /* 0x00000000000079c5 */ /* 0x000fc80000000000 */
[----:B------:R-:W1:Y:S01]  /*6240*/  MUFU.TANH R54, R54 ;  /* 0x0000003600367308 */ /* 0x000e620000002400 */
[----:B--2---:R-:W-:Y:S01]  /*6250*/  FMNMX.FTZ R97, R51, R92, !PT ;  /* 0x0000005c33617209 */ /* 0x004fe20007810000 */
[----:B------:R-:W-:Y:S01]  /*6260*/  HGMMA.64x64x16.F32.BF16 R120, gdesc[UR20].tnspB, R120, gsb0 ;  /* 0x40e00000147879f0 */ /* 0x000fe20008001878 */
[----:B------:R-:W-:Y:S01]  /*6270*/  UIADD3 UR20, UR6, 0x604, URZ ;  /* 0x0000060406147890 */ /* 0x000fe2000fffe03f */
[----:B0-----:R-:W-:Y:S01]  /*6280*/  FMNMX.FTZ R94, R64, R95, !PT ;  /* 0x0000005f405e7209 */ /* 0x001fe20007810000 */
[----:B------:R-:W-:-:S03]  /*6290*/  UIADD3 UR22, UR7, 0x300, URZ ;  /* 0x0000030007167890 */ /* 0x000fc6000fffe03f */
[----:B------:R-:W0:Y:S01]  /*62a0*/  MUFU.TANH R65, R65 ;  /* 0x0000004100417308 */ /* 0x000e220000002400 */
[----:B------:R-:W-:Y:S01]  /*62b0*/  UMOV UR21, 0x40000040 ;  /* 0x4000004000157882 */ /* 0x000fe20000000000 */
[----:B------:R-:W-:Y:S01]  /*62c0*/  UMOV UR23, 0x40000040 ;  /* 0x4000004000177882 */ /* 0x000fe20000000000 */
[----:B------:R-:W-:-:S05]  /*62d0*/  FMUL.FTZ R95, R109, UR27 ;  /* 0x0000001b6d5f7c20 */ /* 0x000fca0008410000 */
[----:B------:R-:W2:Y:S01]  /*62e0*/  MUFU.TANH R55, R55 ;  /* 0x0000003700377308 */ /* 0x000ea20000002400 */
[----:B-1----:R-:W-:-:S07]  /*62f0*/  FMNMX.FTZ R92, R54, R97, !PT ;  /* 0x00000061365c7209 */ /* 0x002fce0007810000 */
[----:B------:R-:W1:Y:S01]  /*6300*/  MUFU.TANH R70, R70 ;  /* 0x0000004600467308 */ /* 0x000e620000002400 */
[----:B0-----:R-:W-:-:S07]  /*6310*/  FMNMX.FTZ R99, R65, R94, !PT ;  /* 0x0000005e41637209 */ /* 0x001fce0007810000 */
[----:B------:R-:W0:Y:S01]  /*6320*/  MUFU.TANH R58, R58 ;  /* 0x0000003a003a7308 */ /* 0x000e220000002400 */
[----:B--2---:R-:W-:Y:S01]  /*6330*/  FMNMX.FTZ R97, R55, R92, !PT ;  /* 0x0000005c37617209 */ /* 0x004fe20007810000 */
[----:B------:R-:W-:Y:S02]  /*6340*/  FMUL.FTZ R92, R110, UR27 ;  /* 0x0000001b6e5c7c20 */ /* 0x000fe40008410000 */
[----:B------:R-:W2:Y:S04]  /*6350*/  S2R R110, SR_TID.X ;  /* 0x00000000006e7919 */ /* 0x000ea80000002100 */
[----:B------:R-:W3:Y:S01]  /*6360*/  MUFU.TANH R71, R71 ;  /* 0x0000004700477308 */ /* 0x000ee20000002400 */
[----:B-1----:R-:W-:-:S07]  /*6370*/  FMNMX.FTZ R96, R70, R99, !PT ;  /* 0x0000006346607209 */ /* 0x002fce0007810000 */
[----:B------:R-:W1:Y:S01]  /*6380*/  MUFU.TANH R59, R59 ;  /* 0x0000003b003b7308 */ /* 0x000e620000002400 */
[----:B0-----:R-:W-:-:S07]  /*6390*/  FMNMX.FTZ R94, R58, R97, !PT ;  /* 0x000000613a5e7209 */ /* 0x001fce0007810000 */
[----:B------:R-:W0:Y:S01]  /*63a0*/  MUFU.TANH R74, R74 ;  /* 0x0000004a004a7308 */ /* 0x000e220000002400 */
[----:B---3--:R-:W-:-:S07]  /*63b0*/  FMNMX.FTZ R99, R71, R96, !PT ;  /* 0x0000006047637209 */ /* 0x008fce0007810000 */
[----:B------:R-:W3:Y:S01]  /*63c0*/  MUFU.TANH R62, R62 ;  /* 0x0000003e003e7308 */ /* 0x000ee20000002400 */
[----:B-1----:R-:W-:Y:S01]  /*63d0*/  FMNMX.FTZ R97, R59, R94, !PT ;  /* 0x0000005e3b617209 */ /* 0x002fe20007810000 */
[----:B------:R-:W-:Y:S01]  /*63e0*/  FMUL.FTZ R94, R111, UR27 ;  /* 0x0000001b6f5e7c20 */ /* 0x000fe20008410000 */
[----:B--2---:R-:W-:Y:S02]  /*63f0*/  SHF.R.U32.HI R109, RZ, 0x7, R110 ;  /* 0x00000007ff6d7819 */ /* 0x004fe4000001166e */
[----:B------:R-:W-:-:S03]  /*6400*/  ISETP.GE.U32.AND P2, PT, R110, 0x180, PT ;  /* 0x000001806e00780c */ /* 0x000fc60003f46070 */
[----:B------:R-:W1:Y:S01]  /*6410*/  MUFU.TANH R75, R75 ;  /* 0x0000004b004b7308 */ /* 0x000e620000002400 */
[----:B0-----:R-:W-:Y:S01]  /*6420*/  FMNMX.FTZ R98, R74, R99, !PT ;  /* 0x000000634a627209 */ /* 0x001fe20007810000 */
[----:B------:R-:W-:Y:S02]  /*6430*/  WARPGROUP.DEPBAR.LE gsb0, 0x0 ;  /* 0x00008000000079c5 */ /* 0x000fe40000010000 */
[----:B------:R-:W-:-:S04]  /*6440*/  WARPGROUP.ARRIVE ;  /* 0x00000000000079c5 */ /* 0x000fc80000000000 */
[----:B------:R-:W0:Y:S01]  /*6450*/  MUFU.TANH R63, R63 ;  /* 0x0000003f003f7308 */ /* 0x000e220000002400 */
[----:B---3--:R-:W-:Y:S01]  /*6460*/  FMNMX.FTZ R96, R62, R97, !PT ;  /* 0x000000613e607209 */ /* 0x008fe20007810000 */
        /* <DEDUP_REMOVED lines=41> */
[----:B--2---:R-:W-:-:S07]  /*6700*/  FMNMX.FTZ R97, R73, R96, !PT ;  /* 0x0000006049617209 */ /* 0x004fce0007810000 */
[----:B------:R-:W2:Y:S01]  /*6710*/  MUFU.TANH R91, R91 ;  /* 0x0000005b005b7308 */ /* 0x000ea20000002400 */
[----:B-1----:R-:W-:-:S07]  /*6720*/  FMNMX.FTZ R98, R90, R103, !PT ;  /* 0x000000675a627209 */ /* 0x002fce0007810000 */
[----:B------:R-:W1:Y:S01]  /*6730*/  MUFU.TANH R77, R77 ;  /* 0x0000004d004d7308 */ /* 0x000e620000002400 */
[----:B0-----:R-:W-:Y:S01]  /*6740*/  FMNMX.FTZ R96, R76, R97, !PT ;  /* 0x000000614c607209 */ /* 0x001fe20007810000 */
[----:B------:R-:W-:-:S06]  /*6750*/  FMUL.FTZ R97, R114, UR27 ;  /* 0x0000001b72617c20 */ /* 0x000fcc0008410000 */
[----:B------:R-:W0:Y:S01]  /*6760*/  MUFU.TANH R93, R93 ;  /* 0x0000005d005d7308 */ /* 0x000e220000002400 */
[----:B--2---:R-:W-:-:S07]  /*6770*/  FMNMX.FTZ R98, R91, R98, !PT ;  /* 0x000000625b627209 */ /* 0x004fce0007810000 */
[----:B------:R-:W2:Y:S01]  /*6780*/  MUFU.TANH R80, R80 ;  /* 0x0000005000507308 */ /* 0x000ea20000002400 */
[----:B-1----:R-:W-:-:S07]  /*6790*/  FMNMX.FTZ R103, R77, R96, !PT ;  /* 0x000000604d677209 */ /* 0x002fce0007810000 */
        /* <DEDUP_REMOVED lines=30> */
[----:B-1----:R-:W-:-:S05]  /*6980*/  FMNMX.FTZ R96, R105, R96, !PT ;  /* 0x0000006069607209 */ /* 0x002fca0007810000 */
[----:B------:R-:W1:Y:S01]  /*6990*/  SHFL.BFLY PT, R103, R96, 0x2, 0x1f ;  /* 0x0c401f0060677f89 */ /* 0x000e6200000e0000 */
[----:B------:R-:W-:Y:S02]  /*69a0*/  WARPGROUP.DEPBAR.LE gsb0, 0x0 ;  /* 0x00008000000079c5 */ /* 0x000fe40000010000 */
[----:B------:R-:W-:Y:S01]  /*69b0*/  WARPGROUP.ARRIVE ;  /* 0x00000000000079c5 */ /* 0x000fe20000000000 */
[----:B------:R-:W3:Y:S01]  /*69c0*/  MUFU.TANH R94, R94 ;  /* 0x0000005e005e7308 */ /* 0x000ee20000002400 */
[----:B--2---:R-:W-:Y:S01]  /*69d0*/  FMNMX.FTZ R107, R89, R104, !PT ;  /* 0x00000068596b7209 */ /* 0x004fe20007810000 */
[----:B------:R-:W-:-:S03]  /*69e0*/  FMUL.FTZ R104, R119, UR27 ;  /* 0x0000001b77687c20 */ /* 0x000fc60008410000 */
[----:B------:R-:W-:Y:S01]  /*69f0*/  HGMMA.64x64x16.F32.BF16 R120, gdesc[UR20].tnspB, R120, gsb0 ;  /* 0x40e00000147879f0 */ /* 0x000fe20008001878 */
[----:B------:R-:W-:Y:S01]  /*6a00*/  UIADD3 UR20, UR6, 0xc04, URZ ;  /* 0x00000c0406147890 */ /* 0x000fe2000fffe03f */
[----:B0-----:R-:W-:Y:S01]  /*6a10*/  FMNMX.FTZ R107, R92, R107, !PT ;  /* 0x0000006b5c6b7209 */ /* 0x001fe20007810000 */
[----:B------:R-:W-:Y:S01]  /*6a20*/  UIADD3 UR22, UR7, 0x500, URZ ;  /* 0x0000050007167890 */ /* 0x000fe2000fffe03f */
[----:B------:R-:W0:Y:S01]  /*6a30*/  MUFU.TANH R97, R97 ;  /* 0x0000006100617308 */ /* 0x000e220000002400 */
[----:B------:R-:W-:Y:S01]  /*6a40*/  UMOV UR21, 0x40000040 ;  /* 0x4000004000157882 */ /* 0x000fe20000000000 */
[----:B------:R-:W-:-:S06]  /*6a50*/  UMOV UR23, 0x40000040 ;  /* 0x4000004000177882 */ /* 0x000fcc0000000000 */
[----:B------:R-:W2:Y:S01]  /*6a60*/  MUFU.TANH R98, R98 ;  /* 0x0000006200627308 */ /* 0x000ea20000002400 */
[----:B---3--:R-:W-:-:S07]  /*6a70*/  FMNMX.FTZ R106, R94, R107, !PT ;  /* 0x0000006b5e6a7209 */ /* 0x008fce0007810000 */
[----:B------:R-:W3:Y:S01]  /*6a80*/  MUFU.TANH R102, R102 ;  /* 0x0000006600667308 */ /* 0x000ee20000002400 */
[----:B0-----:R-:W-:Y:S02]  /*6a90*/  FMNMX.FTZ R107, R97, R106, !PT ;  /* 0x0000006a616b7209 */ /* 0x001fe40007810000 */
[----:B-1----:R-:W-:-:S05]  /*6aa0*/  FMNMX.FTZ R106, R96, R103, !PT ;  /* 0x00000067606a7209 */ /* 0x002fca0007810000 */
[----:B------:R-:W0:Y:S01]  /*6ab0*/  MUFU.TANH R104, R104 ;  /* 0x0000006800687308 */ /* 0x000e220000002400 */
[----:B--2---:R-:W-:Y:S01]  /*6ac0*/  FMNMX.FTZ R107, R98, R107, !PT ;  /* 0x0000006b626b7209 */ /* 0x004fe20007810000 */
[----:B------:R-:W-:Y:S03]  /*6ad0*/  SHFL.BFLY PT, R103, R106, 0x1, 0x1f ;  /* 0x0c201f006a677f89 */ /* 0x000fe600000e0000 */
[----:B---3--:R-:W-:-:S04]  /*6ae0*/  FMNMX.FTZ R107, R102, R107, !PT ;  /* 0x0000006b666b7209 */ /* 0x008fc80007810000 */
[----:B0-----:R-:W-:-:S05]  /*6af0*/  FMNMX.FTZ R107, R104, R107, !PT ;  /* 0x0000006b686b7209 */ /* 0x001fca0007810000 */
[----:B------:R-:W0:Y:S02]  /*6b00*/  SHFL.BFLY PT, R96, R107, 0x2, 0x1f ;  /* 0x0c401f006b607f89 */ /* 0x000e2400000e0000 */
[----:B0-----:R-:W-:Y:S01]  /*6b10*/  FMNMX.FTZ R108, R107, R96, !PT ;  /* 0x000000606b6c7209 */ /* 0x001fe20007810000 */
[----:B------:R-:W-:Y:S02]  /*6b20*/  WARPGROUP.DEPBAR.LE gsb0, 0x0 ;  /* 0x00008000000079c5 */ /* 0x000fe40000010000 */
[----:B------:R-:W-:Y:S01]  /*6b30*/  WARPGROUP.ARRIVE ;  /* 0x00000000000079c5 */ /* 0x000fe20000000000 */
[----:B------:R-:W-:Y:S02]  /*6b40*/  FMNMX.FTZ R96, R106, R103, !PT ;  /* 0x000000676a607209 */ /* 0x000fe40007810000 */
[----:B------:R-:W0:Y:S03]  /*6b50*/  SHFL.BFLY PT, R103, R108, 0x1, 0x1f ;  /* 0x0c201f006c677f89 */ /* 0x000e2600000e0000 */
[----:B------:R-:W-:Y:S01]  /*6b60*/  HGMMA.64x64x16.F32.BF16 R120, gdesc[UR20].tnspB, R120, gsb0 ;  /* 0x40e00000147879f0 */ /* 0x000fe20008001878 */
[----:B------:R-:W-:Y:S01]  /*6b70*/  UIADD3 UR20, UR6, 0xc06, URZ ;  /* 0x00000c0606147890 */ /* 0x000fe2000fffe03f */
[C---:B------:R-:W-:Y:S01]  /*6b80*/  FADD.FTZ R107, -R96.reuse, R0 ;  /* 0x00000000606b7221 */ /* 0x040fe20000010100 */
[----:B------:R-:W-:Y:S01]  /*6b90*/  UIADD3 UR22, UR7, 0x580, URZ ;  /* 0x0000058007167890 */ /* 0x000fe2000fffe03f */
[----:B------:R-:W-:Y:S01]  /*6ba0*/  FMUL.FTZ R0, R96, UR26 ;  /* 0x0000001a60007c20 */ /* 0x000fe20008410000 */
[----:B------:R-:W-:Y:S01]  /*6bb0*/  UMOV UR21, 0x40000040 ;  /* 0x4000004000157882 */ /* 0x000fe20000000000 */
[----:B------:R-:W-:Y:S01]  /*6bc0*/  UMOV UR23, 0x40000040 ;  /* 0x4000004000177882 */ /* 0x000fe20000000000 */
[----:B------:R-:W-:Y:S01]  /*6bd0*/  FMUL.FTZ R107, R107, UR26 ;  /* 0x0000001a6b6b7c20 */ /* 0x000fe20008410000 */
        /* <DEDUP_REMOVED lines=10> */
[--C-:B------:R-:W-:Y:S01]  /*6c80*/  FFMA.FTZ R24, R24, UR26, -R0.reuse ;  /* 0x0000001a18187c23 */ /* 0x100fe20008010800 */
[----:B------:R-:W-:Y:S01]  /*6c90*/  MUFU.EX2 R6, R6 ;  /* 0x0000000600067308 */ /* 0x000fe20000000800 */
[--C-:B------:R-:W-:Y:S01]  /*6ca0*/  FFMA.FTZ R25, R25, UR26, -R0.reuse ;  /* 0x0000001a19197c23 */ /* 0x100fe20008010800 */
[----:B0-----:R-:W-:Y:S01]  /*6cb0*/  FMNMX.FTZ R103, R108, R103, !PT ;  /* 0x000000676c677209 */ /* 0x001fe20007810000 */
[--C-:B------:R-:W-:Y:S01]  /*6cc0*/  FFMA.FTZ R28, R28, UR26, -R0.reuse ;  /* 0x0000001a1c1c7c23 */ /* 0x100fe20008010800 */
[--C-:B------:R-:W-:Y:S01]  /*6cd0*/  FFMA.FTZ R29, R29, UR26, -R0.reuse ;  /* 0x0000001a1d1d7c23 */ /* 0x100fe20008010800 */
[--C-:B------:R-:W-:Y:S01]  /*6ce0*/  FFMA.FTZ R32, R32, UR26, -R0.reuse ;  /* 0x0000001a20207c23 */ /* 0x100fe20008010800 */
[--C-:B------:R-:W-:Y:S01]  /*6cf0*/  FFMA.FTZ R36, R36, UR26, -R0.reuse ;  /* 0x0000001a24247c23 */ /* 0x100fe20008010800 */
[C---:B------:R-:W-:Y:S01]  /*6d00*/  FADD.FTZ R5, -R103.reuse, R5 ;  /* 0x0000000567057221 */ /* 0x040fe20000010100 */
[----:B-1----:R-:W-:Y:S01]  /*6d10*/  FMUL.FTZ R107, R103, UR26 ;  /* 0x0000001a676b7c20 */ /* 0x002fe20008410000 */
[--C-:B------:R-:W-:Y:S01]  /*6d20*/  FFMA.FTZ R37, R37, UR26, -R0.reuse ;  /* 0x0000001a25257c23 */ /* 0x100fe20008010800 */
[----:B------:R-:W-:Y:S01]  /*6d30*/  FFMA.FTZ R40, R40, UR26, -R0 ;  /* 0x0000001a28287c23 */ /* 0x000fe20008010800 */
[----:B------:R-:W-:Y:S01]  /*6d40*/  FMUL.FTZ R108, R5, UR26 ;  /* 0x0000001a056c7c20 */ /* 0x000fe20008410000 */
[----:B------:R-:W-:Y:S01]  /*6d50*/  FFMA.FTZ R5, R8, UR26, -R107 ;  /* 0x0000001a08057c23 */ /* 0x000fe2000801086b */
[----:B------:R-:W-:-:S02]  /*6d60*/  VIADD R8, R109, 0x9 ;  /* 0x000000096d087836 */ /* 0x000fc40000000000 */
[--C-:B------:R-:W-:Y:S01]  /*6d70*/  FFMA.FTZ R111, R9, UR26, -R107.reuse ;  /* 0x0000001a096f7c23 */ /* 0x100fe2000801086b */
[----:B------:R-:W-:Y:S02]  /*6d80*/  IMAD.U32 R9, RZ, RZ, UR28 ;  /* 0x0000001cff097e24 */ /* 0x000fe4000f8e00ff */
[--C-:B------:R-:W-:Y:S01]  /*6d90*/  FFMA.FTZ R13, R13, UR26, -R107.reuse ;  /* 0x0000001a0d0d7c23 */ /* 0x100fe2000801086b */
[--C-:B------:R-:W-:Y:S01]  /*6da0*/  FFMA.FTZ R41, R41, UR26, -R0.reuse ;  /* 0x0000001a29297c23 */ /* 0x100fe20008010800 */
[----:B------:R-:W-:Y:S01]  /*6db0*/  SEL R110, R8, 0x9, !P2 ;  /* 0x00000009086e7807 */ /* 0x000fe20005000000 */
[----:B------:R-:W-:Y:S01]  /*6dc0*/  FFMA.FTZ R8, R12, UR26, -R107 ;  /* 0x0000001a0c087c23 */ /* 0x000fe2000801086b */
[----:B------:R-:W-:Y:S01]  /*6dd0*/  IMAD.U32 R12, RZ, RZ, UR38 ;  /* 0x00000026ff0c7e24 */ /* 0x000fe2000f8e00ff */
[----:B------:R-:W-:Y:S01]  /*6de0*/  @!P1 LEA R9, R9, UR39, 0x3 ;  /* 0x0000002709099c11 */ /* 0x000fe2000f8e18ff */
        /* <DEDUP_REMOVED lines=31> */
[----:B------:R-:W-:Y:S01]  /*6fe0*/  @!P1 LEA R12, R12, UR39, 0x3 ;  /* 0x000000270c0c9c11 */ /* 0x000fe2000f8e18ff */
[----:B------:R-:W-:-:S02]  /*6ff0*/  @!P1 VIADD R109, R9, 0x30860 ;  /* 0x00030860096d9836 */ /* 0x000fc40000000000 */
[--C-:B------:R-:W-:Y:S01]  /*7000*/  FFMA.FTZ R58, R58, UR26, -R107.reuse ;  /* 0x0000001a3a3a7c23 */ /* 0x100fe2000801086b */
[--C-:B------:R-:W-:Y:S01]  /*7010*/  FFMA.FTZ R69, R69, UR26, -R107.reuse ;  /* 0x0000001a45457c23 */ /* 0x100fe2000801086b */
[----:B------:R-:W-:Y:S02]  /*7020*/  WARPGROUP.DEPBAR.LE gsb0, 0x0 ;  /* 0x00008000000079c5 */ /* 0x000fe40000010000 */
[----:B------:R-:W-:Y:S01]  /*7030*/  WARPGROUP.ARRIVE ;  /* 0x00000000000079c5 */ /* 0x000fe20000000000 */
[----:B------:R-:W0:Y:S01]  /*7040*/  MUFU.EX2 R0, R108 ;  /* 0x0000006c00007308 */ /* 0x000e220000000800 */
[----:B------:R-:W-:Y:S01]  /*7050*/  @!P1 IADD3 R12, R12, 0x30840, RZ ;  /* 0x000308400c0c9810 */ /* 0x000fe20007ffe0ff */
[----:B------:R-:W-:Y:S01]  /*7060*/  FFMA.FTZ R72, R72, UR26, -R107 ;  /* 0x0000001a48487c23 */ /* 0x000fe2000801086b */
[----:B------:R-:W-:Y:S01]  /*7070*/  @!P1 PRMT R109, RZ, 0x654, R109 ;  /* 0x00000654ff6d9816 */ /* 0x000fe2000000006d */
[--C-:B------:R-:W-:Y:S01]  /*7080*/  FFMA.FTZ R73, R73, UR26, -R107.reuse ;  /* 0x0000001a49497c23 */ /* 0x100fe2000801086b */
[----:B------:R-:W-:Y:S01]  /*7090*/  HGMMA.64x64x16.F32.BF16 R120, gdesc[UR20].tnspB, R120, gsb0 ;  /* 0x40e00000147879f0 */ /* 0x000fe20008001878 */
[----:B------:R-:W-:Y:S01]  /*70a0*/  @!P1 PRMT R12, RZ, 0x654, R12 ;  /* 0x00000654ff0c9816 */ /* 0x000fe2000000000c */
[--C-:B------:R-:W-:Y:S01]  /*70b0*/  FFMA.FTZ R76, R76, UR26, -R107.reuse ;  /* 0x0000001a4c4c7c23 */ /* 0x100fe2000801086b */
[----:B------:R-:W1:Y:S01]  /*70c0*/  MUFU.EX2 R7, R7 ;  /* 0x0000000700077308 */ /* 0x000e620000000800 */
        /* <DEDUP_REMOVED lines=9> */
[--C-:B------:R-:W-:Y:S01]  /*7160*/  FFMA.FTZ R97, R97, UR26, -R107.reuse ;  /* 0x0000001a61617c23 */ /* 0x100fe2000801086b */
[--C-:B------:R-:W-:Y:S01]  /*7170*/  FFMA.FTZ R102, R102, UR26, -R107.reuse ;  /* 0x0000001a66667c23 */ /* 0x100fe2000801086b */
[--C-:B------:R-:W-:Y:S01]  /*7180*/  FFMA.FTZ R104, R104, UR26, -R107.reuse ;  /* 0x0000001a68687c23 */ /* 0x100fe2000801086b */
[----:B------:R-:W-:Y:S01]  /*7190*/  FFMA.FTZ R98, R98, UR26, -R107 ;  /* 0x0000001a62627c23 */ /* 0x000fe2000801086b */
[----:B------:R-:W-:Y:S01]  /*71a0*/  ISETP.LT.AND P2, PT, RZ, UR29, PT ;  /* 0x0000001dff007c0c */ /* 0x000fe2000bf41270 */
[----:B------:R-:W-:Y:S01]  /*71b0*/  UIADD3 UR6, UR29, -0x1, URZ ;  /* 0xffffffff1d067890 */ /* 0x000fe2000fffe03f */
[----:B------:R-:W-:Y:S01]  /*71c0*/  MUFU.EX2 R11, R11 ;  /* 0x0000000b000b7308 */ /* 0x000fe20000000800 */
[----:B------:R-:W-:Y:S01]  /*71d0*/  UMOV UR20, UR37 ;  /* 0x0000002500147c82 */ /* 0x000fe20008000000 */
[----:B------:R-:W-:-:S04]  /*71e0*/  UMOV UR28, UR38 ;  /* 0x00000026001c7c82 */ /* 0x000fc80008000000 */
[----:B------:R-:W-:Y:S02]  /*71f0*/  UMOV UR29, UR6 ;  /* 0x00000006001d7c82 */ /* 0x000fe40008000000 */
[----:B------:R-:W2:Y:S08]  /*7200*/  MUFU.EX2 R108, R111 ;  /* 0x0000006f006c7308 */ /* 0x000eb00000000800 */
[----:B------:R-:W-:Y:S08]  /*7210*/  MUFU.EX2 R8, R8 ;  /* 0x0000000800087308 */ /* 0x000ff00000000800 */
[----:B------:R3:W4:Y:S08]  /*7220*/  MUFU.EX2 R9, R13 ;  /* 0x0000000d00097308 */ /* 0x0007300000000800 */
[----:B------:R-:W5:Y:S01]  /*7230*/  MUFU.EX2 R14, R14 ;  /* 0x0000000e000e7308 */ /* 0x000f620000000800 */
[--C-:B---3--:R-:W-:Y:S01]  /*7240*/  FFMA.FTZ R13, R34, UR26, -R107.reuse ;  /* 0x0000001a220d7c23 */ /* 0x108fe2000801086b */
[----:B------:R-:W-:-:S06]  /*7250*/  FFMA.FTZ R34, R47, UR26, -R107 ;  /* 0x0000001a2f227c23 */ /* 0x000fcc000801086b */
[----:B------:R-:W3:Y:S08]  /*7260*/  MUFU.EX2 R15, R15 ;  /* 0x0000000f000f7308 */ /* 0x000ef00000000800 */
[----:B------:R-:W3:Y:S08]  /*7270*/  MUFU.EX2 R20, R20 ;  /* 0x0000001400147308 */ /* 0x000ef00000000800 */
[----:B------:R-:W3:Y:S01]  /*7280*/  MUFU.EX2 R21, R21 ;  /* 0x0000001500157308 */ /* 0x000ee20000000800 */
[----:B------:R-:W-:-:S02]  /*7290*/  WARPGROUP.DEPBAR.LE gsb0, 0x0 ;  /* 0x00008000000079c5 */ /* 0x000fc40000010000 */
[----:B------:R0:W-:Y:S06]  /*72a0*/  BAR.ARV R110, 0x100 ;  /* 0x0004006e0000751d */ /* 0x0001ec0000002000 */
[----:B------:R1:W-:Y:S01]  /*72b0*/  @!P1 SYNCS.ARRIVE.TRANS64.RED.A1T0 RZ, [R12+URZ], RZ ;  /* 0x000000ff0cff99a7 */ /* 0x0003e2000810043f */
[----:B------:R-:W-:Y:S01]  /*72c0*/  MUFU.EX2 R24, R24 ;  /* 0x0000001800187308 */ /* 0x000fe20000000800 */
[--C-:B0-----:R-:W-:Y:S01]  /*72d0*/  FFMA.FTZ R110, R23, UR26, -R107.reuse ;  /* 0x0000001a176e7c23 */ /* 0x101fe2000801086b */
[--C-:B------:R-:W-:Y:S01]  /*72e0*/  FFMA.FTZ R23, R39, UR26, -R107.reuse ;  /* 0x0000001a27177c23 */ /* 0x100fe2000801086b */
[----:B------:R-:W-:Y:S01]  /*72f0*/  FFMA.FTZ R39, R66, UR26, -R107 ;  /* 0x0000001a42277c23 */ /* 0x000fe2000801086b */
[-C--:B------:R-:W-:Y:S01]  /*7300*/  FMUL.FTZ R122, R122, R0.reuse ;  /* 0x000000007a7a7220 */ /* 0x080fe20000410000 */
[-C--:B------:R-:W-:Y:S01]  /*7310*/  FMUL.FTZ R123, R123, R0.reuse ;  /* 0x000000007b7b7220 */ /* 0x080fe20000410000 */
[----:B------:R-:W-:Y:S01]  /*7320*/  FMUL.FTZ R126, R126, R0 ;  /* 0x000000007e7e7220 */ /* 0x000fe20000410000 */
[----:B-1----:R-:W-:Y:S01]  /*7330*/  FFMA.FTZ R12, R33, R3, R6 ;  /* 0x00000003210c7223 */ /* 0x002fe20000010006 */
[----:B------:R0:W-:Y:S01]  /*7340*/  @!P1 SYNCS.ARRIVE.TRANS64.RED.A1T0 RZ, [R109+URZ], RZ ;  /* 0x000000ff6dff99a7 */ /* 0x0001e2000810043f */
[----:B------:R-:W-:Y:S01]  /*7350*/  FFMA.FTZ R3, R0, R4, R5 ;  /* 0x0000000400037223 */ /* 0x000fe20000010005 */
[----:B------:R-:W-:Y:S01]  /*7360*/  F2FP.BF16.F32.PACK_AB R4, R7, R6 ;  /* 0x000000060704723e */ /* 0x000fe200000010ff */
[----:B------:R-:W-:Y:S01]  /*7370*/  MUFU.EX2 R110, R110 ;  /* 0x0000006e006e7308 */ /* 0x000fe20000000800 */
[C---:B--2---:R-:W-:Y:S01]  /*7380*/  F2FP.BF16.F32.PACK_AB R5, R108.reuse, R5 ;  /* 0x000000056c05723e */ /* 0x044fe200000010ff */
[----:B------:R-:W-:Y:S01]  /*7390*/  FADD.FTZ R3, R108, R3 ;  /* 0x000000036c037221 */ /* 0x000fe20000010000 */
[----:B------:R-:W-:Y:S01]  /*73a0*/  F2FP.BF16.F32.PACK_AB R6, R11, R10 ;  /* 0x0000000a0b06723e */ /* 0x000fe200000010ff */
[----:B------:R-:W-:Y:S01]  /*73b0*/  FFMA.FTZ R108, R31, UR26, -R107 ;  /* 0x0000001a1f6c7c23 */ /* 0x000fe2000801086b */
[----:B0-----:R-:W-:Y:S01]  /*73c0*/  FADD.FTZ R109, R7, R12 ;  /* 0x0000000c076d7221 */ /* 0x001fe20000010000 */
[C---:B----4-:R-:W-:Y:S01]  /*73d0*/  F2FP.BF16.F32.PACK_AB R7, R9.reuse, R8 ;  /* 0x000000080907723e */ /* 0x050fe200000010ff */
[----:B------:R-:W-:Y:S01]  /*73e0*/  FADD.FTZ R8, R8, R3 ;  /* 0x0000000308087221 */ /* 0x000fe20000010000 */
[----:B------:R-:W-:Y:S01]  /*73f0*/  MUFU.EX2 R25, R25 ;  /* 0x0000001900197308 */ /* 0x000fe20000000800 */
[----:B------:R-:W-:Y:S01]  /*7400*/  FADD.FTZ R12, R10, R109 ;  /* 0x0000006d0a0c7221 */ /* 0x000fe20000010000 */
[--C-:B------:R-:W-:Y:S01]  /*7410*/  FFMA.FTZ R10, R26, UR26, -R107.reuse ;  /* 0x0000001a1a0a7c23 */ /* 0x100fe2000801086b */
[----:B------:R0:W-:Y:S01]  /*7420*/  STSM.16.M88.4 [R2+0x1e800], R4 ;  /* 0x01e8000402007844 */ /* 0x0001e20000000200 */
[----:B------:R-:W-:Y:S01]  /*7430*/  FADD.FTZ R8, R9, R8 ;  /* 0x0000000809087221 */ /* 0x000fe20000010000 */
        /* <DEDUP_REMOVED lines=12> */
[-C--:B------:R-:W-:Y:S01]  /*7500*/  FMUL.FTZ R127, R127, R0.reuse ;  /* 0x000000007f7f7220 */ /* 0x080fe20000410000 */
[----:B------:R-:W-:Y:S01]  /*7510*/  FMUL.FTZ R130, R130, R0 ;  /* 0x0000000082827220 */ /* 0x000fe20000410000 */
[--C-:B0-----:R-:W-:Y:S01]  /*7520*/  FFMA.FTZ R5, R18, UR26, -R107.reuse ;  /* 0x0000001a12057c23 */ /* 0x101fe2000801086b */
[--C-:B------:R-:W-:Y:S01]  /*7530*/  FFMA.FTZ R6, R19, UR26, -R107.reuse ;  /* 0x0000001a13067c23 */ /* 0x100fe2000801086b */
[--C-:B------:R-:W-:Y:S01]  /*7540*/  FFMA.FTZ R7, R22, UR26, -R107.reuse ;  /* 0x0000001a16077c23 */ /* 0x100fe2000801086b */
[----:B------:R-:W-:Y:S01]  /*7550*/  FADD.FTZ R4, R11, R12 ;  /* 0x0000000c0b047221 */ /* 0x000fe20000010000 */
[--C-:B------:R-:W-:Y:S01]  /*7560*/  FFMA.FTZ R18, R38, UR26, -R107.reuse ;  /* 0x0000001a26127c23 */ /* 0x100fe2000801086b */
[----:B------:R-:W-:Y:S01]  /*7570*/  MUFU.EX2 R28, R28 ;  /* 0x0000001c001c7308 */ /* 0x000fe20000000800 */
[--C-:B------:R-:W-:Y:S01]  /*7580*/  FFMA.FTZ R19, R42, UR26, -R107.reuse ;  /* 0x0000001a2a137c23 */ /* 0x100fe2000801086b */
[----:B-----5:R-:W-:Y:S01]  /*7590*/  FADD.FTZ R4, R14, R4 ;  /* 0x000000040e047221 */ /* 0x020fe20000010000 */
[--C-:B------:R-:W-:Y:S01]  /*75a0*/  FFMA.FTZ R22, R50, UR26, -R107.reuse ;  /* 0x0000001a32167c23 */ /* 0x100fe2000801086b */
[--C-:B------:R-:W-:Y:S01]  /*75b0*/  FFMA.FTZ R12, R59, UR26, -R107.reuse ;  /* 0x0000001a3b0c7c23 */ /* 0x100fe2000801086b */
[--C-:B------:R-:W-:Y:S01]  /*75c0*/  FFMA.FTZ R11, R77, UR26, -R107.reuse ;  /* 0x0000001a4d0b7c23 */ /* 0x100fe2000801086b */
[C---:B---3--:R-:W-:Y:S01]  /*75d0*/  FADD.FTZ R47, R15.reuse, R4 ;  /* 0x000000040f2f7221 */ /* 0x048fe20000010000 */
[----:B------:R-:W-:Y:S01]  /*75e0*/  F2FP.BF16.F32.PACK_AB R4, R15, R14 ;  /* 0x0000000e0f04723e */ /* 0x000fe200000010ff */
[----:B------:R-:W0:Y:S01]  /*75f0*/  MUFU.EX2 R5, R5 ;  /* 0x0000000500057308 */ /* 0x000e220000000800 */
[----:B------:R-:W-:Y:S01]  /*7600*/  FFMA.FTZ R59, R62, UR26, -R107 ;  /* 0x0000001a3e3b7c23 */ /* 0x000fe2000801086b */
[----:B------:R-:W-:Y:S01]  /*7610*/  FADD.FTZ R14, R20, R47 ;  /* 0x0000002f140e7221 */ /* 0x000fe20000010000 */
[----:B------:R-:W-:Y:S01]  /*7620*/  FFMA.FTZ R38, R63, UR26, -R107 ;  /* 0x0000001a3f267c23 */ /* 0x000fe2000801086b */
[-C--:B------:R-:W-:Y:S01]  /*7630*/  FMUL.FTZ R131, R131, R0.reuse ;  /* 0x0000000083837220 */ /* 0x080fe20000410000 */
[-C--:B------:R-:W-:Y:S01]  /*7640*/  FMUL.FTZ R134, R134, R0.reuse ;  /* 0x0000000086867220 */ /* 0x080fe20000410000 */
[----:B------:R-:W-:Y:S01]  /*7650*/  FADD.FTZ R15, R21, R14 ;  /* 0x0000000e150f7221 */ /* 0x000fe20000010000 */
[-C--:B------:R-:W-:Y:S01]  /*7660*/  FMUL.FTZ R135, R135, R0.reuse ;  /* 0x0000000087877220 */ /* 0x080fe20000410000 */
[----:B------:R-:W1:Y:S01]  /*7670*/  MUFU.EX2 R6, R6 ;  /* 0x0000000600067308 */ /* 0x000e620000000800 */
[-C--:B------:R-:W-:Y:S01]  /*7680*/  FMUL.FTZ R138, R138, R0.reuse ;  /* 0x000000008a8a7220 */ /* 0x080fe20000410000 */
[-C--:B------:R-:W-:Y:S01]  /*7690*/  FMUL.FTZ R139, R139, R0.reuse ;  /* 0x000000008b8b7220 */ /* 0x080fe20000410000 */
[-C--:B------:R-:W-:Y:S01]  /*76a0*/  FMUL.FTZ R142, R142, R0.reuse ;  /* 0x000000008e8e7220 */ /* 0x080fe20000410000 */
[-C--:B------:R-:W-:Y:S01]  /*76b0*/  FMUL.FTZ R143, R143, R0.reuse ;  /* 0x000000008f8f7220 */ /* 0x080fe20000410000 */
[-C--:B------:R-:W-:Y:S01]  /*76c0*/  FMUL.FTZ R146, R146, R0.reuse ;  /* 0x0000000092927220 */ /* 0x080fe20000410000 */
[-C--:B------:R-:W-:Y:S01]  /*76d0*/  FMUL.FTZ R147, R147, R0.reuse ;  /* 0x0000000093937220 */ /* 0x080fe20000410000 */
[-C--:B------:R-:W-:Y:S01]  /*76e0*/  FMUL.FTZ R150, R150, R0.reuse ;  /* 0x0000000096967220 */ /* 0x080fe20000410000 */
[----:B------:R-:W2:Y:S01]  /*76f0*/  MUFU.EX2 R7, R7 ;  /* 0x0000000700077308 */ /* 0x000ea20000000800 */
[----:B0-----:R-:W-:Y:S01]  /*7700*/  FADD.FTZ R9, R5, R8 ;  /* 0x0000000805097221 */ /* 0x001fe20000010000 */
[----:B------:R-:W-:Y:S01]  /*7710*/  FMUL.FTZ R151, R151, R0 ;  /* 0x0000000097977220 */ /* 0x000fe20000410000 */
[-C--:B------:R-:W-:Y:S01]  /*7720*/  FMUL.FTZ R120, R120, R33.reuse ;  /* 0x0000002178787220 */ /* 0x080fe20000410000 */
[-C--:B------:R-:W-:Y:S01]  /*7730*/  FMUL.FTZ R121, R121, R33.reuse ;  /* 0x0000002179797220 */ /* 0x080fe20000410000 */
[-C--:B------:R-:W-:Y:S01]  /*7740*/  FMUL.FTZ R124, R124, R33.reuse ;  /* 0x000000217c7c7220 */ /* 0x080fe20000410000 */
[-C--:B------:R-:W-:Y:S01]  /*7750*/  FMUL.FTZ R125, R125, R33.reuse ;  /* 0x000000217d7d7220 */ /* 0x080fe20000410000 */
[----:B------:R-:W-:Y:S01]  /*7760*/  FMUL.FTZ R128, R128, R33 ;  /* 0x0000002180807220 */ /* 0x000fe20000410000 */
[----:B------:R-:W0:Y:S01]  /*7770*/  MUFU.EX2 R27, R27 ;  /* 0x0000001b001b7308 */ /* 0x000e220000000800 */
[C---:B-1----:R-:W-:Y:S01]  /*7780*/  FADD.FTZ R8, R6.reuse, R9 ;  /* 0x0000000906087221 */ /* 0x042fe20000010000 */
[----:B------:R-:W-:Y:S01]  /*7790*/  F2FP.BF16.F32.PACK_AB R5, R6, R5 ;  /* 0x000000050605723e */ /* 0x000fe200000010ff */
[-C--:B------:R-:W-:Y:S01]  /*77a0*/  FMUL.FTZ R129, R129, R33.reuse ;  /* 0x0000002181817220 */ /* 0x080fe20000410000 */
[----:B------:R-:W-:Y:S01]  /*77b0*/  F2FP.BF16.F32.PACK_AB R6, R21, R20 ;  /* 0x000000141506723e */ /* 0x000fe200000010ff */
[-C--:B------:R-:W-:Y:S01]  /*77c0*/  FMUL.FTZ R132, R132, R33.reuse ;  /* 0x0000002184847220 */ /* 0x080fe20000410000 */
[-C--:B------:R-:W-:Y:S01]  /*77d0*/  FMUL.FTZ R133, R133, R33.reuse ;  /* 0x0000002185857220 */ /* 0x080fe20000410000 */
[-C--:B------:R-:W-:Y:S01]  /*77e0*/  FMUL.FTZ R136, R136, R33.reuse ;  /* 0x0000002188887220 */ /* 0x080fe20000410000 */
[----:B------:R-:W1:Y:S01]  /*77f0*/  MUFU.EX2 R29, R29 ;  /* 0x0000001d001d7308 */ /* 0x000e620000000800 */
[----:B--2---:R-:W-:Y:S01]  /*7800*/  FADD.FTZ R9, R7, R8 ;  /* 0x0000000807097221 */ /* 0x004fe20000010000 */
[----:B------:R-:W-:Y:S01]  /*7810*/  FADD.FTZ R8, R24, R15 ;  /* 0x0000000f18087221 */ /* 0x000fe20000010000 */
[----:B------:R-:W-:Y:S01]  /*7820*/  F2FP.BF16.F32.PACK_AB R24, R25, R24 ;  /* 0x000000181918723e */ /* 0x000fe200000010ff */
[----:B------:R-:W-:Y:S01]  /*7830*/  FMUL.FTZ R137, R137, R33 ;  /* 0x0000002189897220 */ /* 0x000fe20000410000 */
[----:B------:R-:W-:Y:S01]  /*7840*/  FADD.FTZ R9, R110, R9 ;  /* 0x000000096e097221 */ /* 0x000fe20000010000 */
[----:B------:R-:W-:Y:S01]  /*7850*/  FADD.FTZ R47, R25, R8 ;  /* 0x00000008192f7221 */ /* 0x000fe20000010000 */
[----:B------:R-:W-:Y:S01]  /*7860*/  F2FP.BF16.F32.PACK_AB R25, R26, R10 ;  /* 0x0000000a1a19723e */ /* 0x000fe200000010ff */
[----:B------:R-:W2:Y:S01]  /*7870*/  MUFU.EX2 R108, R108 ;  /* 0x0000006c006c7308 */ /* 0x000ea20000000800 */
[----:B------:R-:W-:Y:S01]  /*7880*/  FADD.FTZ R9, R10, R9 ;  /* 0x000000090a097221 */ /* 0x000fe20000010000 */
[----:B------:R-:W-:Y:S01]  /*7890*/  FADD.FTZ R14, R28, R47 ;  /* 0x0000002f1c0e7221 */ /* 0x000fe20000010000 */
[----:B------:R-:W-:Y:S01]  /*78a0*/  F2FP.BF16.F32.PACK_AB R7, R110, R7 ;  /* 0x000000076e07723e */ /* 0x000fe200000010ff */
[-C--:B------:R-:W-:Y:S01]  /*78b0*/  FMUL.FTZ R140, R140, R33.reuse ;  /* 0x000000218c8c7220 */ /* 0x080fe20000410000 */
[----:B------:R-:W-:Y:S01]  /*78c0*/  FADD.FTZ R8, R26, R9 ;  /* 0x000000091a087221 */ /* 0x000fe20000010000 */
[-C--:B------:R-:W-:Y:S01]  /*78d0*/  FMUL.FTZ R141, R141, R33.reuse ;  /* 0x000000218d8d7220 */ /* 0x080fe20000410000 */
[-C--:B------:R-:W-:Y:S01]  /*78e0*/  FMUL.FTZ R144, R144, R33.reuse ;  /* 0x0000002190907220 */ /* 0x080fe20000410000 */
[----:B------:R-:W3:Y:S01]  /*78f0*/  MUFU.EX2 R32, R32 ;  /* 0x0000002000207308 */ /* 0x000ee20000000800 */
[----:B0-----:R-:W-:Y:S01]  /*7900*/  FADD.FTZ R9, R27, R8 ;  /* 0x000000081b097221 */ /* 0x001fe20000010000 */
[C---:B-1----:R-:W-:Y:S01]  /*7910*/  FADD.FTZ R47, R29.reuse, R14 ;  /* 0x0000000e1d2f7221 */ /* 0x042fe20000010000 */
[----:B------:R-:W-:Y:S01]  /*7920*/  F2FP.BF16.F32.PACK_AB R26, R29, R28 ;  /* 0x0000001c1d1a723e */ /* 0x000fe200000010ff */
[----:B------:R0:W-:Y:S01]  /*7930*/  STSM.16.M88.4 [R152], R4 ;  /* 0x0000000498007844 */ /* 0x0001e20000000200 */
[-C--:B------:R-:W-:Y:S01]  /*7940*/  FMUL.FTZ R145, R145, R33.reuse ;  /* 0x0000002191917220 */ /* 0x080fe20000410000 */
[-C--:B------:R-:W-:Y:S01]  /*7950*/  FMUL.FTZ R148, R148, R33.reuse ;  /* 0x0000002194947220 */ /* 0x080fe20000410000 */
[----:B------:R-:W-:Y:S01]  /*7960*/  FMUL.FTZ R149, R149, R33 ;  /* 0x0000002195957220 */ /* 0x000fe20000410000 */
[----:B------:R-:W1:Y:S01]  /*7970*/  MUFU.EX2 R13, R13 ;  /* 0x0000000d000d7308 */ /* 0x000e620000000800 */
[C---:B--2---:R-:W-:Y:S01]  /*7980*/  FADD.FTZ R8, R108.reuse, R9 ;  /* 0x000000096c087221 */ /* 0x044fe20000010000 */
[----:B------:R-:W-:Y:S01]  /*7990*/  F2FP.BF16.F32.PACK_AB R27, R108, R27 ;  /* 0x0000001b6c1b723e */ /* 0x000fe200000010ff */
[----:B------:R-:W-:-:S04]  /*79a0*/  IMAD.MOV.U32 R0, RZ, RZ, R96 ;  /* 0x000000ffff007224 */ /* 0x000fc800078e0060 */
[----:B------:R-:W-:Y:S01]  /*79b0*/  STSM.16.M88.4 [R17], R24 ;  /* 0x0000001811007844 */ /* 0x000fe20000000200 */
[----:B------:R-:W2:Y:S01]  /*79c0*/  MUFU.EX2 R106, R106 ;  /* 0x0000006a006a7308 */ /* 0x000ea20000000800 */
[----:B---3--:R-:W-:-:S07]  /*79d0*/  FADD.FTZ R47, R32, R47 ;  /* 0x0000002f202f7221 */ /* 0x008fce0000010000 */
[----:B------:R-:W3:Y:S01]  /*79e0*/  MUFU.EX2 R109, R109 ;  /* 0x0000006d006d7308 */ /* 0x000ee20000000800 */
[----:B-1----:R-:W-:-:S07]  /*79f0*/  FADD.FTZ R8, R13, R8 ;  /* 0x000000080d087221 */ /* 0x002fce0000010000 */
[----:B------:R-:W1:Y:S01]  /*7a00*/  MUFU.EX2 R36, R36 ;  /* 0x0000002400247308 */ /* 0x000e620000000800 */
[----:B--2---:R-:W-:-:S07]  /*7a10*/  FADD.FTZ R47, R106, R47 ;  /* 0x0000002f6a2f7221 */ /* 0x004fce0000010000 */
[----:B------:R-:W2:Y:S01]  /*7a20*/  MUFU.EX2 R18, R18 ;  /* 0x0000001200127308 */ /* 0x000ea20000000800 */
[----:B---3--:R-:W-:-:S07]  /*7a30*/  FADD.FTZ R9, R109, R8 ;  /* 0x000000086d097221 */ /* 0x008fce0000010000 */
[----:B------:R-:W3:Y:S01]  /*7a40*/  MUFU.EX2 R37, R37 ;  /* 0x0000002500257308 */ /* 0x000ee20000000800 */
[----:B-1----:R-:W-:-:S07]  /*7a50*/  FADD.FTZ R8, R36, R47 ;  /* 0x0000002f24087221 */ /* 0x002fce0000010000 */
        /* <DEDUP_REMOVED lines=8> */
[----:B--2---:R-:W-:-:S07]  /*7ae0*/  FADD.FTZ R8, R40, R9 ;  /* 0x0000000928087221 */ /* 0x004fce0000010000 */
[----:B------:R-:W2:Y:S01]  /*7af0*/  MUFU.EX2 R35, R35 ;  /* 0x0000002300237308 */ /* 0x000ea20000000800 */
[----:B---3--:R-:W-:-:S07]  /*7b00*/  FADD.FTZ R42, R19, R42 ;  /* 0x0000002a132a7221 */ /* 0x008fce0000010000 */
[----:B------:R-:W3:Y:S01]  /*7b10*/  MUFU.EX2 R44, R44 ;  /* 0x0000002c002c7308 */ /* 0x000ee20000000800 */
[C---:B-1----:R-:W-:Y:S01]  /*7b20*/  FADD.FTZ R9, R41.reuse, R8 ;  /* 0x0000000829097221 */ /* 0x042fe20000010000 */
[----:B------:R-:W-:-:S06]  /*7b30*/  F2FP.BF16.F32.PACK_AB R40, R41, R40 ;  /* 0x000000282928723e */ /* 0x000fcc00000010ff */
[----:B------:R-:W1:Y:S01]  /*7b40*/  MUFU.EX2 R43, R43 ;  /* 0x0000002b002b7308 */ /* 0x000e620000000800 */
[C---:B--2---:R-:W-:Y:S01]  /*7b50*/  FADD.FTZ R42, R35.reuse, R42 ;  /* 0x0000002a232a7221 */ /* 0x044fe20000010000 */
[----:B------:R-:W-:-:S06]  /*7b60*/  F2FP.BF16.F32.PACK_AB R41, R35, R19 ;  /* 0x000000132329723e */ /* 0x000fcc00000010ff */
[----:B------:R-:W2:Y:S01]  /*7b70*/  MUFU.EX2 R45, R45 ;  /* 0x0000002d002d7308 */ /* 0x000ea20000000800 */
[----:B---3--:R-:W-:-:S07]  /*7b80*/  FADD.FTZ R8, R44, R9 ;  /* 0x000000092c087221 */ /* 0x008fce0000010000 */
[----:B------:R-:W3:Y:S01]  /*7b90*/  MUFU.EX2 R34, R34 ;  /* 0x0000002200227308 */ /* 0x000ee20000000800 */
[----:B-1----:R-:W-:-:S07]  /*7ba0*/  FADD.FTZ R9, R43, R42 ;  /* 0x0000002a2b097221 */ /* 0x002fce0000010000 */
[----:B------:R-:W1:Y:S01]  /*7bb0*/  MUFU.EX2 R48, R48 ;  /* 0x0000003000307308 */ /* 0x000e620000000800 */
[C---:B--2---:R-:W-:Y:S01]  /*7bc0*/  FADD.FTZ R29, R45.reuse, R8 ;  /* 0x000000082d1d7221 */ /* 0x044fe20000010000 */
[----:B------:R-:W-:Y:S02]  /*7bd0*/  F2FP.BF16.F32.PACK_AB R8, R106, R32 ;  /* 0x000000206a08723e */ /* 0x000fe400000010ff */
[----:B------:R-:W-:-:S04]  /*7be0*/  F2FP.BF16.F32.PACK_AB R42, R45, R44 ;  /* 0x0000002c2d2a723e */ /* 0x000fc800000010ff */
[----:B------:R-:W2:Y:S01]  /*7bf0*/  MUFU.EX2 R22, R22 ;  /* 0x0000001600167308 */ /* 0x000ea20000000800 */
[C---:B---3--:R-:W-:Y:S01]  /*7c00*/  FADD.FTZ R47, R34.reuse, R9 ;  /* 0x00000009222f7221 */ /* 0x048fe20000010000 */
[----:B------:R-:W-:Y:S02]  /*7c10*/  F2FP.BF16.F32.PACK_AB R9, R109, R13 ;  /* 0x0000000d6d09723e */ /* 0x000fe400000010ff */
[----:B------:R-:W-:-:S04]  /*7c20*/  F2FP.BF16.F32.PACK_AB R43, R34, R43 ;  /* 0x0000002b222b723e */ /* 0x000fc800000010ff */
[----:B------:R-:W3:Y:S01]  /*7c30*/  MUFU.EX2 R49, R49 ;  /* 0x0000003100317308 */ /* 0x000ee20000000800 */
[----:B-1----:R-:W-:-:S07]  /*7c40*/  FADD.FTZ R28, R48, R29 ;  /* 0x0000001d301c7221 */ /* 0x002fce0000010000 */
[----:B------:R-:W1:Y:S01]  /*7c50*/  MUFU.EX2 R30, R30 ;  /* 0x0000001e001e7308 */ /* 0x000e620000000800 */
[----:B--2---:R-:W-:-:S07]  /*7c60*/  FADD.FTZ R47, R22, R47 ;  /* 0x0000002f162f7221 */ /* 0x004fce0000010000 */
[----:B------:R-:W2:Y:S01]  /*7c70*/  MUFU.EX2 R52, R52 ;  /* 0x0000003400347308 */ /* 0x000ea20000000800 */
[C---:B---3--:R-:W-:Y:S01]  /*7c80*/  FADD.FTZ R13, R49.reuse, R28 ;  /* 0x0000001c310d7221 */ /* 0x048fe20000010000 */
[----:B------:R-:W-:-:S06]  /*7c90*/  F2FP.BF16.F32.PACK_AB R48, R49, R48 ;  /* 0x000000303130723e */ /* 0x000fcc00000010ff */
[----:B------:R-:W-:Y:S01]  /*7ca0*/  MUFU.EX2 R51, R51 ;  /* 0x0000003300337308 */ /* 0x000fe20000000800 */
[----:B-1----:R-:W-:-:S07]  /*7cb0*/  F2FP.BF16.F32.PACK_AB R49, R30, R22 ;  /* 0x000000161e31723e */ /* 0x002fce00000010ff */
[----:B------:R-:W1:Y:S01]  /*7cc0*/  MUFU.EX2 R53, R53 ;  /* 0x0000003500357308 */ /* 0x000e620000000800 */
[----:B--2---:R-:W-:-:S07]  /*7cd0*/  FADD.FTZ R28, R52, R13 ;  /* 0x0000000d341c7221 */ /* 0x004fce0000010000 */
[----:B------:R-:W-:Y:S08]  /*7ce0*/  MUFU.EX2 R31, R31 ;  /* 0x0000001f001f7308 */ /* 0x000ff00000000800 */
[----:B------:R-:W2:Y:S01]  /*7cf0*/  MUFU.EX2 R56, R56 ;  /* 0x0000003800387308 */ /* 0x000ea20000000800 */
[----:B-1----:R-:W-:-:S07]  /*7d00*/  F2FP.BF16.F32.PACK_AB R50, R53, R52 ;  /* 0x000000343532723e */ /* 0x002fce00000010ff */
[----:B------:R-:W-:Y:S08]  /*7d10*/  MUFU.EX2 R3, R58 ;  /* 0x0000003a00037308 */ /* 0x000ff00000000800 */
[----:B------:R-:W0:Y:S08]  /*7d20*/  MUFU.EX2 R57, R57 ;  /* 0x0000003900397308 */ /* 0x000e300000000800 */
[----:B------:R1:W-:Y:S08]  /*7d30*/  MUFU.EX2 R21, R11 ;  /* 0x0000000b00157308 */ /* 0x0003f00000000800 */
[----:B------:R-:W3:Y:S01]  /*7d40*/  MUFU.EX2 R12, R12 ;  /* 0x0000000c000c7308 */ /* 0x000ee20000000800 */
[----:B-1----:R-:W-:Y:S01]  /*7d50*/  F2FP.BF16.F32.PACK_AB R11, R23, R18 ;  /* 0x00000012170b723e */ /* 0x002fe200000010ff */
[----:B------:R-:W-:Y:S01]  /*7d60*/  FADD.FTZ R18, R30, R47 ;  /* 0x0000002f1e127221 */ /* 0x000fe20000010000 */
[----:B------:R-:W-:-:S03]  /*7d70*/  FADD.FTZ R23, R53, R28 ;  /* 0x0000001c35177221 */ /* 0x000fc60000010000 */
[----:B------:R-:W-:Y:S01]  /*7d80*/  FADD.FTZ R18, R51, R18 ;  /* 0x0000001233127221 */ /* 0x000fe20000010000 */
[----:B--2---:R-:W-:Y:S01]  /*7d90*/  FADD.FTZ R28, R56, R23 ;  /* 0x00000017381c7221 */ /* 0x004fe20000010000 */
[----:B------:R-:W1:Y:S01]  /*7da0*/  MUFU.EX2 R60, R60 ;  /* 0x0000003c003c7308 */ /* 0x000e620000000800 */
[----:B------:R1:W-:Y:S01]  /*7db0*/  STSM.16.M88.4 [R16], R8 ;  /* 0x0000000810007844 */ /* 0x0003e20000000200 */
[----:B------:R-:W-:Y:S01]  /*7dc0*/  FADD.FTZ R18, R31, R18 ;  /* 0x000000121f127221 */ /* 0x000fe20000010000 */
[C---:B0-----:R-:W-:Y:S01]  /*7dd0*/  FADD.FTZ R5, R57.reuse, R28 ;  /* 0x0000001c39057221 */ /* 0x041fe20000010000 */
[----:B------:R-:W-:Y:S01]  /*7de0*/  F2FP.BF16.F32.PACK_AB R56, R57, R56 ;  /* 0x000000383938723e */ /* 0x000fe200000010ff */
[----:B------:R-:W-:Y:S01]  /*7df0*/  STSM.16.M88.4 [R2+0x24800], R40 ;  /* 0x0248002802007844 */ /* 0x000fe20000000200 */
[----:B------:R-:W-:Y:S01]  /*7e00*/  FADD.FTZ R23, R3, R18 ;  /* 0x0000001203177221 */ /* 0x000fe20000010000 */
[----:B------:R-:W-:Y:S01]  /*7e10*/  F2FP.BF16.F32.PACK_AB R51, R31, R51 ;  /* 0x000000331f33723e */ /* 0x000fe200000010ff */
[----:B------:R-:W0:Y:S01]  /*7e20*/  MUFU.EX2 R59, R59 ;  /* 0x0000003b003b7308 */ /* 0x000e220000000800 */
[C---:B---3--:R-:W-:Y:S01]  /*7e30*/  F2FP.BF16.F32.PACK_AB R57, R12.reuse, R3 ;  /* 0x000000030c39723e */ /* 0x048fe200000010ff */
[----:B------:R-:W-:-:S02]  /*7e40*/  FADD.FTZ R6, R12, R23 ;  /* 0x000000170c067221 */ /* 0x000fc40000010000 */
[----:B------:R-:W-:Y:S04]  /*7e50*/  STSM.16.M88.4 [R154], R48 ;  /* 0x000000309a007844 */ /* 0x000fe80000000200 */
[----:B------:R-:W2:Y:S01]  /*7e60*/  MUFU.EX2 R61, R61 ;  /* 0x0000003d003d7308 */ /* 0x000ea20000000800 */
[----:B-1----:R-:W-:-:S07]  /*7e70*/  FADD.FTZ R8, R60, R5 ;  /* 0x000000053c087221 */ /* 0x002fce0000010000 */
[----:B------:R-:W1:Y:S01]  /*7e80*/  MUFU.EX2 R38, R38 ;  /* 0x0000002600267308 */ /* 0x000e620000000800 */
[----:B0-----:R-:W-:-:S07]  /*7e90*/  FADD.FTZ R5, R59, R6 ;  /* 0x000000063b057221 */ /* 0x001fce0000010000 */
[----:B------:R-:W0:Y:S01]  /*7ea0*/  MUFU.EX2 R64, R64 ;  /* 0x0000004000407308 */ /* 0x000e220000000800 */
[C---:B--2---:R-:W-:Y:S01]  /*7eb0*/  FADD.FTZ R7, R61.reuse, R8 ;  /* 0x000000083d077221 */ /* 0x044fe20000010000 */
[----:B------:R-:W-:-:S06]  /*7ec0*/  F2FP.BF16.F32.PACK_AB R58, R61, R60 ;  /* 0x0000003c3d3a723e */ /* 0x000fcc00000010ff */
[----:B------:R-:W2:Y:S01]  /*7ed0*/  MUFU.EX2 R39, R39 ;  /* 0x0000002700277308 */ /* 0x000ea20000000800 */
[C---:B-1----:R-:W-:Y:S01]  /*7ee0*/  FADD.FTZ R6, R38.reuse, R5 ;  /* 0x0000000526067221 */ /* 0x042fe20000010000 */
[----:B------:R-:W-:-:S05]  /*7ef0*/  F2FP.BF16.F32.PACK_AB R59, R38, R59 ;  /* 0x0000003b263b723e */ /* 0x000fca00000010ff */
[----:B------:R-:W-:Y:S01]  /*7f00*/  STSM.16.M88.4 [R17+0x6000], R56 ;  /* 0x0060003811007844 */ /* 0x000fe20000000200 */
[----:B------:R-:W1:Y:S01]  /*7f10*/  MUFU.EX2 R65, R65 ;  /* 0x0000004100417308 */ /* 0x000e620000000800 */
[----:B0-----:R-:W-:-:S07]  /*7f20*/  FADD.FTZ R8, R64, R7 ;  /* 0x0000000740087221 */ /* 0x001fce0000010000 */
[----:B------:R-:W0:Y:S01]  /*7f30*/  MUFU.EX2 R46, R46 ;  /* 0x0000002e002e7308 */ /* 0x000e220000000800 */
[----:B--2---:R-:W-:-:S07]  /*7f40*/  FADD.FTZ R7, R39, R6 ;  /* 0x0000000627077221 */ /* 0x004fce0000010000 */
[----:B------:R-:W2:Y:S01]  /*7f50*/  MUFU.EX2 R70, R70 ;  /* 0x0000004600467308 */ /* 0x000ea20000000800 */
[C---:B-1----:R-:W-:Y:S01]  /*7f60*/  FADD.FTZ R9, R65.reuse, R8 ;  /* 0x0000000841097221 */ /* 0x042fe20000010000 */
[----:B------:R-:W-:-:S06]  /*7f70*/  F2FP.BF16.F32.PACK_AB R64, R65, R64 ;  /* 0x000000404140723e */ /* 0x000fcc00000010ff */
[----:B------:R-:W1:Y:S01]  /*7f80*/  MUFU.EX2 R67, R67 ;  /* 0x0000004300437308 */ /* 0x000e620000000800 */
[C---:B0-----:R-:W-:Y:S01]  /*7f90*/  FADD.FTZ R8, R46.reuse, R7 ;  /* 0x000000072e087221 */ /* 0x041fe20000010000 */
[----:B------:R-:W-:-:S06]  /*7fa0*/  F2FP.BF16.F32.PACK_AB R65, R46, R39 ;  /* 0x000000272e41723e */ /* 0x000fcc00000010ff */
[----:B------:R-:W0:Y:S01]  /*7fb0*/  MUFU.EX2 R71, R71 ;  /* 0x0000004700477308 */ /* 0x000e220000000800 */
[----:B--2---:R-:W-:-:S07]  /*7fc0*/  FADD.FTZ R10, R70, R9 ;  /* 0x00000009460a7221 */ /* 0x004fce0000010000 */
[----:B------:R-:W2:Y:S01]  /*7fd0*/  MUFU.EX2 R15, R69 ;  /* 0x00000045000f7308 */ /* 0x000ea20000000800 */
[----:B-1----:R-:W-:-:S07]  /*7fe0*/  FADD.FTZ R8, R67, R8 ;  /* 0x0000000843087221 */ /* 0x002fce0000010000 */
[----:B------:R-:W1:Y:S01]  /*7ff0*/  MUFU.EX2 R74, R74 ;  /* 0x0000004a004a7308 */ /* 0x000e620000000800 */
[C---:B0-----:R-:W-:Y:S01]  /*8000*/  FADD.FTZ R3, R71.reuse, R10 ;  /* 0x0000000a47037221 */ /* 0x041fe20000010000 */
[----:B------:R-:W-:-:S06]  /*8010*/  F2FP.BF16.F32.PACK_AB R66, R71, R70 ;  /* 0x000000464742723e */ /* 0x000fcc00000010ff */
[----:B------:R-:W0:Y:S01]  /*8020*/  MUFU.EX2 R77, R72 ;  /* 0x00000048004d7308 */ /* 0x000e220000000800 */
[C---:B--2---:R-:W-:Y:S01]  /*8030*/  FADD.FTZ R8, R15.reuse, R8 ;  /* 0x000000080f087221 */ /* 0x044fe20000010000 */
[----:B------:R-:W-:-:S05]  /*8040*/  F2FP.BF16.F32.PACK_AB R67, R15, R67 ;  /* 0x000000430f43723e */ /* 0x000fca00000010ff */
[----:B------:R-:W-:Y:S01]  /*8050*/  STSM.16.M88.4 [R16+0x6000], R64 ;  /* 0x0060004010007844 */ /* 0x000fe20000000200 */
[----:B------:R-:W2:Y:S01]  /*8060*/  MUFU.EX2 R75, R75 ;  /* 0x0000004b004b7308 */ /* 0x000ea20000000800 */
[----:B-1----:R-:W-:-:S07]  /*8070*/  FADD.FTZ R10, R74, R3 ;  /* 0x000000034a0a7221 */ /* 0x002fce0000010000 */
[----:B------:R-:W1:Y:S01]  /*8080*/  MUFU.EX2 R14, R73 ;  /* 0x00000049000e7308 */ /* 0x000e620000000800 */
[----:B0-----:R-:W-:-:S07]  /*8090*/  FADD.FTZ R3, R77, R8 ;  /* 0x000000084d037221 */ /* 0x001fce0000010000 */
[----:B------:R-:W0:Y:S01]  /*80a0*/  MUFU.EX2 R78, R78 ;  /* 0x0000004e004e7308 */ /* 0x000e220000000800 */
[----:B--2---:R-:W-:-:S07]  /*80b0*/  FADD.FTZ R7, R75, R10 ;  /* 0x0000000a4b077221 */ /* 0x004fce0000010000 */
[----:B------:R2:W3:Y:S01]  /*80c0*/  MUFU.EX2 R20, R76 ;  /* 0x0000004c00147308 */ /* 0x0004e20000000800 */
[C---:B-1----:R-:W-:Y:S01]  /*80d0*/  FADD.FTZ R3, R14.reuse, R3 ;  /* 0x000000030e037221 */ /* 0x042fe20000010000 */
[----:B------:R-:W-:-:S06]  /*80e0*/  F2FP.BF16.F32.PACK_AB R77, R14, R77 ;  /* 0x0000004d0e4d723e */ /* 0x000fcc00000010ff */
[----:B------:R-:W1:Y:S01]  /*80f0*/  MUFU.EX2 R79, R79 ;  /* 0x0000004f004f7308 */ /* 0x000e620000000800 */
[----:B0-----:R-:W-:Y:S01]  /*8100*/  FADD.FTZ R8, R78, R7 ;  /* 0x000000074e087221 */ /* 0x001fe20000010000 */
[----:B--2---:R-:W-:-:S06]  /*8110*/  F2FP.BF16.F32.PACK_AB R76, R75, R74 ;  /* 0x0000004a4b4c723e */ /* 0x004fcc00000010ff */
[----:B------:R-:W0:Y:S01]  /*8120*/  MUFU.EX2 R82, R82 ;  /* 0x0000005200527308 */ /* 0x000e220000000800 */
[----:B---3--:R-:W-:-:S04]  /*8130*/  FADD.FTZ R10, R20, R3 ;  /* 0x00000003140a7221 */ /* 0x008fc80000010000 */
[----:B------:R-:W-:-:S03]  /*8140*/  FADD.FTZ R7, R21, R10 ;  /* 0x0000000a15077221 */ /* 0x000fc60000010000 */
[----:B------:R-:W2:Y:S01]  /*8150*/  MUFU.EX2 R80, R80 ;  /* 0x0000005000507308 */ /* 0x000ea20000000800 */
[C---:B-1----:R-:W-:Y:S01]  /*8160*/  FADD.FTZ R3, R79.reuse, R8 ;  /* 0x000000084f037221 */ /* 0x042fe20000010000 */
[----:B------:R-:W-:Y:S02]  /*8170*/  F2FP.BF16.F32.PACK_AB R78, R79, R78 ;  /* 0x0000004e4f4e723e */ /* 0x000fe400000010ff */
[----:B------:R-:W-:-:S04]  /*8180*/  F2FP.BF16.F32.PACK_AB R79, R21, R20 ;  /* 0x00000014154f723e */ /* 0x000fc800000010ff */
[----:B------:R-:W1:Y:S01]  /*8190*/  MUFU.EX2 R83, R83 ;  /* 0x0000005300537308 */ /* 0x000e620000000800 */
[----:B0-----:R-:W-:Y:S01]  /*81a0*/  FADD.FTZ R8, R82, R3 ;  /* 0x0000000352087221 */ /* 0x001fe20000010000 */
[----:B------:R-:W-:Y:S06]  /*81b0*/  STSM.16.M88.4 [R2+0x2a800], R76 ;  /* 0x02a8004c02007844 */ /* 0x000fec0000000200 */
[----:B------:R-:W0:Y:S01]  /*81c0*/  MUFU.EX2 R81, R81 ;  /* 0x0000005100517308 */ /* 0x000e220000000800 */
[----:B--2---:R-:W-:-:S07]  /*81d0*/  FADD.FTZ R10, R80, R7 ;  /* 0x00000007500a7221 */ /* 0x004fce0000010000 */
[----:B------:R-:W2:Y:S01]  /*81e0*/  MUFU.EX2 R86, R86 ;  /* 0x0000005600567308 */ /* 0x000ea20000000800 */
[----:B-1----:R-:W-:-:S07]  /*81f0*/  FADD.FTZ R3, R83, R8 ;  /* 0x0000000853037221 */ /* 0x002fce0000010000 */
[----:B------:R1:W3:Y:S01]  /*8200*/  MUFU.EX2 R13, R84 ;  /* 0x00000054000d7308 */ /* 0x0002e20000000800 */
[----:B0-----:R-:W-:-:S07]  /*8210*/  FADD.FTZ R10, R81, R10 ;  /* 0x0000000a510a7221 */ /* 0x001fce0000010000 */
[----:B------:R-:W0:Y:S01]  /*8220*/  MUFU.EX2 R87, R87 ;  /* 0x0000005700577308 */ /* 0x000e220000000800 */
[----:B--2---:R-:W-:Y:S01]  /*8230*/  FADD.FTZ R8, R86, R3 ;  /* 0x0000000356087221 */ /* 0x004fe20000010000 */
[----:B-1----:R-:W-:-:S06]  /*8240*/  F2FP.BF16.F32.PACK_AB R84, R83, R82 ;  /* 0x000000525354723e */ /* 0x002fcc00000010ff */
[----:B------:R1:W2:Y:S01]  /*8250*/  MUFU.EX2 R4, R85 ;  /* 0x0000005500047308 */ /* 0x0002a20000000800 */
[----:B---3--:R-:W-:-:S07]  /*8260*/  FADD.FTZ R3, R13, R10 ;  /* 0x0000000a0d037221 */ /* 0x008fce0000010000 */
[----:B------:R-:W3:Y:S01]  /*8270*/  MUFU.EX2 R90, R90 ;  /* 0x0000005a005a7308 */ /* 0x000ee20000000800 */
[C---:B0-----:R-:W-:Y:S01]  /*8280*/  FADD.FTZ R7, R87.reuse, R8 ;  /* 0x0000000857077221 */ /* 0x041fe20000010000 */
[----:B------:R-:W-:Y:S02]  /*8290*/  F2FP.BF16.F32.PACK_AB R86, R87, R86 ;  /* 0x000000565756723e */ /* 0x000fe400000010ff */
[----:B-1----:R-:W-:-:S04]  /*82a0*/  F2FP.BF16.F32.PACK_AB R85, R81, R80 ;  /* 0x000000505155723e */ /* 0x002fc800000010ff */
[----:B------:R-:W0:Y:S01]  /*82b0*/  MUFU.EX2 R5, R88 ;  /* 0x0000005800057308 */ /* 0x000e220000000800 */
[C---:B--2---:R-:W-:Y:S01]  /*82c0*/  FADD.FTZ R8, R4.reuse, R3 ;  /* 0x0000000304087221 */ /* 0x044fe20000010000 */
[----:B------:R-:W-:-:S05]  /*82d0*/  F2FP.BF16.F32.PACK_AB R87, R4, R13 ;  /* 0x0000000d0457723e */ /* 0x000fca00000010ff */
[----:B------:R-:W-:Y:S01]  /*82e0*/  STSM.16.M88.4 [R153], R84 ;  /* 0x0000005499007844 */ /* 0x000fe20000000200 */
[----:B------:R-:W1:Y:S01]  /*82f0*/  MUFU.EX2 R91, R91 ;  /* 0x0000005b005b7308 */ /* 0x000e620000000800 */
[----:B---3--:R-:W-:-:S07]  /*8300*/  FADD.FTZ R10, R90, R7 ;  /* 0x000000075a0a7221 */ /* 0x008fce0000010000 */
[----:B------:R-:W2:Y:S01]  /*8310*/  MUFU.EX2 R6, R89 ;  /* 0x0000005900067308 */ /* 0x000ea20000000800 */
[----:B0-----:R-:W-:-:S07]  /*8320*/  FADD.FTZ R3, R5, R8 ;  /* 0x0000000805037221 */ /* 0x001fce0000010000 */
[----:B------:R-:W0:Y:S01]  /*8330*/  MUFU.EX2 R93, R93 ;  /* 0x0000005d005d7308 */ /* 0x000e220000000800 */
[C---:B-1----:R-:W-:Y:S01]  /*8340*/  FADD.FTZ R10, R91.reuse, R10 ;  /* 0x0000000a5b0a7221 */ /* 0x042fe20000010000 */
[----:B------:R-:W-:-:S06]  /*8350*/  F2FP.BF16.F32.PACK_AB R4, R91, R90 ;  /* 0x0000005a5b04723e */ /* 0x000fcc00000010ff */
[----:B------:R-:W1:Y:S01]  /*8360*/  MUFU.EX2 R92, R92 ;  /* 0x0000005c005c7308 */ /* 0x000e620000000800 */
[C---:B--2---:R-:W-:Y:S01]  /*8370*/  FADD.FTZ R3, R6.reuse, R3 ;  /* 0x0000000306037221 */ /* 0x044fe20000010000 */
[----:B------:R-:W-:-:S06]  /*8380*/  F2FP.BF16.F32.PACK_AB R5, R6, R5 ;  /* 0x000000050605723e */ /* 0x000fcc00000010ff */
[----:B------:R-:W2:Y:S01]  /*8390*/  MUFU.EX2 R95, R95 ;  /* 0x0000005f005f7308 */ /* 0x000ea20000000800 */
[----:B0-----:R-:W-:-:S07]  /*83a0*/  FADD.FTZ R10, R93, R10 ;  /* 0x0000000a5d0a7221 */ /* 0x001fce0000010000 */
[----:B------:R-:W0:Y:S01]  /*83b0*/  MUFU.EX2 R94, R94 ;  /* 0x0000005e005e7308 */ /* 0x000e220000000800 */
[----:B-1----:R-:W-:-:S07]  /*83c0*/  FADD.FTZ R3, R92, R3 ;  /* 0x000000035c037221 */ /* 0x002fce0000010000 */
[----:B------:R-:W1:Y:S01]  /*83d0*/  MUFU.EX2 R100, R100 ;  /* 0x0000006400647308 */ /* 0x000e620000000800 */
[C---:B--2---:R-:W-:Y:S01]  /*83e0*/  FADD.FTZ R7, R95.reuse, R10 ;  /* 0x0000000a5f077221 */ /* 0x044fe20000010000 */
[----:B------:R-:W-:-:S06]  /*83f0*/  F2FP.BF16.F32.PACK_AB R6, R95, R93 ;  /* 0x0000005d5f06723e */ /* 0x000fcc00000010ff */
[----:B------:R-:W2:Y:S01]  /*8400*/  MUFU.EX2 R18, R97 ;  /* 0x0000006100127308 */ /* 0x000ea20000000800 */
[----:B0-----:R-:W-:-:S07]  /*8410*/  FADD.FTZ R3, R94, R3 ;  /* 0x000000035e037221 */ /* 0x001fce0000010000 */
[----:B------:R-:W0:Y:S01]  /*8420*/  MUFU.EX2 R99, R99 ;  /* 0x0000006300637308 */ /* 0x000e220000000800 */
[----:B-1----:R-:W-:Y:S01]  /*8430*/  FADD.FTZ R8, R100, R7 ;  /* 0x0000000764087221 */ /* 0x002fe20000010000 */
[----:B------:R-:W-:-:S05]  /*8440*/  F2FP.BF16.F32.PACK_AB R7, R94, R92 ;  /* 0x0000005c5e07723e */ /* 0x000fca00000010ff */
[----:B------:R1:W-:Y:S01]  /*8450*/  STSM.16.M88.4 [R17+0xc000], R4 ;  /* 0x00c0000411007844 */ /* 0x0003e20000000200 */
[----:B------:R-:W3:Y:S01]  /*8460*/  MUFU.EX2 R9, R98 ;  /* 0x0000006200097308 */ /* 0x000ee20000000800 */
[----:B--2---:R-:W-:-:S07]  /*8470*/  FADD.FTZ R3, R18, R3 ;  /* 0x0000000312037221 */ /* 0x004fce0000010000 */
[----:B------:R-:W2:Y:S01]  /*8480*/  MUFU.EX2 R101, R101 ;  /* 0x0000006500657308 */ /* 0x000ea20000000800 */
[C---:B0-----:R-:W-:Y:S01]  /*8490*/  FADD.FTZ R12, R99.reuse, R8 ;  /* 0x00000008630c7221 */ /* 0x041fe20000010000 */
[----:B------:R-:W-:Y:S01]  /*84a0*/  F2FP.BF16.F32.PACK_AB R8, R99, R100 ;  /* 0x000000646308723e */ /* 0x000fe200000010ff */
[----:B-1----:R-:W-:-:S05]  /*84b0*/  IMAD.MOV.U32 R5, RZ, RZ, R103 ;  /* 0x000000ffff057224 */ /* 0x002fca00078e0067 */
[----:B------:R-:W0:Y:S01]  /*84c0*/  MUFU.EX2 R105, R105 ;  /* 0x0000006900697308 */ /* 0x000e220000000800 */
[C---:B---3--:R-:W-:Y:S01]  /*84d0*/  FADD.FTZ R3, R9.reuse, R3 ;  /* 0x0000000309037221 */ /* 0x048fe20000010000 */
[----:B------:R-:W-:-:S06]  /*84e0*/  F2FP.BF16.F32.PACK_AB R9, R9, R18 ;  /* 0x000000120909723e */ /* 0x000fcc00000010ff */
[----:B------:R-:W1:Y:S01]  /*84f0*/  MUFU.EX2 R102, R102 ;  /* 0x0000006600667308 */ /* 0x000e620000000800 */
[----:B--2---:R-:W-:-:S07]  /*8500*/  FADD.FTZ R12, R101, R12 ;  /* 0x0000000c650c7221 */ /* 0x004fce0000010000 */
[----:B------:R-:W2:Y:S01]  /*8510*/  MUFU.EX2 R104, R104 ;  /* 0x0000006800687308 */ /* 0x000ea20000000800 */
[C---:B0-----:R-:W-:Y:S01]  /*8520*/  F2FP.BF16.F32.PACK_AB R10, R105.reuse, R101 ;  /* 0x00000065690a723e */ /* 0x041fe200000010ff */
[----:B-1----:R-:W-:Y:S01]  /*8530*/  FADD.FTZ R13, R102, R3 ;  /* 0x00000003660d7221 */ /* 0x002fe20000010000 */
[----:B------:R-:W-:Y:S01]  /*8540*/  FADD.FTZ R3, R105, R12 ;  /* 0x0000000c69037221 */ /* 0x000fe20000010000 */
[C---:B--2---:R-:W-:Y:S02]  /*8550*/  F2FP.BF16.F32.PACK_AB R11, R104.reuse, R102 ;  /* 0x00000066680b723e */ /* 0x044fe400000010ff */
[----:B------:R-:W-:-:S03]  /*8560*/  FADD.FTZ R4, R104, R13 ;  /* 0x0000000d68047221 */ /* 0x000fc60000010000 */
[----:B------:R0:W-:Y:S01]  /*8570*/  STSM.16.M88.4 [R16+0xc000], R8 ;  /* 0x00c0000810007844 */ /* 0x0001e20000000200 */
[----:B------:R-:W-:Y:S01]  /*8580*/  @!PT LDS RZ, [RZ] ;  /* 0x00000000fffff984 */ /* 0x000fe20000000800 */
[----:B------:R-:W-:Y:S01]  /*8590*/  @!PT LDS RZ, [RZ] ;  /* 0x00000000fffff984 */ /* 0x000fe20000000800 */
[----:B------:R-:W-:Y:S01]  /*85a0*/  @!PT LDS RZ, [RZ] ;  /* 0x00000000fffff984 */ /* 0x000fe20000000800 */
[----:B------:R-:W-:Y:S01]  /*85b0*/  @!PT LDS RZ, [RZ] ;  /* 0x00000000fffff984 */ /* 0x000fe20000000800 */
[----:B------:R1:W-:Y:S06]  /*85c0*/  MEMBAR.ALL.CTA ;  /* 0x0000000000007992 */ /* 0x0003ec0000008000 */
[----:B-1----:R-:W1:Y:S02]  /*85d0*/  FENCE.VIEW.ASYNC.S ;  /* 0x00000000000073c6 */ /* 0x002e640000000000 */
[----:B-1----:R-:W-:Y:S01]  /*85e0*/  NOP ;  /* 0x0000000000007918 */ /* 0x002fe20000000000 */
[----:B------:R-:W-:Y:S05]  /*85f0*/  @P2 BRA `(.L_x_185) ;  /* 0xffffffc8008c2947 */ /* 0x000fea000383ffff */
.L_x_176:
[----:B------:R-:W-:Y:S06]  /*8600*/  BAR.ARV 0x8, 0x200 ;  /* 0x0208000000007b1d */ /* 0x000fec0000002000 */
[----:B------:R-:W-:Y:S05]  /*8610*/  @!P0 BRA `(.L_x_186) ;  /* 0x0000000000048947 */ /* 0x000fea0003800000 */
[----:B------:R-:W-:Y:S01]  /*8620*/  BPT.TRAP 0x1 ;  /* 0x000000040000795c */ /* 0x000fe20000300000 */
.L_x_186:
[----:B------:R-:W-:Y:S01]  /*8630*/  ULEA UR12, UR38, UR39, 0x3 ;  /* 0x00000027260c7291 */ /* 0x000fe2000f8e183f */
[----:B------:R-:W-:-:S05]  /*8640*/  IMAD.U32 R0, RZ, RZ, UR37 ;  /* 0x00000025ff007e24 */ /* 0x000fca000f8e00ff */
[----:B------:R-:W-:-:S04]  /*8650*/  SHF.L.U32 R0, R0, 0x1f, RZ ;  /* 0x0000001f00007819 */ /* 0x000fc800000006ff */
[----:B------:R1:W2:Y:S01]  /*8660*/  SYNCS.PHASECHK.TRANS64.TRYWAIT P2, [UR12+0x30850], R0 ;  /* 0x03085000ff0075a7 */ /* 0x0002a2000804014c */
[----:B------:R-:W-:Y:S05]  /*8670*/  @!P0 BRA `(.L_x_187) ;  /* 0x0000000000048947 */ /* 0x000fea0003800000 */
[----:B------:R-:W-:Y:S01]  /*8680*/  BPT.TRAP 0x1 ;  /* 0x000000040000795c */ /* 0x000fe20000300000 */
.L_x_187:
[----:B--2---:R-:W-:Y:S05]  /*8690*/  @P2 BRA `(.L_x_188) ;  /* 0x0000000000082947 */ /* 0x004fea0003800000 */
[----:B------:R-:W2:Y:S02]  /*86a0*/  SYNCS.PHASECHK.TRANS64.TRYWAIT P0, [UR12+0x30850], R0 ;  /* 0x03085000ff0075a7 */ /* 0x000ea4000800014c */
[----:B--2---:R-:W-:Y:S05]  /*86b0*/  @!P0 BRA `(.L_x_189) ;  /* 0x00000078000c8947 */ /* 0x004fea0003800000 */
.L_x_188:
[----:B------:R-:W-:Y:S01]  /*86c0*/  UIADD3 UR39, UR39, 0x400, URZ ;  /* 0x0000040027277890 */ /* 0x000fe2000fffe03f */
[----:B------:R-:W-:Y:S01]  /*86d0*/  WARPGROUP.ARRIVE ;  /* 0x00000000000079c5 */ /* 0x000fe20000000000 */
[----:B------:R-:W-:Y:S01]  /*86e0*/  UIADD3 UR25, UR25, 0x1e800, URZ ;  /* 0x0001e80019197890 */ /* 0x000fe2000fffe03f */
[----:B-12---:R-:W1:Y:S01]  /*86f0*/  SHFL.BFLY PT, R0, R3, 0x2, 0x1f ;  /* 0x0c401f0003007f89 */ /* 0x006e6200000e0000 */
[----:B------:R-:W-:Y:S01]  /*8700*/  USHF.R.U32.HI UR39, URZ, 0x4, UR39 ;  /* 0x000000043f277899 */ /* 0x000fe20008011627 */
[----:B------:R-:W-:Y:S01]  /*8710*/  IMAD.MOV.U32 R21, RZ, RZ, RZ ;  /* 0x000000ffff157224 */ /* 0x000fe200078e00ff */
[----:B------:R-:W-:Y:S01]  /*8720*/  USHF.R.U32.HI UR25, URZ, 0x4, UR25 ;  /* 0x000000043f197899 */ /* 0x000fe20008011619 */
[----:B------:R-:W2:Y:S01]  /*8730*/  SHFL.BFLY PT, R5, R4, 0x2, 0x1f ;  /* 0x0c401f0004057f89 */ /* 0x000ea200000e0000 */
[----:B------:R-:W-:Y:S01]  /*8740*/  ULOP3.LUT UR6, UR39, 0x3fff, URZ, 0xc0, !UPT ;  /* 0x00003fff27067892 */ /* 0x000fe2000f8ec03f */
[----:B0--3--:R-:W-:Y:S01]  /*8750*/  IMAD.U32 R11, RZ, RZ, UR26 ;  /* 0x0000001aff0b7e24 */ /* 0x009fe2000f8e00ff */
[----:B------:R-:W-:-:S02]  /*8760*/  ULOP3.LUT UR4, UR25, 0x3fff, URZ, 0xc0, !UPT ;  /* 0x00003fff19047892 */ /* 0x000fc4000f8ec03f */
[----:B------:R-:W-:Y:S02]  /*8770*/  UIMAD UR6, UR38, 0x600, UR6 ;  /* 0x00000600260678a4 */ /* 0x000fe4000f8e0206 */
[----:B------:R-:W-:Y:S01]  /*8780*/  ULOP3.LUT UR4, UR4, 0x10000, URZ, 0xfc, !UPT ;  /* 0x0001000004047892 */ /* 0x000fe2000f8efc3f */
[----:B------:R-:W-:Y:S01]  /*8790*/  UMOV UR7, 0x40000040 ;  /* 0x4000004000077882 */ /* 0x000fe20000000000 */
[----:B------:R-:W-:Y:S01]  /*87a0*/  UMOV UR5, 0x40000040 ;  /* 0x4000004000057882 */ /* 0x000fe20000000000 */
[----:B------:R-:W-:Y:S02]  /*87b0*/  UIADD3 UR10, UR6, 0x80, URZ ;  /* 0x00000080060a7890 */ /* 0x000fe4000fffe03f */
[----:B------:R-:W-:Y:S01]  /*87c0*/  UIADD3 UR8, UR4, 0x2, URZ ;  /* 0x0000000204087890 */ /* 0x000fe2000fffe03f */
[----:B------:R-:W-:-:S03]  /*87d0*/  UMOV UR11, 0x40000040 ;  /* 0x40000040000b7882 */ /* 0x000fc60000000000 */
[----:B------:R-:W-:Y:S01]  /*87e0*/  HGMMA.64x64x16.F32.BF16 R120, gdesc[UR4].tnspB, R120, gsb0 ;  /* 0x40e00000047879f0 */ /* 0x000fe20008001878 */
[----:B------:R-:W-:Y:S01]  /*87f0*/  UMOV UR9, 0x40000040 ;  /* 0x4000004000097882 */ /* 0x000fe20000000000 */
[----:B------:R-:W-:Y:S01]  /*8800*/  UMOV UR7, 0x40000040 ;  /* 0x4000004000077882 */ /* 0x000fe20000000000 */
[----:B------:R-:W-:Y:S01]  /*8810*/  UMOV UR5, 0x40000040 ;  /* 0x4000004000057882 */ /* 0x000fe20000000000 */
[----:B-1----:R-:W-:Y:S01]  /*8820*/  FADD.FTZ R0, R0, R3 ;  /* 0x0000000300007221 */ /* 0x002fe20000010000 */
[----:B------:R-:W-:Y:S01]  /*8830*/  UIADD3 UR38, UR38, 0x1, URZ ;  /* 0x0000000126267890 */ /* 0x000fe2000fffe03f */
[----:B------:R-:W-:Y:S01]  /*8840*/  IMAD.MOV.U32 R3, RZ, RZ, -0x800000 ;  /* 0xff800000ff037424 */ /* 0x000fe200078e00ff */
[----:B------:R-:W-:Y:S01]  /*8850*/  UIADD3 UR45, UR45, 0x1, URZ ;  /* 0x000000012d2d7890 */ /* 0x000fe2000fffe03f */
[----:B--2---:R-:W-:Y:S01]  /*8860*/  FADD.FTZ R6, R5, R4 ;  /* 0x0000000405067221 */ /* 0x004fe20000010000 */
[----:B------:R-:W-:Y:S01]  /*8870*/  UISETP.NE.AND UP0, UPT, UR38, 0x2, UPT ;  /* 0x000000022600788c */ /* 0x000fe2000bf05270 */
[----:B------:R-:W0:Y:S03]  /*8880*/  SHFL.BFLY PT, R5, R0, 0x1, 0x1f ;  /* 0x0c201f0000057f89 */ /* 0x000e2600000e0000 */
[----:B------:R-:W-:Y:S01]  /*8890*/  USEL UR38, UR38, URZ, UP0 ;  /* 0x0000003f26267287 */ /* 0x000fe20008000000 */
[----:B------:R-:W1:Y:S01]  /*88a0*/  SHFL.BFLY PT, R7, R6, 0x1, 0x1f ;  /* 0x0c201f0006077f89 */ /* 0x000e6200000e0000 */
[----:B0-----:R-:W-:Y:S01]  /*88b0*/  FADD.FTZ R9, R0, R5 ;  /* 0x0000000500097221 */ /* 0x001fe20000010000 */
[----:B------:R-:W-:-:S02]  /*88c0*/  IMAD.U32 R5, RZ, RZ, UR26 ;  /* 0x0000001aff057e24 */ /* 0x000fc4000f8e00ff */
[----:B------:R-:W-:Y:S02]  /*88d0*/  IMAD.MOV.U32 R0, RZ, RZ, -0x800000 ;  /* 0xff800000ff007424 */ /* 0x000fe400078e00ff */
[----:B-1----:R-:W-:Y:S01]  /*88e0*/  FADD.FTZ R10, R6, R7 ;  /* 0x00000007060a7221 */ /* 0x002fe20000010000 */
[----:B------:R-:W-:Y:S01]  /*88f0*/  FSETP.NE.FTZ.AND P0, PT, R9, RZ, PT ;  /* 0x000000ff0900720b */ /* 0x000fe20003f15000 */
[----:B------:R-:W-:Y:S01]  /*8900*/  IMAD.U32 R6, RZ, RZ, UR12 ;  /* 0x0000000cff067e24 */ /* 0x000fe2000f8e00ff */
[----:B------:R-:W-:Y:S02]  /*8910*/  MOV R7, RZ ;  /* 0x000000ff00077202 */ /* 0x000fe40000000f00 */
[----:B------:R-:W-:Y:S02]  /*8920*/  FSETP.NE.FTZ.AND P2, PT, R10, RZ, PT ;  /* 0x000000ff0a00720b */ /* 0x000fe40003f55000 */
[----:B------:R-:W-:-:S04]  /*8930*/  @!P1 IADD3 R6, R6, 0x30860, RZ ;  /* 0x0003086006069810 */ /* 0x000fc80007ffe0ff */
[----:B------:R-:W-:-:S03]  /*8940*/  @!P1 PRMT R6, RZ, 0x654, R6 ;  /* 0x00000654ff069816 */ /* 0x000fc60000000006 */
[----:B------:R-:W0:Y:S01]  /*8950*/  @P0 MUFU.LG2 R4, R9 ;  /* 0x0000000900040308 */ /* 0x000e220000000c00 */
[----:B------:R-:W-:-:S07]  /*8960*/  @P0 FMUL.FTZ R5, R5, 0.69314718246459960938 ;  /* 0x3f31721805050820 */ /* 0x000fce0000410000 */
[----:B------:R-:W1:Y:S08]  /*8970*/  @P2 MUFU.LG2 R8, R10 ;  /* 0x0000000a00082308 */ /* 0x000e700000000c00 */
[----:B------:R2:W3:Y:S01]  /*8980*/  @P0 MUFU.RCP R21, R9 ;  /* 0x0000000900150308 */ /* 0x0004e20000001000 */
[----:B0-----:R-:W-:-:S04]  /*8990*/  @P0 FMUL.FTZ R4, R4, 0.69314718246459960938 ;  /* 0x3f31721804040820 */ /* 0x001fc80000410000 */
[----:B------:R-:W-:Y:S01]  /*89a0*/  @P0 FFMA.FTZ R3, R5, R96, R4 ;  /* 0x0000006005030223 */ /* 0x000fe20000010004 */
[----:B------:R-:W-:Y:S01]  /*89b0*/  PLOP3.LUT P0, PT, PT, PT, PT, 0x8, 0x0 ;  /* 0x000000000000781c */ /* 0x000fe20003f0e170 */
[----:B------:R-:W-:Y:S02]  /*89c0*/  WARPGROUP.DEPBAR.LE gsb0, 0x0 ;  /* 0x00008000000079c5 */ /* 0x000fe40000010000 */
[----:B------:R-:W-:Y:S01]  /*89d0*/  WARPGROUP.ARRIVE ;  /* 0x00000000000079c5 */ /* 0x000fe20000000000 */
[----:B------:R-:W0:Y:S01]  /*89e0*/  @P2 MUFU.RCP R7, R10 ;  /* 0x0000000a00072308 */ /* 0x000e220000001000 */
[----:B--2---:R-:W-:Y:S01]  /*89f0*/  @P2 FMUL.FTZ R9, R11, 0.69314718246459960938 ;  /* 0x3f3172180b092820 */ /* 0x004fe20000410000 */
[----:B-1----:R-:W-:-:S03]  /*8a00*/  @P2 FMUL.FTZ R8, R8, 0.69314718246459960938 ;  /* 0x3f31721808082820 */ /* 0x002fc60000410000 */
[----:B------:R-:W-:Y:S01]  /*8a10*/  HGMMA.64x64x16.F32.BF16 R120, gdesc[UR8].tnspB, R120, gsb0 ;  /* 0x40e00000087879f0 */ /* 0x000fe20008001878 */
[----:B------:R-:W-:Y:S01]  /*8a20*/  UIADD3 UR10, UR6, 0x100, URZ ;  /* 0x00000100060a7890 */ /* 0x000fe2000fffe03f */
[----:B------:R-:W-:Y:S01]  /*8a30*/  @P2 FFMA.FTZ R0, R9, R103, R8 ;  /* 0x0000006709002223 */ /* 0x000fe20000010008 */
        /* <DEDUP_REMOVED lines=59> */
[----:B------:R-:W-:Y:S02]  /*8df0*/  UIADD3 UR6, UR6, 0x580, URZ ;  /* 0x0000058006067890 */ /* 0x000fe4000fffe03f */
[----:B------:R-:W-:Y:S01]  /*8e00*/  UIADD3 UR4, UR4, 0xc06, URZ ;  /* 0x00000c0604047890 */ /* 0x000fe2000fffe03f */
[----:B------:R-:W-:Y:S02]  /*8e10*/  WARPGROUP.DEPBAR.LE gsb0, 0x0 ;  /* 0x00008000000079c5 */ /* 0x000fe40000010000 */
[----:B------:R-:W-:-:S06]  /*8e20*/  WARPGROUP.ARRIVE ;  /* 0x00000000000079c5 */ /* 0x000fcc0000000000 */
[----:B------:R-:W-:Y:S03]  /*8e30*/  HGMMA.64x64x16.F32.BF16 R120, gdesc[UR8].tnspB, R120, gsb0 ;  /* 0x40e00000087879f0 */ /* 0x000fe60008001878 */
[----:B------:R-:W-:Y:S02]  /*8e40*/  WARPGROUP.DEPBAR.LE gsb0, 0x0 ;  /* 0x00008000000079c5 */ /* 0x000fe40000010000 */
[----:B------:R-:W-:-:S06]  /*8e50*/  WARPGROUP.ARRIVE ;  /* 0x00000000000079c5 */ /* 0x000fcc0000000000 */
[----:B------:R-:W-:Y:S01]  /*8e60*/  HGMMA.64x64x16.F32.BF16 R120, gdesc[UR4].tnspB, R120, gsb0 ;  /* 0x40e00000047879f0 */ /* 0x000fe20008001878 */
[----:B------:R-:W-:-:S04]  /*8e70*/  USEL UR4, URZ, 0x1, UP0 ;  /* 0x000000013f047887 */ /* 0x000fc80008000000 */
[----:B------:R-:W-:Y:S01]  /*8e80*/  ULOP3.LUT UR37, UR37, UR4, URZ, 0x3c, !UPT ;  /* 0x0000000425257292 */ /* 0x000fe2000f8e3c3f */
[----:B------:R-:W-:Y:S02]  /*8e90*/  WARPGROUP.DEPBAR.LE gsb0, 0x0 ;  /* 0x00008000000079c5 */ /* 0x000fe40000010000 */
[----:B------:R1:W-:Y:S01]  /*8ea0*/  @!P1 SYNCS.ARRIVE.TRANS64.RED.A1T0 RZ, [R6+URZ], RZ ;  /* 0x000000ff06ff99a7 */ /* 0x0003e2000810043f */
[-C--:B---3--:R-:W-:Y:S01]  /*8eb0*/  FMUL.FTZ R50, R120, R21.reuse ;  /* 0x0000001578327220 */ /* 0x088fe20000410000 */
        /* <DEDUP_REMOVED lines=30> */
[----:B-1----:R-:W-:-:S07]  /*90a0*/  FMUL.FTZ R151, R151, R7 ;  /* 0x0000000797977220 */ /* 0x002fce0000410000 */
.L_x_169:
[----:B------:R-:W0:Y:S08]  /*90b0*/  S2UR UR4, SR_CgaCtaId ;  /* 0x00000000000479c3 */ /* 0x000e300000008800 */
[----:B------:R-:W-:Y:S06]  /*90c0*/  BAR.SYNC.DEFER_BLOCKING 0x5, 0x200 ;  /* 0x0148000000007b1d */ /* 0x000fec0000010000 */
[----:B------:R-:W-:Y:S01]  /*90d0*/  UMOV UR39, 0x400 ;  /* 0x0000040000277882 */ /* 0x000fe20000000000 */
[----:B------:R-:W-:Y:S01]  /*90e0*/  BSSY B0, `(.L_x_190) ;  /* 0x000019e000007945 */ /* 0x000fe20003800000 */
[----:B0-----:R-:W-:-:S09]  /*90f0*/  ULEA UR39, UR4, UR39, 0x18 ;  /* 0x0000002704277291 */ /* 0x001fd2000f8ec03f */
[----:B------:R-:W0:Y:S02]  /*9100*/  LDS.128 R24, [UR39+0x308d0] ;  /* 0x0308d027ff187984 */ /* 0x000e240008000c00 */
[----:B0-----:R-:W-:Y:S02]  /*9110*/  R2UR UR6, R25 ;  /* 0x00000000190672ca */ /* 0x001fe400000e0000 */
[----:B------:R-:W-:Y:S01]  /*9120*/  R2UR UR5, R26 ;  /* 0x000000001a0572ca */ /* 0x000fe200000e0000 */
[----:B------:R-:W-:Y:S06]  /*9130*/  BAR.ARV 0x4, 0x200 ;  /* 0x0108000000007b1d */ /* 0x000fec0000002000 */
[----:B------:R-:W-:Y:S08]  /*9140*/  @P0 BRA `(.L_x_191) ;  /* 0x0000000c00e80947 */ /* 0x000ff00003800000 */
[----:B------:R-:W2:Y:S01]  /*9150*/  LDL R4, [R1+0x18] ;  /* 0x0000180001047983 */ /* 0x000ea20000100800 */
[----:B------:R-:W0:Y:S01]  /*9160*/  S2UR UR4, SR_SWINHI ;  /* 0x00000000000479c3 */ /* 0x000e220000002f00 */
[----:B------:R-:W-:Y:S02]  /*9170*/  F2FP.BF16.F32.PACK_AB R12, R12, R33 ;  /* 0x000000210c0c723e */ /* 0x000fe400000010ff */
[----:B------:R-:W-:Y:S01]  /*9180*/  F2FP.BF16.F32.PACK_AB R13, R13, R34 ;  /* 0x000000220d0d723e */ /* 0x000fe200000010ff */
[----:B------:R-:W3:Y:S01]  /*9190*/  LDL R52, [R1+0x14] ;  /* 0x0000140001347983 */ /* 0x000ee20000100800 */
[----:B------:R-:W-:Y:S02]  /*91a0*/  F2FP.BF16.F32.PACK_AB R14, R14, R31 ;  /* 0x0000001f0e0e723e */ /* 0x000fe400000010ff */
[----:B------:R-:W-:Y:S02]  /*91b0*/  F2FP.BF16.F32.PACK_AB R15, R15, R32 ;  /* 0x000000200f0f723e */ /* 0x000fe400000010ff */
[----:B------:R-:W-:-:S02]  /*91c0*/  F2FP.BF16.F32.PACK_AB R148, R29, R30 ;  /* 0x0000001e1d94723e */ /* 0x000fc400000010ff */
[----:B------:R-:W-:Y:S01]  /*91d0*/  F2FP.BF16.F32.PACK_AB R149, R23, R28 ;  /* 0x0000001c1795723e */ /* 0x000fe200000010ff */
[----:B------:R-:W-:Y:S01]  /*91e0*/  USHF.L.U32 UR16, UR40, 0x2, URZ ;  /* 0x0000000228107899 */ /* 0x000fe2000800063f */
[----:B------:R-:W-:Y:S01]  /*91f0*/  F2FP.BF16.F32.PACK_AB R150, R21, R22 ;  /* 0x000000161596723e */ /* 0x000fe200000010ff */
[----:B------:R-:W-:Y:S01]  /*9200*/  USHF.L.U64.HI UR18, UR40, 0x2, UR41 ;  /* 0x0000000228127899 */ /* 0x000fe20008010229 */
[----:B------:R-:W-:Y:S01]  /*9210*/  F2FP.BF16.F32.PACK_AB R151, R151, R20 ;  /* 0x000000149797723e */ /* 0x000fe200000010ff */
[----:B------:R-:W1:Y:S08]  /*9220*/  LDC R29, c[0x0][0xbe8] ;  /* 0x0002fa00ff1d7b82 */ /* 0x000e700000000800 */
[----:B------:R-:W-:Y:S01]  /*9230*/  BAR.SYNC.DEFER_BLOCKING 0x1, 0x180 ;  /* 0x0046000000007b1d */ /* 0x000fe20000010000 */
[----:B------:R-:W-:-:S05]  /*9240*/  USHF.R.S32.HI UR17, URZ, 0x1f, UR43 ;  /* 0x0000001f3f117899 */ /* 0x000fca000801142b */
[----:B------:R-:W-:Y:S01]  /*9250*/  ULDC.64 UR12, c[0x0][0xb90] ;  /* 0x0002e400000c7ab9 */ /* 0x000fe20000000a00 */
[----:B------:R-:W-:Y:S01]  /*9260*/  UMOV UR8, UR39 ;  /* 0x0000002700087c82 */ /* 0x000fe20008000000 */
[----:B0-----:R-:W-:Y:S01]  /*9270*/  UMOV UR9, UR4 ;  /* 0x0000000400097c82 */ /* 0x001fe20008000000 */
[----:B------:R-:W-:Y:S01]  /*9280*/  ULDC.64 UR10, c[0x0][0xc08] ;  /* 0x00030200000a7ab9 */ /* 0x000fe20000000a00 */
[----:B------:R-:W-:Y:S01]  /*9290*/  IMAD.U32 R18, RZ, RZ, UR8 ;  /* 0x00000008ff127e24 */ /* 0x000fe2000f8e00ff */
[----:B------:R-:W-:Y:S01]  /*92a0*/  ULDC.64 UR14, c[0x0][0xb98] ;  /* 0x0002e600000e7ab9 */ /* 0x000fe20000000a00 */
[----:B------:R-:W-:Y:S01]  /*92b0*/  IMAD.U32 R19, RZ, RZ, UR9 ;  /* 0x00000009ff137e24 */ /* 0x000fe2000f8e00ff */
[----:B------:R-:W-:Y:S02]  /*92c0*/  ULDC.64 UR8, c[0x0][0xc00] ;  /* 0x0003000000087ab9 */ /* 0x000fe40000000a00 */
[----:B------:R-:W-:-:S04]  /*92d0*/  UISETP.NE.U32.AND UP0, UPT, UR8, URZ, UPT ;  /* 0x0000003f0800728c */ /* 0x000fc8000bf05070 */
[----:B------:R-:W-:Y:S02]  /*92e0*/  UISETP.NE.AND.EX UP0, UPT, UR9, URZ, UPT, UP0 ;  /* 0x0000003f0900728c */ /* 0x000fe4000bf05300 */
[----:B------:R-:W-:-:S04]  /*92f0*/  UIADD3 UR4, UP1, UR16, UR8, URZ ;  /* 0x0000000810047290 */ /* 0x000fc8000ff3e03f */
[----:B------:R-:W-:Y:S02]  /*9300*/  UIADD3.X UR7, UR18, UR9, URZ, UP1, !UPT ;  /* 0x0000000912077290 */ /* 0x000fe40008ffe43f */
[----:B------:R-:W-:-:S04]  /*9310*/  MOV R20, UR4 ;  /* 0x0000000400147c02 */ /* 0x000fc80008000f00 */
[----:B------:R-:W-:Y:S02]  /*9320*/  IMAD.U32 R21, RZ, RZ, UR7 ;  /* 0x00000007ff157e24 */ /* 0x000fe4000f8e00ff */
[----:B--2---:R-:W-:-:S03]  /*9330*/  IMAD.WIDE R4, R4, 0x2, R18 ;  /* 0x0000000204047825 */ /* 0x004fc600078e0212 */
[C---:B------:R-:W-:Y:S02]  /*9340*/  IADD3 R9, P1, R4.reuse, 0x40, RZ ;  /* 0x0000004004097810 */ /* 0x040fe40007f3e0ff */
[C---:B------:R-:W-:Y:S02]  /*9350*/  IADD3 R11, P2, R4.reuse, 0x20, RZ ;  /* 0x00000020040b7810 */ /* 0x040fe40007f5e0ff */
[C---:B------:R-:W-:Y:S02]  /*9360*/  IADD3 R25, P0, R4.reuse, 0x60, RZ ;  /* 0x0000006004197810 */ /* 0x040fe40007f1e0ff */
[----:B------:R-:W-:Y:S02]  /*9370*/  LOP3.LUT R7, R4, 0x380, RZ, 0xc0, !PT ;  /* 0x0000038004077812 */ /* 0x000fe400078ec0ff */
[----:B------:R-:W-:Y:S02]  /*9380*/  LOP3.LUT R8, R9, 0x380, RZ, 0xc0, !PT ;  /* 0x0000038009087812 */ /* 0x000fe400078ec0ff */
[----:B------:R-:W-:-:S02]  /*9390*/  LOP3.LUT R10, R11, 0x380, RZ, 0xc0, !PT ;  /* 0x000003800b0a7812 */ /* 0x000fc400078ec0ff */
[----:B------:R-:W-:Y:S02]  /*93a0*/  LOP3.LUT R6, R25, 0x380, RZ, 0xc0, !PT ;  /* 0x0000038019067812 */ /* 0x000fe400078ec0ff */
[----:B------:R-:W-:Y:S02]  /*93b0*/  SHF.R.U64 R7, R7, 0x3, RZ ;  /* 0x0000000307077819 */ /* 0x000fe400000012ff */
[----:B------:R-:W-:Y:S02]  /*93c0*/  SHF.R.U64 R8, R8, 0x3, RZ ;  /* 0x0000000308087819 */ /* 0x000fe400000012ff */
[----:B------:R-:W-:Y:S02]  /*93d0*/  SHF.R.U64 R10, R10, 0x3, RZ ;  /* 0x000000030a0a7819 */ /* 0x000fe400000012ff */
[----:B------:R-:W-:Y:S02]  /*93e0*/  SHF.R.U64 R6, R6, 0x3, RZ ;  /* 0x0000000306067819 */ /* 0x000fe400000012ff */
[----:B------:R-:W-:Y:S01]  /*93f0*/  LOP3.LUT R4, R7, R4, RZ, 0x3c, !PT ;  /* 0x0000000407047212 */ /* 0x000fe200078e3cff */
[--C-:B------:R-:W-:Y:S01]  /*9400*/  IMAD.X R7, RZ, RZ, R5.reuse, P0 ;  /* 0x000000ffff077224 */ /* 0x100fe200000e0605 */
[----:B------:R-:W-:Y:S01]  /*9410*/  LOP3.LUT R8, R8, R9, RZ, 0x3c, !PT ;  /* 0x0000000908087212 */ /* 0x000fe200078e3cff */
[--C-:B------:R-:W-:Y:S01]  /*9420*/  IMAD.X R9, RZ, RZ, R5.reuse, P1 ;  /* 0x000000ffff097224 */ /* 0x100fe200008e0605 */
[----:B------:R-:W-:Y:S01]  /*9430*/  LOP3.LUT R10, R10, R11, RZ, 0x3c, !PT ;  /* 0x0000000b0a0a7212 */ /* 0x000fe200078e3cff */
[----:B------:R-:W-:Y:S01]  /*9440*/  IMAD.X R11, RZ, RZ, R5, P2 ;  /* 0x000000ffff0b7224 */ /* 0x000fe200010e0605 */
[----:B------:R-:W-:-:S02]  /*9450*/  LOP3.LUT R6, R6, R25, RZ, 0x3c, !PT ;  /* 0x0000001906067212 */ /* 0x000fc400078e3cff */
[----:B------:R-:W-:Y:S02]  /*9460*/  MOV R51, R4 ;  /* 0x0000000400337202 */ /* 0x000fe40000000f00 */
[----:B------:R-:W-:Y:S02]  /*9470*/  MOV R24, R6 ;  /* 0x0000000600187202 */ /* 0x000fe40000000f00 */
[----:B------:R-:W-:Y:S02]  /*9480*/  MOV R25, R8 ;  /* 0x0000000800197202 */ /* 0x000fe40000000f00 */
[----:B------:R-:W-:Y:S02]  /*9490*/  MOV R26, R10 ;  /* 0x0000000a001a7202 */ /* 0x000fe40000000f00 */
[----:B------:R-:W-:Y:S02]  /*94a0*/  F2FP.BF16.F32.PACK_AB R4, R49, R50 ;  /* 0x000000323104723e */ /* 0x000fe400000010ff */
[----:B------:R-:W-:-:S02]  /*94b0*/  F2FP.BF16.F32.PACK_AB R5, R47, R48 ;  /* 0x000000302f05723e */ /* 0x000fc400000010ff */
[----:B------:R-:W-:Y:S02]  /*94c0*/  F2FP.BF16.F32.PACK_AB R6, R45, R46 ;  /* 0x0000002e2d06723e */ /* 0x000fe400000010ff */
[----:B------:R-:W-:Y:S02]  /*94d0*/  F2FP.BF16.F32.PACK_AB R7, R43, R44 ;  /* 0x0000002c2b07723e */ /* 0x000fe400000010ff */
[----:B------:R-:W-:Y:S02]  /*94e0*/  F2FP.BF16.F32.PACK_AB R8, R41, R42 ;  /* 0x0000002a2908723e */ /* 0x000fe400000010ff */
[----:B------:R-:W-:Y:S02]  /*94f0*/  F2FP.BF16.F32.PACK_AB R9, R39, R40 ;  /* 0x000000282709723e */ /* 0x000fe400000010ff */
[----:B------:R-:W-:Y:S02]  /*9500*/  F2FP.BF16.F32.PACK_AB R10, R37, R38 ;  /* 0x00000026250a723e */ /* 0x000fe400000010ff */
[----:B------:R-:W-:Y:S01]  /*9510*/  F2FP.BF16.F32.PACK_AB R11, R35, R36 ;  /* 0x00000024230b723e */ /* 0x000fe200000010ff */
[----:B------:R-:W-:Y:S04]  /*9520*/  STSM.16.M88.4 [R51], R4 ;  /* 0x0000000433007844 */ /* 0x000fe80000000200 */
[----:B------:R0:W-:Y:S04]  /*9530*/  STSM.16.M88.4 [R26], R8 ;  /* 0x000000081a007844 */ /* 0x0001e80000000200 */
[----:B------:R2:W-:Y:S04]  /*9540*/  STSM.16.M88.4 [R25], R12 ;  /* 0x0000000c19007844 */ /* 0x0005e80000000200 */
[----:B------:R4:W-:Y:S01]  /*9550*/  STSM.16.M88.4 [R24], R148 ;  /* 0x0000009418007844 */ /* 0x0009e20000000200 */
[----:B------:R-:W-:Y:S01]  /*9560*/  PLOP3.LUT P2, PT, PT, PT, UP0, 0x80, 0x0 ;  /* 0x000000000000781c */ /* 0x000fe20003f4f008 */
[----:B------:R-:W-:-:S12]  /*9570*/  BAR.SYNC.DEFER_BLOCKING 0x1, 0x180 ;  /* 0x0046000000007b1d */ /* 0x000fd80000010000 */
[----:B------:R-:W4:Y:S01]  /*9580*/  @P2 LDG.E R22, desc[UR48][R20.64] ;  /* 0x0000003014162981 */ /* 0x000f22000c1e1900 */
[----:B-1----:R-:W-:Y:S01]  /*9590*/  ISETP.NE.AND P1, PT, R29, 0x1, PT ;  /* 0x000000011d00780c */ /* 0x002fe20003f25270 */
[----:B------:R-:W-:-:S12]  /*95a0*/  UMOV UR4, URZ ;  /* 0x0000003f00047c82 */ /* 0x000fd80008000000 */
[----:B------:R-:W1:Y:S08]  /*95b0*/  @P1 LDC R23, c[0x0][0xbec] ;  /* 0x0002fb00ff171b82 */ /* 0x000e700000000800 */
[----:B------:R-:W2:Y:S01]  /*95c0*/  @P1 LDC R28, c[0x0][0xbf0] ;  /* 0x0002fc00ff1c1b82 */ /* 0x000ea20000000800 */
[----:B0-----:R-:W-:-:S04]  /*95d0*/  IMAD.U32 R8, RZ, RZ, UR42 ;  /* 0x0000002aff087e24 */ /* 0x001fc8000f8e00ff */
[----:B---3--:R-:W-:Y:S01]  /*95e0*/  IMAD R8, R8, 0xc0, R52 ;  /* 0x000000c008087824 */ /* 0x008fe200078e0234 */
[----:B------:R-:W-:Y:S02]  /*95f0*/  UIMAD UR7, UR17, UR12, URZ ;  /* 0x0000000c110772a4 */ /* 0x000fe4000f8e023f */
[----:B------:R-:W-:Y:S01]  /*9600*/  UISETP.NE.U32.AND UP1, UPT, UR10, URZ, UPT ;  /* 0x0000003f0a00728c */ /* 0x000fe2000bf25070 */
[----:B------:R-:W-:Y:S01]  /*9610*/  IMAD.MOV.U32 R4, RZ, RZ, R8 ;  /* 0x000000ffff047224 */ /* 0x000fe200078e0008 */
[----:B------:R-:W-:Y:S01]  /*9620*/  UIMAD UR7, UR43, UR13, UR7 ;  /* 0x0000000d2b0772a4 */ /* 0x000fe2000f8e0207 */
[----:B-1----:R-:W-:Y:S01]  /*9630*/  @P1 IMAD.HI.U32 R5, R8, R23, RZ ;  /* 0x0000001708051227 */ /* 0x002fe200078e00ff */
[----:B------:R-:W-:Y:S02]  /*9640*/  USEL UR41, UR41, URZ, !UP0 ;  /* 0x0000003f29297287 */ /* 0x000fe4000c000000 */
[----:B------:R-:W-:Y:S02]  /*9650*/  USEL UR40, UR40, URZ, !UP0 ;  /* 0x0000003f28287287 */ /* 0x000fe4000c000000 */
[----:B------:R-:W-:Y:S01]  /*9660*/  UISETP.NE.AND.EX UP0, UPT, UR11, URZ, UPT, UP1 ;  /* 0x0000003f0b00728c */ /* 0x000fe2000bf05310 */
[----:B--2---:R-:W-:-:S05]  /*9670*/  @P1 SHF.R.U32.HI R4, RZ, R28, R5 ;  /* 0x0000001cff041219 */ /* 0x004fca0000011605 */
[----:B------:R-:W-:-:S04]  /*9680*/  IMAD.MOV R6, RZ, RZ, -R4 ;  /* 0x000000ffff067224 */ /* 0x000fc800078e0a04 */
[----:B------:R-:W-:Y:S01]  /*9690*/  IMAD R7, R29, R6, R8 ;  /* 0x000000061d077224 */ /* 0x000fe200078e0208 */
[----:B------:R-:W-:Y:S01]  /*96a0*/  @UP0 UIADD3 UR10, UP1, UR16, UR10, URZ ;  /* 0x0000000a100a0290 */ /* 0x000fe2000ff3e03f */
[----:B------:R-:W-:Y:S02]  /*96b0*/  PLOP3.LUT P3, PT, PT, PT, UP0, 0x80, 0x0 ;  /* 0x000000000000781c */ /* 0x000fe40003f6f008 */
[----:B------:R-:W-:Y:S02]  /*96c0*/  SHF.R.S32.HI R6, RZ, 0x1f, R4 ;  /* 0x0000001fff067819 */ /* 0x000fe40000011404 */
[----:B------:R-:W-:Y:S01]  /*96d0*/  SHF.R.S32.HI R5, RZ, 0x1f, R7 ;  /* 0x0000001fff057819 */ /* 0x000fe20000011407 */
[----:B------:R-:W-:Y:S01]  /*96e0*/  @UP0 UIADD3.X UR11, UR18, UR11, URZ, UP1, !UPT ;  /* 0x0000000b120b0290 */ /* 0x000fe20008ffe43f */
[----:B------:R-:W-:-:S05]  /*96f0*/  IMAD.U32 R12, RZ, RZ, UR10 ;  /* 0x0000000aff0c7e24 */ /* 0x000fca000f8e00ff */
[----:B------:R-:W-:Y:S01]  /*9700*/  IMAD.U32 R13, RZ, RZ, UR11 ;  /* 0x0000000bff0d7e24 */ /* 0x000fe2000f8e00ff */
[----:B----4-:R-:W-:-:S13]  /*9710*/  @P2 R2UR UR4, R22 ;  /* 0x00000000160422ca */ /* 0x010fda00000e0000 */
[----:B------:R-:W-:Y:S02]  /*9720*/  USHF.R.S32.HI UR9, URZ, 0x1f, UR4 ;  /* 0x0000001f3f097899 */ /* 0x000fe40008011404 */
[----:B------:R-:W-:Y:S02]  /*9730*/  UMOV UR8, UR4 ;  /* 0x0000000400087c82 */ /* 0x000fe40008000000 */
[----:B------:R-:W-:-:S04]  /*9740*/  UIMAD.WIDE.U32 UR12, UR43, UR12, UR8 ;  /* 0x0000000c2b0c72a5 */ /* 0x000fc8000f8e0008 */
[----:B------:R-:W-:Y:S02]  /*9750*/  UIADD3 UR13, UR13, UR7, URZ ;  /* 0x000000070d0d7290 */ /* 0x000fe4000fffe03f */
[----:B------:R-:W-:Y:S02]  /*9760*/  UIMAD UR7, UR41, UR14, URZ ;  /* 0x0000000e290772a4 */ /* 0x000fe4000f8e023f */
[----:B------:R-:W-:Y:S02]  /*9770*/  UIMAD.WIDE.U32 UR12, UR40, UR14, UR12 ;  /* 0x0000000e280c72a5 */ /* 0x000fe4000f8e000c */
[----:B------:R-:W-:-:S03]  /*9780*/  UIMAD UR7, UR40, UR15, UR7 ;  /* 0x0000000f280772a4 */ /* 0x000fc6000f8e0207 */
[----:B------:R-:W-:Y:S01]  /*9790*/  ULDC.64 UR14, c[0x0][0xb88] ;  /* 0x0002e200000e7ab9 */ /* 0x000fe20000000a00 */
[----:B------:R-:W-:Y:S02]  /*97a0*/  IADD3 R4, P0, R4, UR12, RZ ;  /* 0x0000000c04047c10 */ /* 0x000fe4000ff1e0ff */
[----:B------:R-:W-:Y:S01]  /*97b0*/  IMAD.U32 R9, RZ, RZ, UR7 ;  /* 0x00000007ff097e24 */ /* 0x000fe2000f8e00ff */
[----:B------:R-:W-:Y:S01]  /*97c0*/  ULDC UR7, c[0x0][0xa88] ;  /* 0x0002a20000077ab9 */ /* 0x000fe20000000800 */
[----:B------:R-:W-:-:S03]  /*97d0*/  IMAD R8, R5, UR14, RZ ;  /* 0x0000000e05087c24 */ /* 0x000fc6000f8e02ff */
[----:B------:R-:W-:Y:S02]  /*97e0*/  IADD3.X R5, R6, UR13, R9, P0, !PT ;  /* 0x0000000d06057c10 */ /* 0x000fe400087fe409 */
[----:B------:R-:W-:Y:S01]  /*97f0*/  MOV R6, UR7 ;  /* 0x0000000700067c02 */ /* 0x000fe20008000f00 */
[----:B------:R-:W-:-:S05]  /*9800*/  ULDC.64 UR12, c[0x0][0xb50] ;  /* 0x0002d400000c7ab9 */ /* 0x000fca0000000a00 */
[----:B------:R0:W5:Y:S01]  /*9810*/  @P3 LDG.E R6, desc[UR48][R12.64] ;  /* 0x000000300c063981 */ /* 0x000162000c1e1900 */
[C---:B------:R-:W-:Y:S02]  /*9820*/  IMAD R9, R7.reuse, UR15, R8 ;  /* 0x0000000f07097c24 */ /* 0x040fe4000f8e0208 */
[----:B------:R-:W-:-:S04]  /*9830*/  IMAD.WIDE.U32 R4, R7, UR14, R4 ;  /* 0x0000000e07047c25 */ /* 0x000fc8000f8e0004 */
[----:B------:R-:W-:Y:S01]  /*9840*/  IMAD.IADD R5, R5, 0x1, R9 ;  /* 0x0000000105057824 */ /* 0x000fe200078e0209 */
[----:B------:R-:W-:Y:S01]  /*9850*/  LEA R7, P0, R4, UR12, 0x2 ;  /* 0x0000000c04077c11 */ /* 0x000fe2000f8010ff */
[----:B------:R-:W-:-:S03]  /*9860*/  IMAD.U32 R8, RZ, RZ, UR42 ;  /* 0x0000002aff087e24 */ /* 0x000fc6000f8e00ff */
[----:B------:R-:W-:Y:S01]  /*9870*/  LEA.HI.X R10, R4, UR13, R5, 0x2, P0 ;  /* 0x0000000d040a7c11 */ /* 0x000fe200080f1405 */
[----:B0-----:R-:W-:Y:S08]  /*9880*/  @P3 BRA `(.L_x_192) ;  /* 0x0000000000103947 */ /* 0x001ff00003800000 */
[----:B------:R-:W-:Y:S05]  /*9890*/  @!P2 BRA `(.L_x_192) ;  /* 0x00000000000ca947 */ /* 0x000fea0003800000 */
[----:B------:R-:W2:Y:S04]  /*98a0*/  LDG.E R5, desc[UR48][R20.64] ;  /* 0x0000003014057981 */ /* 0x000ea8000c1e1900 */
[----:B-----5:R-:W2:Y:S02]  /*98b0*/  LDG.E R6, desc[UR48][R20.64+0x4] ;  /* 0x0000043014067981 */ /* 0x020ea4000c1e1900 */
[----:B--2---:R-:W-:-:S07]  /*98c0*/  IMAD.IADD R6, R6, 0x1, -R5 ;  /* 0x0000000106067824 */ /* 0x004fce00078e0a05 */
.L_x_192:
[----:B------:R-:W2:Y:S01]  /*98d0*/  LDL R9, [R1+0xc] ;  /* 0x00000c0001097983 */ /* 0x000ea20000100800 */
[----:B------:R-:W0:Y:S01]  /*98e0*/  S2R R4, SR_TID.X ;  /* 0x0000000000047919 */ /* 0x000e220000002100 */
[----:B------:R-:W-:Y:S02]  /*98f0*/  LEA R5, R157, R156, 0x6 ;  /* 0x0000009c9d057211 */ /* 0x000fe400078e30ff */
[----:B------:R-:W-:Y:S04]  /*9900*/  SHFL.IDX PT, R20, R7, RZ, 0x1c1f ;  /* 0x001c1fff07147589 */ /* 0x000fe800000e0000 */
[----:B------:R-:W1:Y:S01]  /*9910*/  SHFL.IDX PT, R21, R10, RZ, 0x1c1f ;  /* 0x001c1fff0a157589 */ /* 0x000e6200000e0000 */
[----:B------:R-:W-:Y:S01]  /*9920*/  IMAD.WIDE R18, R5, 0x2, R18 ;  /* 0x0000000205127825 */ /* 0x000fe200078e0212 */
[----:B------:R-:W-:-:S02]  /*9930*/  ULDC.64 UR10, c[0x0][0xaa0] ;  /* 0x0002a800000a7ab9 */ /* 0x000fc40000000a00 */
[----:B------:R-:W-:Y:S01]  /*9940*/  SHFL.IDX PT, R22, R7, 0x1, 0x1c1f ;  /* 0x003c1f0007167f89 */ /* 0x000fe200000e0000 */
[----:B0-----:R-:W-:-:S05]  /*9950*/  VIADD R11, R4, 0xffffff80 ;  /* 0xffffff80040b7836 */ /* 0x001fca0000000000 */
[----:B------:R-:W-:-:S04]  /*9960*/  SHF.R.S32.HI R4, RZ, 0x1f, R11 ;  /* 0x0000001fff047819 */ /* 0x000fc8000001140b */
[----:B------:R-:W-:-:S04]  /*9970*/  LEA.HI R4, R4, R11, RZ, 0x7 ;  /* 0x0000000b04047211 */ /* 0x000fc800078f38ff */
[----:B------:R-:W-:Y:S01]  /*9980*/  LOP3.LUT R4, R4, 0xffffff80, RZ, 0xc0, !PT ;  /* 0xffffff8004047812 */ /* 0x000fe200078ec0ff */
[----:B------:R-:W0:Y:S04]  /*9990*/  SHFL.IDX PT, R23, R10, 0x1, 0x1c1f ;  /* 0x003c1f000a177f89 */ /* 0x000e2800000e0000 */
[----:B------:R-:W-:Y:S02]  /*99a0*/  IMAD.IADD R4, R11, 0x1, -R4 ;  /* 0x000000010b047824 */ /* 0x000fe400078e0a04 */
[----:B-----5:R-:W-:-:S03]  /*99b0*/  IMAD R31, R6, R29, RZ ;  /* 0x0000001d061f7224 */ /* 0x020fc600078e02ff */
[----:B------:R-:W-:Y:S02]  /*99c0*/  LOP3.LUT P0, RZ, R4, 0x3, RZ, 0xc0, !PT ;  /* 0x0000000304ff7812 */ /* 0x000fe4000780c0ff */
[C---:B------:R-:W-:Y:S02]  /*99d0*/  IADD3 R13, P4, R18.reuse, 0x3000, RZ ;  /* 0x00003000120d7810 */ /* 0x040fe40007f9e0ff */
[----:B------:R-:W-:Y:S02]  /*99e0*/  LOP3.LUT R5, R18, 0x380, RZ, 0xc0, !PT ;  /* 0x0000038012057812 */ /* 0x000fe400078ec0ff */
[----:B------:R-:W-:Y:S02]  /*99f0*/  LOP3.LUT R12, R13, 0x380, RZ, 0xc0, !PT ;  /* 0x000003800d0c7812 */ /* 0x000fe400078ec0ff */
[----:B------:R-:W-:Y:S02]  /*9a00*/  SHF.R.U64 R5, R5, 0x3, RZ ;  /* 0x0000000305057819 */ /* 0x000fe400000012ff */
[----:B------:R-:W-:-:S04]  /*9a10*/  SHF.R.U64 R12, R12, 0x3, RZ ;  /* 0x000000030c0c7819 */ /* 0x000fc800000012ff */
[----:B------:R-:W-:Y:S01]  /*9a20*/  LOP3.LUT R12, R12, R13, RZ, 0x3c, !PT ;  /* 0x0000000d0c0c7212 */ /* 0x000fe200078e3cff */
[----:B------:R-:W-:Y:S02]  /*9a30*/  IMAD.X R13, RZ, RZ, R19, P4 ;  /* 0x000000ffff0d7224 */ /* 0x000fe400020e0613 */
[----:B--2---:R-:W-:Y:S01]  /*9a40*/  IMAD R8, R8, 0xc0, R9 ;  /* 0x000000c008087824 */ /* 0x004fe200078e0209 */
[----:B------:R-:W-:-:S03]  /*9a50*/  IADD3 R9, P3, R18, 0x1800, RZ ;  /* 0x0000180012097810 */ /* 0x000fc60007f7e0ff */
[C---:B------:R-:W-:Y:S01]  /*9a60*/  VIADD R4, R8.reuse, 0x8 ;  /* 0x0000000808047836 */ /* 0x040fe20000000000 */
[-C--:B------:R-:W-:Y:S02]  /*9a70*/  ISETP.GE.OR P2, PT, R8, R31.reuse, P0 ;  /* 0x0000001f0800720c */ /* 0x080fe40000746670 */
[----:B------:R-:W-:Y:S02]  /*9a80*/  LOP3.LUT R8, R9, 0x380, RZ, 0xc0, !PT ;  /* 0x0000038009087812 */ /* 0x000fe400078ec0ff */
[----:B------:R-:W-:Y:S02]  /*9a90*/  ISETP.GE.OR P0, PT, R4, R31, P0 ;  /* 0x0000001f0400720c */ /* 0x000fe40000706670 */
[----:B------:R-:W-:Y:S02]  /*9aa0*/  SHF.R.U64 R8, R8, 0x3, RZ ;  /* 0x0000000308087819 */ /* 0x000fe400000012ff */
[----:B------:R-:W-:Y:S02]  /*9ab0*/  LOP3.LUT R4, R5, R18, RZ, 0x3c, !PT ;  /* 0x0000001205047212 */ /* 0x000fe400078e3cff */
[----:B------:R-:W-:Y:S01]  /*9ac0*/  LOP3.LUT R8, R8, R9, RZ, 0x3c, !PT ;  /* 0x0000000908087212 */ /* 0x000fe200078e3cff */
[----:B------:R-:W-:Y:S01]  /*9ad0*/  IMAD.X R9, RZ, RZ, R19, P3 ;  /* 0x000000ffff097224 */ /* 0x000fe200018e0613 */
[----:B------:R-:W-:Y:S01]  /*9ae0*/  MOV R5, R19 ;  /* 0x0000001300057202 */ /* 0x000fe20000000f00 */
[----:B-1----:R1:W-:Y:S04]  /*9af0*/  @!P2 ST.E desc[UR48][R20.64], R3 ;  /* 0x000000031400a985 */ /* 0x0023e8000c101930 */
[----:B0-----:R0:W-:Y:S04]  /*9b00*/  @!P0 ST.E desc[UR48][R22.64], R0 ;  /* 0x0000000016008985 */ /* 0x0011e8000c101930 */
[----:B------:R-:W2:Y:S04]  /*9b10*/  LD.E.128 R4, desc[UR48][R4.64] ;  /* 0x0000003004047980 */ /* 0x000ea8000c101d00 */
[----:B------:R-:W3:Y:S04]  /*9b20*/  LD.E.128 R8, desc[UR48][R8.64] ;  /* 0x0000003008087980 */ /* 0x000ee8000c101d00 */
[----:B------:R-:W4:Y:S01]  /*9b30*/  LD.E.128 R12, desc[UR48][R12.64] ;  /* 0x000000300c0c7980 */ /* 0x000f22000c101d00 */
[----:B------:R-:W-:-:S04]  /*9b40*/  IADD3 R24, P0, R18, 0x4800, RZ ;  /* 0x0000480012187810 */ /* 0x000fc80007f1e0ff */
[----:B------:R-:W-:-:S04]  /*9b50*/  LOP3.LUT R18, R24, 0x380, RZ, 0xc0, !PT ;  /* 0x0000038018127812 */ /* 0x000fc800078ec0ff */
[----:B-1----:R-:W-:Y:S02]  /*9b60*/  SHF.R.U64 R3, R18, 0x3, RZ ;  /* 0x0000000312037819 */ /* 0x002fe400000012ff */
[----:B------:R-:W1:Y:S01]  /*9b70*/  @P1 LDC R18, c[0x0][0xbec] ;  /* 0x0002fb00ff121b82 */ /* 0x000e620000000800 */
[----:B------:R-:W-:Y:S01]  /*9b80*/  IMAD.X R21, RZ, RZ, R19, P0 ;  /* 0x000000ffff157224 */ /* 0x000fe200000e0613 */
[----:B------:R-:W-:-:S06]  /*9b90*/  UIMAD UR7, UR9, UR10, URZ ;  /* 0x0000000a090772a4 */ /* 0x000fcc000f8e023f */
[----:B------:R-:W1:Y:S01]  /*9ba0*/  @P1 LDC R19, c[0x0][0xbf0] ;  /* 0x0002fc00ff131b82 */ /* 0x000e620000000800 */
[----:B------:R-:W-:Y:S02]  /*9bb0*/  UIMAD.WIDE.U32 UR8, UR4, UR10, URZ ;  /* 0x0000000a040872a5 */ /* 0x000fe4000f8e003f */
[----:B------:R-:W-:Y:S01]  /*9bc0*/  UIMAD UR7, UR4, UR11, UR7 ;  /* 0x0000000b040772a4 */ /* 0x000fe2000f8e0207 */
[----:B0-----:R-:W-:Y:S02]  /*9bd0*/  IMAD R0, R155, 0x30, R157 ;  /* 0x000000309b007824 */ /* 0x001fe400078e029d */
[----:B------:R-:W-:Y:S01]  /*9be0*/  ULDC.64 UR10, c[0x0][0xae8] ;  /* 0x0002ba00000a7ab9 */ /* 0x000fe20000000a00 */
[----:B------:R-:W-:Y:S01]  /*9bf0*/  IMAD.U32 R25, RZ, RZ, UR42 ;  /* 0x0000002aff197e24 */ /* 0x000fe2000f8e00ff */
[----:B------:R-:W-:Y:S02]  /*9c00*/  UIADD3 UR9, UR9, UR7, URZ ;  /* 0x0000000709097290 */ /* 0x000fe4000fffe03f */
[----:B------:R-:W-:Y:S01]  /*9c10*/  UIMAD UR4, UR17, UR10, URZ ;  /* 0x0000000a110472a4 */ /* 0x000fe2000f8e023f */
[----:B------:R-:W-:Y:S01]  /*9c20*/  IMAD R25, R25, 0xc0, R0 ;  /* 0x000000c019197824 */ /* 0x000fe200078e0200 */
[----:B------:R-:W-:-:S02]  /*9c30*/  UIMAD.WIDE.U32 UR8, UR43, UR10, UR8 ;  /* 0x0000000a2b0872a5 */ /* 0x000fc4000f8e0008 */
[----:B------:R-:W-:Y:S01]  /*9c40*/  UIMAD UR4, UR43, UR11, UR4 ;  /* 0x0000000b2b0472a4 */ /* 0x000fe2000f8e0204 */
[----:B-1----:R-:W-:Y:S02]  /*9c50*/  @P1 IMAD.HI.U32 R0, R25, R18, RZ ;  /* 0x0000001219001227 */ /* 0x002fe400078e00ff */
[----:B------:R-:W-:Y:S01]  /*9c60*/  ULDC.64 UR10, c[0x0][0xaf0] ;  /* 0x0002bc00000a7ab9 */ /* 0x000fe20000000a00 */
[----:B------:R-:W-:Y:S02]  /*9c70*/  UIADD3 UR9, UR9, UR4, URZ ;  /* 0x0000000409097290 */ /* 0x000fe4000fffe03f */
[----:B------:R-:W-:Y:S01]  /*9c80*/  UIMAD UR41, UR41, UR10, URZ ;  /* 0x0000000a292972a4 */ /* 0x000fe2000f8e023f */
[----:B------:R-:W-:Y:S01]  /*9c90*/  LOP3.LUT R20, R3, R24, RZ, 0x3c, !PT ;  /* 0x0000001803147212 */ /* 0x000fe200078e3cff */
[----:B------:R-:W-:Y:S02]  /*9ca0*/  IMAD.MOV.U32 R3, RZ, RZ, R25 ;  /* 0x000000ffff037224 */ /* 0x000fe400078e0019 */
[----:B------:R-:W-:Y:S01]  /*9cb0*/  UIMAD UR4, UR40, UR11, UR41 ;  /* 0x0000000b280472a4 */ /* 0x000fe2000f8e0229 */
[----:B------:R-:W-:Y:S01]  /*9cc0*/  @P1 SHF.R.U32.HI R3, RZ, R19, R0 ;  /* 0x00000013ff031219 */ /* 0x000fe20000011600 */
[----:B------:R-:W-:Y:S01]  /*9cd0*/  UIMAD.WIDE.U32 UR40, UR40, UR10, UR8 ;  /* 0x0000000a282872a5 */ /* 0x000fe2000f8e0008 */
[----:B------:R-:W-:Y:S01]  /*9ce0*/  IMAD.U32 R32, RZ, RZ, UR42 ;  /* 0x0000002aff207e24 */ /* 0x000fe2000f8e00ff */
[----:B------:R-:W5:Y:S01]  /*9cf0*/  LD.E.128 R20, desc[UR48][R20.64] ;  /* 0x0000003014147980 */ /* 0x000f62000c101d00 */
[--C-:B------:R-:W-:Y:S01]  /*9d00*/  SHF.R.S32.HI R0, RZ, 0x1f, R3.reuse ;  /* 0x0000001fff007819 */ /* 0x100fe20000011403 */
[----:B------:R-:W-:Y:S01]  /*9d10*/  UIADD3 UR4, UR41, UR4, URZ ;  /* 0x0000000429047290 */ /* 0x000fe2000fffe03f */
[----:B------:R-:W-:Y:S01]  /*9d20*/  IMAD.MOV R24, RZ, RZ, -R3 ;  /* 0x000000ffff187224 */ /* 0x000fe200078e0a03 */
[----:B------:R-:W-:Y:S01]  /*9d30*/  ULDC.64 UR8, c[0x0][0xae0] ;  /* 0x0002b80000087ab9 */ /* 0x000fe20000000a00 */
[----:B------:R-:W-:Y:S01]  /*9d40*/  MOV R19, UR41 ;  /* 0x0000002900137c02 */ /* 0x000fe20008000f00 */
[----:B------:R-:W-:Y:S01]  /*9d50*/  IMAD R0, R0, UR8, RZ ;  /* 0x0000000800007c24 */ /* 0x000fe2000f8e02ff */
[----:B------:R-:W-:Y:S01]  /*9d60*/  @!PT LDS RZ, [RZ] ;  /* 0x00000000fffff984 */ /* 0x000fe20000000800 */
[----:B------:R-:W-:Y:S01]  /*9d70*/  @!PT LDS RZ, [RZ] ;  /* 0x00000000fffff984 */ /* 0x000fe20000000800 */
[----:B------:R-:W-:Y:S01]  /*9d80*/  @!PT LDS RZ, [RZ] ;  /* 0x00000000fffff984 */ /* 0x000fe20000000800 */
[----:B------:R-:W-:Y:S01]  /*9d90*/  @!PT LDS RZ, [RZ] ;  /* 0x00000000fffff984 */ /* 0x000fe20000000800 */
[----:B------:R0:W-:Y:S06]  /*9da0*/  MEMBAR.ALL.CTA ;  /* 0x0000000000007992 */ /* 0x0001ec0000008000 */
[----:B0-----:R-:W0:Y:S01]  /*9db0*/  FENCE.VIEW.ASYNC.S ;  /* 0x00000000000073c6 */ /* 0x001e220000000000 */
[----:B------:R-:W-:-:S02]  /*9dc0*/  IMAD R25, R29, R24, R25 ;  /* 0x000000181d197224 */ /* 0x000fc400078e0219 */
[----:B------:R-:W-:Y:S02]  /*9dd0*/  IMAD.U32 R18, RZ, RZ, UR40 ;  /* 0x00000028ff127e24 */ /* 0x000fe4000f8e00ff */
[----:B------:R-:W-:Y:S01]  /*9de0*/  IMAD.U32 R19, RZ, RZ, UR4 ;  /* 0x00000004ff137e24 */ /* 0x000fe2000f8e00ff */
[----:B------:R-:W-:Y:S01]  /*9df0*/  ULDC UR4, c[0x0][0xac8] ;  /* 0x0002b20000047ab9 */ /* 0x000fe20000000800 */
[C---:B------:R-:W-:Y:S01]  /*9e00*/  IMAD R29, R3.reuse, UR9, R0 ;  /* 0x00000009031d7c24 */ /* 0x040fe2000f8e0200 */
[----:B------:R-:W-:Y:S01]  /*9e10*/  SHF.R.S32.HI R0, RZ, 0x1f, R25 ;  /* 0x0000001fff007819 */ /* 0x000fe20000011419 */
[----:B------:R-:W-:Y:S01]  /*9e20*/  IMAD.WIDE.U32 R18, R3, UR8, R18 ;  /* 0x0000000803127c25 */ /* 0x000fe2000f8e0012 */
[----:B------:R-:W-:-:S03]  /*9e30*/  ULDC.64 UR8, c[0x0][0xad8] ;  /* 0x0002b60000087ab9 */ /* 0x000fc60000000a00 */
[----:B------:R-:W-:Y:S02]  /*9e40*/  IMAD.IADD R19, R19, 0x1, R29 ;  /* 0x0000000113137824 */ /* 0x000fe400078e021d */
[----:B------:R-:W-:Y:S02]  /*9e50*/  IMAD R0, R0, UR8, RZ ;  /* 0x0000000800007c24 */ /* 0x000fe4000f8e02ff */
[----:B------:R-:W-:-:S04]  /*9e60*/  IMAD.WIDE.U32 R18, R25, UR8, R18 ;  /* 0x0000000819127c25 */ /* 0x000fc8000f8e0012 */
[----:B------:R-:W-:Y:S01]  /*9e70*/  IMAD R3, R25, UR9, R0 ;  /* 0x0000000919037c24 */ /* 0x000fe2000f8e0200 */
[----:B------:R-:W-:Y:S02]  /*9e80*/  ULDC.64 UR8, c[0x0][0xa80] ;  /* 0x0002a00000087ab9 */ /* 0x000fe40000000a00 */
[----:B------:R-:W-:Y:S01]  /*9e90*/  LEA R26, P0, R18, UR8, 0x1 ;  /* 0x00000008121a7c11 */ /* 0x000fe2000f8008ff */
[----:B------:R-:W-:-:S04]  /*9ea0*/  IMAD.IADD R3, R19, 0x1, R3 ;  /* 0x0000000113037824 */ /* 0x000fc800078e0203 */
[----:B0-----:R-:W0:Y:S01]  /*9eb0*/  SHFL.IDX PT, R25, R26, RZ, 0x181f ;  /* 0x00181fff1a197589 */ /* 0x001e2200000e0000 */
[----:B------:R-:W-:Y:S01]  /*9ec0*/  LEA.HI.X R30, R18, UR9, R3, 0x1, P0 ;  /* 0x00000009121e7c11 */ /* 0x000fe200080f0c03 */
[----:B------:R-:W-:Y:S02]  /*9ed0*/  IMAD R32, R32, 0xc0, R157 ;  /* 0x000000c020207824 */ /* 0x000fe400078e029d */
[----:B------:R-:W1:Y:S04]  /*9ee0*/  SHFL.IDX PT, R33, R26, 0x1, 0x181f ;  /* 0x00381f001a217f89 */ /* 0x000e6800000e0000 */
[----:B------:R-:W1:Y:S01]  /*9ef0*/  SHFL.IDX PT, R37, R26, 0x2, 0x181f ;  /* 0x00581f001a257f89 */ /* 0x000e6200000e0000 */
[----:B------:R-:W-:-:S03]  /*9f00*/  ISETP.GE.AND P0, PT, R156, UR4, PT ;  /* 0x000000049c007c0c */ /* 0x000fc6000bf06270 */
[----:B------:R-:W1:Y:S01]  /*9f10*/  SHFL.IDX PT, R19, R30, RZ, 0x181f ;  /* 0x00181fff1e137589 */ /* 0x000e6200000e0000 */
[----:B------:R-:W-:-:S03]  /*9f20*/  VIADD R0, R32, 0x30 ;  /* 0x0000003020007836 */ /* 0x000fc60000000000 */
[----:B------:R-:W1:Y:S01]  /*9f30*/  SHFL.IDX PT, R29, R30, 0x1, 0x181f ;  /* 0x00381f001e1d7f89 */ /* 0x000e6200000e0000 */
[----:B------:R-:W-:-:S03]  /*9f40*/  IADD3 R3, R32, 0x60, RZ ;  /* 0x0000006020037810 */ /* 0x000fc60007ffe0ff */
[----:B------:R-:W1:Y:S01]  /*9f50*/  SHFL.IDX PT, R35, R30, 0x2, 0x181f ;  /* 0x00581f001e237f89 */ /* 0x000e6200000e0000 */
[-C--:B------:R-:W-:Y:S02]  /*9f60*/  ISETP.GE.OR P1, PT, R32, R31.reuse, P0 ;  /* 0x0000001f2000720c */ /* 0x080fe40000726670 */
[-C--:B------:R-:W-:Y:S02]  /*9f70*/  ISETP.GE.OR P2, PT, R0, R31.reuse, P0 ;  /* 0x0000001f0000720c */ /* 0x080fe40000746670 */
[----:B------:R-:W-:Y:S01]  /*9f80*/  ISETP.GE.OR P3, PT, R3, R31, P0 ;  /* 0x0000001f0300720c */ /* 0x000fe20000766670 */
[----:B------:R-:W-:Y:S01]  /*9f90*/  UIADD3 UR4, UR39, 0x30820, URZ ;  /* 0x0003082027047890 */ /* 0x000fe2000fffe03f */
[----:B------:R-:W-:-:S03]  /*9fa0*/  SHF.R.S32.HI R34, RZ, 0x1f, R156 ;  /* 0x0000001fff227819 */ /* 0x000fc6000001149c */
[----:B------:R-:W-:-:S04]  /*9fb0*/  UPRMT UR4, URZ, 0x654, UR4 ;  /* 0x000006543f047896 */ /* 0x000fc80008000004 */
[C---:B0-----:R-:W-:Y:S02]  /*9fc0*/  @!P1 LEA R18, P4, R156.reuse, R25, 0x1 ;  /* 0x000000199c129211 */ /* 0x041fe400078808ff */
[C---:B-1----:R-:W-:Y:S02]  /*9fd0*/  @!P2 LEA R24, P5, R156.reuse, R33, 0x1 ;  /* 0x000000219c18a211 */ /* 0x042fe400078a08ff */
[C---:B------:R-:W-:Y:S01]  /*9fe0*/  @!P3 LEA R28, P6, R156.reuse, R37, 0x1 ;  /* 0x000000259c1cb211 */ /* 0x040fe200078c08ff */
[----:B------:R-:W-:Y:S01]  /*9ff0*/  SYNCS.ARRIVE.TRANS64.RED.A1T0 RZ, [UR4], RZ ;  /* 0x000000ffffff79a7 */ /* 0x000fe20008100404 */
[C-C-:B------:R-:W-:Y:S02]  /*a000*/  @!P1 LEA.HI.X R19, R156.reuse, R19, R34.reuse, 0x1, P4 ;  /* 0x000000139c139211 */ /* 0x140fe400020f0c22 */
[C-C-:B------:R-:W-:Y:S02]  /*a010*/  @!P2 LEA.HI.X R25, R156.reuse, R29, R34.reuse, 0x1, P5 ;  /* 0x0000001d9c19a211 */ /* 0x140fe400028f0c22 */
[----:B------:R-:W-:Y:S01]  /*a020*/  @!P3 LEA.HI.X R29, R156, R35, R34, 0x1, P6 ;  /* 0x000000239c1db211 */ /* 0x000fe200030f0c22 */
[----:B------:R-:W-:-:S05]  /*a030*/  VIADD R0, R32, 0x90 ;  /* 0x0000009020007836 */ /* 0x000fca0000000000 */
[----:B------:R-:W-:Y:S01]  /*a040*/  ISETP.GE.OR P0, PT, R0, R31, P0 ;  /* 0x0000001f0000720c */ /* 0x000fe20000706670 */
[----:B------:R0:W1:Y:S04]  /*a050*/  SHFL.IDX PT, R33, R26, 0x3, 0x181f ;  /* 0x00781f001a217f89 */ /* 0x00006800000e0000 */
[----:B------:R0:W0:Y:S04]  /*a060*/  SHFL.IDX PT, R3, R30, 0x3, 0x181f ;  /* 0x00781f001e037f89 */ /* 0x00002800000e0000 */
[----:B--2---:R2:W-:Y:S04]  /*a070*/  @!P1 ST.E.128 desc[UR48][R18.64], R4 ;  /* 0x0000000412009985 */ /* 0x0045e8000c101d30 */
[----:B---3--:R2:W-:Y:S04]  /*a080*/  @!P2 ST.E.128 desc[UR48][R24.64], R8 ;  /* 0x000000081800a985 */ /* 0x0085e8000c101d30 */
[----:B----4-:R2:W-:Y:S01]  /*a090*/  @!P3 ST.E.128 desc[UR48][R28.64], R12 ;  /* 0x0000000c1c00b985 */ /* 0x0105e2000c101d30 */
[----:B01----:R-:W-:Y:S05]  /*a0a0*/  @P0 BRA `(.L_x_193) ;  /* 0x0000000800840947 */ /* 0x003fea0003800000 */
[----:B--2---:R-:W-:-:S04]  /*a0b0*/  LEA R4, P0, R156, R33, 0x1 ;  /* 0x000000219c047211 */ /* 0x004fc800078008ff */
[----:B------:R-:W-:-:S05]  /*a0c0*/  LEA.HI.X R5, R156, R3, R34, 0x1, P0 ;  /* 0x000000039c057211 */ /* 0x000fca00000f0c22 */
[----:B-----5:R0:W-:Y:S01]  /*a0d0*/  ST.E.128 desc[UR48][R4.64], R20 ;  /* 0x0000001404007985 */ /* 0x0201e2000c101d30 */
[----:B------:R-:W-:Y:S05]  /*a0e0*/  BRA `(.L_x_193) ;  /* 0x0000000800747947 */ /* 0x000fea0003800000 */
.L_x_191:
[----:B------:R-:W-:Y:S01]  /*a0f0*/  ULDC.64 UR8, c[0x0][0xc00] ;  /* 0x0003000000087ab9 */ /* 0x000fe20000000a00 */
[----:B------:R-:W-:Y:S01]  /*a100*/  ULDC UR4, c[0x0][0xa88] ;  /* 0x0002a20000047ab9 */ /* 0x000fe20000000800 */
[----:B------:R-:W-:Y:S01]  /*a110*/  UISETP.NE.U32.AND UP0, UPT, UR8, URZ, UPT ;  /* 0x0000003f0800728c */ /* 0x000fe2000bf05070 */
[----:B------:R-:W0:Y:S03]  /*a120*/  LDC R11, c[0x0][0xbe8] ;  /* 0x0002fa00ff0b7b82 */ /* 0x000e260000000800 */
[----:B------:R-:W-:-:S03]  /*a130*/  UISETP.NE.AND.EX UP0, UPT, UR9, URZ, UPT, UP0 ;  /* 0x0000003f0900728c */ /* 0x000fc6000bf05300 */
[----:B------:R-:W-:Y:S02]  /*a140*/  ULDC.64 UR8, c[0x0][0xc00] ;  /* 0x0003000000087ab9 */ /* 0x000fe40000000a00 */
[----:B------:R-:W-:Y:S01]  /*a150*/  UIMAD.WIDE UR8, UR40, 0x4, UR8 ;  /* 0x00000004280878a5 */ /* 0x000fe2000f8e0208 */
[----:B------:R-:W-:-:S05]  /*a160*/  PLOP3.LUT P2, PT, PT, PT, UP0, 0x80, 0x0 ;  /* 0x000000000000781c */ /* 0x000fca0003f4f008 */
[----:B------:R-:W-:Y:S02]  /*a170*/  IMAD.U32 R4, RZ, RZ, UR8 ;  /* 0x00000008ff047e24 */ /* 0x000fe4000f8e00ff */
[----:B------:R-:W-:Y:S01]  /*a180*/  IMAD.U32 R5, RZ, RZ, UR9 ;  /* 0x00000009ff057e24 */ /* 0x000fe2000f8e00ff */
[----:B------:R-:W-:Y:S02]  /*a190*/  ULDC.64 UR8, c[0x0][0xc08] ;  /* 0x0003020000087ab9 */ /* 0x000fe40000000a00 */
[----:B------:R-:W-:-:S03]  /*a1a0*/  UISETP.NE.U32.AND UP1, UPT, UR8, URZ, UPT ;  /* 0x0000003f0800728c */ /* 0x000fc6000bf25070 */
[----:B------:R-:W2:Y:S01]  /*a1b0*/  @P2 LDG.E R3, desc[UR48][R4.64] ;  /* 0x0000003004032981 */ /* 0x000ea2000c1e1900 */
[----:B------:R-:W-:Y:S01]  /*a1c0*/  UISETP.NE.AND.EX UP1, UPT, UR9, URZ, UPT, UP1 ;  /* 0x0000003f0900728c */ /* 0x000fe2000bf25310 */
[----:B------:R-:W-:-:S05]  /*a1d0*/  IMAD.U32 R0, RZ, RZ, UR4 ;  /* 0x00000004ff007e24 */ /* 0x000fca000f8e00ff */
[----:B------:R-:W-:-:S05]  /*a1e0*/  PLOP3.LUT P3, PT, PT, PT, UP1, 0x80, 0x0 ;  /* 0x000000000000781c */ /* 0x000fca0003f6f018 */
[----:B------:R-:W-:Y:S02]  /*a1f0*/  @UP1 ULDC.64 UR8, c[0x0][0xc08] ;  /* 0x0003020000081ab9 */ /* 0x000fe40000000a00 */
[----:B------:R-:W-:-:S06]  /*a200*/  @UP1 UIMAD.WIDE UR8, UR40, 0x4, UR8 ;  /* 0x00000004280818a5 */ /* 0x000fcc000f8e0208 */
[----:B------:R-:W-:Y:S01]  /*a210*/  IMAD.U32 R6, RZ, RZ, UR8 ;  /* 0x00000008ff067e24 */ /* 0x000fe2000f8e00ff */
[----:B------:R-:W-:-:S05]  /*a220*/  MOV R7, UR9 ;  /* 0x0000000900077c02 */ /* 0x000fca0008000f00 */
[----:B------:R1:W5:Y:S01]  /*a230*/  @P3 LDG.E R0, desc[UR48][R6.64] ;  /* 0x0000003006003981 */ /* 0x000362000c1e1900 */
[----:B0-----:R-:W-:Y:S01]  /*a240*/  ISETP.NE.AND P0, PT, R11, 0x1, PT ;  /* 0x000000010b00780c */ /* 0x001fe20003f05270 */
[----:B------:R-:W-:Y:S01]  /*a250*/  UMOV UR4, URZ ;  /* 0x0000003f00047c82 */ /* 0x000fe20008000000 */
[----:B------:R-:W-:Y:S01]  /*a260*/  USHF.R.S32.HI UR11, URZ, 0x1f, UR43 ;  /* 0x0000001f3f0b7899 */ /* 0x000fe2000801142b */
[----:B------:R-:W0:Y:S10]  /*a270*/  S2R R8, SR_TID.X ;  /* 0x0000000000087919 */ /* 0x000e340000002100 */
[----:B------:R-:W3:Y:S01]  /*a280*/  @P0 LDC R9, c[0x0][0xbec] ;  /* 0x0002fb00ff090b82 */ /* 0x000ee20000000800 */
[----:B0-----:R-:W-:-:S05]  /*a290*/  VIADD R8, R8, 0xffffff80 ;  /* 0xffffff8008087836 */ /* 0x001fca0000000000 */
[----:B------:R-:W-:Y:S02]  /*a2a0*/  ISETP.GE.AND P1, PT, R8, 0xc0, PT ;  /* 0x000000c00800780c */ /* 0x000fe40003f26270 */
[----:B--2---:R-:W-:-:S13]  /*a2b0*/  @P2 R2UR UR4, R3 ;  /* 0x00000000030422ca */ /* 0x004fda00000e0000 */
[----:B------:R-:W-:Y:S01]  /*a2c0*/  USHF.R.S32.HI UR10, URZ, 0x1f, UR4 ;  /* 0x0000001f3f0a7899 */ /* 0x000fe20008011404 */
[----:B-1-3--:R-:W-:Y:S11]  /*a2d0*/  @P3 BRA `(.L_x_194) ;  /* 0x0000000000103947 */ /* 0x00aff60003800000 */
[----:B------:R-:W-:Y:S05]  /*a2e0*/  @!P2 BRA `(.L_x_194) ;  /* 0x00000000000ca947 */ /* 0x000fea0003800000 */
[----:B------:R-:W2:Y:S04]  /*a2f0*/  LDG.E R3, desc[UR48][R4.64] ;  /* 0x0000003004037981 */ /* 0x000ea8000c1e1900 */
[----:B-----5:R-:W2:Y:S02]  /*a300*/  LDG.E R0, desc[UR48][R4.64+0x4] ;  /* 0x0000043004007981 */ /* 0x020ea4000c1e1900 */
[----:B--2---:R-:W-:-:S07]  /*a310*/  IMAD.IADD R0, R0, 0x1, -R3 ;  /* 0x0000000100007824 */ /* 0x004fce00078e0a03 */
.L_x_194:
[----:B------:R-:W-:Y:S01]  /*a320*/  USEL UR40, UR40, URZ, !UP0 ;  /* 0x0000003f28287287 */ /* 0x000fe2000c000000 */
[----:B------:R-:W-:Y:S01]  /*a330*/  BSSY B1, `(.L_x_195) ;  /* 0x000002d000017945 */ /* 0x000fe20003800000 */
[----:B------:R-:W-:-:S03]  /*a340*/  USEL UR41, UR41, URZ, !UP0 ;  /* 0x0000003f29297287 */ /* 0x000fc6000c000000 */
[----:B------:R-:W-:Y:S09]  /*a350*/  @P1 BRA `(.L_x_196) ;  /* 0x0000000000a81947 */ /* 0x000ff20003800000 */
[----:B------:R-:W0:Y:S01]  /*a360*/  S2R R4, SR_TID.X ;  /* 0x0000000000047919 */ /* 0x000e220000002100 */
[----:B------:R-:W1:Y:S01]  /*a370*/  LDC R6, c[0x0][0xbe8] ;  /* 0x0002fa00ff067b82 */ /* 0x000e620000000800 */
[----:B------:R-:W-:-:S04]  /*a380*/  IMAD.U32 R3, RZ, RZ, UR42 ;  /* 0x0000002aff037e24 */ /* 0x000fc8000f8e00ff */
[----:B0-----:R-:W-:Y:S02]  /*a390*/  IMAD R3, R3, 0xc0, R4 ;  /* 0x000000c003037824 */ /* 0x001fe400078e0204 */
[----:B-1---5:R-:W-:Y:S02]  /*a3a0*/  IMAD R4, R0, R6, RZ ;  /* 0x0000000600047224 */ /* 0x022fe400078e02ff */
[----:B------:R-:W-:-:S05]  /*a3b0*/  VIADD R5, R3, 0xffffff80 ;  /* 0xffffff8003057836 */ /* 0x000fca0000000000 */
[----:B------:R-:W-:-:S13]  /*a3c0*/  ISETP.GE.AND P1, PT, R5, R4, PT ;  /* 0x000000040500720c */ /* 0x000fda0003f26270 */
[----:B------:R-:W-:Y:S05]  /*a3d0*/  @P1 BRA `(.L_x_196) ;  /* 0x0000000000881947 */ /* 0x000fea0003800000 */
[----:B------:R-:W-:Y:S01]  /*a3e0*/  ISETP.NE.AND P1, PT, R6, 0x1, PT ;  /* 0x000000010600780c */ /* 0x000fe20003f25270 */
[----:B------:R-:W-:Y:S01]  /*a3f0*/  ULDC.64 UR12, c[0x0][0xb90] ;  /* 0x0002e400000c7ab9 */ /* 0x000fe20000000a00 */
[----:B------:R-:W-:Y:S01]  /*a400*/  UMOV UR8, UR4 ;  /* 0x0000000400087c82 */ /* 0x000fe20008000000 */
[----:B------:R-:W-:Y:S01]  /*a410*/  UIMAD UR7, UR11, UR12, URZ ;  /* 0x0000000c0b0772a4 */ /* 0x000fe2000f8e023f */
[----:B------:R-:W-:Y:S02]  /*a420*/  UMOV UR9, UR10 ;  /* 0x0000000a00097c82 */ /* 0x000fe40008000000 */
[----:B------:R-:W-:Y:S02]  /*a430*/  UIMAD.WIDE.U32 UR8, UR43, UR12, UR8 ;  /* 0x0000000c2b0872a5 */ /* 0x000fe4000f8e0008 */
[----:B------:R-:W-:-:S03]  /*a440*/  UIMAD UR7, UR43, UR13, UR7 ;  /* 0x0000000d2b0772a4 */ /* 0x000fc6000f8e0207 */
[----:B------:R-:W-:Y:S02]  /*a450*/  ULDC.64 UR12, c[0x0][0xb98] ;  /* 0x0002e600000c7ab9 */ /* 0x000fe40000000a00 */
[----:B------:R-:W0:Y:S01]  /*a460*/  @P1 LDC R4, c[0x0][0xbec] ;  /* 0x0002fb00ff041b82 */ /* 0x000e220000000800 */
[----:B------:R-:W-:Y:S02]  /*a470*/  UIADD3 UR9, UR9, UR7, URZ ;  /* 0x0000000709097290 */ /* 0x000fe4000fffe03f */
[----:B------:R-:W-:Y:S02]  /*a480*/  UIMAD UR7, UR41, UR12, URZ ;  /* 0x0000000c290772a4 */ /* 0x000fe4000f8e023f */
[----:B------:R-:W-:Y:S02]  /*a490*/  UIMAD.WIDE.U32 UR8, UR40, UR12, UR8 ;  /* 0x0000000c280872a5 */ /* 0x000fe4000f8e0008 */
[----:B------:R-:W-:Y:S01]  /*a4a0*/  UIMAD UR7, UR40, UR13, UR7 ;  /* 0x0000000d280772a4 */ /* 0x000fe2000f8e0207 */
[----:B------:R-:W1:Y:S02]  /*a4b0*/  @P1 LDC R8, c[0x0][0xbf0] ;  /* 0x0002fc00ff081b82 */ /* 0x000e640000000800 */
[----:B------:R-:W-:Y:S01]  /*a4c0*/  ULDC.64 UR12, c[0x0][0xb88] ;  /* 0x0002e200000c7ab9 */ /* 0x000fe20000000a00 */
[----:B0-----:R-:W-:-:S04]  /*a4d0*/  @P1 IMAD.HI.U32 R3, R5, R4, RZ ;  /* 0x0000000405031227 */ /* 0x001fc800078e00ff */
[----:B------:R-:W-:Y:S01]  /*a4e0*/  IMAD.MOV.U32 R4, RZ, RZ, R5 ;  /* 0x000000ffff047224 */ /* 0x000fe200078e0005 */
[----:B-1----:R-:W-:Y:S01]  /*a4f0*/  @P1 SHF.R.U32.HI R4, RZ, R8, R3 ;  /* 0x00000008ff041219 */ /* 0x002fe20000011603 */
[----:B------:R-:W-:-:S03]  /*a500*/  IMAD.U32 R8, RZ, RZ, UR7 ;  /* 0x00000007ff087e24 */ /* 0x000fc6000f8e00ff */
[----:B------:R-:W-:-:S05]  /*a510*/  IADD3 R3, -R4, RZ, RZ ;  /* 0x000000ff04037210 */ /* 0x000fca0007ffe1ff */
[----:B------:R-:W-:Y:S01]  /*a520*/  IMAD R3, R6, R3, R5 ;  /* 0x0000000306037224 */ /* 0x000fe200078e0205 */
[----:B------:R-:W-:Y:S02]  /*a530*/  SHF.R.S32.HI R5, RZ, 0x1f, R4 ;  /* 0x0000001fff057819 */ /* 0x000fe40000011404 */
[----:B------:R-:W-:Y:S02]  /*a540*/  IADD3 R4, P1, R4, UR8, RZ ;  /* 0x0000000804047c10 */ /* 0x000fe4000ff3e0ff */
[----:B------:R-:W-:Y:S02]  /*a550*/  SHF.R.S32.HI R6, RZ, 0x1f, R3 ;  /* 0x0000001fff067819 */ /* 0x000fe40000011403 */
[----:B------:R-:W-:Y:S01]  /*a560*/  IADD3.X R5, R5, UR9, R8, P1, !PT ;  /* 0x0000000905057c10 */ /* 0x000fe20008ffe408 */
[----:B------:R-:W-:Y:S02]  /*a570*/  ULDC.64 UR8, c[0x0][0xb50] ;  /* 0x0002d40000087ab9 */ /* 0x000fe40000000a00 */
[----:B------:R-:W-:-:S02]  /*a580*/  IMAD R6, R6, UR12, RZ ;  /* 0x0000000c06067c24 */ /* 0x000fc4000f8e02ff */
[----:B------:R-:W-:-:S04]  /*a590*/  IMAD.WIDE.U32 R4, R3, UR12, R4 ;  /* 0x0000000c03047c25 */ /* 0x000fc8000f8e0004 */
[----:B------:R-:W-:Y:S01]  /*a5a0*/  IMAD R7, R3, UR13, R6 ;  /* 0x0000000d03077c24 */ /* 0x000fe2000f8e0206 */
[----:B------:R-:W-:-:S03]  /*a5b0*/  LEA R6, P1, R4, UR8, 0x2 ;  /* 0x0000000804067c11 */ /* 0x000fc6000f8210ff */
[----:B------:R-:W-:-:S05]  /*a5c0*/  IMAD.IADD R3, R5, 0x1, R7 ;  /* 0x0000000105037824 */ /* 0x000fca00078e0207 */
[----:B------:R-:W-:Y:S01]  /*a5d0*/  LEA.HI.X R7, R4, UR9, R3, 0x2, P1 ;  /* 0x0000000904077c11 */ /* 0x000fe200088f1403 */
[----:B------:R-:W-:-:S05]  /*a5e0*/  IMAD.MOV.U32 R3, RZ, RZ, -0x800000 ;  /* 0xff800000ff037424 */ /* 0x000fca00078e00ff */
[----:B------:R0:W-:Y:S02]  /*a5f0*/  STG.E desc[UR48][R6.64], R3 ;  /* 0x0000000306007986 */ /* 0x0001e4000c101930 */
.L_x_196:
[----:B------:R-:W-:Y:S05]  /*a600*/  BSYNC B1 ;  /* 0x0000000000017941 */ /* 0x000fea0003800000 */
.L_x_195:
[----:B------:R-:W1:Y:S01]  /*a610*/  @P0 LDC R5, c[0x0][0xbf0] ;  /* 0x0002fc00ff050b82 */ /* 0x000e620000000800 */
[----:B------:R-:W-:Y:S01]  /*a620*/  ULDC.64 UR12, c[0x0][0xaa0] ;  /* 0x0002a800000c7ab9 */ /* 0x000fe20000000a00 */
[----:B0-----:R-:W-:Y:S01]  /*a630*/  IMAD.U32 R6, RZ, RZ, UR42 ;  /* 0x0000002aff067e24 */ /* 0x001fe2000f8e00ff */
[----:B------:R-:W-:Y:S01]  /*a640*/  UIMAD UR7, UR10, UR12, URZ ;  /* 0x0000000c0a0772a4 */ /* 0x000fe2000f8e023f */
[----:B------:R-:W-:Y:S01]  /*a650*/  IMAD R3, R155, 0x30, R157 ;  /* 0x000000309b037824 */ /* 0x000fe200078e029d */
[----:B------:R-:W-:Y:S01]  /*a660*/  UIMAD.WIDE.U32 UR8, UR4, UR12, URZ ;  /* 0x0000000c040872a5 */ /* 0x000fe2000f8e003f */
[----:B-----5:R-:W-:Y:S01]  /*a670*/  IMAD R25, R0, R11, RZ ;  /* 0x0000000b00197224 */ /* 0x020fe200078e02ff */
[----:B------:R-:W-:Y:S01]  /*a680*/  UIMAD UR7, UR4, UR13, UR7 ;  /* 0x0000000d040772a4 */ /* 0x000fe2000f8e0207 */
[----:B------:R-:W-:Y:S01]  /*a690*/  IMAD R6, R6, 0xc0, R3 ;  /* 0x000000c006067824 */ /* 0x000fe200078e0203 */
[----:B------:R-:W-:Y:S01]  /*a6a0*/  SHF.R.S32.HI R12, RZ, 0x1f, R156 ;  /* 0x0000001fff0c7819 */ /* 0x000fe2000001149c */
[----:B------:R-:W-:Y:S01]  /*a6b0*/  ULDC.64 UR12, c[0x0][0xae8] ;  /* 0x0002ba00000c7ab9 */ /* 0x000fe20000000a00 */
[----:B------:R-:W-:Y:S01]  /*a6c0*/  UIADD3 UR9, UR9, UR7, URZ ;  /* 0x0000000709097290 */ /* 0x000fe2000fffe03f */
[----:B------:R-:W-:Y:S01]  /*a6d0*/  @P0 IMAD.HI.U32 R4, R6, R9, RZ ;  /* 0x0000000906040227 */ /* 0x000fe200078e00ff */
[----:B------:R-:W-:-:S02]  /*a6e0*/  UIMAD UR4, UR11, UR12, URZ ;  /* 0x0000000c0b0472a4 */ /* 0x000fc4000f8e023f */
[----:B------:R-:W-:Y:S01]  /*a6f0*/  UIMAD.WIDE.U32 UR8, UR43, UR12, UR8 ;  /* 0x0000000c2b0872a5 */ /* 0x000fe2000f8e0008 */
[----:B------:R-:W-:Y:S01]  /*a700*/  IMAD.MOV.U32 R3, RZ, RZ, R6 ;  /* 0x000000ffff037224 */ /* 0x000fe200078e0006 */
[----:B------:R-:W-:Y:S01]  /*a710*/  UIMAD UR4, UR43, UR13, UR4 ;  /* 0x0000000d2b0472a4 */ /* 0x000fe2000f8e0204 */
[----:B------:R-:W-:-:S03]  /*a720*/  ULDC.64 UR10, c[0x0][0xaf0] ;  /* 0x0002bc00000a7ab9 */ /* 0x000fc60000000a00 */
[----:B------:R-:W-:Y:S02]  /*a730*/  UIADD3 UR9, UR9, UR4, URZ ;  /* 0x0000000409097290 */ /* 0x000fe4000fffe03f */
[----:B------:R-:W-:Y:S01]  /*a740*/  UIMAD UR4, UR41, UR10, URZ ;  /* 0x0000000a290472a4 */ /* 0x000fe2000f8e023f */
[----:B-1----:R-:W-:Y:S01]  /*a750*/  @P0 SHF.R.U32.HI R3, RZ, R5, R4 ;  /* 0x00000005ff030219 */ /* 0x002fe20000011604 */
[----:B------:R-:W-:Y:S02]  /*a760*/  UIMAD.WIDE.U32 UR8, UR40, UR10, UR8 ;  /* 0x0000000a280872a5 */ /* 0x000fe4000f8e0008 */
[----:B------:R-:W-:Y:S01]  /*a770*/  UIMAD UR4, UR40, UR11, UR4 ;  /* 0x0000000b280472a4 */ /* 0x000fe2000f8e0204 */
[----:B------:R-:W-:Y:S02]  /*a780*/  IADD3 R7, -R3, RZ, RZ ;  /* 0x000000ff03077210 */ /* 0x000fe40007ffe1ff */
[----:B------:R-:W-:Y:S01]  /*a790*/  SHF.R.S32.HI R4, RZ, 0x1f, R3 ;  /* 0x0000001fff047819 */ /* 0x000fe20000011403 */
[----:B------:R-:W-:-:S02]  /*a7a0*/  UIADD3 UR4, UR9, UR4, URZ ;  /* 0x0000000409047290 */ /* 0x000fc4000fffe03f */
[----:B------:R-:W-:Y:S01]  /*a7b0*/  IMAD.U32 R5, RZ, RZ, UR9 ;  /* 0x00000009ff057e24 */ /* 0x000fe2000f8e00ff */
[----:B------:R-:W-:Y:S01]  /*a7c0*/  ULDC.64 UR10, c[0x0][0xae0] ;  /* 0x0002b800000a7ab9 */ /* 0x000fe20000000a00 */
[----:B------:R-:W-:Y:S02]  /*a7d0*/  IMAD R7, R11, R7, R6 ;  /* 0x000000070b077224 */ /* 0x000fe400078e0206 */
[----:B------:R-:W-:Y:S02]  /*a7e0*/  IMAD R8, R4, UR10, RZ ;  /* 0x0000000a04087c24 */ /* 0x000fe4000f8e02ff */
[----:B------:R-:W-:Y:S01]  /*a7f0*/  IMAD.U32 R4, RZ, RZ, UR8 ;  /* 0x00000008ff047e24 */ /* 0x000fe2000f8e00ff */
[----:B------:R-:W-:Y:S01]  /*a800*/  SHF.R.S32.HI R6, RZ, 0x1f, R7 ;  /* 0x0000001fff067819 */ /* 0x000fe20000011407 */
[----:B------:R-:W-:Y:S01]  /*a810*/  IMAD.U32 R5, RZ, RZ, UR4 ;  /* 0x00000004ff057e24 */ /* 0x000fe2000f8e00ff */
[----:B------:R-:W-:Y:S01]  /*a820*/  ULDC.64 UR8, c[0x0][0xad8] ;  /* 0x0002b60000087ab9 */ /* 0x000fe20000000a00 */
[C---:B------:R-:W-:Y:S01]  /*a830*/  IMAD R9, R3.reuse, UR11, R8 ;  /* 0x0000000b03097c24 */ /* 0x040fe2000f8e0208 */
[----:B------:R-:W-:Y:S01]  /*a840*/  ULDC UR4, c[0x0][0xac8] ;  /* 0x0002b20000047ab9 */ /* 0x000fe20000000800 */
[----:B------:R-:W-:-:S04]  /*a850*/  IMAD.WIDE.U32 R4, R3, UR10, R4 ;  /* 0x0000000a03047c25 */ /* 0x000fc8000f8e0004 */
[----:B------:R-:W-:Y:S02]  /*a860*/  IMAD R6, R6, UR8, RZ ;  /* 0x0000000806067c24 */ /* 0x000fe4000f8e02ff */
[----:B------:R-:W-:Y:S02]  /*a870*/  IMAD.IADD R5, R5, 0x1, R9 ;  /* 0x0000000105057824 */ /* 0x000fe400078e0209 */
[C---:B------:R-:W-:Y:S02]  /*a880*/  IMAD R3, R7.reuse, UR9, R6 ;  /* 0x0000000907037c24 */ /* 0x040fe4000f8e0206 */
[----:B------:R-:W-:Y:S01]  /*a890*/  IMAD.WIDE.U32 R4, R7, UR8, R4 ;  /* 0x0000000807047c25 */ /* 0x000fe2000f8e0004 */
[----:B------:R-:W-:-:S03]  /*a8a0*/  ULDC.64 UR8, c[0x0][0xa80] ;  /* 0x0002a00000087ab9 */ /* 0x000fc60000000a00 */
[----:B------:R-:W-:Y:S01]  /*a8b0*/  IMAD.U32 R8, RZ, RZ, UR42 ;  /* 0x0000002aff087e24 */ /* 0x000fe2000f8e00ff */
[----:B------:R-:W-:Y:S02]  /*a8c0*/  IADD3 R3, R5, R3, RZ ;  /* 0x0000000305037210 */ /* 0x000fe40007ffe0ff */
[----:B------:R-:W-:Y:S01]  /*a8d0*/  LEA R5, P0, R4, UR8, 0x1 ;  /* 0x0000000804057c11 */ /* 0x000fe2000f8008ff */
[----:B------:R-:W-:-:S03]  /*a8e0*/  IMAD R6, R8, 0xc0, R157 ;  /* 0x000000c008067824 */ /* 0x000fc600078e029d */
[----:B------:R-:W-:Y:S01]  /*a8f0*/  LEA.HI.X R10, R4, UR9, R3, 0x1, P0 ;  /* 0x00000009040a7c11 */ /* 0x000fe200080f0c03 */
[----:B------:R-:W0:Y:S01]  /*a900*/  SHFL.IDX PT, R9, R5, RZ, 0x181f ;  /* 0x00181fff05097589 */ /* 0x000e2200000e0000 */
[----:B------:R-:W-:Y:S01]  /*a910*/  ISETP.GE.AND P0, PT, R156, UR4, PT ;  /* 0x000000049c007c0c */ /* 0x000fe2000bf06270 */
[C---:B------:R-:W-:Y:S02]  /*a920*/  VIADD R0, R6.reuse, 0x30 ;  /* 0x0000003006007836 */ /* 0x040fe40000000000 */
[----:B------:R-:W1:Y:S01]  /*a930*/  SHFL.IDX PT, R13, R5, 0x1, 0x181f ;  /* 0x00381f00050d7f89 */ /* 0x000e6200000e0000 */
[C---:B------:R-:W-:Y:S01]  /*a940*/  VIADD R3, R6.reuse, 0x60 ;  /* 0x0000006006037836 */ /* 0x040fe20000000000 */
[CC--:B------:R-:W-:Y:S01]  /*a950*/  ISETP.GE.OR P3, PT, R6.reuse, R25.reuse, P0 ;  /* 0x000000190600720c */ /* 0x0c0fe20000766670 */
[----:B------:R-:W-:Y:S01]  /*a960*/  VIADD R4, R6, 0x90 ;  /* 0x0000009006047836 */ /* 0x000fe20000000000 */
[----:B------:R-:W2:Y:S01]  /*a970*/  SHFL.IDX PT, R19, R5, 0x2, 0x181f ;  /* 0x00581f0005137f89 */ /* 0x000ea200000e0000 */
[----:B------:R-:W-:-:S02]  /*a980*/  ISETP.GE.OR P2, PT, R0, R25, P0 ;  /* 0x000000190000720c */ /* 0x000fc40000746670 */
[-C--:B------:R-:W-:Y:S01]  /*a990*/  ISETP.GE.OR P1, PT, R3, R25.reuse, P0 ;  /* 0x000000190300720c */ /* 0x080fe20000726670 */
[----:B------:R-:W3:Y:S01]  /*a9a0*/  SHFL.IDX PT, R7, R10, RZ, 0x181f ;  /* 0x00181fff0a077589 */ /* 0x000ee200000e0000 */
[----:B------:R-:W-:-:S03]  /*a9b0*/  ISETP.GE.OR P0, PT, R4, R25, P0 ;  /* 0x000000190400720c */ /* 0x000fc60000706670 */
[----:B------:R3:W4:Y:S04]  /*a9c0*/  SHFL.IDX PT, R23, R5, 0x3, 0x181f ;  /* 0x00781f0005177f89 */ /* 0x00072800000e0000 */
[----:B------:R-:W4:Y:S04]  /*a9d0*/  SHFL.IDX PT, R11, R10, 0x1, 0x181f ;  /* 0x00381f000a0b7f89 */ /* 0x000f2800000e0000 */
[----:B------:R-:W4:Y:S01]  /*a9e0*/  SHFL.IDX PT, R15, R10, 0x2, 0x181f ;  /* 0x00581f000a0f7f89 */ /* 0x000f2200000e0000 */
[----:B0-----:R-:W-:-:S03]  /*a9f0*/  @!P3 LEA R4, P6, R156, R9, 0x1 ;  /* 0x000000099c04b211 */ /* 0x001fc600078c08ff */
[----:B------:R4:W0:Y:S01]  /*aa00*/  SHFL.IDX PT, R21, R10, 0x3, 0x181f ;  /* 0x00781f000a157f89 */ /* 0x00082200000e0000 */
[C---:B-1----:R-:W-:Y:S02]  /*aa10*/  @!P2 LEA R6, P5, R156.reuse, R13, 0x1 ;  /* 0x0000000d9c06a211 */ /* 0x042fe400078a08ff */
[C---:B--2---:R-:W-:Y:S02]  /*aa20*/  @!P1 LEA R8, P4, R156.reuse, R19, 0x1 ;  /* 0x000000139c089211 */ /* 0x044fe400078808ff */
[C---:B---3--:R-:W-:Y:S02]  /*aa30*/  @!P3 LEA.HI.X R5, R156.reuse, R7, R12, 0x1, P6 ;  /* 0x000000079c05b211 */ /* 0x048fe400030f0c0c */
[----:B----4-:R-:W-:-:S03]  /*aa40*/  @!P0 LEA R10, P6, R156, R23, 0x1 ;  /* 0x000000179c0a8211 */ /* 0x010fc600078c08ff */
[----:B------:R1:W-:Y:S01]  /*aa50*/  @!P3 ST.E.128 desc[UR48][R4.64], RZ ;  /* 0x000000ff0400b985 */ /* 0x0003e2000c101d30 */
[C-C-:B------:R-:W-:Y:S02]  /*aa60*/  @!P2 LEA.HI.X R7, R156.reuse, R11, R12.reuse, 0x1, P5 ;  /* 0x0000000b9c07a211 */ /* 0x140fe400028f0c0c */
[----:B------:R-:W-:-:S03]  /*aa70*/  @!P1 LEA.HI.X R9, R156, R15, R12, 0x1, P4 ;  /* 0x0000000f9c099211 */ /* 0x000fc600020f0c0c */
[----:B------:R1:W-:Y:S01]  /*aa80*/  @!P2 ST.E.128 desc[UR48][R6.64], RZ ;  /* 0x000000ff0600a985 */ /* 0x0003e2000c101d30 */
[----:B0-----:R-:W-:-:S03]  /*aa90*/  @!P0 LEA.HI.X R11, R156, R21, R12, 0x1, P6 ;  /* 0x000000159c0b8211 */ /* 0x001fc600030f0c0c */
[----:B------:R1:W-:Y:S04]  /*aaa0*/  @!P1 ST.E.128 desc[UR48][R8.64], RZ ;  /* 0x000000ff08009985 */ /* 0x0003e8000c101d30 */
[----:B------:R1:W-:Y:S02]  /*aab0*/  @!P0 ST.E.128 desc[UR48][R10.64], RZ ;  /* 0x000000ff0a008985 */ /* 0x0003e4000c101d30 */
.L_x_193:
[----:B------:R-:W-:Y:S05]  /*aac0*/  BSYNC B0 ;  /* 0x0000000000007941 */ /* 0x000fea0003800000 */
.L_x_190:
[----:B------:R-:W-:Y:S02]  /*aad0*/  ULDC UR4, c[0x0][0xc3c] ;  /* 0x00030f0000047ab9 */ /* 0x000fe40000000800 */
[----:B------:R-:W-:-:S13]  /*aae0*/  ISETP.GE.AND P0, PT, R27, UR4, PT ;  /* 0x000000041b007c0c */ /* 0x000fda000bf06270 */
[----:B------:R-:W-:Y:S05]  /*aaf0*/  @!P0 BRA `(.L_x_197) ;  /* 0xffffff6400308947 */ /* 0x000fea000383ffff */
[----:B------:R-:W-:Y:S05]  /*ab00*/  EXIT ;  /* 0x000000000000794d */ /* 0x000fea0003800000 */
.L_x_166:
[----:B------:R-:W-:-:S08]  /*ab10*/  NOP ;  /* 0x0000000000007918 */ /* 0x000fd00000000000 */
[----:B------:R-:W0:-:S00]  /*ab20*/  USETMAXREG.DEALLOC.CTAPOOL 0x20 ;  /* 0x00000020000079c8 */ /* 0x000e0000080e0500 */
[----:B0-----:R-:W-:-:S06]  /*ab30*/  LOP3.LUT R0, R0, 0x3, RZ, 0xc0, !PT ;  /* 0x0000000300007812 */ /* 0x001fcc00078ec0ff */
[----:B------:R-:W0:Y:S02]  /*ab40*/  SHFL.IDX PT, R0, R0, RZ, 0x1f ;  /* 0x00001fff00007589 */ /* 0x000e2400000e0000 */
[----:B0-----:R-:W-:Y:S01]  /*ab50*/  ISETP.NE.AND P0, PT, R0, RZ, PT ;  /* 0x000000ff0000720c */ /* 0x001fe20003f05270 */
[----:B------:R-:W-:-:S03]  /*ab60*/  IMAD.MOV.U32 R0, RZ, RZ, RZ ;  /* 0x000000ffff007224 */ /* 0x000fc600078e00ff */
[----:B------:R-:W-:-:S05]  /*ab70*/  P2R R2, PR, RZ, 0x1 ;  /* 0x00000001ff027803 */ /* 0x000fca0000000000 */
[----:B------:R0:W-:Y:S04]  /*ab80*/  STL [R1+0x38], R2 ;  /* 0x0000380201007387 */ /* 0x0001e80000100800 */
[----:B------:R-:W-:Y:S05]  /*ab90*/  @!P0 BRA `(.L_x_198) ;  /* 0x00000000001c8947 */ /* 0x000fea0003800000 */
[----:B------:R-:W1:Y:S08]  /*aba0*/  S2UR UR5, SR_CgaCtaId ;  /* 0x00000000000579c3 */ /* 0x000e700000008800 */
[----:B------:R-:W-:Y:S06]  /*abb0*/  BAR.SYNC.DEFER_BLOCKING 0x5, 0x200 ;  /* 0x0148000000007b1d */ /* 0x000fec0000010000 */
[----:B------:R-:W-:-:S02]  /*abc0*/  UMOV UR4, 0x400 ;  /* 0x0000040000047882 */ /* 0x000fc40000000000 */
[----:B-1----:R-:W-:-:S09]  /*abd0*/  ULEA UR4, UR5, UR4, 0x18 ;  /* 0x0000000405047291 */ /* 0x002fd2000f8ec03f */
[----:B------:R-:W1:Y:S01]  /*abe0*/  LDS.128 R16, [UR4+0x308d0] ;  /* 0x0308d004ff107984 */ /* 0x000e620008000c00 */
[----:B------:R-:W-:Y:S06]  /*abf0*/  BAR.ARV 0x4, 0x200 ;  /* 0x0108000000007b1d */ /* 0x000fec0000002000 */
[----:B------:R-:W-:Y:S05]  /*ac00*/  BRA `(.L_x_199) ;  /* 0x0000000800007947 */ /* 0x000fea0003800000 */
.L_x_198:
[----:B0-----:R-:W0:Y:S01]  /*ac10*/  S2R R2, SR_TID.X ;  /* 0x0000000000027919 */ /* 0x001e220000002100 */
[----:B------:R-:W-:Y:S01]  /*ac20*/  ULDC UR4, c[0x0][0xc3c] ;  /* 0x00030f0000047ab9 */ /* 0x000fe20000000800 */
[----:B------:R-:W1:Y:S01]  /*ac30*/  S2UR UR6, SR_CTAID.X ;  /* 0x00000000000679c3 */ /* 0x000e620000002500 */
[----:B------:R-:W-:Y:S01]  /*ac40*/  ULDC UR5, c[0x0][0xc38] ;  /* 0x00030e0000057ab9 */ /* 0x000fe20000000800 */
[----:B0-----:R-:W-:-:S04]  /*ac50*/  LOP3.LUT R5, R2, 0x1f, RZ, 0xc0, !PT ;  /* 0x0000001f02057812 */ /* 0x001fc800078ec0ff */
[----:B------:R-:W-:-:S04]  /*ac60*/  ISETP.NE.AND P0, PT, R5, 0x1f, PT ;  /* 0x0000001f0500780c */ /* 0x000fc80003f05270 */
[----:B------:R-:W-:-:S13]  /*ac70*/  ISETP.GE.OR P1, PT, R5, UR4, !P0 ;  /* 0x0000000405007c0c */ /* 0x000fda000c726670 */
[----:B------:R-:W0:Y:S02]  /*ac80*/  @!P1 LDC.64 R2, c[0x0][0xc80] ;  /* 0x00032000ff029b82 */ /* 0x000e240000000a00 */
[----:B0-----:R-:W-:-:S05]  /*ac90*/  @!P1 IMAD.WIDE.U32 R2, R5, 0x4, R2 ;  /* 0x0000000405029825 */ /* 0x001fca00078e0002 */
[----:B------:R-:W2:Y:S01]  /*aca0*/  @!P1 LDG.E R0, desc[UR48][R2.64] ;  /* 0x0000003002009981 */ /* 0x000ea2000c1e1900 */
[C---:B------:R-:W-:Y:S01]  /*acb0*/  ISETP.NE.AND P1, PT, R5.reuse, RZ, PT ;  /* 0x000000ff0500720c */ /* 0x040fe20003f25270 */
[----:B------:R-:W-:Y:S01]  /*acc0*/  UMOV UR4, URZ ;  /* 0x0000003f00047c82 */ /* 0x000fe20008000000 */
[C---:B------:R-:W-:Y:S01]  /*acd0*/  ISETP.GE.U32.AND P2, PT, R5.reuse, 0x2, PT ;  /* 0x000000020500780c */ /* 0x040fe20003f46070 */
[----:B------:R-:W-:Y:S01]  /*ace0*/  IMAD.MOV.U32 R16, RZ, RZ, RZ ;  /* 0x000000ffff107224 */ /* 0x000fe200078e00ff */
[C---:B------:R-:W-:Y:S02]  /*acf0*/  ISETP.GE.U32.AND P3, PT, R5.reuse, 0x4, PT ;  /* 0x000000040500780c */ /* 0x040fe40003f66070 */
[C---:B------:R-:W-:Y:S02]  /*ad00*/  ISETP.GE.U32.AND P4, PT, R5.reuse, 0x8, PT ;  /* 0x000000080500780c */ /* 0x040fe40003f86070 */
[----:B------:R-:W-:Y:S01]  /*ad10*/  ISETP.GE.U32.AND P5, PT, R5, 0x10, PT ;  /* 0x000000100500780c */ /* 0x000fe20003fa6070 */
[----:B--2---:R-:W0:Y:S02]  /*ad20*/  SHFL.UP PT, R4, R0, 0x1, RZ ;  /* 0x0420000000047989 */ /* 0x004e2400000e00ff */
[----:B0-----:R-:W-:-:S05]  /*ad30*/  SEL R7, R4, RZ, P1 ;  /* 0x000000ff04077207 */ /* 0x001fca0000800000 */
[----:B------:R-:W-:-:S05]  /*ad40*/  IMAD.IADD R7, R0, 0x1, R7 ;  /* 0x0000000100077824 */ /* 0x000fca00078e0207 */
[----:B------:R-:W0:Y:S02]  /*ad50*/  SHFL.UP PT, R4, R7, 0x2, RZ ;  /* 0x0440000007047989 */ /* 0x000e2400000e00ff */
[----:B0-----:R-:W-:-:S04]  /*ad60*/  SEL R4, R4, RZ, P2 ;  /* 0x000000ff04047207 */ /* 0x001fc80001000000 */
[----:B------:R-:W-:-:S05]  /*ad70*/  IADD3 R4, R7, R4, RZ ;  /* 0x0000000407047210 */ /* 0x000fca0007ffe0ff */
[----:B------:R-:W0:Y:S02]  /*ad80*/  SHFL.UP PT, R6, R4, 0x4, RZ ;  /* 0x0480000004067989 */ /* 0x000e2400000e00ff */
[----:B0-----:R-:W-:-:S05]  /*ad90*/  SEL R3, R6, RZ, P3 ;  /* 0x000000ff06037207 */ /* 0x001fca0001800000 */
[----:B------:R-:W-:-:S05]  /*ada0*/  IMAD.IADD R3, R4, 0x1, R3 ;  /* 0x0000000104037824 */ /* 0x000fca00078e0203 */
[----:B------:R-:W0:Y:S02]  /*adb0*/  SHFL.UP PT, R2, R3, 0x8, RZ ;  /* 0x0500000003027989 */ /* 0x000e2400000e00ff */
[----:B0-----:R-:W-:-:S05]  /*adc0*/  SEL R2, R2, RZ, P4 ;  /* 0x000000ff02027207 */ /* 0x001fca0002000000 */
[----:B------:R-:W-:-:S05]  /*add0*/  IMAD.IADD R2, R3, 0x1, R2 ;  /* 0x0000000103027824 */ /* 0x000fca00078e0202 */
[----:B------:R-:W0:Y:S02]  /*ade0*/  SHFL.UP PT, R6, R2, 0x10, RZ ;  /* 0x0600000002067989 */ /* 0x000e2400000e00ff */
[----:B0-----:R-:W-:-:S05]  /*adf0*/  SEL R7, R6, RZ, P5 ;  /* 0x000000ff06077207 */ /* 0x001fca0002800000 */
[----:B------:R-:W-:-:S05]  /*ae00*/  IMAD.IADD R7, R2, 0x1, R7 ;  /* 0x0000000102077824 */ /* 0x000fca00078e0207 */
[----:B------:R-:W0:Y:S02]  /*ae10*/  SHFL.IDX PT, R4, R7, 0x1f, 0x1f ;  /* 0x03e01f0007047f89 */ /* 0x000e2400000e0000 */
[----:B0-----:R-:W-:-:S04]  /*ae20*/  IMAD R4, R4, UR5, RZ ;  /* 0x0000000504047c24 */ /* 0x001fc8000f8e02ff */
[----:B------:R-:W-:Y:S01]  /*ae30*/  IMAD.MOV.U32 R3, RZ, RZ, R4 ;  /* 0x000000ffff037224 */ /* 0x000fe200078e0004 */
[----:B-1----:R-:W-:-:S13]  /*ae40*/  ISETP.GT.AND P6, PT, R4, UR6, PT ;  /* 0x0000000604007c0c */ /* 0x002fda000bfc4270 */
[----:B------:R-:W-:Y:S05]  /*ae50*/  @P6 BRA `(.L_x_200) ;  /* 0x00000000009c6947 */ /* 0x000fea0003800000 */
[----:B------:R-:W0:Y:S01]  /*ae60*/  LDC R6, c[0x0][0xc3c] ;  /* 0x00030f00ff067b82 */ /* 0x000e220000000800 */
[----:B------:R-:W-:Y:S01]  /*ae70*/  MOV R4, R3 ;  /* 0x0000000300047202 */ /* 0x000fe20000000f00 */
[----:B------:R-:W-:Y:S01]  /*ae80*/  UMOV UR4, URZ ;  /* 0x0000003f00047c82 */ /* 0x000fe20008000000 */
[----:B------:R-:W-:Y:S01]  /*ae90*/  ULDC UR7, c[0x0][0xc3c] ;  /* 0x00030f0000077ab9 */ /* 0x000fe20000000800 */
[----:B------:R-:W-:-:S05]  /*aea0*/  ULDC UR5, c[0x0][0xc38] ;  /* 0x00030e0000057ab9 */ /* 0x000fca0000000800 */
.L_x_204:
[----:B------:R-:W-:Y:S01]  /*aeb0*/  UIADD3 UR4, UR4, 0x1f, URZ ;  /* 0x0000001f04047890 */ /* 0x000fe2000fffe03f */
[----:B------:R-:W-:-:S05]  /*aec0*/  IMAD.U32 R19, RZ, RZ, UR7 ;  /* 0x00000007ff137e24 */ /* 0x000fca000f8e00ff */
[----:B0-----:R-:W-:-:S13]  /*aed0*/  ISETP.LE.AND P6, PT, R6, UR4, PT ;  /* 0x0000000406007c0c */ /* 0x001fda000bfc3270 */
[----:B------:R-:W-:Y:S05]  /*aee0*/  @P6 BRA `(.L_x_201) ;  /* 0x0000000400246947 */ /* 0x000fea0003800000 */
[----:B------:R-:W-:Y:S01]  /*aef0*/  VIADD R7, R5, UR4 ;  /* 0x0000000405077c36 */ /* 0x000fe20008000000 */
[----:B------:R-:W-:Y:S01]  /*af00*/  BSSY B0, `(.L_x_202) ;  /* 0x0000007000007945 */ /* 0x000fe20003800000 */
[----:B------:R-:W-:-:S03]  /*af10*/  IMAD.MOV.U32 R0, RZ, RZ, RZ ;  /* 0x000000ffff007224 */ /* 0x000fc600078e00ff */
[----:B------:R-:W-:-:S13]  /*af20*/  ISETP.GE.OR P6, PT, R7, R6, !P0 ;  /* 0x000000060700720c */ /* 0x000fda00047c6670 */
[----:B------:R-:W-:Y:S05]  /*af30*/  @P6 BRA `(.L_x_203) ;  /* 0x00000000000c6947 */ /* 0x000fea0003800000 */
[----:B------:R-:W0:Y:S02]  /*af40*/  LDC.64 R2, c[0x0][0xc80] ;  /* 0x00032000ff027b82 */ /* 0x000e240000000a00 */
[----:B0-----:R-:W-:-:S05]  /*af50*/  IMAD.WIDE R2, R7, 0x4, R2 ;  /* 0x0000000407027825 */ /* 0x001fca00078e0202 */
[----:B------:R0:W5:Y:S02]  /*af60*/  LDG.E R0, desc[UR48][R2.64] ;  /* 0x0000003002007981 */ /* 0x000164000c1e1900 */
.L_x_203:
[----:B------:R-:W-:Y:S05]  /*af70*/  BSYNC B0 ;  /* 0x0000000000007941 */ /* 0x000fea0003800000 */
.L_x_202:
[----:B0----5:R-:W0:Y:S02]  /*af80*/  SHFL.UP PT, R2, R0, 0x1, RZ ;  /* 0x0420000000027989 */ /* 0x021e2400000e00ff */
[----:B0-----:R-:W-:-:S05]  /*af90*/  SEL R3, R2, RZ, P1 ;  /* 0x000000ff02037207 */ /* 0x001fca0000800000 */
[----:B------:R-:W-:-:S05]  /*afa0*/  IMAD.IADD R3, R0, 0x1, R3 ;  /* 0x0000000100037824 */ /* 0x000fca00078e0203 */
[----:B------:R-:W0:Y:S02]  /*afb0*/  SHFL.UP PT, R2, R3, 0x2, RZ ;  /* 0x0440000003027989 */ /* 0x000e2400000e00ff */
        /* <DEDUP_REMOVED lines=13> */
[----:B------:R-:W-:-:S05]  /*b090*/  IMAD.IADD R4, R3, 0x1, R4 ;  /* 0x0000000103047824 */ /* 0x000fca00078e0204 */
[----:B------:R-:W-:-:S13]  /*b0a0*/  ISETP.GT.AND P6, PT, R4, UR6, PT ;  /* 0x0000000604007c0c */ /* 0x000fda000bfc4270 */
[----:B------:R-:W-:Y:S05]  /*b0b0*/  @!P6 BRA `(.L_x_204) ;  /* 0xfffffffc007ce947 */ /* 0x000fea000383ffff */
[----:B------:R-:W-:-:S07]  /*b0c0*/  IMAD.MOV.U32 R7, RZ, RZ, R9 ;  /* 0x000000ffff077224 */ /* 0x000fce00078e0009 */
.L_x_200:
[----:B------:R-:W-:-:S04]  /*b0d0*/  IMAD.IADD R9, R4, 0x1, -R3 ;  /* 0x0000000104097824 */ /* 0x000fc800078e0a03 */
[----:B------:R-:W-:-:S05]  /*b0e0*/  IMAD R2, R7, UR5, R9 ;  /* 0x0000000507027c24 */ /* 0x000fca000f8e0209 */
[----:B------:R-:W-:-:S13]  /*b0f0*/  ISETP.GT.AND P0, PT, R2, UR6, PT ;  /* 0x0000000602007c0c */ /* 0x000fda000bf04270 */
[----:B------:R-:W-:-:S04]  /*b100*/  VOTE.ANY R6, PT, !P0 ;  /* 0x0000000000067806 */ /* 0x000fc800040e0100 */
[----:B------:R-:W0:Y:S01]  /*b110*/  POPC R19, R6 ;  /* 0x0000000600137309 */ /* 0x000e220000000000 */
[----:B------:R-:W-:Y:S01]  /*b120*/  ISETP.NE.AND P0, PT, R6, RZ, PT ;  /* 0x000000ff0600720c */ /* 0x000fe20003f05270 */
[----:B0-----:R-:W0:Y:S02]  /*b130*/  SHFL.IDX PT, R0, R0, R19, 0x1f ;  /* 0x00001f1300007589 */ /* 0x001e2400000e0000 */
[----:B0-----:R-:W-:-:S04]  /*b140*/  IABS R4, R0 ;  /* 0x0000000000047213 */ /* 0x001fc80000000000 */
[----:B------:R-:W0:Y:S08]  /*b150*/  I2F.RP R8, R4 ;  /* 0x0000000400087306 */ /* 0x000e300000209400 */
[----:B0-----:R-:W0:Y:S02]  /*b160*/  MUFU.RCP R8, R8 ;  /* 0x0000000800087308 */ /* 0x001e240000001000 */
[----:B0-----:R-:W-:-:S06]  /*b170*/  IADD3 R2, R8, 0xffffffe, RZ ;  /* 0x0ffffffe08027810 */ /* 0x001fcc0007ffe0ff */
[----:B------:R0:W1:Y:S01]  /*b180*/  F2I.FTZ.U32.TRUNC.NTZ R3, R2 ;  /* 0x0000000200037305 */ /* 0x000062000021f000 */
[----:B------:R-:W-:Y:S05]  /*b190*/  @!P0 BRA `(.L_x_205) ;  /* 0x0000000000088947 */ /* 0x000fea0003800000 */
[----:B------:R-:W-:-:S06]  /*b1a0*/  VIADD R16, R19, 0xffffffff ;  /* 0xffffffff13107836 */ /* 0x000fcc0000000000 */
[----:B------:R2:W3:Y:S02]  /*b1b0*/  SHFL.IDX PT, R16, R7, R16, 0x1f ;  /* 0x00001f1007107589 */ /* 0x0004e400000e0000 */
.L_x_205:
[----:B---3--:R-:W-:Y:S01]  /*b1c0*/  IMAD R16, R16, UR5, R9 ;  /* 0x0000000510107c24 */ /* 0x008fe2000f8e0209 */
[----:B0-----:R-:W-:Y:S01]  /*b1d0*/  IABS R2, R0 ;  /* 0x0000000000027213 */ /* 0x001fe20000000000 */
[----:B-12---:R-:W-:Y:S01]  /*b1e0*/  IMAD.MOV R7, RZ, RZ, -R3 ;  /* 0x000000ffff077224 */ /* 0x006fe200078e0a03 */
[----:B------:R-:W-:Y:S02]  /*b1f0*/  IADD3 R19, R19, UR4, RZ ;  /* 0x0000000413137c10 */ /* 0x000fe4000fffe0ff */
[----:B------:R-:W-:Y:S01]  /*b200*/  IADD3 R9, -R16, UR6, RZ ;  /* 0x0000000610097c10 */ /* 0x000fe2000fffe1ff */
[----:B------:R-:W-:Y:S02]  /*b210*/  IMAD.MOV R8, RZ, RZ, -R2 ;  /* 0x000000ffff087224 */ /* 0x000fe400078e0a02 */
[----:B------:R-:W-:Y:S01]  /*b220*/  IMAD R7, R7, R4, RZ ;  /* 0x0000000407077224 */ /* 0x000fe200078e02ff */
[----:B------:R-:W-:Y:S01]  /*b230*/  IABS R6, R9 ;  /* 0x0000000900067213 */ /* 0x000fe20000000000 */
[----:B------:R-:W-:-:S04]  /*b240*/  IMAD.MOV.U32 R2, RZ, RZ, RZ ;  /* 0x000000ffff027224 */ /* 0x000fc800078e00ff */
[----:B------:R-:W-:-:S04]  /*b250*/  IMAD.HI.U32 R2, R3, R7, R2 ;  /* 0x0000000703027227 */ /* 0x000fc800078e0002 */
[----:B------:R-:W-:Y:S01]  /*b260*/  IMAD.MOV.U32 R3, RZ, RZ, R6 ;  /* 0x000000ffff037224 */ /* 0x000fe200078e0006 */
[----:B------:R-:W-:-:S03]  /*b270*/  MOV R6, R8 ;  /* 0x0000000800067202 */ /* 0x000fc60000000f00 */
[----:B------:R-:W-:-:S04]  /*b280*/  IMAD.HI.U32 R2, R2, R3, RZ ;  /* 0x0000000302027227 */ /* 0x000fc800078e00ff */
[----:B------:R-:W-:-:S05]  /*b290*/  IMAD R3, R2, R6, R3 ;  /* 0x0000000602037224 */ /* 0x000fca00078e0203 */
[----:B------:R-:W-:-:S13]  /*b2a0*/  ISETP.GT.U32.AND P1, PT, R4, R3, PT ;  /* 0x000000030400720c */ /* 0x000fda0003f24070 */
[----:B------:R-:W-:Y:S02]  /*b2b0*/  @!P1 IMAD.IADD R3, R3, 0x1, -R4 ;  /* 0x0000000103039824 */ /* 0x000fe400078e0a04 */
[----:B------:R-:W-:Y:S01]  /*b2c0*/  @!P1 VIADD R2, R2, 0x1 ;  /* 0x0000000102029836 */ /* 0x000fe20000000000 */
[----:B------:R-:W-:Y:S02]  /*b2d0*/  ISETP.NE.AND P1, PT, R0, RZ, PT ;  /* 0x000000ff0000720c */ /* 0x000fe40003f25270 */
[----:B------:R-:W-:Y:S02]  /*b2e0*/  ISETP.GE.U32.AND P0, PT, R3, R4, PT ;  /* 0x000000040300720c */ /* 0x000fe40003f06070 */
[----:B------:R-:W-:-:S04]  /*b2f0*/  LOP3.LUT R3, R9, R0, RZ, 0x3c, !PT ;  /* 0x0000000009037212 */ /* 0x000fc800078e3cff */
[----:B------:R-:W-:-:S07]  /*b300*/  ISETP.GE.AND P2, PT, R3, RZ, PT ;  /* 0x000000ff0300720c */ /* 0x000fce0003f46270 */
[----:B------:R-:W-:-:S06]  /*b310*/  @P0 VIADD R2, R2, 0x1 ;  /* 0x0000000102020836 */ /* 0x000fcc0000000000 */
[----:B------:R-:W-:Y:S01]  /*b320*/  @!P2 IMAD.MOV R2, RZ, RZ, -R2 ;  /* 0x000000ffff02a224 */ /* 0x000fe200078e0a02 */
[----:B------:R-:W-:-:S05]  /*b330*/  @!P1 LOP3.LUT R2, RZ, R0, RZ, 0x33, !PT ;  /* 0x00000000ff029212 */ /* 0x000fca00078e33ff */
[--C-:B------:R-:W-:Y:S02]  /*b340*/  IMAD.MOV R17, RZ, RZ, -R2.reuse ;  /* 0x000000ffff117224 */ /* 0x100fe400078e0a02 */
[----:B------:R-:W-:Y:S02]  /*b350*/  IMAD.MOV.U32 R18, RZ, RZ, R2 ;  /* 0x000000ffff127224 */ /* 0x000fe400078e0002 */
[----:B------:R-:W-:Y:S01]  /*b360*/  IMAD R17, R0, R17, R9 ;  /* 0x0000001100117224 */ /* 0x000fe200078e0209 */
[----:B------:R-:W-:Y:S06]  /*b370*/  BRA `(.L_x_206) ;  /* 0x00000000000c7947 */ /* 0x000fec0003800000 */
.L_x_201:
[----:B------:R-:W-:Y:S02]  /*b380*/  IMAD.MOV.U32 R17, RZ, RZ, RZ ;  /* 0x000000ffff117224 */ /* 0x000fe400078e00ff */
[----:B------:R-:W-:Y:S02]  /*b390*/  IMAD.U32 R16, RZ, RZ, UR6 ;  /* 0x00000006ff107e24 */ /* 0x000fe4000f8e00ff */
[----:B------:R-:W-:-:S07]  /*b3a0*/  IMAD.MOV.U32 R18, RZ, RZ, RZ ;  /* 0x000000ffff127224 */ /* 0x000fce00078e00ff */
.L_x_206:
[----:B------:R-:W-:-:S13]  /*b3b0*/  ISETP.NE.AND P0, PT, R5, RZ, PT ;  /* 0x000000ff0500720c */ /* 0x000fda0003f05270 */
[----:B------:R-:W0:Y:S01]  /*b3c0*/  @!P0 S2R R3, SR_CgaCtaId ;  /* 0x0000000000038919 */ /* 0x000e220000008800 */
[----:B------:R-:W-:-:S04]  /*b3d0*/  @!P0 MOV R0, 0x400 ;  /* 0x0000040000008802 */ /* 0x000fc80000000f00 */
[----:B0-----:R-:W-:-:S05]  /*b3e0*/  @!P0 LEA R0, R3, R0, 0x18 ;  /* 0x0000000003008211 */ /* 0x001fca00078ec0ff */
[----:B------:R2:W-:Y:S01]  /*b3f0*/  @!P0 STS.128 [R0+0x308d0], R16 ;  /* 0x0308d01000008388 */ /* 0x0005e20000000c00 */
[----:B------:R-:W-:Y:S06]  /*b400*/  BAR.ARV 0x5, 0x200 ;  /* 0x0148000000007b1d */ /* 0x000fec0000002000 */
.L_x_199:
[----:B------:R3:W-:Y:S01]  /*b410*/  STL [R1+0x30], RZ ;  /* 0x000030ff01007387 */ /* 0x0007e20000100800 */
[----:B------:R-:W-:Y:S01]  /*b420*/  ULDC UR4, c[0x0][0xc3c] ;  /* 0x00030f0000047ab9 */ /* 0x000fe20000000800 */
[----:B------:R-:W-:Y:S01]  /*b430*/  IMAD.MOV.U32 R26, RZ, RZ, 0x1 ;  /* 0x00000001ff1a7424 */ /* 0x000fe200078e00ff */
[----:B-1----:R-:W-:Y:S02]  /*b440*/  ISETP.GE.AND P0, PT, R19, UR4, PT ;  /* 0x0000000413007c0c */ /* 0x002fe4000bf06270 */
[----:B------:R-:W-:-:S11]  /*b450*/  MOV R23, RZ ;  /* 0x000000ff00177202 */ /* 0x000fd60000000f00 */
[----:B---3--:R-:W-:Y:S05]  /*b460*/  @P0 BRA `(.L_x_207) ;  /* 0x00000044005c0947 */ /* 0x008fea0003800000 */
[----:B------:R-:W2:Y:S01]  /*b470*/  S2R R5, SR_TID.X ;  /* 0x0000000000057919 */ /* 0x000ea20000002100 */
[----:B------:R-:W1:Y:S01]  /*b480*/  S2UR UR5, SR_CgaCtaId ;  /* 0x00000000000579c3 */ /* 0x000e620000008800 */
[----:B------:R-:W-:Y:S01]  /*b490*/  UMOV UR4, 0x400 ;  /* 0x0000040000047882 */ /* 0x000fe20000000000 */
[----:B------:R-:W-:Y:S01]  /*b4a0*/  BSSY B8, `(.L_x_207) ;  /* 0x0000453000087945 */ /* 0x000fe20003800000 */
[----:B------:R3:W-:Y:S01]  /*b4b0*/  STL [R1+0x30], RZ ;  /* 0x000030ff01007387 */ /* 0x0007e20000100800 */
[----:B------:R-:W-:Y:S01]  /*b4c0*/  IMAD.MOV.U32 R26, RZ, RZ, 0x1 ;  /* 0x00000001ff1a7424 */ /* 0x000fe200078e00ff */
[----:B------:R-:W-:Y:S01]  /*b4d0*/  ULDC UR37, c[0x0][0xc] ;  /* 0x0000030000257ab9 */ /* 0x000fe20000000800 */
[----:B------:R-:W-:Y:S01]  /*b4e0*/  IMAD.MOV.U32 R23, RZ, RZ, RZ ;  /* 0x000000ffff177224 */ /* 0x000fe200078e00ff */
[----:B------:R-:W-:Y:S01]  /*b4f0*/  ULDC.64 UR38, c[0x0][0x198] ;  /* 0x0000660000267ab9 */ /* 0x000fe20000000a00 */
[----:B-1----:R-:W-:-:S06]  /*b500*/  ULEA UR4, UR5, UR4, 0x18 ;  /* 0x0000000405047291 */ /* 0x002fcc000f8ec03f */
[----:B------:R-:W-:Y:S01]  /*b510*/  MOV R22, UR4 ;  /* 0x0000000400167c02 */ /* 0x000fe20008000f00 */
[C---:B--2---:R-:W-:Y:S01]  /*b520*/  IMAD.SHL.U32 R0, R5.reuse, 0x8, RZ ;  /* 0x0000000805007824 */ /* 0x044fe200078e00ff */
[----:B------:R-:W-:-:S04]  /*b530*/  LOP3.LUT R4, R5, 0x7f, RZ, 0xc0, !PT ;  /* 0x0000007f05047812 */ /* 0x000fc800078ec0ff */
[----:B0-----:R-:W-:Y:S01]  /*b540*/  LOP3.LUT R2, R0, 0x1f8, RZ, 0xc0, !PT ;  /* 0x000001f800027812 */ /* 0x001fe200078ec0ff */
[----:B------:R-:W-:Y:S01]  /*b550*/  IMAD.SHL.U32 R3, R4, 0x8, RZ ;  /* 0x0000000804037824 */ /* 0x000fe200078e00ff */
[----:B------:R-:W-:Y:S02]  /*b560*/  SHF.R.U32.HI R4, RZ, 0x3, R4 ;  /* 0x00000003ff047819 */ /* 0x000fe40000011604 */
[----:B------:R-:W-:-:S04]  /*b570*/  LOP3.LUT R2, R2, 0x38, R5, 0x78, !PT ;  /* 0x0000003802027812 */ /* 0x000fc800078e7805 */
[----:B------:R-:W-:Y:S01]  /*b580*/  LOP3.LUT R3, R2, 0x200, R3, 0xf8, !PT ;  /* 0x0000020002037812 */ /* 0x000fe200078ef803 */
[----:B------:R-:W-:-:S04]  /*b590*/  IMAD.SHL.U32 R2, R5, 0x10, RZ ;  /* 0x0000001005027824 */ /* 0x000fc800078e00ff */
[----:B------:R-:W-:Y:S01]  /*b5a0*/  IMAD R0, R3, 0x2, R22 ;  /* 0x0000000203007824 */ /* 0x000fe200078e0216 */
[----:B------:R-:W-:-:S04]  /*b5b0*/  LOP3.LUT R2, R4, 0x70, R2, 0xf8, !PT ;  /* 0x0000007004027812 */ /* 0x000fc800078ef802 */
[----:B------:R3:W-:Y:S03]  /*b5c0*/  STL [R1+0x4], R0 ;  /* 0x0000040001007387 */ /* 0x0007e60000100800 */
.L_x_297:
[----:B0-----:R-:W0:Y:S02]  /*b5d0*/  LDC.64 R2, c[0x0][0xc88] ;  /* 0x00032200ff027b82 */ /* 0x001e240000000a00 */
[----:B0-----:R-:W-:-:S05]  /*b5e0*/  IMAD.WIDE R2, R19, 0x4, R2 ;  /* 0x0000000413027825 */ /* 0x001fca00078e0202 */
[----:B------:R-:W2:Y:S01]  /*b5f0*/  LDG.E R9, desc[UR48][R2.64] ;  /* 0x0000003002097981 */ /* 0x000ea2000c1e1900 */
[----:B------:R-:W-:Y:S05]  /*b600*/  YIELD ;  /* 0x0000000000007946 */ /* 0x000fea0003800000 */
[----:B------:R-:W-:Y:S01]  /*b610*/  ULDC.64 UR4, c[0x0][0xa28] ;  /* 0x00028a0000047ab9 */ /* 0x000fe20000000a00 */
[----:B---3--:R-:W-:Y:S01]  /*b620*/  IMAD.MOV.U32 R0, RZ, RZ, RZ ;  /* 0x000000ffff007224 */ /* 0x008fe200078e00ff */
[----:B------:R-:W-:Y:S01]  /*b630*/  ISETP.NE.U32.AND P0, PT, RZ, UR4, PT ;  /* 0x00000004ff007c0c */ /* 0x000fe2000bf05070 */
[----:B------:R-:W-:Y:S01]  /*b640*/  IMAD.MOV.U32 R6, RZ, RZ, RZ ;  /* 0x000000ffff067224 */ /* 0x000fe200078e00ff */
[----:B------:R-:W-:Y:S01]  /*b650*/  ULDC.64 UR6, c[0x0][0xa18] ;  /* 0x0002860000067ab9 */ /* 0x000fe20000000a00 */
[----:B------:R-:W-:Y:S01]  /*b660*/  ULDC.64 UR8, c[0x0][0xa08] ;  /* 0x0002820000087ab9 */ /* 0x000fe20000000a00 */
[----:B------:R-:W-:-:S02]  /*b670*/  ISETP.NE.AND.EX P0, PT, RZ, UR5, PT, P0 ;  /* 0x00000005ff007c0c */ /* 0x000fc4000bf05300 */
[----:B-12---:R-:W-:Y:S01]  /*b680*/  SHF.R.S32.HI R4, RZ, 0x1f, R9 ;  /* 0x0000001fff047819 */ /* 0x006fe20000011409 */
[----:B------:R-:W-:-:S10]  /*b690*/  IMAD.SHL.U32 R24, R9, 0x4, RZ ;  /* 0x0000000409187824 */ /* 0x000fd400078e00ff */
[C---:B------:R-:W-:Y:S01]  /*b6a0*/  @P0 LEA R2, P1, R9.reuse, UR4, 0x2 ;  /* 0x0000000409020c11 */ /* 0x040fe2000f8210ff */
[----:B------:R-:W-:Y:S03]  /*b6b0*/  STL [R1+0x8], R9 ;  /* 0x0000080901007387 */ /* 0x000fe60000100800 */
[C-C-:B------:R-:W-:Y:S01]  /*b6c0*/  @P0 LEA.HI.X R3, R9.reuse, UR5, R4.reuse, 0x2, P1 ;  /* 0x0000000509030c11 */ /* 0x140fe200088f1404 */
[----:B------:R-:W-:Y:S01]  /*b6d0*/  ULDC.64 UR4, c[0x0][0xa00] ;  /* 0x0002800000047ab9 */ /* 0x000fe20000000a00 */
[----:B------:R-:W-:Y:S01]  /*b6e0*/  SHF.L.U64.HI R29, R9, 0x2, R4 ;  /* 0x00000002091d7819 */ /* 0x000fe20000010204 */
[----:B------:R0:W-:Y:S01]  /*b6f0*/  STL [R1+0x1c], R4 ;  /* 0x00001c0401007387 */ /* 0x0001e20000100800 */
[----:B------:R-:W-:-:S03]  /*b700*/  ISETP.NE.U32.AND P1, PT, RZ, UR4, PT ;  /* 0x00000004ff007c0c */ /* 0x000fc6000bf25070 */
[----:B------:R1:W5:Y:S01]  /*b710*/  @P0 LDG.E R0, desc[UR48][R2.64] ;  /* 0x0000003002000981 */ /* 0x000362000c1e1900 */
[----:B------:R-:W-:Y:S01]  /*b720*/  ISETP.NE.AND.EX P1, PT, RZ, UR5, PT, P1 ;  /* 0x00000005ff007c0c */ /* 0x000fe2000bf25310 */
[----:B------:R-:W-:Y:S01]  /*b730*/  IMAD.MOV.U32 R28, RZ, RZ, RZ ;  /* 0x000000ffff1c7224 */ /* 0x000fe200078e00ff */
[----:B------:R-:W-:Y:S02]  /*b740*/  ISETP.NE.U32.AND P2, PT, RZ, UR6, PT ;  /* 0x00000006ff007c0c */ /* 0x000fe4000bf45070 */
[----:B------:R-:W-:Y:S02]  /*b750*/  ISETP.NE.U32.AND P0, PT, RZ, UR8, PT ;  /* 0x00000008ff007c0c */ /* 0x000fe4000bf05070 */
[----:B------:R-:W-:Y:S02]  /*b760*/  ISETP.NE.AND.EX P2, PT, RZ, UR7, PT, P2 ;  /* 0x00000007ff007c0c */ /* 0x000fe4000bf45320 */
[----:B------:R-:W-:Y:S02]  /*b770*/  ISETP.NE.AND.EX P0, PT, RZ, UR9, PT, P0 ;  /* 0x00000009ff007c0c */ /* 0x000fe4000bf05300 */
[----:B-1----:R-:W-:-:S02]  /*b780*/  IADD3 R2, P3, R24, UR4, RZ ;  /* 0x0000000418027c10 */ /* 0x002fc4000ff7e0ff */
[----:B0-----:R-:W-:Y:S02]  /*b790*/  IADD3 R4, P4, R24, UR8, RZ ;  /* 0x0000000818047c10 */ /* 0x001fe4000ff9e0ff */
[C---:B------:R-:W-:Y:S01]  /*b7a0*/  IADD3.X R3, R29.reuse, UR5, RZ, P3, !PT ;  /* 0x000000051d037c10 */ /* 0x040fe20009ffe4ff */
[----:B------:R-:W-:Y:S01]  /*b7b0*/  ULDC UR4, c[0x0][0x288] ;  /* 0x0000a20000047ab9 */ /* 0x000fe20000000800 */
[----:B------:R-:W-:-:S03]  /*b7c0*/  IADD3.X R5, R29, UR9, RZ, P4, !PT ;  /* 0x000000091d057c10 */ /* 0x000fc6000a7fe4ff */
[----:B------:R-:W2:Y:S01]  /*b7d0*/  @P1 LDG.E R6, desc[UR48][R2.64] ;  /* 0x0000003002061981 */ /* 0x000ea2000c1e1900 */
[----:B------:R-:W-:Y:S01]  /*b7e0*/  MOV R8, UR4 ;  /* 0x0000000400087c02 */ /* 0x000fe20008000f00 */
[----:B------:R-:W-:Y:S02]  /*b7f0*/  ULDC.64 UR4, c[0x0][0x418] ;  /* 0x0001060000047ab9 */ /* 0x000fe40000000a00 */
[----:B------:R-:W5:Y:S04]  /*b800*/  @P0 LDG.E R28, desc[UR48][R4.64] ;  /* 0x00000030041c0981 */ /* 0x000f68000c1e1900 */
[----:B--2---:R0:W-:Y:S02]  /*b810*/  STL [R1+0x18], R6 ;  /* 0x0000180601007387 */ /* 0x0041e40000100800 */
[----:B0-----:R-:W-:-:S04]  /*b820*/  @P2 IADD3 R6, P3, R24, UR6, RZ ;  /* 0x0000000618062c10 */ /* 0x001fc8000ff7e0ff */
[----:B------:R-:W-:-:S05]  /*b830*/  @P2 IADD3.X R7, R29, UR7, RZ, P3, !PT ;  /* 0x000000071d072c10 */ /* 0x000fca0009ffe4ff */
[----:B------:R0:W2:Y:S01]  /*b840*/  @P2 LDG.E R8, desc[UR48][R6.64] ;  /* 0x0000003006082981 */ /* 0x0000a2000c1e1900 */
[----:B------:R-:W-:-:S03]  /*b850*/  UISETP.NE.U32.AND UP0, UPT, UR4, URZ, UPT ;  /* 0x0000003f0400728c */ /* 0x000fc6000bf05070 */
[----:B------:R-:W-:Y:S01]  /*b860*/  ULDC UR4, c[0x0][0x424] ;  /* 0x0001090000047ab9 */ /* 0x000fe20000000800 */
[----:B------:R-:W-:-:S03]  /*b870*/  UISETP.NE.AND.EX UP0, UPT, UR5, URZ, UPT, UP0 ;  /* 0x0000003f0500728c */ /* 0x000fc6000bf05300 */
[----:B------:R-:W-:Y:S01]  /*b880*/  ULDC UR5, c[0x0][0x2f0] ;  /* 0x0000bc0000057ab9 */ /* 0x000fe20000000800 */
[----:B------:R-:W-:-:S04]  /*b890*/  USEL UR4, UR4, 0x1, UP0 ;  /* 0x0000000104047887 */ /* 0x000fc80008000000 */
[----:B------:R-:W-:-:S06]  /*b8a0*/  UIMAD UR4, UR4, UR5, URZ ;  /* 0x00000005040472a4 */ /* 0x000fcc000f8e023f */
[----:B0-----:R-:W-:Y:S01]  /*b8b0*/  IMAD.U32 R6, RZ, RZ, UR4 ;  /* 0x00000004ff067e24 */ /* 0x001fe2000f8e00ff */
[----:B--2---:R0:W-:Y:S01]  /*b8c0*/  STL [R1+0x24], R8 ;  /* 0x0000240801007387 */ /* 0x0041e20000100800 */
[----:B------:R-:W-:Y:S05]  /*b8d0*/  @P2 BRA `(.L_x_208) ;  /* 0x0000000000142947 */ /* 0x000fea0003800000 */
[----:B------:R-:W-:Y:S05]  /*b8e0*/  @!P1 BRA `(.L_x_208) ;  /* 0x0000000000109947 */ /* 0x000fea0003800000 */
[----:B------:R-:W2:Y:S04]  /*b8f0*/  LDG.E R7, desc[UR48][R2.64] ;  /* 0x0000003002077981 */ /* 0x000ea8000c1e1900 */
[----:B0-----:R-:W2:Y:S02]  /*b900*/  LDG.E R8, desc[UR48][R2.64+0x4] ;  /* 0x0000043002087981 */ /* 0x001ea4000c1e1900 */
[----:B--2---:R-:W-:-:S05]  /*b910*/  IMAD.IADD R2, R8, 0x1, -R7 ;  /* 0x0000000108027824 */ /* 0x004fca00078e0a07 */
[----:B------:R1:W-:Y:S02]  /*b920*/  STL [R1+0x24], R2 ;  /* 0x0000240201007387 */ /* 0x0003e40000100800 */
.L_x_208:
[----:B------:R-:W-:Y:S01]  /*b930*/  ULDC.64 UR4, c[0x0][0xa20] ;  /* 0x0002880000047ab9 */ /* 0x000fe20000000a00 */
[----:B-----5:R-:W-:Y:S01]  /*b940*/  IMAD.IADD R28, R28, 0x1, R0 ;  /* 0x000000011c1c7824 */ /* 0x020fe200078e0200 */
[----:B------:R-:W-:Y:S01]  /*b950*/  ISETP.NE.U32.AND P1, PT, RZ, UR4, PT ;  /* 0x00000004ff007c0c */ /* 0x000fe2000bf25070 */
[----:B------:R-:W-:-:S03]  /*b960*/  IMAD.MOV.U32 R25, RZ, RZ, R9 ;  /* 0x000000ffff197224 */ /* 0x000fc600078e0009 */
[----:B------:R-:W-:-:S13]  /*b970*/  ISETP.NE.AND.EX P1, PT, RZ, UR5, PT, P1 ;  /* 0x00000005ff007c0c */ /* 0x000fda000bf25310 */
[----:B------:R-:W-:Y:S05]  /*b980*/  @!P1 BRA `(.L_x_209) ;  /* 0x0000000000109947 */ /* 0x000fea0003800000 */
[----:B-1----:R-:W-:-:S04]  /*b990*/  IADD3 R2, P0, R24, UR4, RZ ;  /* 0x0000000418027c10 */ /* 0x002fc8000ff1e0ff */
[----:B------:R-:W-:-:S05]  /*b9a0*/  IADD3.X R3, R29, UR5, RZ, P0, !PT ;  /* 0x000000051d037c10 */ /* 0x000fca00087fe4ff */
[----:B------:R1:W5:Y:S01]  /*b9b0*/  LDG.E R6, desc[UR48][R2.64] ;  /* 0x0000003002067981 */ /* 0x000362000c1e1900 */
[----:B------:R-:W-:Y:S05]  /*b9c0*/  BRA `(.L_x_210) ;  /* 0x0000000000107947 */ /* 0x000fea0003800000 */
.L_x_209:
[----:B------:R-:W-:Y:S05]  /*b9d0*/  @!P0 BRA `(.L_x_210) ;  /* 0x00000000000c8947 */ /* 0x000fea0003800000 */
[----:B------:R-:W2:Y:S04]  /*b9e0*/  LDG.E R6, desc[UR48][R4.64] ;  /* 0x0000003004067981 */ /* 0x000ea8000c1e1900 */
[----:B------:R-:W2:Y:S02]  /*b9f0*/  LDG.E R3, desc[UR48][R4.64+0x4] ;  /* 0x0000043004037981 */ /* 0x000ea4000c1e1900 */
[----:B--2---:R-:W-:-:S07]  /*ba00*/  IMAD.IADD R6, R3, 0x1, -R6 ;  /* 0x0000000103067824 */ /* 0x004fce00078e0a06 */
.L_x_210:
[----:B-1---5:R-:W-:Y:S01]  /*ba10*/  IADD3 R2, -R0, R6, RZ ;  /* 0x0000000600027210 */ /* 0x022fe20007ffe1ff */
[----:B------:R-:W-:Y:S03]  /*ba20*/  BSSY B7, `(.L_x_211) ;  /* 0x000035b000077945 */ /* 0x000fe60003800000 */
[C---:B------:R-:W-:Y:S01]  /*ba30*/  ISETP.GT.AND P0, PT, R2.reuse, RZ, PT ;  /* 0x000000ff0200720c */ /* 0x040fe20003f04270 */
[----:B------:R-:W-:Y:S01]  /*ba40*/  VIADD R0, R2, 0xbf ;  /* 0x000000bf02007836 */ /* 0x000fe20000000000 */
[----:B------:R1:W-:Y:S03]  /*ba50*/  STL [R1+0x20], R2 ;  /* 0x0000200201007387 */ /* 0x0003e60000100800 */
[----:B------:R-:W-:-:S05]  /*ba60*/  IMAD.HI R0, R0, 0x2aaaaaab, RZ ;  /* 0x2aaaaaab00007827 */ /* 0x000fca00078e02ff */
[----:B------:R-:W-:-:S04]  /*ba70*/  SHF.R.U32.HI R3, RZ, 0x1f, R0 ;  /* 0x0000001fff037819 */ /* 0x000fc80000011600 */
[----:B------:R-:W-:-:S05]  /*ba80*/  LEA.HI.SX32 R0, R0, R3, 0x1b ;  /* 0x0000000300007211 */ /* 0x000fca00078fdaff */
[----:B------:R1:W-:Y:S01]  /*ba90*/  STL [R1+0x10], R0 ;  /* 0x0000100001007387 */ /* 0x0003e20000100800 */
[----:B------:R-:W-:Y:S05]  /*baa0*/  @P0 BRA `(.L_x_212) ;  /* 0x0000000000440947 */ /* 0x000fea0003800000 */
[----:B-1----:R-:W1:Y:S02]  /*bab0*/  S2R R2, SR_TID.X ;  /* 0x0000000000027919 */ /* 0x002e640000002100 */
[----:B-1----:R-:W-:-:S04]  /*bac0*/  LOP3.LUT R2, R2, 0x7f, RZ, 0xc0, !PT ;  /* 0x0000007f02027812 */ /* 0x002fc800078ec0ff */
[----:B------:R-:W-:-:S13]  /*bad0*/  ISETP.NE.AND P0, PT, R2, RZ, PT ;  /* 0x000000ff0200720c */ /* 0x000fda0003f05270 */
[----:B------:R-:W-:Y:S05]  /*bae0*/  @P0 BRA `(.L_x_213) ;  /* 0x0000003400380947 */ /* 0x000fea0003800000 */
[----:B------:R-:W1:Y:S01]  /*baf0*/  S2R R5, SR_LANEID ;  /* 0x0000000000057919 */ /* 0x000e620000000000 */
[----:B------:R-:W-:Y:S01]  /*bb00*/  VOTEU.ANY UR4, UPT, PT ;  /* 0x0000000000047886 */ /* 0x000fe200038e0100 */
[----:B------:R-:W2:Y:S01]  /*bb10*/  LDC.64 R2, c[0x0][0xc60] ;  /* 0x00031800ff027b82 */ /* 0x000ea20000000a00 */
[----:B------:R-:W1:Y:S02]  /*bb20*/  FLO.U32 R0, UR4 ;  /* 0x0000000400007d00 */ /* 0x000e6400080e0000 */
[----:B-1----:R-:W-:-:S06]  /*bb30*/  ISETP.EQ.U32.AND P0, PT, R0, R5, PT ;  /* 0x000000050000720c */ /* 0x002fcc0003f02070 */
[----:B------:R-:W2:Y:S07]  /*bb40*/  POPC R5, UR4 ;  /* 0x0000000400057d09 */ /* 0x000eae0008000000 */
[----:B--2---:R-:W2:Y:S01]  /*bb50*/  @P0 ATOMG.E.ADD.STRONG.GPU PT, R3, desc[UR48][R2.64], R5 ;  /* 0x00000005020309a8 */ /* 0x004ea200081ee1f0 */
[----:B------:R-:W1:Y:S02]  /*bb60*/  S2R R4, SR_LTMASK ;  /* 0x0000000000047919 */ /* 0x000e640000003900 */
[----:B-1----:R-:W-:-:S04]  /*bb70*/  LOP3.LUT R4, R4, UR4, RZ, 0xc0, !PT ;  /* 0x0000000404047c12 */ /* 0x002fc8000f8ec0ff */
[----:B------:R-:W1:Y:S01]  /*bb80*/  POPC R7, R4 ;  /* 0x0000000400077309 */ /* 0x000e620000000000 */
[----:B--2---:R-:W1:Y:S02]  /*bb90*/  SHFL.IDX PT, R0, R3, R0, 0x1f ;  /* 0x00001f0003007589 */ /* 0x004e6400000e0000 */
[----:B-1----:R-:W-:Y:S01]  /*bba0*/  IADD3 R16, R0, UR37, R7 ;  /* 0x0000002500107c10 */ /* 0x002fe2000fffe007 */
[----:B------:R-:W-:Y:S06]  /*bbb0*/  BRA `(.L_x_213) ;  /* 0x0000003400047947 */ /* 0x000fec0003800000 */
.L_x_212:
[----:B-1----:R-:W-:Y:S01]  /*bbc0*/  VIADD R0, R22, 0x12400 ;  /* 0x0001240016007836 */ /* 0x002fe20000000000 */
[----:B------:R-:W-:Y:S04]  /*bbd0*/  BSSY B6, `(.L_x_214) ;  /* 0x0000013000067945 */ /* 0x000fe80003800000 */
[----:B------:R-:W-:-:S13]  /*bbe0*/  LOP3.LUT P0, RZ, R0, 0x3ff, RZ, 0xc0, !PT ;  /* 0x000003ff00ff7812 */ /* 0x000fda000780c0ff */
[----:B------:R-:W-:Y:S05]  /*bbf0*/  @!P0 BRA `(.L_x_215) ;  /* 0x0000000000408947 */ /* 0x000fea0003800000 */
[----:B------:R-:W-:Y:S01]  /*bc00*/  MOV R2, 0x0 ;  /* 0x0000000000027802 */ /* 0x000fe20000000f00 */
[----:B------:R-:W-:Y:S01]  /*bc10*/  ULDC.64 UR6, c[0x4][0xa8] ;  /* 0x01002a0000067ab9 */ /* 0x000fe20000000a00 */
[----:B------:R-:W-:Y:S01]  /*bc20*/  ULDC.64 UR8, c[0x4][0xb0] ;  /* 0x01002c0000087ab9 */ /* 0x000fe20000000a00 */
[----:B------:R-:W-:Y:S01]  /*bc30*/  ULDC.64 UR4, c[0x4][0x30] ;  /* 0x01000c0000047ab9 */ /* 0x000fe20000000a00 */
[----:B------:R-:W-:Y:S01]  /*bc40*/  IMAD.U32 R4, RZ, RZ, UR6 ;  /* 0x00000006ff047e24 */ /* 0x000fe2000f8e00ff */
[----:B------:R-:W-:Y:S01]  /*bc50*/  MOV R7, UR9 ;  /* 0x0000000900077c02 */ /* 0x000fe20008000f00 */
[----:B------:R-:W1:Y:S01]  /*bc60*/  LDC.64 R2, c[0x4][R2] ;  /* 0x0100000002027b82 */ /* 0x000e620000000a00 */
[----:B------:R-:W-:Y:S02]  /*bc70*/  IMAD.U32 R5, RZ, RZ, UR7 ;  /* 0x00000007ff057e24 */ /* 0x000fe4000f8e00ff */
[----:B------:R-:W-:Y:S02]  /*bc80*/  IMAD.U32 R6, RZ, RZ, UR8 ;  /* 0x00000008ff067e24 */ /* 0x000fe4000f8e00ff */
[----:B------:R-:W-:-:S02]  /*bc90*/  IMAD.U32 R10, RZ, RZ, UR4 ;  /* 0x00000004ff0a7e24 */ /* 0x000fc4000f8e00ff */
[----:B------:R-:W-:Y:S02]  /*bca0*/  IMAD.U32 R11, RZ, RZ, UR5 ;  /* 0x00000005ff0b7e24 */ /* 0x000fe4000f8e00ff */
[----:B0-----:R-:W-:Y:S02]  /*bcb0*/  IMAD.MOV.U32 R8, RZ, RZ, 0x70 ;  /* 0x00000070ff087424 */ /* 0x001fe400078e00ff */
[----:B------:R-:W-:Y:S02]  /*bcc0*/  IMAD.MOV.U32 R12, RZ, RZ, 0x1 ;  /* 0x00000001ff0c7424 */ /* 0x000fe400078e00ff */
[----:B------:R-:W-:-:S07]  /*bcd0*/  IMAD.MOV.U32 R13, RZ, RZ, RZ ;  /* 0x000000ffff0d7224 */ /* 0x000fce00078e00ff */
[----:B------:R-:W-:-:S07]  /*bce0*/  LEPC R20, `(.L_x_215) ;  /* 0x000000001014794e */ /* 0x000fce0000000000 */
[----:B-1----:R-:W-:Y:S05]  /*bcf0*/  CALL.ABS.NOINC R2 ;  /* 0x0000000002007343 */ /* 0x002fea0003c00000 */
.L_x_215:
[----:B------:R-:W-:Y:S05]  /*bd00*/  BSYNC B6 ;  /* 0x0000000000067941 */ /* 0x000fea0003800000 */
.L_x_214:
[----:B------:R-:W-:Y:S01]  /*bd10*/  IADD3 R0, R22, 0x400, RZ ;  /* 0x0000040016007810 */ /* 0x000fe20007ffe0ff */
[----:B------:R-:W-:Y:S03]  /*bd20*/  BSSY B6, `(.L_x_216) ;  /* 0x0000023000067945 */ /* 0x000fe60003800000 */
[----:B------:R-:W-:-:S13]  /*bd30*/  LOP3.LUT P0, RZ, R0, 0x3ff, RZ, 0xc0, !PT ;  /* 0x000003ff00ff7812 */ /* 0x000fda000780c0ff */
[----:B------:R-:W-:Y:S05]  /*bd40*/  @!P0 BRA `(.L_x_217) ;  /* 0x0000000000808947 */ /* 0x000fea0003800000 */
[----:B------:R-:W-:Y:S01]  /*bd50*/  MOV R0, 0x0 ;  /* 0x0000000000007802 */ /* 0x000fe20000000f00 */
[----:B------:R-:W-:Y:S01]  /*bd60*/  ULDC.64 UR6, c[0x4][0xa8] ;  /* 0x01002a0000067ab9 */ /* 0x000fe20000000a00 */
[----:B------:R-:W-:Y:S01]  /*bd70*/  ULDC.64 UR8, c[0x4][0xb0] ;  /* 0x01002c0000087ab9 */ /* 0x000fe20000000a00 */
[----:B------:R-:W-:Y:S01]  /*bd80*/  ULDC.64 UR4, c[0x4][0x38] ;  /* 0x01000e0000047ab9 */ /* 0x000fe20000000a00 */
[----:B------:R1:W2:Y:S01]  /*bd90*/  LDC.64 R2, c[0x4][R0] ;  /* 0x0100000000027b82 */ /* 0x0002a20000000a00 */
[----:B------:R-:W-:Y:S01]  /*bda0*/  IMAD.U32 R4, RZ, RZ, UR6 ;  /* 0x00000006ff047e24 */ /* 0x000fe2000f8e00ff */
[----:B------:R-:W-:Y:S01]  /*bdb0*/  MOV R11, UR5 ;  /* 0x00000005000b7c02 */ /* 0x000fe20008000f00 */
[----:B------:R-:W-:Y:S02]  /*bdc0*/  IMAD.U32 R5, RZ, RZ, UR7 ;  /* 0x00000007ff057e24 */ /* 0x000fe4000f8e00ff */
[----:B------:R-:W-:Y:S02]  /*bdd0*/  IMAD.U32 R6, RZ, RZ, UR8 ;  /* 0x00000008ff067e24 */ /* 0x000fe4000f8e00ff */
[----:B------:R-:W-:-:S02]  /*bde0*/  IMAD.U32 R7, RZ, RZ, UR9 ;  /* 0x00000009ff077e24 */ /* 0x000fc4000f8e00ff */
[----:B------:R-:W-:Y:S02]  /*bdf0*/  IMAD.U32 R10, RZ, RZ, UR4 ;  /* 0x00000004ff0a7e24 */ /* 0x000fe4000f8e00ff */
[----:B0-----:R-:W-:Y:S02]  /*be00*/  IMAD.MOV.U32 R8, RZ, RZ, 0x70 ;  /* 0x00000070ff087424 */ /* 0x001fe400078e00ff */
[----:B------:R-:W-:Y:S02]  /*be10*/  IMAD.MOV.U32 R12, RZ, RZ, 0x1 ;  /* 0x00000001ff0c7424 */ /* 0x000fe400078e00ff */
[----:B-1----:R-:W-:-:S07]  /*be20*/  IMAD.MOV.U32 R13, RZ, RZ, RZ ;  /* 0x000000ffff0d7224 */ /* 0x002fce00078e00ff */
[----:B------:R-:W-:-:S07]  /*be30*/  LEPC R20, `(.L_x_218) ;  /* 0x000000001014794e */ /* 0x000fce0000000000 */
[----:B--2---:R-:W-:Y:S05]  /*be40*/  CALL.ABS.NOINC R2 ;  /* 0x0000000002007343 */ /* 0x004fea0003c00000 */
.L_x_218:
[----:B------:R-:W-:Y:S01]  /*be50*/  MOV R2, 0x0 ;  /* 0x0000000000027802 */ /* 0x000fe20000000f00 */
        /* <DEDUP_REMOVED lines=14> */
[----:B0-----:R-:W-:Y:S05]  /*bf40*/  CALL.ABS.NOINC R2 ;  /* 0x0000000002007343 */ /* 0x001fea0003c00000 */
.L_x_217:
[----:B------:R-:W-:Y:S05]  /*bf50*/  BSYNC B6 ;  /* 0x0000000000067941 */ /* 0x000fea0003800000 */
.L_x_216:
[----:B------:R-:W-:Y:S01]  /*bf60*/  ULDC.64 UR4, c[0x0][0x9f8] ;  /* 0x00027e0000047ab9 */ /* 0x000fe20000000a00 */
[----:B------:R-:W2:Y:S01]  /*bf70*/  LDL R20, [R1+0x10] ;  /* 0x0000100001147983 */ /* 0x000ea20000100800 */
[----:B------:R-:W-:-:S04]  /*bf80*/  ISETP.NE.U32.AND P0, PT, RZ, UR4, PT ;  /* 0x00000004ff007c0c */ /* 0x000fc8000bf05070 */
[----:B------:R-:W-:-:S13]  /*bf90*/  ISETP.NE.AND.EX P0, PT, RZ, UR5, PT, P0 ;  /* 0x00000005ff007c0c */ /* 0x000fda000bf05300 */
[----:B------:R-:W-:-:S04]  /*bfa0*/  @P0 IADD3 R2, P1, R24, UR4, RZ ;  /* 0x0000000418020c10 */ /* 0x000fc8000ff3e0ff */
[----:B------:R-:W-:Y:S01]  /*bfb0*/  @P0 IADD3.X R3, R29, UR5, RZ, P1, !PT ;  /* 0x000000051d030c10 */ /* 0x000fe20008ffe4ff */
[----:B------:R-:W-:-:S04]  /*bfc0*/  ULDC.64 UR4, c[0x0][0xa08] ;  /* 0x0002820000047ab9 */ /* 0x000fc80000000a00 */
[----:B------:R1:W3:Y:S02]  /*bfd0*/  @P0 LDG.E R25, desc[UR48][R2.64] ;  /* 0x0000003002190981 */ /* 0x0002e4000c1e1900 */
[----:B-1----:R-:W1:Y:S02]  /*bfe0*/  LDC.64 R2, c[0x0][0x418] ;  /* 0x00010600ff027b82 */ /* 0x002e640000000a00 */
[----:B-1----:R-:W-:Y:S01]  /*bff0*/  LOP3.LUT P0, RZ, R2, UR4, RZ, 0xfc, !PT ;  /* 0x0000000402ff7c12 */ /* 0x002fe2000f80fcff */
[----:B------:R-:W-:-:S03]  /*c000*/  UMOV UR4, 0xffffffff ;  /* 0xffffffff00047882 */ /* 0x000fc60000000000 */
[----:B------:R-:W-:Y:S01]  /*c010*/  LOP3.LUT P0, RZ, R3, UR5, RZ, 0xfc, P0 ;  /* 0x0000000503ff7c12 */ /* 0x000fe2000800fcff */
[----:B--2---:R-:W-:-:S05]  /*c020*/  VIADD R6, R20, 0xffffffff ;  /* 0xffffffff14067836 */ /* 0x004fca0000000000 */
[----:B------:R1:W-:Y:S01]  /*c030*/  STL [R1+0xc], R6 ;  /* 0x00000c0601007387 */ /* 0x0003e20000100800 */
[----:B---3--:R-:W-:Y:S02]  /*c040*/  SHF.R.S32.HI R29, RZ, 0x1f, R25 ;  /* 0x0000001fff1d7819 */ /* 0x008fe40000011419 */
[----:B------:R-:W-:Y:S01]  /*c050*/  SEL R24, R25, RZ, !P0 ;  /* 0x000000ff19187207 */ /* 0x000fe20004000000 */
[----:B-1----:R-:W-:Y:S06]  /*c060*/  BRA.DIV UR4, `(.L_x_219) ;  /* 0x0000003e04b87947 */ /* 0x002fec000b800000 */
[----:B------:R-:W1:Y:S02]  /*c070*/  S2R R0, SR_TID.X ;  /* 0x0000000000007919 */ /* 0x000e640000002100 */
[----:B-1----:R-:W-:-:S04]  /*c080*/  SHF.R.U32.HI R0, RZ, 0x5, R0 ;  /* 0x00000005ff007819 */ /* 0x002fc80000011600 */
[----:B------:R-:W-:-:S05]  /*c090*/  LOP3.LUT R0, R0, 0x3, RZ, 0xc0, !PT ;  /* 0x0000000300007812 */ /* 0x000fca00078ec0ff */
[----:B------:R1:W2:Y:S02]  /*c0a0*/  SHFL.IDX PT, R14, R0, RZ, 0x1f ;  /* 0x00001fff000e7589 */ /* 0x0002a400000e0000 */
.L_x_313:
[----:B------:R-:W-:Y:S02]  /*c0b0*/  PLOP3.LUT P1, PT, PT, PT, PT, 0x8, 0x0 ;  /* 0x000000000000781c */ /* 0x000fe40003f2e170 */
[----:B--2---:R-:W-:Y:S02]  /*c0c0*/  ISETP.NE.AND P0, PT, R14, RZ, PT ;  /* 0x000000ff0e00720c */ /* 0x004fe40003f05270 */
[----:B-1----:R-:W-:-:S05]  /*c0d0*/  P2R R0, PR, RZ, 0x2 ;  /* 0x00000002ff007803 */ /* 0x002fca0000000000 */
[----:B------:R1:W-:Y:S06]  /*c0e0*/  STL [R1], R0 ;  /* 0x0000000001007387 */ /* 0x0003ec0000100800 */
[----:B------:R-:W-:Y:S05]  /*c0f0*/  @P0 BRA `(.L_x_220) ;  /* 0x0000000000f00947 */ /* 0x000fea0003800000 */
[----:B------:R-:W-:-:S03]  /*c100*/  UMOV UR4, 0xffffffff ;  /* 0xffffffff00047882 */ /* 0x000fc60000000000 */
[----:B------:R-:W-:Y:S05]  /*c110*/  BRA.DIV UR4, `(.L_x_221) ;  /* 0x0000003e04c07947 */ /* 0x000fea000b800000 */
[----:B------:R-:W-:-:S13]  /*c120*/  ELECT P6, URZ, PT ;  /* 0x00000000003f782f */ /* 0x000fda00038c0000 */
.L_x_316:
[----:B------:R-:W-:Y:S05]  /*c130*/  @!P6 BRA `(.L_x_220) ;  /* 0x0000000000e0e947 */ /* 0x000fea0003800000 */
[----:B------:R-:W-:Y:S01]  /*c140*/  ISETP.NE.U32.AND P0, PT, R2, RZ, PT ;  /* 0x000000ff0200720c */ /* 0x000fe20003f05070 */
[----:B------:R-:W-:-:S03]  /*c150*/  IMAD.MOV.U32 R27, RZ, RZ, R6 ;  /* 0x000000ffff1b7224 */ /* 0x000fc600078e0006 */
[----:B------:R-:W-:-:S13]  /*c160*/  ISETP.NE.AND.EX P0, PT, R3, RZ, PT, P0 ;  /* 0x000000ff0300720c */ /* 0x000fda0003f05300 */
[----:B------:R-:W-:Y:S05]  /*c170*/  @!P0 BRA `(.L_x_222) ;  /* 0x0000000000448947 */ /* 0x000fea0003800000 */
[----:B------:R-:W2:Y:S01]  /*c180*/  LDC R27, c[0x0][0x43c] ;  /* 0x00010f00ff1b7b82 */ /* 0x000ea20000000800 */
[----:B------:R-:W-:Y:S01]  /*c190*/  ULDC.64 UR4, c[0x0][0x428] ;  /* 0x00010a0000047ab9 */ /* 0x000fe20000000a00 */
[----:B--2---:R-:W-:-:S13]  /*c1a0*/  ISETP.NE.AND P0, PT, R27, 0x1, PT ;  /* 0x000000011b00780c */ /* 0x004fda0003f05270 */
[----:B------:R-:W1:Y:S02]  /*c1b0*/  @P0 LDC.64 R4, c[0x0][0x440] ;  /* 0x00011000ff040b82 */ /* 0x000e640000000a00 */
[----:B-1----:R-:W-:Y:S01]  /*c1c0*/  @P0 IMAD.HI.U32 R0, R6, R4, RZ ;  /* 0x0000000406000227 */ /* 0x002fe200078e00ff */
[----:B------:R-:W-:-:S04]  /*c1d0*/  MOV R4, R6 ;  /* 0x0000000600047202 */ /* 0x000fc80000000f00 */
[----:B------:R-:W-:-:S04]  /*c1e0*/  @P0 SHF.R.U32.HI R4, RZ, R5, R0 ;  /* 0x00000005ff040219 */ /* 0x000fc80000011600 */
[--C-:B------:R-:W-:Y:S01]  /*c1f0*/  SHF.R.S32.HI R5, RZ, 0x1f, R4.reuse ;  /* 0x0000001fff057819 */ /* 0x100fe20000011404 */
[----:B------:R-:W-:-:S04]  /*c200*/  IMAD.MOV R0, RZ, RZ, -R4 ;  /* 0x000000ffff007224 */ /* 0x000fc800078e0a04 */
[----:B------:R-:W-:Y:S02]  /*c210*/  IMAD R27, R27, R0, R6 ;  /* 0x000000001b1b7224 */ /* 0x000fe400078e0206 */
[----:B------:R-:W-:Y:S02]  /*c220*/  IMAD R0, R29, UR4, RZ ;  /* 0x000000041d007c24 */ /* 0x000fe4000f8e02ff */
[----:B------:R-:W-:-:S04]  /*c230*/  IMAD.WIDE.U32 R4, R25, UR4, R4 ;  /* 0x0000000419047c25 */ /* 0x000fc8000f8e0004 */
[----:B------:R-:W-:Y:S01]  /*c240*/  IMAD R0, R25, UR5, R0 ;  /* 0x0000000519007c24 */ /* 0x000fe2000f8e0200 */
[----:B------:R-:W-:-:S03]  /*c250*/  LEA R2, P0, R4, R2, 0x2 ;  /* 0x0000000204027211 */ /* 0x000fc600078010ff */
[----:B------:R-:W-:-:S05]  /*c260*/  IMAD.IADD R0, R5, 0x1, R0 ;  /* 0x0000000105007824 */ /* 0x000fca00078e0200 */
[----:B------:R-:W-:-:S05]  /*c270*/  LEA.HI.X R3, R4, R3, R0, 0x2, P0 ;  /* 0x0000000304037211 */ /* 0x000fca00000f1400 */
[----:B------:R2:W5:Y:S02]  /*c280*/  LDG.E R24, desc[UR48][R2.64] ;  /* 0x0000003002187981 */ /* 0x000564000c1e1900 */
.L_x_222:
[----:B-1----:R-:W-:Y:S01]  /*c290*/  IMAD R0, R23, 0x8, R22 ;  /* 0x0000000817007824 */ /* 0x002fe200078e0216 */
[----:B--2---:R-:W-:-:S04]  /*c2a0*/  SHF.L.U32 R2, R26, 0x1f, RZ ;  /* 0x0000001f1a027819 */ /* 0x004fc800000006ff */
[----:B------:R-:W1:Y:S02]  /*c2b0*/  SYNCS.PHASECHK.TRANS64.TRYWAIT P0, [R0+URZ+0x30840], R2 ;  /* 0x03084002000075a7 */ /* 0x000e64000800017f */
[----:B-1----:R-:W-:Y:S05]  /*c2c0*/  @!P0 BRA `(.L_x_223) ;  /* 0x0000003c00748947 */ /* 0x002fea0003800000 */
.L_x_317:
[----:B------:R-:W2:Y:S02]  /*c2d0*/  S2R R3, SR_TID.X ;  /* 0x0000000000037919 */ /* 0x000ea40000002100 */
[----:B--2---:R-:W-:-:S04]  /*c2e0*/  LOP3.LUT R3, R3, 0x7f, RZ, 0xc0, !PT ;  /* 0x0000007f03037812 */ /* 0x004fc800078ec0ff */
[----:B------:R-:W-:-:S13]  /*c2f0*/  ISETP.NE.AND P0, PT, R3, RZ, PT ;  /* 0x000000ff0300720c */ /* 0x000fda0003f05270 */
[----:B------:R-:W-:Y:S05]  /*c300*/  @P0 BRA `(.L_x_224) ;  /* 0x00000000001c0947 */ /* 0x000fea0003800000 */
[----:B------:R-:W2:Y:S01]  /*c310*/  S2R R3, SR_TID.X ;  /* 0x0000000000037919 */ /* 0x000ea20000002100 */
[----:B-1----:R-:W-:-:S04]  /*c320*/  IMAD.MOV.U32 R2, RZ, RZ, 0x6000 ;  /* 0x00006000ff027424 */ /* 0x002fc800078e00ff */
[----:B------:R3:W-:Y:S01]  /*c330*/  SYNCS.ARRIVE.TRANS64 RZ, [R0+URZ+0x30830], R2 ;  /* 0x0308300200ff79a7 */ /* 0x0007e2000800003f */
[----:B--2---:R-:W-:-:S04]  /*c340*/  LOP3.LUT R3, R3, 0x1f, RZ, 0xc0, !PT ;  /* 0x0000001f03037812 */ /* 0x004fc800078ec0ff */
[----:B------:R-:W-:-:S13]  /*c350*/  ISETP.NE.AND P0, PT, R3, RZ, PT ;  /* 0x000000ff0300720c */ /* 0x000fda0003f05270 */
[----:B---3--:R-:W-:Y:S05]  /*c360*/  @!P0 BRA `(.L_x_224) ;  /* 0x0000000000048947 */ /* 0x008fea0003800000 */
[----:B------:R-:W-:Y:S01]  /*c370*/  BPT.TRAP 0x1 ;  /* 0x000000040000795c */ /* 0x000fe20000300000 */
.L_x_224:
[----:B------:R-:W-:Y:S01]  /*c380*/  R2UR UR9, R0 ;  /* 0x00000000000972ca */ /* 0x000fe200000e0000 */
[----:B-1----:R-:W-:Y:S01]  /*c390*/  IMAD R0, R23, 0x6000, R22 ;  /* 0x0000600017007824 */ /* 0x002fe200078e0216 */
[----:B------:R-:W-:Y:S01]  /*c3a0*/  R2UR UR11, R27 ;  /* 0x000000001b0b72ca */ /* 0x000fe200000e0000 */
[----:B------:R-:W-:Y:S01]  /*c3b0*/  UIADD3 UR6, UP0, UR38, 0x370, URZ ;  /* 0x0000037026067890 */ /* 0x000fe2000ff1e03f */
[----:B------:R-:W-:Y:S01]  /*c3c0*/  R2UR UR4, R28 ;  /* 0x000000001c0472ca */ /* 0x000fe200000e0000 */
[----:B------:R-:W-:Y:S01]  /*c3d0*/  UMOV UR5, 0x14f00000 ;  /* 0x14f0000000057882 */ /* 0x000fe20000000000 */
[----:B------:R-:W-:Y:S01]  /*c3e0*/  R2UR UR8, R0 ;  /* 0x00000000000872ca */ /* 0x000fe200000e0000 */
[----:B------:R-:W-:Y:S01]  /*c3f0*/  UIADD3.X UR7, URZ, UR39, URZ, UP0, !UPT ;  /* 0x000000273f077290 */ /* 0x000fe200087fe43f */
[----:B------:R-:W-:Y:S01]  /*c400*/  R2UR UR12, R18 ;  /* 0x00000000120c72ca */ /* 0x000fe200000e0000 */
[----:B------:R-:W-:Y:S01]  /*c410*/  UMOV UR10, URZ ;  /* 0x0000003f000a7c82 */ /* 0x000fe20008000000 */
[----:B-----5:R-:W-:-:S02]  /*c420*/  R2UR UR13, R24 ;  /* 0x00000000180d72ca */ /* 0x020fc400000e0000 */
[----:B------:R-:W-:Y:S01]  /*c430*/  PLOP3.LUT P0, PT, PT, PT, PT, 0x80, 0x0 ;  /* 0x000000000000781c */ /* 0x000fe20003f0f070 */
[----:B------:R-:W-:-:S03]  /*c440*/  UIADD3 UR9, UR9, 0x30830, URZ ;  /* 0x0003083009097890 */ /* 0x000fc6000fffe03f */
[----:B------:R-:W-:Y:S01]  /*c450*/  P2R R0, PR, RZ, 0x1 ;  /* 0x00000001ff007803 */ /* 0x000fe20000000000 */
[----:B------:R-:W-:Y:S02]  /*c460*/  UIMAD UR11, UR11, 0xc0, UR4 ;  /* 0x000000c00b0b78a4 */ /* 0x000fe4000f8e0204 */
[----:B------:R-:W-:Y:S01]  /*c470*/  UIADD3 UR8, UR8, 0x12400, URZ ;  /* 0x0001240008087890 */ /* 0x000fe2000fffe03f */
[----:B------:R-:W-:Y:S01]  /*c480*/  UMOV UR4, 0x0 ;  /* 0x0000000000047882 */ /* 0x000fe20000000000 */
[----:B------:R2:W-:Y:S07]  /*c490*/  STL [R1], R0 ;  /* 0x0000000001007387 */ /* 0x0005ee0000100800 */
[----:B------:R2:W-:Y:S01]  /*c4a0*/  UTMALDG.4D [UR8], [UR6], desc[UR4] ;  /* 0x00000408060075b4 */ /* 0x0005e20008019000 */
[----:B------:R-:W-:-:S02]  /*c4b0*/  NOP ;  /* 0x0000000000007918 */ /* 0x000fc40000000000 */
.L_x_220:
[----:B------:R-:W3:Y:S04]  /*c4c0*/  LDL.LU R4, [R1+0x18] ;  /* 0x0000180001047983 */ /* 0x000ee80000300800 */
[----:B------:R-:W4:Y:S04]  /*c4d0*/  LDL.LU R6, [R1+0x8] ;  /* 0x0000080001067983 */ /* 0x000f280000300800 */
[----:B------:R-:W5:Y:S01]  /*c4e0*/  LDL.LU R3, [R1+0x1c] ;  /* 0x00001c0001037983 */ /* 0x000f620000300800 */
[----:B------:R-:W-:Y:S05]  /*c4f0*/  WARPSYNC.ALL ;  /* 0x0000000000007948 */ /* 0x000fea0003800000 */
[----:B--2---:R-:W-:Y:S01]  /*c500*/  ULDC.64 UR6, c[0x0][0xa00] ;  /* 0x0002800000067ab9 */ /* 0x004fe20000000a00 */
[----:B------:R-:W-:Y:S01]  /*c510*/  ULDC.64 UR4, c[0x0][0x298] ;  /* 0x0000a60000047ab9 */ /* 0x000fe20000000a00 */
[----:B------:R-:W-:Y:S01]  /*c520*/  BAR.SYNC.DEFER_BLOCKING 0x8, 0x200 ;  /* 0x0208000000007b1d */ /* 0x000fe20000010000 */
[----:B------:R-:W-:-:S02]  /*c530*/  ISETP.NE.U32.AND P0, PT, RZ, UR6, PT ;  /* 0x00000006ff007c0c */ /* 0x000fc4000bf05070 */
[----:B-1----:R-:W-:Y:S02]  /*c540*/  IADD3 R0, R22, 0xc400, RZ ;  /* 0x0000c40016007810 */ /* 0x002fe40007ffe0ff */
[----:B------:R-:W-:Y:S01]  /*c550*/  ISETP.NE.AND.EX P0, PT, RZ, UR7, PT, P0 ;  /* 0x00000007ff007c0c */ /* 0x000fe2000bf05300 */
[----:B------:R-:W-:Y:S01]  /*c560*/  BSSY B6, `(.L_x_225) ;  /* 0x0000020000067945 */ /* 0x000fe20003800000 */
[----:B------:R-:W-:Y:S02]  /*c570*/  LOP3.LUT P1, RZ, R0, 0x3ff, RZ, 0xc0, !PT ;  /* 0x000003ff00ff7812 */ /* 0x000fe4000782c0ff */
[----:B---3--:R-:W-:-:S05]  /*c580*/  SHF.R.S32.HI R2, RZ, 0x1f, R4 ;  /* 0x0000001fff027819 */ /* 0x008fca0000011404 */
[----:B------:R-:W-:Y:S01]  /*c590*/  IMAD R2, R2, UR4, RZ ;  /* 0x0000000402027c24 */ /* 0x000fe2000f8e02ff */
[----:B-----5:R-:W-:-:S03]  /*c5a0*/  SEL R3, R3, RZ, !P0 ;  /* 0x000000ff03037207 */ /* 0x020fc60004000000 */
[----:B------:R-:W-:Y:S01]  /*c5b0*/  IMAD R0, R4, UR5, R2 ;  /* 0x0000000504007c24 */ /* 0x000fe2000f8e0202 */
[----:B----4-:R-:W-:Y:S01]  /*c5c0*/  SEL R2, R6, RZ, !P0 ;  /* 0x000000ff06027207 */ /* 0x010fe20004000000 */
[----:B------:R-:W-:-:S05]  /*c5d0*/  IMAD.WIDE.U32 R4, R4, UR4, RZ ;  /* 0x0000000404047c25 */ /* 0x000fca000f8e00ff */
[----:B------:R-:W-:Y:S04]  /*c5e0*/  STL.64 [R1+0x28], R4 ;  /* 0x0000280401007387 */ /* 0x000fe80000100a00 */
[----:B------:R1:W-:Y:S04]  /*c5f0*/  STL [R1+0x8], R2 ;  /* 0x0000080201007387 */ /* 0x0003e80000100800 */
[----:B------:R2:W-:Y:S01]  /*c600*/  STL [R1+0x34], R3 ;  /* 0x0000340301007387 */ /* 0x0005e20000100800 */
[----:B-1----:R-:W-:Y:S01]  /*c610*/  IMAD.IADD R2, R5, 0x1, R0 ;  /* 0x0000000105027824 */ /* 0x002fe200078e0200 */
[----:B------:R-:W-:-:S05]  /*c620*/  SHF.R.S32.HI R0, RZ, 0x1f, R18 ;  /* 0x0000001fff007819 */ /* 0x000fca0000011412 */
[----:B------:R2:W-:Y:S04]  /*c630*/  STL [R1+0x1c], R0 ;  /* 0x00001c0001007387 */ /* 0x0005e80000100800 */
[----:B------:R2:W-:Y:S01]  /*c640*/  STL [R1+0x18], R2 ;  /* 0x0000180201007387 */ /* 0x0005e20000100800 */
[----:B------:R-:W-:Y:S05]  /*c650*/  @!P1 BRA `(.L_x_226) ;  /* 0x0000000000409947 */ /* 0x000fea0003800000 */
[----:B--2---:R-:W-:Y:S01]  /*c660*/  MOV R2, 0x0 ;  /* 0x0000000000027802 */ /* 0x004fe20000000f00 */
[----:B------:R-:W-:Y:S01]  /*c670*/  ULDC.64 UR6, c[0x4][0xa8] ;  /* 0x01002a0000067ab9 */ /* 0x000fe20000000a00 */
[----:B------:R-:W-:Y:S01]  /*c680*/  ULDC.64 UR8, c[0x4][0xb0] ;  /* 0x01002c0000087ab9 */ /* 0x000fe20000000a00 */
[----:B------:R-:W-:Y:S01]  /*c690*/  ULDC.64 UR4, c[0x4][0x20] ;  /* 0x0100080000047ab9 */ /* 0x000fe20000000a00 */
[----:B------:R-:W-:Y:S01]  /*c6a0*/  IMAD.U32 R4, RZ, RZ, UR6 ;  /* 0x00000006ff047e24 */ /* 0x000fe2000f8e00ff */
[----:B------:R-:W-:Y:S01]  /*c6b0*/  MOV R7, UR9 ;  /* 0x0000000900077c02 */ /* 0x000fe20008000f00 */
[----:B------:R-:W1:Y:S01]  /*c6c0*/  LDC.64 R2, c[0x4][R2] ;  /* 0x0100000002027b82 */ /* 0x000e620000000a00 */
[----:B------:R-:W-:Y:S01]  /*c6d0*/  IMAD.U32 R5, RZ, RZ, UR7 ;  /* 0x00000007ff057e24 */ /* 0x000fe2000f8e00ff */
[----:B------:R-:W-:Y:S01]  /*c6e0*/  MOV R13, RZ ;  /* 0x000000ff000d7202 */ /* 0x000fe20000000f00 */
[----:B------:R-:W-:Y:S02]  /*c6f0*/  IMAD.U32 R6, RZ, RZ, UR8 ;  /* 0x00000008ff067e24 */ /* 0x000fe4000f8e00ff */
[----:B------:R-:W-:-:S02]  /*c700*/  IMAD.U32 R10, RZ, RZ, UR4 ;  /* 0x00000004ff0a7e24 */ /* 0x000fc4000f8e00ff */
[----:B------:R-:W-:Y:S02]  /*c710*/  IMAD.U32 R11, RZ, RZ, UR5 ;  /* 0x00000005ff0b7e24 */ /* 0x000fe4000f8e00ff */
[----:B0-----:R-:W-:Y:S02]  /*c720*/  IMAD.MOV.U32 R8, RZ, RZ, 0x70 ;  /* 0x00000070ff087424 */ /* 0x001fe400078e00ff */
[----:B------:R-:W-:-:S07]  /*c730*/  IMAD.MOV.U32 R12, RZ, RZ, 0x1 ;  /* 0x00000001ff0c7424 */ /* 0x000fce00078e00ff */
[----:B------:R-:W-:-:S07]  /*c740*/  LEPC R20, `(.L_x_226) ;  /* 0x000000001014794e */ /* 0x000fce0000000000 */
[----:B-1----:R-:W-:Y:S05]  /*c750*/  CALL.ABS.NOINC R2 ;  /* 0x0000000002007343 */ /* 0x002fea0003c00000 */
.L_x_226:
[----:B------:R-:W-:Y:S05]  /*c760*/  BSYNC B6 ;  /* 0x0000000000067941 */ /* 0x000fea0003800000 */
.L_x_225:
[----:B--2---:R-:W2:Y:S01]  /*c770*/  LDL.LU R0, [R1+0x18] ;  /* 0x0000180001007983 */ /* 0x004ea20000300800 */
[----:B------:R-:W1:Y:S01]  /*c780*/  LDC R9, c[0x0][0x448] ;  /* 0x00011200ff097b82 */ /* 0x000e620000000800 */
[----:B------:R-:W-:Y:S01]  /*c790*/  ULDC.64 UR4, c[0x0][0x2d8] ;  /* 0x0000b60000047ab9 */ /* 0x000fe20000000a00 */
[----:B------:R-:W-:Y:S01]  /*c7a0*/  ULDC.64 UR6, c[0x0][0x2c8] ;  /* 0x0000b20000067ab9 */ /* 0x000fe20000000a00 */
[----:B------:R-:W2:Y:S01]  /*c7b0*/  LDL.LU.64 R2, [R1+0x28] ;  /* 0x0000280001027983 */ /* 0x000ea20000300a00 */
[----:B------:R-:W-:-:S03]  /*c7c0*/  ULDC.64 UR8, c[0x0][0x280] ;  /* 0x0000a00000087ab9 */ /* 0x000fc60000000a00 */
[----:B------:R-:W3:Y:S04]  /*c7d0*/  LDL.LU R20, [R1+0x1c] ;  /* 0x00001c0001147983 */ /* 0x000ee80000300800 */
[----:B------:R-:W4:Y:S04]  /*c7e0*/  LDL.LU R21, [R1+0x34] ;  /* 0x0000340001157983 */ /* 0x000f280000300800 */
[----:B------:R-:W4:Y:S04]  /*c7f0*/  LDL.LU R4, [R1+0x8] ;  /* 0x0000080001047983 */ /* 0x000f280000300800 */
[----:B------:R0:W5:Y:S01]  /*c800*/  LDL R10, [R1+0x4] ;  /* 0x00000400010a7983 */ /* 0x0001620000100800 */
[----:B-1----:R-:W-:-:S13]  /*c810*/  ISETP.NE.AND P0, PT, R9, 0x1, PT ;  /* 0x000000010900780c */ /* 0x002fda0003f05270 */
[----:B------:R-:W1:Y:S08]  /*c820*/  @P0 LDC R5, c[0x0][0x44c] ;  /* 0x00011300ff050b82 */ /* 0x000e700000000800 */
[----:B0-----:R-:W0:Y:S01]  /*c830*/  @P0 LDC R8, c[0x0][0x450] ;  /* 0x00011400ff080b82 */ /* 0x001e220000000800 */
[----:B------:R-:W0:Y:S01]  /*c840*/  S2R R11, SR_TID.X ;  /* 0x00000000000b7919 */ /* 0x000e220000002100 */
[----:B--2---:R-:W-:-:S02]  /*c850*/  IMAD.MOV.U32 R3, RZ, RZ, R0 ;  /* 0x000000ffff037224 */ /* 0x004fc400078e0000 */
[----:B---3--:R-:W-:Y:S02]  /*c860*/  IMAD R0, R20, UR4, RZ ;  /* 0x0000000414007c24 */ /* 0x008fe4000f8e02ff */
[C---:B------:R-:W-:Y:S01]  /*c870*/  IMAD.WIDE.U32 R2, R18.reuse, UR4, R2 ;  /* 0x0000000412027c25 */ /* 0x040fe2000f8e0002 */
[----:B------:R-:W2:Y:S03]  /*c880*/  S2R R20, SR_TID.X ;  /* 0x0000000000147919 */ /* 0x000ea60000002100 */
[----:B------:R-:W-:Y:S01]  /*c890*/  IMAD R0, R18, UR5, R0 ;  /* 0x0000000512007c24 */ /* 0x000fe2000f8e0200 */
[----:B------:R-:W-:-:S03]  /*c8a0*/  ULDC.64 UR4, c[0x0][0x2e0] ;  /* 0x0000b80000047ab9 */ /* 0x000fc60000000a00 */
[----:B------:R-:W-:Y:S02]  /*c8b0*/  IMAD.IADD R3, R3, 0x1, R0 ;  /* 0x0000000103037824 */ /* 0x000fe400078e0200 */
[----:B----4-:R-:W-:Y:S02]  /*c8c0*/  IMAD R0, R21, UR4, RZ ;  /* 0x0000000415007c24 */ /* 0x010fe4000f8e02ff */
[----:B------:R-:W3:Y:S01]  /*c8d0*/  S2R R21, SR_TID.X ;  /* 0x0000000000157919 */ /* 0x000ee20000002100 */
[----:B------:R-:W-:-:S04]  /*c8e0*/  IMAD.WIDE.U32 R2, R4, UR4, R2 ;  /* 0x0000000404027c25 */ /* 0x000fc8000f8e0002 */
[----:B------:R-:W-:Y:S01]  /*c8f0*/  IMAD R0, R4, UR5, R0 ;  /* 0x0000000504007c24 */ /* 0x000fe2000f8e0200 */
[----:B------:R-:W-:Y:S01]  /*c900*/  ULDC.64 UR4, c[0x0][0x2d0] ;  /* 0x0000b40000047ab9 */ /* 0x000fe20000000a00 */
[----:B------:R-:W4:Y:S02]  /*c910*/  @P0 LDC R4, c[0x0][0x450] ;  /* 0x00011400ff040b82 */ /* 0x000f240000000800 */
[----:B------:R-:W-:Y:S01]  /*c920*/  IMAD.IADD R3, R3, 0x1, R0 ;  /* 0x0000000103037824 */ /* 0x000fe200078e0200 */
[----:B--2---:R-:W-:-:S04]  /*c930*/  LOP3.LUT R20, R20, 0x7f, RZ, 0xc0, !PT ;  /* 0x0000007f14147812 */ /* 0x004fc800078ec0ff */
[----:B------:R-:W-:Y:S01]  /*c940*/  SHF.R.U32.HI R20, RZ, 0x3, R20 ;  /* 0x00000003ff147819 */ /* 0x000fe20000011614 */
[----:B---3--:R-:W-:-:S05]  /*c950*/  IMAD.SHL.U32 R6, R21, 0x10, RZ ;  /* 0x0000001015067824 */ /* 0x008fca00078e00ff */
[----:B------:R-:W-:-:S05]  /*c960*/  LOP3.LUT R6, R20, 0x70, R6, 0xf8, !PT ;  /* 0x0000007014067812 */ /* 0x000fca00078ef806 */
[----:B------:R-:W-:-:S04]  /*c970*/  IMAD R6, R17, 0xc0, R6 ;  /* 0x000000c011067824 */ /* 0x000fc800078e0206 */
[----:B-1----:R-:W-:Y:S01]  /*c980*/  @P0 IMAD.HI.U32 R0, R6, R5, RZ ;  /* 0x0000000506000227 */ /* 0x002fe200078e00ff */
[----:B------:R-:W-:-:S04]  /*c990*/  MOV R5, R6 ;  /* 0x0000000600057202 */ /* 0x000fc80000000f00 */
[----:B----4-:R-:W-:-:S04]  /*c9a0*/  @P0 SHF.R.U32.HI R5, RZ, R4, R0 ;  /* 0x00000004ff050219 */ /* 0x010fc80000011600 */
[----:B------:R-:W-:-:S05]  /*c9b0*/  SHF.R.S32.HI R0, RZ, 0x1f, R5 ;  /* 0x0000001fff007819 */ /* 0x000fca0000011405 */
[----:B------:R-:W-:-:S04]  /*c9c0*/  IMAD R0, R0, UR4, RZ ;  /* 0x0000000400007c24 */ /* 0x000fc8000f8e02ff */
[C---:B------:R-:W-:Y:S02]  /*c9d0*/  IMAD R7, R5.reuse, UR5, R0 ;  /* 0x0000000505077c24 */ /* 0x040fe4000f8e0200 */
[----:B------:R-:W-:Y:S02]  /*c9e0*/  IMAD.MOV R0, RZ, RZ, -R5 ;  /* 0x000000ffff007224 */ /* 0x000fe400078e0a05 */
[----:B------:R-:W-:-:S04]  /*c9f0*/  IMAD.WIDE.U32 R4, R5, UR4, R2 ;  /* 0x0000000405047c25 */ /* 0x000fc8000f8e0002 */
[----:B------:R-:W-:Y:S02]  /*ca00*/  IMAD R0, R9, R0, R6 ;  /* 0x0000000009007224 */ /* 0x000fe400078e0206 */
[----:B------:R-:W-:-:S03]  /*ca10*/  IMAD.IADD R5, R5, 0x1, R7 ;  /* 0x0000000105057824 */ /* 0x000fc600078e0207 */
[----:B------:R-:W-:-:S05]  /*ca20*/  SHF.R.S32.HI R7, RZ, 0x1f, R0 ;  /* 0x0000001fff077819 */ /* 0x000fca0000011400 */
[----:B------:R-:W-:Y:S02]  /*ca30*/  IMAD R7, R7, UR6, RZ ;  /* 0x0000000607077c24 */ /* 0x000fe4000f8e02ff */
[----:B------:R-:W-:-:S04]  /*ca40*/  IMAD.WIDE.U32 R4, R0, UR6, R4 ;  /* 0x0000000600047c25 */ /* 0x000fc8000f8e0004 */
[----:B------:R-:W-:-:S04]  /*ca50*/  IMAD R7, R0, UR7, R7 ;  /* 0x0000000700077c24 */ /* 0x000fc8000f8e0207 */
[----:B------:R-:W-:Y:S02]  /*ca60*/  IMAD.IADD R5, R5, 0x1, R7 ;  /* 0x0000000105057824 */ /* 0x000fe400078e0207 */
[----:B------:R-:W1:Y:S01]  /*ca70*/  @P0 LDC R7, c[0x0][0x44c] ;  /* 0x00011300ff070b82 */ /* 0x000e620000000800 */
[----:B------:R-:W-:-:S04]  /*ca80*/  LEA R0, P1, R4, UR8, 0x1 ;  /* 0x0000000804007c11 */ /* 0x000fc8000f8208ff */
[----:B------:R-:W-:Y:S01]  /*ca90*/  LEA.HI.X R4, R4, UR9, R5, 0x1, P1 ;  /* 0x0000000904047c11 */ /* 0x000fe200088f0c05 */
[----:B------:R-:W-:-:S05]  /*caa0*/  VIADD R5, R6, 0x80 ;  /* 0x0000008006057836 */ /* 0x000fca0000000000 */
[----:B------:R-:W-:Y:S01]  /*cab0*/  MOV R6, R5 ;  /* 0x0000000500067202 */ /* 0x000fe20000000f00 */
[----:B-1----:R-:W-:-:S05]  /*cac0*/  @P0 IMAD.HI.U32 R7, R5, R7, RZ ;  /* 0x0000000705070227 */ /* 0x002fca00078e00ff */
[----:B0-----:R-:W-:-:S05]  /*cad0*/  @P0 SHF.R.U32.HI R6, RZ, R8, R7 ;  /* 0x00000008ff060219 */ /* 0x001fca0000011607 */
[----:B------:R-:W-:-:S04]  /*cae0*/  IMAD.MOV R7, RZ, RZ, -R6 ;  /* 0x000000ffff077224 */ /* 0x000fc800078e0a06 */
[----:B------:R-:W-:Y:S01]  /*caf0*/  IMAD R5, R9, R7, R5 ;  /* 0x0000000709057224 */ /* 0x000fe200078e0205 */
[----:B------:R-:W-:Y:S01]  /*cb00*/  SHF.R.S32.HI R7, RZ, 0x1f, R6 ;  /* 0x0000001fff077819 */ /* 0x000fe20000011406 */
[----:B------:R-:W-:-:S04]  /*cb10*/  IMAD.WIDE.U32 R2, R6, UR4, R2 ;  /* 0x0000000406027c25 */ /* 0x000fc8000f8e0002 */
[----:B------:R-:W-:Y:S01]  /*cb20*/  IMAD R7, R7, UR4, RZ ;  /* 0x0000000407077c24 */ /* 0x000fe2000f8e02ff */
[----:B------:R-:W-:-:S03]  /*cb30*/  ULDC UR4, c[0x0][0x2b8] ;  /* 0x0000ae0000047ab9 */ /* 0x000fc60000000800 */
[----:B------:R-:W-:Y:S01]  /*cb40*/  IMAD R7, R6, UR5, R7 ;  /* 0x0000000506077c24 */ /* 0x000fe2000f8e0207 */
[----:B------:R-:W-:Y:S01]  /*cb50*/  SHF.R.S32.HI R6, RZ, 0x1f, R5 ;  /* 0x0000001fff067819 */ /* 0x000fe20000011405 */
[----:B------:R-:W-:Y:S02]  /*cb60*/  IMAD.SHL.U32 R20, R11, 0x8, RZ ;  /* 0x000000080b147824 */ /* 0x000fe400078e00ff */
[----:B------:R-:W-:Y:S02]  /*cb70*/  IMAD.IADD R3, R3, 0x1, R7 ;  /* 0x0000000103037824 */ /* 0x000fe400078e0207 */
[----:B------:R-:W-:Y:S02]  /*cb80*/  IMAD R6, R6, UR6, RZ ;  /* 0x0000000606067c24 */ /* 0x000fe4000f8e02ff */
[----:B------:R-:W-:Y:S01]  /*cb90*/  IMAD.WIDE.U32 R2, R5, UR6, R2 ;  /* 0x0000000605027c25 */ /* 0x000fe2000f8e0002 */
[----:B------:R-:W-:-:S03]  /*cba0*/  LOP3.LUT R20, R20, 0x38, RZ, 0xc0, !PT ;  /* 0x0000003814147812 */ /* 0x000fc600078ec0ff */
[----:B------:R-:W-:Y:S01]  /*cbb0*/  IMAD R6, R5, UR7, R6 ;  /* 0x0000000705067c24 */ /* 0x000fe2000f8e0206 */
[----:B------:R-:W-:-:S03]  /*cbc0*/  LEA R5, P1, R2, UR8, 0x1 ;  /* 0x0000000802057c11 */ /* 0x000fc6000f8208ff */
[----:B------:R-:W-:Y:S01]  /*cbd0*/  IMAD.IADD R6, R3, 0x1, R6 ;  /* 0x0000000103067824 */ /* 0x000fe200078e0206 */
[----:B------:R-:W-:Y:S01]  /*cbe0*/  ISETP.GE.AND P0, PT, R20, UR4, PT ;  /* 0x0000000414007c0c */ /* 0x000fe2000bf06270 */
[----:B------:R-:W-:Y:S01]  /*cbf0*/  UMOV UR4, 0xffffffff ;  /* 0xffffffff00047882 */ /* 0x000fe20000000000 */
[----:B------:R-:W-:Y:S02]  /*cc00*/  LOP3.LUT R21, R11, 0x7f, RZ, 0xc0, !PT ;  /* 0x0000007f0b157812 */ /* 0x000fe400078ec0ff */
[----:B------:R-:W-:Y:S02]  /*cc10*/  LEA.HI.X R2, R2, UR9, R6, 0x1, P1 ;  /* 0x0000000902027c11 */ /* 0x000fe400088f0c06 */
[----:B------:R-:W-:Y:S01]  /*cc20*/  SHF.R.U32.HI R21, RZ, 0x3, R21 ;  /* 0x00000003ff157819 */ /* 0x000fe20000011615 */
[----:B------:R-:W-:Y:S06]  /*cc30*/  BRA.DIV UR4, `(.L_x_227) ;  /* 0x00000036042c7947 */ /* 0x000fec000b800000 */
[----:B------:R-:W2:Y:S01]  /*cc40*/  LDL.LU R6, [R1+0x24] ;  /* 0x0000240001067983 */ /* 0x000ea20000300800 */
[----:B------:R-:W-:-:S03]  /*cc50*/  IMAD R17, R17, 0xc0, R21 ;  /* 0x000000c011117824 */ /* 0x000fc600078e0215 */
[----:B------:R-:W0:Y:S04]  /*cc60*/  SHFL.IDX PT, R7, R0, RZ, 0x181f ;  /* 0x00181fff00077589 */ /* 0x000e2800000e0000 */
[----:B------:R-:W-:Y:S04]  /*cc70*/  SHFL.IDX PT, R8, R5, RZ, 0x181f ;  /* 0x00181fff05087589 */ /* 0x000fe800000e0000 */
[----:B------:R-:W-:Y:S01]  /*cc80*/  SHFL.IDX PT, R14, R5, 0x3, 0x181f ;  /* 0x00781f00050e7f89 */ /* 0x000fe200000e0000 */
[----:B--2---:R-:W-:-:S03]  /*cc90*/  IMAD R3, R6, R9, RZ ;  /* 0x0000000906037224 */ /* 0x004fc600078e02ff */
[----:B------:R-:W1:Y:S02]  /*cca0*/  SHFL.IDX PT, R6, R4, RZ, 0x181f ;  /* 0x00181fff04067589 */ /* 0x000e6400000e0000 */
[----:B------:R-:W-:-:S13]  /*ccb0*/  ISETP.GE.AND P1, PT, R17, R3, PT ;  /* 0x000000031100720c */ /* 0x000fda0003f26270 */
[----:B0-----:R-:W-:-:S04]  /*ccc0*/  @!P1 LEA R7, P2, R20, R7, 0x1 ;  /* 0x0000000714079211 */ /* 0x001fc800078408ff */
[----:B-1----:R-:W-:-:S04]  /*ccd0*/  @!P1 IADD3.X R6, RZ, R6, RZ, P2, !PT ;  /* 0x00000006ff069210 */ /* 0x002fc800017fe4ff */
[----:B------:R-:W-:-:S04]  /*cce0*/  @!P1 LOP3.LUT R7, R7, R6, RZ, 0x3c, !PT ;  /* 0x0000000607079212 */ /* 0x000fc800078e3cff */
[----:B------:R-:W-:-:S04]  /*ccf0*/  @!P1 LOP3.LUT R6, R7, R6, RZ, 0x3c, !PT ;  /* 0x0000000607069212 */ /* 0x000fc800078e3cff */
[----:B------:R-:W-:-:S05]  /*cd00*/  @!P1 LOP3.LUT R7, R7, R6, RZ, 0x3c, !PT ;  /* 0x0000000607079212 */ /* 0x000fca00078e3cff */
[----:B-----5:R0:W-:Y:S02]  /*cd10*/  @!P1 LDGSTS.E.BYPASS.LTC128B.128 [R10+0xc400], desc[UR48][R6.64], !P0 ;  /* 0x0c400000060a9fae */ /* 0x0201e4000c101d70 */
[----:B0-----:R-:W-:Y:S02]  /*cd20*/  VIADD R6, R17, 0x10 ;  /* 0x0000001011067836 */ /* 0x001fe40000000000 */
[----:B------:R-:W0:Y:S03]  /*cd30*/  SHFL.IDX PT, R7, R0, 0x1, 0x181f ;  /* 0x00381f0000077f89 */ /* 0x000e2600000e0000 */
[----:B------:R-:W-:Y:S02]  /*cd40*/  ISETP.GE.AND P1, PT, R6, R3, PT ;  /* 0x000000030600720c */ /* 0x000fe40003f26270 */
[----:B------:R-:W1:Y:S11]  /*cd50*/  SHFL.IDX PT, R6, R4, 0x1, 0x181f ;  /* 0x00381f0004067f89 */ /* 0x000e7600000e0000 */
[----:B0-----:R-:W-:-:S05]  /*cd60*/  @!P1 LEA R7, P2, R20, R7, 0x1 ;  /* 0x0000000714079211 */ /* 0x001fca00078408ff */
[----:B-1----:R-:W-:-:S05]  /*cd70*/  @!P1 IMAD.X R6, RZ, RZ, R6, P2 ;  /* 0x000000ffff069224 */ /* 0x002fca00010e0606 */
[----:B------:R-:W-:-:S04]  /*cd80*/  @!P1 LOP3.LUT R7, R7, R6, RZ, 0x3c, !PT ;  /* 0x0000000607079212 */ /* 0x000fc800078e3cff */
[----:B------:R-:W-:-:S04]  /*cd90*/  @!P1 LOP3.LUT R6, R7, R6, RZ, 0x3c, !PT ;  /* 0x0000000607069212 */ /* 0x000fc800078e3cff */
[----:B------:R-:W-:-:S05]  /*cda0*/  @!P1 LOP3.LUT R7, R7, R6, RZ, 0x3c, !PT ;  /* 0x0000000607079212 */ /* 0x000fca00078e3cff */
[----:B------:R0:W-:Y:S02]  /*cdb0*/  @!P1 LDGSTS.E.BYPASS.LTC128B.128 [R10+0xcc00], desc[UR48][R6.64], !P0 ;  /* 0x0cc00000060a9fae */ /* 0x0001e4000c101d70 */
        /* <DEDUP_REMOVED lines=10> */
[----:B0-----:R-:W-:Y:S02]  /*ce60*/  IADD3 R6, R17, 0x30, RZ ;  /* 0x0000003011067810 */ /* 0x001fe40007ffe0ff */
[----:B------:R-:W0:Y:S02]  /*ce70*/  SHFL.IDX PT, R7, R0, 0x3, 0x181f ;  /* 0x00781f0000077f89 */ /* 0x000e2400000e0000 */
        /* <DEDUP_REMOVED lines=22> */
[----:B0-----:R-:W-:-:S04]  /*cfe0*/  @!P1 LEA R7, P2, R20, R7, 0x1 ;  /* 0x0000000714079211 */ /* 0x001fc800078408ff */
[----:B-1----:R-:W-:-:S04]  /*cff0*/  @!P1 IADD3.X R6, RZ, R6, RZ, P2, !PT ;  /* 0x00000006ff069210 */ /* 0x002fc800017fe4ff */
[----:B------:R-:W-:-:S04]  /*d000*/  @!P1 LOP3.LUT R7, R7, R6, RZ, 0x3c, !PT ;  /* 0x0000000607079212 */ /* 0x000fc800078e3cff */
[----:B------:R-:W-:-:S04]  /*d010*/  @!P1 LOP3.LUT R6, R7, R6, RZ, 0x3c, !PT ;  /* 0x0000000607069212 */ /* 0x000fc800078e3cff */
[----:B------:R-:W-:-:S05]  /*d020*/  @!P1 LOP3.LUT R7, R7, R6, RZ, 0x3c, !PT ;  /* 0x0000000607079212 */ /* 0x000fca00078e3cff */
[----:B------:R0:W-:Y:S02]  /*d030*/  @!P1 LDGSTS.E.BYPASS.LTC128B.128 [R10+0xec00], desc[UR48][R6.64], !P0 ;  /* 0x0ec00000060a9fae */ /* 0x0001e4000c101d70 */
[----:B0-----:R-:W-:Y:S02]  /*d040*/  VIADD R6, R17, 0x60 ;  /* 0x0000006011067836 */ /* 0x001fe40000000000 */
[----:B------:R-:W0:Y:S03]  /*d050*/  SHFL.IDX PT, R7, R0, 0x6, 0x181f ;  /* 0x00d81f0000077f89 */ /* 0x000e2600000e0000 */
[----:B------:R-:W-:Y:S02]  /*d060*/  ISETP.GE.AND P1, PT, R6, R3, PT ;  /* 0x000000030600720c */ /* 0x000fe40003f26270 */
[----:B------:R-:W1:Y:S04]  /*d070*/  SHFL.IDX PT, R6, R4, 0x6, 0x181f ;  /* 0x00d81f0004067f89 */ /* 0x000e6800000e0000 */
[----:B------:R-:W-:Y:S07]  /*d080*/  SHFL.IDX PT, R4, R4, 0x7, 0x181f ;  /* 0x00f81f0004047f89 */ /* 0x000fee00000e0000 */
[----:B0-----:R-:W-:-:S05]  /*d090*/  @!P1 LEA R7, P2, R20, R7, 0x1 ;  /* 0x0000000714079211 */ /* 0x001fca00078408ff */
[----:B-1----:R-:W-:-:S05]  /*d0a0*/  @!P1 IMAD.X R6, RZ, RZ, R6, P2 ;  /* 0x000000ffff069224 */ /* 0x002fca00010e0606 */
[----:B------:R-:W-:-:S04]  /*d0b0*/  @!P1 LOP3.LUT R7, R7, R6, RZ, 0x3c, !PT ;  /* 0x0000000607079212 */ /* 0x000fc800078e3cff */
[----:B------:R-:W-:-:S04]  /*d0c0*/  @!P1 LOP3.LUT R6, R7, R6, RZ, 0x3c, !PT ;  /* 0x0000000607069212 */ /* 0x000fc800078e3cff */
[----:B------:R-:W-:-:S05]  /*d0d0*/  @!P1 LOP3.LUT R7, R7, R6, RZ, 0x3c, !PT ;  /* 0x0000000607079212 */ /* 0x000fca00078e3cff */
[----:B------:R0:W-:Y:S04]  /*d0e0*/  @!P1 LDGSTS.E.BYPASS.LTC128B.128 [R10+0xf400], desc[UR48][R6.64], !P0 ;  /* 0x0f400000060a9fae */ /* 0x0001e8000c101d70 */
[----:B0-----:R0:W1:Y:S02]  /*d0f0*/  SHFL.IDX PT, R6, R0, 0x7, 0x181f ;  /* 0x00f81f0000067f89 */ /* 0x00106400000e0000 */
[----:B0-----:R-:W-:-:S05]  /*d100*/  VIADD R0, R17, 0x80 ;  /* 0x0000008011007836 */ /* 0x001fca0000000000 */
[----:B------:R-:W-:Y:S01]  /*d110*/  ISETP.GE.AND P2, PT, R0, R3, PT ;  /* 0x000000030000720c */ /* 0x000fe20003f46270 */
[----:B------:R-:W-:-:S05]  /*d120*/  VIADD R0, R17, 0x70 ;  /* 0x0000007011007836 */ /* 0x000fca0000000000 */
[----:B------:R-:W-:Y:S02]  /*d130*/  ISETP.GE.AND P1, PT, R0, R3, PT ;  /* 0x000000030000720c */ /* 0x000fe40003f26270 */
[----:B------:R-:W0:Y:S11]  /*d140*/  SHFL.IDX PT, R0, R2, RZ, 0x181f ;  /* 0x00181fff02007589 */ /* 0x000e3600000e0000 */
[----:B-1----:R-:W-:-:S04]  /*d150*/  @!P1 LEA R6, P3, R20, R6, 0x1 ;  /* 0x0000000614069211 */ /* 0x002fc800078608ff */
[----:B------:R-:W-:-:S05]  /*d160*/  @!P1 IADD3.X R4, RZ, R4, RZ, P3, !PT ;  /* 0x00000004ff049210 */ /* 0x000fca0001ffe4ff */
[----:B------:R-:W-:-:S05]  /*d170*/  @!P1 IMAD.MOV.U32 R7, RZ, RZ, R4 ;  /* 0x000000ffff079224 */ /* 0x000fca00078e0004 */
[----:B------:R1:W-:Y:S02]  /*d180*/  @!P1 LDGSTS.E.BYPASS.LTC128B.128 [R10+0xfc00], desc[UR48][R6.64], !P0 ;  /* 0x0fc00000060a9fae */ /* 0x0003e4000c101d70 */
[----:B-1----:R-:W-:-:S05]  /*d190*/  @!P2 LEA R6, P1, R20, R8, 0x1 ;  /* 0x000000081406a211 */ /* 0x002fca00078208ff */
[----:B0-----:R-:W-:-:S04]  /*d1a0*/  @!P2 IMAD.X R0, RZ, RZ, R0, P1 ;  /* 0x000000ffff00a224 */ /* 0x001fc800008e0600 */
[----:B------:R-:W-:Y:S02]  /*d1b0*/  @!P2 IMAD.MOV.U32 R7, RZ, RZ, R0 ;  /* 0x000000ffff07a224 */ /* 0x000fe400078e0000 */
[----:B------:R-:W-:-:S03]  /*d1c0*/  VIADD R0, R17, 0x90 ;  /* 0x0000009011007836 */ /* 0x000fc60000000000 */
[----:B------:R0:W-:Y:S02]  /*d1d0*/  @!P2 LDGSTS.E.BYPASS.LTC128B.128 [R10+0x10400], desc[UR48][R6.64], !P0 ;  /* 0x10400000060aafae */ /* 0x0001e4000c101d70 */
[----:B------:R-:W-:Y:S02]  /*d1e0*/  ISETP.GE.AND P1, PT, R0, R3, PT ;  /* 0x000000030000720c */ /* 0x000fe40003f26270 */
[----:B------:R-:W-:Y:S04]  /*d1f0*/  SHFL.IDX PT, R0, R2, 0x1, 0x181f ;  /* 0x00381f0002007f89 */ /* 0x000fe800000e0000 */
[----:B0-----:R-:W0:Y:S07]  /*d200*/  SHFL.IDX PT, R6, R5, 0x1, 0x181f ;  /* 0x00381f0005067f89 */ /* 0x001e2e00000e0000 */
[----:B0-----:R-:W-:-:S04]  /*d210*/  @!P1 LEA R6, P2, R20, R6, 0x1 ;  /* 0x0000000614069211 */ /* 0x001fc800078408ff */
[----:B------:R-:W-:-:S05]  /*d220*/  @!P1 IADD3.X R0, RZ, R0, RZ, P2, !PT ;  /* 0x00000000ff009210 */ /* 0x000fca00017fe4ff */
[----:B------:R-:W-:Y:S02]  /*d230*/  @!P1 IMAD.MOV.U32 R7, RZ, RZ, R0 ;  /* 0x000000ffff079224 */ /* 0x000fe400078e0000 */
[----:B------:R-:W-:-:S03]  /*d240*/  VIADD R0, R17, 0xa0 ;  /* 0x000000a011007836 */ /* 0x000fc60000000000 */
[----:B------:R0:W-:Y:S02]  /*d250*/  @!P1 LDGSTS.E.BYPASS.LTC128B.128 [R10+0x10c00], desc[UR48][R6.64], !P0 ;  /* 0x10c00000060a9fae */ /* 0x0001e4000c101d70 */
[----:B------:R-:W-:Y:S02]  /*d260*/  ISETP.GE.AND P1, PT, R0, R3, PT ;  /* 0x000000030000720c */ /* 0x000fe40003f26270 */
[----:B------:R-:W-:Y:S04]  /*d270*/  SHFL.IDX PT, R0, R2, 0x2, 0x181f ;  /* 0x00581f0002007f89 */ /* 0x000fe800000e0000 */
[----:B0-----:R-:W0:Y:S07]  /*d280*/  SHFL.IDX PT, R6, R5, 0x2, 0x181f ;  /* 0x00581f0005067f89 */ /* 0x001e2e00000e0000 */
[----:B0-----:R-:W-:-:S05]  /*d290*/  @!P1 LEA R6, P2, R20, R6, 0x1 ;  /* 0x0000000614069211 */ /* 0x001fca00078408ff */
[----:B------:R-:W-:-:S04]  /*d2a0*/  @!P1 IMAD.X R0, RZ, RZ, R0, P2 ;  /* 0x000000ffff009224 */ /* 0x000fc800010e0600 */
[----:B------:R-:W-:Y:S02]  /*d2b0*/  @!P1 IMAD.MOV.U32 R7, RZ, RZ, R0 ;  /* 0x000000ffff079224 */ /* 0x000fe400078e0000 */
[----:B------:R0:W1:Y:S04]  /*d2c0*/  SHFL.IDX PT, R0, R2, 0x3, 0x181f ;  /* 0x00781f0002007f89 */ /* 0x00006800000e0000 */
[----:B------:R0:W-:Y:S02]  /*d2d0*/  @!P1 LDGSTS.E.BYPASS.LTC128B.128 [R10+0x11400], desc[UR48][R6.64], !P0 ;  /* 0x11400000060a9fae */ /* 0x0001e4000c101d70 */
.L_x_342:
[----:B0-----:R-:W-:-:S04]  /*d2e0*/  IADD3 R2, R17, 0xb0, RZ ;  /* 0x000000b011027810 */ /* 0x001fc80007ffe0ff */
[----:B------:R-:W-:-:S13]  /*d2f0*/  ISETP.GE.AND P1, PT, R2, R3, PT ;  /* 0x000000030200720c */ /* 0x000fda0003f26270 */
[----:B------:R-:W-:-:S05]  /*d300*/  @!P1 LEA R2, P2, R20, R14, 0x1 ;  /* 0x0000000e14029211 */ /* 0x000fca00078408ff */
[----:B-1----:R-:W-:Y:S02]  /*d310*/  @!P1 IMAD.X R3, RZ, RZ, R0, P2 ;  /* 0x000000ffff039224 */ /* 0x002fe400010e0600 */
[----:B------:R-:W-:-:S03]  /*d320*/  VIADD R0, R22, 0x30800 ;  /* 0x0003080016007836 */ /* 0x000fc60000000000 */
[----:B------:R-:W-:Y:S01]  /*d330*/  @!PT LDS RZ, [RZ] ;  /* 0x00000000fffff984 */ /* 0x000fe20000000800 */
[----:B------:R-:W-:Y:S01]  /*d340*/  @!PT LDS RZ, [RZ] ;  /* 0x00000000fffff984 */ /* 0x000fe20000000800 */
[----:B------:R-:W-:Y:S01]  /*d350*/  @!PT LDS RZ, [RZ] ;  /* 0x00000000fffff984 */ /* 0x000fe20000000800 */
[----:B------:R0:W-:Y:S01]  /*d360*/  @!P1 LDGSTS.E.BYPASS.LTC128B.128 [R10+0x11c00], desc[UR48][R2.64], !P0 ;  /* 0x11c00000020a9fae */ /* 0x0001e2000c101d70 */
[----:B------:R-:W-:Y:S01]  /*d370*/  PLOP3.LUT P0, PT, PT, PT, PT, 0x80, 0x0 ;  /* 0x000000000000781c */ /* 0x000fe20003f0f070 */
[----:B------:R-:W-:-:S12]  /*d380*/  NOP ;  /* 0x0000000000007918 */ /* 0x000fd80000000000 */
.L_x_228:
[----:B------:R-:W-:Y:S02]  /*d390*/  PLOP3.LUT P1, PT, P1, P0, PT, 0xa2, 0x0 ;  /* 0x000000000000781c */ /* 0x000fe40000f21472 */
[----:B------:R-:W-:-:S08]  /*d3a0*/  @P0 R2UR P1, UR4, R22 ;  /* 0x00000000160402ca */ /* 0x000fd00000020000 */
[----:B------:R-:W-:-:S05]  /*d3b0*/  @P0 PLOP3.LUT P0, PT, P1, PT, PT, 0x80, 0x0 ;  /* 0x000000000000081c */ /* 0x000fca0000f0f070 */
[----:B------:R-:W-:Y:S01]  /*d3c0*/  @!P1 SYNCS.ARRIVE.TRANS64.RED.A0T1 RZ, [UR4+0x30800], RZ ;  /* 0x030800ffffff99a7 */ /* 0x000fe20008200404 */
[----:B------:R-:W-:Y:S07]  /*d3d0*/  @!P1 ARRIVES.LDGSTSBAR.64.TRANSCNT [UR4+0x30800] ;  /* 0x03080000ff0099b0 */ /* 0x000fee0008000a84 */
[----:B------:R-:W-:Y:S05]  /*d3e0*/  @P0 BRA.U.ANY `(.L_x_228) ;  /* 0xfffffffd00e80947 */ /* 0x000fea000393ffff */
[----:B0-----:R-:W2:Y:S02]  /*d3f0*/  LDL.LU R3, [R1+0x30] ;  /* 0x0000300001037983 */ /* 0x001ea40000300800 */
[----:B--2---:R-:W-:-:S05]  /*d400*/  VIADD R3, R3, 0x1 ;  /* 0x0000000103037836 */ /* 0x004fca0000000000 */
[----:B------:R-:W-:Y:S01]  /*d410*/  LEA.HI R2, R3, R3, RZ, 0x1 ;  /* 0x0000000303027211 */ /* 0x000fe200078f08ff */
[----:B------:R0:W-:Y:S03]  /*d420*/  STL [R1+0x30], R3 ;  /* 0x0000300301007387 */ /* 0x0001e60000100800 */
[----:B------:R-:W-:-:S05]  /*d430*/  LOP3.LUT R2, R2, 0xfffffffe, RZ, 0xc0, !PT ;  /* 0xfffffffe02027812 */ /* 0x000fca00078ec0ff */
[----:B------:R-:W-:-:S05]  /*d440*/  IMAD.IADD R2, R3, 0x1, -R2 ;  /* 0x0000000103027824 */ /* 0x000fca00078e0a02 */
[----:B0-----:R-:W-:Y:S01]  /*d450*/  SHF.L.U32 R3, R2, 0x1f, RZ ;  /* 0x0000001f02037819 */ /* 0x001fe200000006ff */
[----:B------:R-:W-:Y:S01]  /*d460*/  NOP ;  /* 0x0000000000007918 */ /* 0x000fe20000000000 */
[----:B------:R-:W2:Y:S01]  /*d470*/  LDL.LU R4, [R1+0x20] ;  /* 0x0000200001047983 */ /* 0x000ea20000300800 */
[----:B------:R0:W-:Y:S01]  /*d480*/  SYNCS.ARRIVE.TRANS64.A1T0 RZ, [R22+URZ+0x30800], RZ ;  /* 0x030800ff16ff79a7 */ /* 0x0001e2000810003f */
[----:B------:R-:W-:Y:S01]  /*d490*/  BSSY B0, `(.L_x_229) ;  /* 0x0000004000007945 */ /* 0x000fe20003800000 */
[----:B------:R-:W1:Y:S01]  /*d4a0*/  SYNCS.PHASECHK.TRANS64.TRYWAIT P0, [R22+URZ+0x30820], R3 ;  /* 0x03082003160075a7 */ /* 0x000e62000800017f */
[----:B--2---:R-:W-:Y:S02]  /*d4b0*/  ISETP.GE.AND P1, PT, R4, 0xc1, PT ;  /* 0x000000c10400780c */ /* 0x004fe40003f26270 */
[----:B01----:R-:W-:Y:S11]  /*d4c0*/  @!P0 BRA `(.L_x_230) ;  /* 0x0000003800ec8947 */ /* 0x003ff60003800000 */
.L_x_343:
[----:B------:R-:W-:Y:S05]  /*d4d0*/  BSYNC B0 ;  /* 0x0000000000007941 */ /* 0x000fea0003800000 */
.L_x_229:
[----:B------:R-:W-:Y:S04]  /*d4e0*/  BSSY B0, `(.L_x_231) ;  /* 0x000016d000007945 */ /* 0x000fe80003800000 */
[----:B------:R-:W-:Y:S05]  /*d4f0*/  @!P1 BRA `(.L_x_232) ;  /* 0x0000001400ac9947 */ /* 0x000fea0003800000 */
[----:B------:R-:W2:Y:S01]  /*d500*/  LDL R4, [R1+0x10] ;  /* 0x0000100001047983 */ /* 0x000ea20000100800 */
[----:B------:R-:W-:Y:S01]  /*d510*/  IMAD.MOV.U32 R2, RZ, RZ, 0x1 ;  /* 0x00000001ff027424 */ /* 0x000fe200078e00ff */
[----:B------:R-:W-:Y:S01]  /*d520*/  BSSY B2, `(.L_x_233) ;  /* 0x000007e000027945 */ /* 0x000fe20003800000 */
[C---:B--2---:R-:W-:Y:S01]  /*d530*/  IADD3 R7, -R4.reuse, RZ, RZ ;  /* 0x000000ff04077210 */ /* 0x044fe20007ffe1ff */
[----:B------:R-:W-:-:S03]  /*d540*/  VIADD R6, R4, 0xfffffffe ;  /* 0xfffffffe04067836 */ /* 0x000fc60000000000 */
[----:B------:R-:W-:-:S05]  /*d550*/  VIADDMNMX R7, R7, R2, 0xffffffff, !PT ;  /* 0xffffffff07077446 */ /* 0x000fca0007800102 */
[----:B------:R-:W-:-:S05]  /*d560*/  IMAD.IADD R2, R4, 0x1, R7 ;  /* 0x0000000104027824 */ /* 0x000fca00078e0207 */
[----:B------:R-:W-:-:S04]  /*d570*/  LOP3.LUT R2, R2, 0x1, RZ, 0xc0, !PT ;  /* 0x0000000102027812 */ /* 0x000fc800078ec0ff */
[----:B------:R-:W-:-:S13]  /*d580*/  ISETP.NE.U32.AND P0, PT, R2, 0x1, PT ;  /* 0x000000010200780c */ /* 0x000fda0003f05070 */
[----:B------:R-:W-:Y:S05]  /*d590*/  @P0 BRA `(.L_x_234) ;  /* 0x0000000400d80947 */ /* 0x000fea0003800000 */
[----:B------:R-:W2:Y:S01]  /*d5a0*/  LDL R4, [R1] ;  /* 0x0000000001047983 */ /* 0x000ea20000100800 */
[----:B------:R-:W-:Y:S01]  /*d5b0*/  VIADD R8, R23, 0x1 ;  /* 0x0000000117087836 */ /* 0x000fe20000000000 */
[----:B------:R-:W-:Y:S04]  /*d5c0*/  BSSY B1, `(.L_x_235) ;  /* 0x000006f000017945 */ /* 0x000fe80003800000 */
[----:B------:R-:W-:-:S04]  /*d5d0*/  ISETP.NE.AND P0, PT, R8, 0x2, PT ;  /* 0x000000020800780c */ /* 0x000fc80003f05270 */
[----:B------:R-:W-:Y:S02]  /*d5e0*/  SEL R9, RZ, 0x1, P0 ;  /* 0x00000001ff097807 */ /* 0x000fe40000000000 */
[----:B------:R-:W-:Y:S02]  /*d5f0*/  SEL R8, R8, RZ, P0 ;  /* 0x000000ff08087207 */ /* 0x000fe40000000000 */
[----:B------:R-:W-:Y:S02]  /*d600*/  LOP3.LUT R9, R26, R9, RZ, 0x3c, !PT ;  /* 0x000000091a097212 */ /* 0x000fe400078e3cff */
[----:B--2---:R-:W-:-:S13]  /*d610*/  ISETP.NE.AND P2, PT, R4, RZ, PT ;  /* 0x000000ff0400720c */ /* 0x004fda0003f45270 */
[----:B------:R-:W-:Y:S05]  /*d620*/  @!P2 BRA `(.L_x_236) ;  /* 0x0000000400a0a947 */ /* 0x000fea0003800000 */
[----:B------:R-:W-:Y:S01]  /*d630*/  ULDC.64 UR4, c[0x0][0x418] ;  /* 0x0001060000047ab9 */ /* 0x000fe20000000a00 */
[----:B------:R-:W-:Y:S02]  /*d640*/  MOV R4, R24 ;  /* 0x0000001800047202 */ /* 0x000fe40000000f00 */
[----:B------:R-:W-:-:S04]  /*d650*/  ISETP.NE.U32.AND P0, PT, RZ, UR4, PT ;  /* 0x00000004ff007c0c */ /* 0x000fc8000bf05070 */
[----:B------:R-:W-:-:S13]  /*d660*/  ISETP.NE.AND.EX P0, PT, RZ, UR5, PT, P0 ;  /* 0x00000005ff007c0c */ /* 0x000fda000bf05300 */
[----:B------:R-:W-:Y:S05]  /*d670*/  @!P0 BRA `(.L_x_237) ;  /* 0x0000000000448947 */ /* 0x000fea0003800000 */
[----:B------:R-:W1:Y:S01]  /*d680*/  LDC R5, c[0x0][0x43c] ;  /* 0x00010f00ff057b82 */ /* 0x000e620000000800 */
[----:B------:R-:W-:Y:S01]  /*d690*/  ULDC.64 UR6, c[0x0][0x428] ;  /* 0x00010a0000067ab9 */ /* 0x000fe20000000a00 */
[----:B-1----:R-:W-:-:S13]  /*d6a0*/  ISETP.NE.AND P0, PT, R5, 0x1, PT ;  /* 0x000000010500780c */ /* 0x002fda0003f05270 */
[----:B0-----:R-:W0:Y:S02]  /*d6b0*/  @P0 LDC.64 R2, c[0x0][0x440] ;  /* 0x00011000ff020b82 */ /* 0x001e240000000a00 */
[----:B0-----:R-:W-:-:S04]  /*d6c0*/  @P0 IMAD.HI.U32 R4, R6, R2, RZ ;  /* 0x0000000206040227 */ /* 0x001fc800078e00ff */
[----:B------:R-:W-:Y:S01]  /*d6d0*/  IMAD.MOV.U32 R2, RZ, RZ, R6 ;  /* 0x000000ffff027224 */ /* 0x000fe200078e0006 */
[----:B------:R-:W-:Y:S01]  /*d6e0*/  @P0 SHF.R.U32.HI R2, RZ, R3, R4 ;  /* 0x00000003ff020219 */ /* 0x000fe20000011604 */
[----:B------:R-:W-:-:S04]  /*d6f0*/  IMAD R4, R29, UR6, RZ ;  /* 0x000000061d047c24 */ /* 0x000fc8000f8e02ff */
[----:B------:R-:W-:Y:S02]  /*d700*/  IMAD.MOV R3, RZ, RZ, -R2 ;  /* 0x000000ffff037224 */ /* 0x000fe400078e0a02 */
[----:B------:R-:W-:Y:S02]  /*d710*/  IMAD R4, R25, UR7, R4 ;  /* 0x0000000719047c24 */ /* 0x000fe4000f8e0204 */
[----:B------:R-:W-:Y:S01]  /*d720*/  IMAD R6, R5, R3, R6 ;  /* 0x0000000305067224 */ /* 0x000fe200078e0206 */
[----:B------:R-:W-:-:S03]  /*d730*/  SHF.R.S32.HI R3, RZ, 0x1f, R2 ;  /* 0x0000001fff037819 */ /* 0x000fc60000011402 */
[----:B------:R-:W-:-:S04]  /*d740*/  IMAD.WIDE.U32 R2, R25, UR6, R2 ;  /* 0x0000000619027c25 */ /* 0x000fc8000f8e0002 */
[----:B------:R-:W-:Y:S01]  /*d750*/  IMAD.IADD R3, R4, 0x1, R3 ;  /* 0x0000000104037824 */ /* 0x000fe200078e0203 */
[----:B------:R-:W-:-:S04]  /*d760*/  LEA R4, P0, R2, UR4, 0x2 ;  /* 0x0000000402047c11 */ /* 0x000fc8000f8010ff */
[----:B------:R-:W-:-:S05]  /*d770*/  LEA.HI.X R5, R2, UR5, R3, 0x2, P0 ;  /* 0x0000000502057c11 */ /* 0x000fca00080f1403 */
[----:B------:R1:W5:Y:S04]  /*d780*/  LDG.E R4, desc[UR48][R4.64] ;  /* 0x0000003004047981 */ /* 0x000368000c1e1900 */
.L_x_237:
[----:B------:R-:W-:Y:S01]  /*d790*/  IMAD R2, R8, 0x8, R22 ;  /* 0x0000000808027824 */ /* 0x000fe200078e0216 */
[----:B0-----:R-:W-:Y:S01]  /*d7a0*/  SHF.L.U32 R3, R9, 0x1f, RZ ;  /* 0x0000001f09037819 */ /* 0x001fe200000006ff */
[----:B------:R-:W-:Y:S03]  /*d7b0*/  BSSY B3, `(.L_x_238) ;  /* 0x0000003000037945 */ /* 0x000fe60003800000 */
[----:B------:R-:W0:Y:S02]  /*d7c0*/  SYNCS.PHASECHK.TRANS64.TRYWAIT P0, [R2+URZ+0x30840], R3 ;  /* 0x03084003020075a7 */ /* 0x000e24000800017f */
[----:B0-----:R-:W-:Y:S05]  /*d7d0*/  @!P0 BRA `(.L_x_239) ;  /* 0x00000038003c8947 */ /* 0x001fea0003800000 */
.L_x_344:
[----:B------:R-:W-:Y:S05]  /*d7e0*/  BSYNC B3 ;  /* 0x0000000000037941 */ /* 0x000fea0003800000 */
.L_x_238:
[----:B-1----:R-:W1:Y:S01]  /*d7f0*/  S2R R5, SR_TID.X ;  /* 0x0000000000057919 */ /* 0x002e620000002100 */
[----:B------:R-:W-:Y:S01]  /*d800*/  BSSY B3, `(.L_x_240) ;  /* 0x000000b000037945 */ /* 0x000fe20003800000 */
[----:B-1----:R-:W-:-:S04]  /*d810*/  LOP3.LUT R5, R5, 0x7f, RZ, 0xc0, !PT ;  /* 0x0000007f05057812 */ /* 0x002fc800078ec0ff */
[----:B------:R-:W-:-:S13]  /*d820*/  ISETP.NE.AND P1, PT, R5, RZ, PT ;  /* 0x000000ff0500720c */ /* 0x000fda0003f25270 */
        /* <DEDUP_REMOVED lines=8> */
.L_x_241:
[----:B------:R-:W-:Y:S05]  /*d8b0*/  BSYNC B3 ;  /* 0x0000000000037941 */ /* 0x000fea0003800000 */
.L_x_240:
[----:B------:R-:W-:Y:S01]  /*d8c0*/  IMAD.MOV.U32 R10, RZ, RZ, RZ ;  /* 0x000000ffff0a7224 */ /* 0x000fe200078e00ff */
[----:B------:R-:W-:Y:S01]  /*d8d0*/  UIADD3 UR4, UP0, UR38, 0x370, URZ ;  /* 0x0000037026047890 */ /* 0x000fe2000ff1e03f */
[----:B0-----:R-:W-:Y:S01]  /*d8e0*/  IMAD R3, R8, 0x6000, R22 ;  /* 0x0000600008037824 */ /* 0x001fe200078e0216 */
[----:B------:R-:W-:Y:S01]  /*d8f0*/  PLOP3.LUT P0, PT, PT, PT, PT, 0x80, 0x0 ;  /* 0x000000000000781c */ /* 0x000fe20003f0f070 */
[----:B------:R-:W-:Y:S01]  /*d900*/  VIADD R2, R2, 0x30830 ;  /* 0x0003083002027836 */ /* 0x000fe20000000000 */
[----:B------:R-:W-:Y:S01]  /*d910*/  R2UR UR10, R10 ;  /* 0x000000000a0a72ca */ /* 0x000fe200000e0000 */
[----:B------:R-:W-:Y:S01]  /*d920*/  VIADD R3, R3, 0x12400 ;  /* 0x0001240003037836 */ /* 0x000fe20000000000 */
[----:B------:R-:W-:Y:S01]  /*d930*/  UIADD3.X UR5, URZ, UR39, URZ, UP0, !UPT ;  /* 0x000000273f057290 */ /* 0x000fe200087fe43f */
[----:B------:R-:W-:Y:S01]  /*d940*/  IMAD R5, R6, 0xc0, R28 ;  /* 0x000000c006057824 */ /* 0x000fe200078e021c */
[----:B------:R-:W-:Y:S01]  /*d950*/  UMOV UR6, 0x0 ;  /* 0x0000000000067882 */ /* 0x000fe20000000000 */
[----:B------:R-:W-:-:S10]  /*d960*/  UMOV UR7, 0x14f00000 ;  /* 0x14f0000000077882 */ /* 0x000fd40000000000 */
.L_x_242:
        /* <DEDUP_REMOVED lines=15> */
.L_x_345:
[----:B------:R-:W-:Y:S05]  /*da60*/  BSYNC B3 ;  /* 0x0000000000037941 */ /* 0x000fea0003800000 */
.L_x_243:
[----:B------:R-:W-:Y:S01]  /*da70*/  BSSY B3, `(.L_x_245) ;  /* 0x000000c000037945 */ /* 0x000fe20003800000 */
[----:B------:R-:W-:Y:S01]  /*da80*/  MOV R12, 0x0 ;  /* 0x00000000000c7802 */ /* 0x000fe20000000f00 */
[----:B------:R-:W-:Y:S02]  /*da90*/  IMAD.MOV.U32 R13, RZ, RZ, 0x14f00000 ;  /* 0x14f00000ff0d7424 */ /* 0x000fe400078e00ff */
[----:B------:R-:W-:Y:S05]  /*daa0*/  @P1 BRA `(.L_x_246) ;  /* 0x0000000000201947 */ /* 0x000fea0003800000 */
[----:B------:R-:W1:Y:S01]  /*dab0*/  S2R R5, SR_TID.X ;  /* 0x0000000000057919 */ /* 0x000e620000002100 */
[----:B0-----:R-:W-:Y:S02]  /*dac0*/  IMAD R2, R23, 0x8, R22 ;  /* 0x0000000817027824 */ /* 0x001fe400078e0216 */
[----:B------:R-:W-:-:S04]  /*dad0*/  IMAD.MOV.U32 R3, RZ, RZ, 0x6000 ;  /* 0x00006000ff037424 */ /* 0x000fc800078e00ff */
[----:B------:R2:W-:Y:S01]  /*dae0*/  SYNCS.ARRIVE.TRANS64 RZ, [R2+URZ+0x30850], R3 ;  /* 0x0308500302ff79a7 */ /* 0x0005e2000800003f */
[----:B-1----:R-:W-:-:S04]  /*daf0*/  LOP3.LUT R5, R5, 0x1f, RZ, 0xc0, !PT ;  /* 0x0000001f05057812 */ /* 0x002fc800078ec0ff */
[----:B------:R-:W-:-:S13]  /*db00*/  ISETP.NE.AND P0, PT, R5, RZ, PT ;  /* 0x000000ff0500720c */ /* 0x000fda0003f05270 */
[----:B--2---:R-:W-:Y:S05]  /*db10*/  @!P0 BRA `(.L_x_246) ;  /* 0x0000000000048947 */ /* 0x004fea0003800000 */
[----:B------:R-:W-:Y:S01]  /*db20*/  BPT.TRAP 0x1 ;  /* 0x000000040000795c */ /* 0x000fe20000300000 */
.L_x_246:
[----:B------:R-:W-:Y:S05]  /*db30*/  BSYNC B3 ;  /* 0x0000000000037941 */ /* 0x000fea0003800000 */
.L_x_245:
[----:B------:R-:W-:Y:S01]  /*db40*/  R2UR UR10, R10 ;  /* 0x000000000a0a72ca */ /* 0x000fe200000e0000 */
[C-C-:B0-----:R-:W-:Y:S01]  /*db50*/  IMAD R2, R23.reuse, 0x6000, R22.reuse ;  /* 0x0000600017027824 */ /* 0x141fe200078e0216 */
[----:B------:R-:W-:Y:S01]  /*db60*/  R2UR UR6, R12 ;  /* 0x000000000c0672ca */ /* 0x000fe200000e0000 */
[----:B------:R-:W-:Y:S01]  /*db70*/  IMAD R3, R23, 0x8, R22 ;  /* 0x0000000817037824 */ /* 0x000fe200078e0216 */
[----:B------:R-:W-:Y:S01]  /*db80*/  R2UR UR7, R13 ;  /* 0x000000000d0772ca */ /* 0x000fe200000e0000 */
[----:B------:R-:W-:Y:S01]  /*db90*/  UIADD3 UR4, UP0, UR38, 0x470, URZ ;  /* 0x0000047026047890 */ /* 0x000fe2000ff1e03f */
[----:B------:R-:W-:Y:S01]  /*dba0*/  PLOP3.LUT P0, PT, PT, PT, PT, 0x80, 0x0 ;  /* 0x000000000000781c */ /* 0x000fe20003f0f070 */
[----:B------:R-:W-:Y:S01]  /*dbb0*/  IMAD R5, R27, 0xc0, R28 ;  /* 0x000000c01b057824 */ /* 0x000fe200078e021c */
[----:B------:R-:W-:Y:S01]  /*dbc0*/  IADD3 R2, R2, 0x400, RZ ;  /* 0x0000040002027810 */ /* 0x000fe20007ffe0ff */
[----:B------:R-:W-:Y:S01]  /*dbd0*/  VIADD R3, R3, 0x30850 ;  /* 0x0003085003037836 */ /* 0x000fe20000000000 */
[----:B------:R-:W-:-:S12]  /*dbe0*/  UIADD3.X UR5, URZ, UR39, URZ, UP0, !UPT ;  /* 0x000000273f057290 */ /* 0x000fd800087fe43f */
.L_x_247:
        /* <DEDUP_REMOVED lines=12> */
.L_x_236:
[----:B------:R-:W-:Y:S05]  /*dcb0*/  BSYNC B1 ;  /* 0x0000000000017941 */ /* 0x000fea0003800000 */
.L_x_235:
[----:B------:R-:W2:Y:S01]  /*dcc0*/  LDL.LU R2, [R1+0x10] ;  /* 0x0000100001027983 */ /* 0x000ea20000300800 */
[----:B------:R-:W-:Y:S01]  /*dcd0*/  MOV R23, R8 ;  /* 0x0000000800177202 */ /* 0x000fe20000000f00 */
[----:B------:R-:W-:Y:S02]  /*dce0*/  IMAD.MOV.U32 R26, RZ, RZ, R9 ;  /* 0x000000ffff1a7224 */ /* 0x000fe400078e0009 */
[----:B--2---:R-:W-:-:S07]  /*dcf0*/  VIADD R6, R2, 0xfffffffd ;  /* 0xfffffffd02067836 */ /* 0x004fce0000000000 */
.L_x_234:
[----:B------:R-:W-:Y:S05]  /*dd00*/  BSYNC B2 ;  /* 0x0000000000027941 */ /* 0x000fea0003800000 */
.L_x_233:
[----:B------:R-:W2:Y:S01]  /*dd10*/  LDL.LU R2, [R1+0xc] ;  /* 0x00000c0001027983 */ /* 0x000ea20000300800 */
[----:B------:R-:W-:-:S05]  /*dd20*/  IMAD.MOV R7, RZ, RZ, -R7 ;  /* 0x000000ffff077224 */ /* 0x000fca00078e0a07 */
[----:B--2---:R-:W-:-:S13]  /*dd30*/  ISETP.NE.AND P0, PT, R2, R7, PT ;  /* 0x000000070200720c */ /* 0x004fda0003f05270 */
[----:B------:R-:W-:Y:S05]  /*dd40*/  @!P0 BRA `(.L_x_232) ;  /* 0x0000000c00988947 */ /* 0x000fea0003800000 */
[----:B------:R-:W-:-:S07]  /*dd50*/  IMAD.MOV.U32 R4, RZ, RZ, R24 ;  /* 0x000000ffff047224 */ /* 0x000fce00078e0018 */
.L_x_274:
[----:B------:R-:W2:Y:S01]  /*dd60*/  LDL R2, [R1] ;  /* 0x0000000001027983 */ /* 0x000ea20000100800 */
[----:B------:R-:W-:Y:S01]  /*dd70*/  VIADD R7, R23, 0x1 ;  /* 0x0000000117077836 */ /* 0x000fe20000000000 */
[----:B------:R-:W-:Y:S05]  /*dd80*/  YIELD ;  /* 0x0000000000007946 */ /* 0x000fea0003800000 */
[----:B------:R-:W-:Y:S01]  /*dd90*/  ISETP.NE.AND P0, PT, R7, 0x2, PT ;  /* 0x000000020700780c */ /* 0x000fe20003f05270 */
[----:B------:R-:W-:Y:S03]  /*dda0*/  BSSY B1, `(.L_x_248) ;  /* 0x000006c000017945 */ /* 0x000fe60003800000 */
[----:B0-----:R-:W-:-:S02]  /*ddb0*/  SEL R3, RZ, 0x1, P0 ;  /* 0x00000001ff037807 */ /* 0x001fc40000000000 */
        /* <DEDUP_REMOVED lines=26> */
.L_x_250:
[----:B------:R-:W-:Y:S01]  /*df60*/  IMAD R2, R7, 0x8, R22 ;  /* 0x0000000807027824 */ /* 0x000fe200078e0216 */
[----:B------:R-:W-:Y:S01]  /*df70*/  SHF.L.U32 R3, R8, 0x1f, RZ ;  /* 0x0000001f08037819 */ /* 0x000fe200000006ff */
[----:B------:R-:W-:Y:S03]  /*df80*/  BSSY B2, `(.L_x_251) ;  /* 0x0000003000027945 */ /* 0x000fe60003800000 */
[----:B------:R-:W1:Y:S02]  /*df90*/  SYNCS.PHASECHK.TRANS64.TRYWAIT P0, [R2+URZ+0x30840], R3 ;  /* 0x03084003020075a7 */ /* 0x000e64000800017f */
[----:B-1----:R-:W-:Y:S05]  /*dfa0*/  @!P0 BRA `(.L_x_252) ;  /* 0x0000003000708947 */ /* 0x002fea0003800000 */
.L_x_346:
[----:B------:R-:W-:Y:S05]  /*dfb0*/  BSYNC B2 ;  /* 0x0000000000027941 */ /* 0x000fea0003800000 */
.L_x_251:
        /* <DEDUP_REMOVED lines=12> */
.L_x_254:
[----:B------:R-:W-:Y:S05]  /*e080*/  BSYNC B2 ;  /* 0x0000000000027941 */ /* 0x000fea0003800000 */
.L_x_253:
[----:B------:R-:W-:Y:S01]  /*e090*/  IMAD.MOV.U32 R5, RZ, RZ, RZ ;  /* 0x000000ffff057224 */ /* 0x000fe200078e00ff */
[----:B------:R-:W-:Y:S01]  /*e0a0*/  UIADD3 UR4, UP0, UR38, 0x370, URZ ;  /* 0x0000037026047890 */ /* 0x000fe2000ff1e03f */
[----:B-1----:R-:W-:Y:S01]  /*e0b0*/  IMAD R3, R7, 0x6000, R22 ;  /* 0x0000600007037824 */ /* 0x002fe200078e0216 */
        /* <DEDUP_REMOVED lines=8> */
.L_x_255:
        /* <DEDUP_REMOVED lines=15> */
.L_x_347:
[----:B------:R-:W-:Y:S05]  /*e230*/  BSYNC B2 ;  /* 0x0000000000027941 */ /* 0x000fea0003800000 */
.L_x_256:
[----:B------:R-:W-:Y:S01]  /*e240*/  BSSY B2, `(.L_x_258) ;  /* 0x000000b000027945 */ /* 0x000fe20003800000 */
[----:B------:R-:W-:Y:S01]  /*e250*/  MOV R2, 0x0 ;  /* 0x0000000000027802 */ /* 0x000fe20000000f00 */
[----:B0-----:R-:W-:Y:S02]  /*e260*/  IMAD.MOV.U32 R3, RZ, RZ, 0x14f00000 ;  /* 0x14f00000ff037424 */ /* 0x001fe400078e00ff */
[----:B------:R-:W-:Y:S05]  /*e270*/  @P1 BRA `(.L_x_259) ;  /* 0x00000000001c1947 */ /* 0x000fea0003800000 */
[----:B------:R-:W0:Y:S02]  /*e280*/  S2R R11, SR_TID.X ;  /* 0x00000000000b7919 */ /* 0x000e240000002100 */
[----:B0-----:R-:W-:Y:S01]  /*e290*/  LOP3.LUT R12, R11, 0x1f, RZ, 0xc0, !PT ;  /* 0x0000001f0b0c7812 */ /* 0x001fe200078ec0ff */
[----:B------:R-:W-:-:S03]  /*e2a0*/  IMAD.MOV.U32 R11, RZ, RZ, 0x6000 ;  /* 0x00006000ff0b7424 */ /* 0x000fc600078e00ff */
[----:B------:R-:W-:Y:S01]  /*e2b0*/  ISETP.NE.AND P0, PT, R12, RZ, PT ;  /* 0x000000ff0c00720c */ /* 0x000fe20003f05270 */
[----:B------:R0:W-:-:S12]  /*e2c0*/  SYNCS.ARRIVE.TRANS64 RZ, [R10+URZ+0x50], R11 ;  /* 0x0000500b0aff79a7 */ /* 0x0001d8000800003f */
[----:B0-----:R-:W-:Y:S05]  /*e2d0*/  @!P0 BRA `(.L_x_259) ;  /* 0x0000000000048947 */ /* 0x001fea0003800000 */
[----:B------:R-:W-:Y:S01]  /*e2e0*/  BPT.TRAP 0x1 ;  /* 0x000000040000795c */ /* 0x000fe20000300000 */
.L_x_259:
[----:B------:R-:W-:Y:S05]  /*e2f0*/  BSYNC B2 ;  /* 0x0000000000027941 */ /* 0x000fea0003800000 */
.L_x_258:
[----:B------:R-:W-:Y:S01]  /*e300*/  R2UR UR7, R3 ;  /* 0x00000000030772ca */ /* 0x000fe200000e0000 */
[----:B------:R-:W-:Y:S01]  /*e310*/  IMAD R23, R23, 0x6000, R22 ;  /* 0x0000600017177824 */ /* 0x000fe200078e0216 */
[----:B------:R-:W-:Y:S01]  /*e320*/  R2UR UR10, R5 ;  /* 0x00000000050a72ca */ /* 0x000fe200000e0000 */
[----:B------:R-:W-:Y:S01]  /*e330*/  UIADD3 UR4, UP0, UR38, 0x470, URZ ;  /* 0x0000047026047890 */ /* 0x000fe2000ff1e03f */
[----:B------:R-:W-:Y:S01]  /*e340*/  R2UR UR6, R2 ;  /* 0x00000000020672ca */ /* 0x000fe200000e0000 */
[----:B------:R-:W-:Y:S01]  /*e350*/  IMAD R2, R27, 0xc0, R28 ;  /* 0x000000c01b027824 */ /* 0x000fe200078e021c */
[----:B------:R-:W-:Y:S01]  /*e360*/  PLOP3.LUT P0, PT, PT, PT, PT, 0x80, 0x0 ;  /* 0x000000000000781c */ /* 0x000fe20003f0f070 */
[----:B------:R-:W-:Y:S01]  /*e370*/  VIADD R10, R10, 0x50 ;  /* 0x000000500a0a7836 */ /* 0x000fe20000000000 */
[----:B------:R-:W-:Y:S01]  /*e380*/  UIADD3.X UR5, URZ, UR39, URZ, UP0, !UPT ;  /* 0x000000273f057290 */ /* 0x000fe200087fe43f */
[----:B------:R-:W-:-:S11]  /*e390*/  VIADD R23, R23, 0x400 ;  /* 0x0000040017177836 */ /* 0x000fd60000000000 */
.L_x_260:
        /* <DEDUP_REMOVED lines=10> */
[----:B------:R-:W-:Y:S01]  /*e440*/  MOV R27, R9 ;  /* 0x00000009001b7202 */ /* 0x000fe20000000f00 */
[----:B------:R-:W-:-:S07]  /*e450*/  IMAD.MOV.U32 R24, RZ, RZ, R4 ;  /* 0x000000ffff187224 */ /* 0x000fce00078e0004 */
.L_x_249:
[----:B------:R-:W-:Y:S05]  /*e460*/  BSYNC B1 ;  /* 0x0000000000017941 */ /* 0x000fea0003800000 */
.L_x_248:
        /* <DEDUP_REMOVED lines=10> */
[----:B------:R-:W-:Y:S01]  /*e510*/  VIADD R9, R6, 0xffffffff ;  /* 0xffffffff06097836 */ /* 0x000fe20000000000 */
        /* <DEDUP_REMOVED lines=9> */
[----:B------:R-:W-:-:S04]  /*e5b0*/  @P0 SHF.R.U32.HI R2, RZ, R3, R5 ;  /* 0x00000003ff020219 */ /* 0x000fc80000011605 */
[----:B------:R-:W-:-:S05]  /*e5c0*/  IADD3 R3, -R2, RZ, RZ ;  /* 0x000000ff02037210 */ /* 0x000fca0007ffe1ff */
[----:B------:R-:W-:Y:S01]  /*e5d0*/  IMAD R9, R4, R3, R9 ;  /* 0x0000000304097224 */ /* 0x000fe200078e0209 */
[----:B------:R-:W-:Y:S01]  /*e5e0*/  SHF.R.S32.HI R3, RZ, 0x1f, R2 ;  /* 0x0000001fff037819 */ /* 0x000fe20000011402 */
[----:B------:R-:W-:-:S04]  /*e5f0*/  IMAD R4, R29, UR6, RZ ;  /* 0x000000061d047c24 */ /* 0x000fc8000f8e02ff */
[C---:B------:R-:W-:Y:S02]  /*e600*/  IMAD R4, R25.reuse, UR7, R4 ;  /* 0x0000000719047c24 */ /* 0x040fe4000f8e0204 */
[----:B------:R-:W-:-:S04]  /*e610*/  IMAD.WIDE.U32 R2, R25, UR6, R2 ;  /* 0x0000000619027c25 */ /* 0x000fc8000f8e0002 */
[----:B------:R-:W-:Y:S01]  /*e620*/  IMAD.IADD R3, R4, 0x1, R3 ;  /* 0x0000000104037824 */ /* 0x000fe200078e0203 */
[----:B------:R-:W-:-:S04]  /*e630*/  LEA R4, P0, R2, UR4, 0x2 ;  /* 0x0000000402047c11 */ /* 0x000fc8000f8010ff */
[----:B------:R-:W-:-:S05]  /*e640*/  LEA.HI.X R5, R2, UR5, R3, 0x2, P0 ;  /* 0x0000000502057c11 */ /* 0x000fca00080f1403 */
[----:B------:R0:W5:Y:S04]  /*e650*/  LDG.E R4, desc[UR48][R4.64] ;  /* 0x0000003004047981 */ /* 0x000168000c1e1900 */
.L_x_263:
[----:B------:R-:W-:Y:S01]  /*e660*/  IMAD R2, R23, 0x8, R22 ;  /* 0x0000000817027824 */ /* 0x000fe200078e0216 */
[----:B------:R-:W-:Y:S01]  /*e670*/  SHF.L.U32 R3, R26, 0x1f, RZ ;  /* 0x0000001f1a037819 */ /* 0x000fe200000006ff */
[----:B------:R-:W-:Y:S03]  /*e680*/  BSSY B2, `(.L_x_264) ;  /* 0x0000003000027945 */ /* 0x000fe60003800000 */
[----:B------:R-:W1:Y:S02]  /*e690*/  SYNCS.PHASECHK.TRANS64.TRYWAIT P0, [R2+URZ+0x30840], R3 ;  /* 0x03084003020075a7 */ /* 0x000e64000800017f */
[----:B-1----:R-:W-:Y:S05]  /*e6a0*/  @!P0 BRA `(.L_x_265) ;  /* 0x0000002800d88947 */ /* 0x002fea0003800000 */
.L_x_348:
[----:B------:R-:W-:Y:S05]  /*e6b0*/  BSYNC B2 ;  /* 0x0000000000027941 */ /* 0x000fea0003800000 */
.L_x_264:
[----:B0-----:R-:W0:Y:S01]  /*e6c0*/  S2R R5, SR_TID.X ;  /* 0x0000000000057919 */ /* 0x001e220000002100 */
[----:B------:R-:W-:Y:S01]  /*e6d0*/  BSSY B2, `(.L_x_266) ;  /* 0x000000b000027945 */ /* 0x000fe20003800000 */
[----:B0-----:R-:W-:-:S04]  /*e6e0*/  LOP3.LUT R5, R5, 0x7f, RZ, 0xc0, !PT ;  /* 0x0000007f05057812 */ /* 0x001fc800078ec0ff */
[----:B------:R-:W-:-:S13]  /*e6f0*/  ISETP.NE.AND P1, PT, R5, RZ, PT ;  /* 0x000000ff0500720c */ /* 0x000fda0003f25270 */
[----:B------:R-:W-:Y:S05]  /*e700*/  @P1 BRA `(.L_x_267) ;  /* 0x00000000001c1947 */ /* 0x000fea0003800000 */
[----:B------:R-:W0:Y:S01]  /*e710*/  S2R R5, SR_TID.X ;  /* 0x0000000000057919 */ /* 0x000e220000002100 */
[----:B-1----:R-:W-:-:S04]  /*e720*/  IMAD.MOV.U32 R3, RZ, RZ, 0x6000 ;  /* 0x00006000ff037424 */ /* 0x002fc800078e00ff */
[----:B------:R2:W-:Y:S01]  /*e730*/  SYNCS.ARRIVE.TRANS64 RZ, [R2+URZ+0x30830], R3 ;  /* 0x0308300302ff79a7 */ /* 0x0005e2000800003f */
[----:B0-----:R-:W-:-:S04]  /*e740*/  LOP3.LUT R5, R5, 0x1f, RZ, 0xc0, !PT ;  /* 0x0000001f05057812 */ /* 0x001fc800078ec0ff */
[----:B------:R-:W-:-:S13]  /*e750*/  ISETP.NE.AND P0, PT, R5, RZ, PT ;  /* 0x000000ff0500720c */ /* 0x000fda0003f05270 */
[----:B--2---:R-:W-:Y:S05]  /*e760*/  @!P0 BRA `(.L_x_267) ;  /* 0x0000000000048947 */ /* 0x004fea0003800000 */
[----:B------:R-:W-:Y:S01]  /*e770*/  BPT.TRAP 0x1 ;  /* 0x000000040000795c */ /* 0x000fe20000300000 */
.L_x_267:
[----:B------:R-:W-:Y:S05]  /*e780*/  BSYNC B2 ;  /* 0x0000000000027941 */ /* 0x000fea0003800000 */
.L_x_266:
[----:B------:R-:W-:Y:S01]  /*e790*/  IMAD.MOV.U32 R5, RZ, RZ, RZ ;  /* 0x000000ffff057224 */ /* 0x000fe200078e00ff */
[C---:B-1----:R-:W-:Y:S01]  /*e7a0*/  LEA R3, R23.reuse, R0, 0x3 ;  /* 0x0000000017037211 */ /* 0x042fe200078e18ff */
[----:B------:R-:W-:Y:S01]  /*e7b0*/  IMAD R2, R23, 0x6000, R22 ;  /* 0x0000600017027824 */ /* 0x000fe200078e0216 */
[----:B------:R-:W-:Y:S01]  /*e7c0*/  UIADD3 UR4, UP0, UR38, 0x370, URZ ;  /* 0x0000037026047890 */ /* 0x000fe2000ff1e03f */
[----:B------:R-:W-:Y:S01]  /*e7d0*/  PLOP3.LUT P0, PT, PT, PT, PT, 0x80, 0x0 ;  /* 0x000000000000781c */ /* 0x000fe20003f0f070 */
[----:B------:R-:W-:Y:S01]  /*e7e0*/  IMAD R10, R9, 0xc0, R28 ;  /* 0x000000c0090a7824 */ /* 0x000fe200078e021c */
[----:B------:R-:W-:Y:S01]  /*e7f0*/  R2UR UR10, R5 ;  /* 0x00000000050a72ca */ /* 0x000fe200000e0000 */
[----:B------:R-:W-:Y:S01]  /*e800*/  VIADD R2, R2, 0x12400 ;  /* 0x0001240002027836 */ /* 0x000fe20000000000 */
[----:B------:R-:W-:Y:S01]  /*e810*/  UIADD3.X UR5, URZ, UR39, URZ, UP0, !UPT ;  /* 0x000000273f057290 */ /* 0x000fe200087fe43f */
[----:B------:R-:W-:Y:S01]  /*e820*/  VIADD R3, R3, 0x30 ;  /* 0x0000003003037836 */ /* 0x000fe20000000000 */
[----:B------:R-:W-:Y:S01]  /*e830*/  UMOV UR6, 0x0 ;  /* 0x0000000000067882 */ /* 0x000fe20000000000 */
[----:B------:R-:W-:-:S10]  /*e840*/  UMOV UR7, 0x14f00000 ;  /* 0x14f0000000077882 */ /* 0x000fd40000000000 */
.L_x_268:
        /* <DEDUP_REMOVED lines=15> */
.L_x_349:
[----:B------:R-:W-:Y:S05]  /*e940*/  BSYNC B2 ;  /* 0x0000000000027941 */ /* 0x000fea0003800000 */
.L_x_269:
[----:B------:R-:W-:Y:S01]  /*e950*/  BSSY B2, `(.L_x_271) ;  /* 0x000000b000027945 */ /* 0x000fe20003800000 */
[----:B------:R-:W-:Y:S01]  /*e960*/  IMAD.MOV.U32 R2, RZ, RZ, 0x0 ;  /* 0x00000000ff027424 */ /* 0x000fe200078e00ff */
[----:B0-----:R-:W-:Y:S02]  /*e970*/  MOV R3, 0x14f00000 ;  /* 0x14f0000000037802 */ /* 0x001fe40000000f00 */
        /* <DEDUP_REMOVED lines=8> */
.L_x_272:
[----:B------:R-:W-:Y:S05]  /*ea00*/  BSYNC B2 ;  /* 0x0000000000027941 */ /* 0x000fea0003800000 */
.L_x_271:
[----:B------:R-:W-:Y:S01]  /*ea10*/  R2UR UR10, R5 ;  /* 0x00000000050a72ca */ /* 0x000fe200000e0000 */
[----:B------:R-:W-:Y:S01]  /*ea20*/  UIADD3 UR4, UP0, UR38, 0x470, URZ ;  /* 0x0000047026047890 */ /* 0x000fe2000ff1e03f */
[----:B------:R-:W-:Y:S01]  /*ea30*/  R2UR UR6, R2 ;  /* 0x00000000020672ca */ /* 0x000fe200000e0000 */
[----:B------:R-:W-:Y:S01]  /*ea40*/  IMAD R2, R7, 0x6000, R22 ;  /* 0x0000600007027824 */ /* 0x000fe200078e0216 */
[----:B------:R-:W-:Y:S01]  /*ea50*/  R2UR UR7, R3 ;  /* 0x00000000030772ca */ /* 0x000fe200000e0000 */
[----:B------:R-:W-:Y:S01]  /*ea60*/  IMAD R3, R27, 0xc0, R28 ;  /* 0x000000c01b037824 */ /* 0x000fe200078e021c */
[----:B------:R-:W-:Y:S01]  /*ea70*/  PLOP3.LUT P0, PT, PT, PT, PT, 0x80, 0x0 ;  /* 0x000000000000781c */ /* 0x000fe20003f0f070 */
[----:B------:R-:W-:Y:S01]  /*ea80*/  VIADD R8, R8, 0x50 ;  /* 0x0000005008087836 */ /* 0x000fe20000000000 */
[----:B------:R-:W-:Y:S01]  /*ea90*/  UIADD3.X UR5, URZ, UR39, URZ, UP0, !UPT ;  /* 0x000000273f057290 */ /* 0x000fe200087fe43f */
[----:B------:R-:W-:-:S11]  /*eaa0*/  VIADD R2, R2, 0x400 ;  /* 0x0000040002027836 */ /* 0x000fd60000000000 */
.L_x_273:
        /* <DEDUP_REMOVED lines=12> */
.L_x_262:
[----:B------:R-:W-:Y:S05]  /*eb70*/  BSYNC B1 ;  /* 0x0000000000017941 */ /* 0x000fea0003800000 */
.L_x_261:
[C---:B------:R-:W-:Y:S01]  /*eb80*/  ISETP.GT.AND P0, PT, R6.reuse, 0x1, PT ;  /* 0x000000010600780c */ /* 0x040fe20003f04270 */
[----:B------:R-:W-:-:S12]  /*eb90*/  VIADD R6, R6, 0xfffffffe ;  /* 0xfffffffe06067836 */ /* 0x000fd80000000000 */
[----:B------:R-:W-:Y:S05]  /*eba0*/  @P0 BRA `(.L_x_274) ;  /* 0xfffffff0006c0947 */ /* 0x000fea000383ffff */
.L_x_232:
[----:B------:R-:W-:Y:S05]  /*ebb0*/  BSYNC B0 ;  /* 0x0000000000007941 */ /* 0x000fea0003800000 */
.L_x_231:
[----:B------:R-:W1:Y:S01]  /*ebc0*/  S2R R2, SR_TID.X ;  /* 0x0000000000027919 */ /* 0x000e620000002100 */
[----:B------:R-:W-:Y:S01]  /*ebd0*/  BSSY B0, `(.L_x_275) ;  /* 0x0000010000007945 */ /* 0x000fe20003800000 */
[----:B-1----:R-:W-:-:S04]  /*ebe0*/  LOP3.LUT R8, R2, 0x7f, RZ, 0xc0, !PT ;  /* 0x0000007f02087812 */ /* 0x002fc800078ec0ff */
[----:B------:R-:W-:-:S13]  /*ebf0*/  ISETP.NE.AND P0, PT, R8, RZ, PT ;  /* 0x000000ff0800720c */ /* 0x000fda0003f05270 */
[----:B------:R-:W-:Y:S05]  /*ec00*/  @P0 BRA `(.L_x_276) ;  /* 0x0000000000300947 */ /* 0x000fea0003800000 */
[----:B------:R-:W1:Y:S01]  /*ec10*/  S2R R5, SR_LANEID ;  /* 0x0000000000057919 */ /* 0x000e620000000000 */
[----:B------:R-:W-:Y:S01]  /*ec20*/  VOTEU.ANY UR4, UPT, PT ;  /* 0x0000000000047886 */ /* 0x000fe200038e0100 */
[----:B0-----:R-:W0:Y:S01]  /*ec30*/  LDC.64 R2, c[0x0][0xc60] ;  /* 0x00031800ff027b82 */ /* 0x001e220000000a00 */
[----:B------:R-:W1:Y:S02]  /*ec40*/  FLO.U32 R0, UR4 ;  /* 0x0000000400007d00 */ /* 0x000e6400080e0000 */
[----:B-1----:R-:W-:-:S06]  /*ec50*/  ISETP.EQ.U32.AND P0, PT, R0, R5, PT ;  /* 0x000000050000720c */ /* 0x002fcc0003f02070 */
[----:B------:R-:W0:Y:S07]  /*ec60*/  POPC R5, UR4 ;  /* 0x0000000400057d09 */ /* 0x000e2e0008000000 */
[----:B0-----:R-:W2:Y:S01]  /*ec70*/  @P0 ATOMG.E.ADD.STRONG.GPU PT, R3, desc[UR48][R2.64], R5 ;  /* 0x00000005020309a8 */ /* 0x001ea200081ee1f0 */
[----:B------:R-:W0:Y:S02]  /*ec80*/  S2R R4, SR_LTMASK ;  /* 0x0000000000047919 */ /* 0x000e240000003900 */
[----:B0-----:R-:W-:-:S04]  /*ec90*/  LOP3.LUT R4, R4, UR4, RZ, 0xc0, !PT ;  /* 0x0000000404047c12 */ /* 0x001fc8000f8ec0ff */
[----:B------:R-:W0:Y:S01]  /*eca0*/  POPC R7, R4 ;  /* 0x0000000400077309 */ /* 0x000e220000000000 */
[----:B--2---:R-:W0:Y:S02]  /*ecb0*/  SHFL.IDX PT, R0, R3, R0, 0x1f ;  /* 0x00001f0003007589 */ /* 0x004e2400000e0000 */
[----:B0-----:R-:W-:-:S07]  /*ecc0*/  IADD3 R16, R0, UR37, R7 ;  /* 0x0000002500107c10 */ /* 0x001fce000fffe007 */
.L_x_276:
[----:B------:R-:W-:Y:S05]  /*ecd0*/  BSYNC B0 ;  /* 0x0000000000007941 */ /* 0x000fea0003800000 */
.L_x_275:
[----:B------:R-:W2:Y:S01]  /*ece0*/  LDL.LU R0, [R1] ;  /* 0x0000000001007983 */ /* 0x000ea20000300800 */
[----:B------:R-:W-:Y:S01]  /*ecf0*/  BSSY B0, `(.L_x_277) ;  /* 0x0000028000007945 */ /* 0x000fe20003800000 */
[----:B--2---:R-:W-:-:S13]  /*ed00*/  ISETP.NE.AND P0, PT, R0, RZ, PT ;  /* 0x000000ff0000720c */ /* 0x004fda0003f05270 */
[----:B------:R-:W-:Y:S05]  /*ed10*/  @!P0 BRA `(.L_x_278) ;  /* 0x0000000000948947 */ /* 0x000fea0003800000 */
[----:B0-----:R-:W-:Y:S01]  /*ed20*/  IMAD R3, R23, 0x8, R22 ;  /* 0x0000000817037824 */ /* 0x001fe200078e0216 */
[----:B------:R-:W-:Y:S01]  /*ed30*/  SHF.L.U32 R0, R26, 0x1f, RZ ;  /* 0x0000001f1a007819 */ /* 0x000fe200000006ff */
[----:B------:R-:W-:Y:S01]  /*ed40*/  BSSY B1, `(.L_x_279) ;  /* 0x0000004000017945 */ /* 0x000fe20003800000 */
[----:B------:R-:W-:Y:S02]  /*ed50*/  ISETP.NE.AND P1, PT, R8, RZ, PT ;  /* 0x000000ff0800720c */ /* 0x000fe40003f25270 */
[----:B------:R-:W0:Y:S02]  /*ed60*/  SYNCS.PHASECHK.TRANS64.TRYWAIT P0, [R3+URZ+0x30860], R0 ;  /* 0x03086000030075a7 */ /* 0x000e24000800017f */
[----:B0-----:R-:W-:Y:S09]  /*ed70*/  @!P0 BRA `(.L_x_280) ;  /* 0x00000024004c8947 */ /* 0x001ff20003800000 */
.L_x_350:
[----:B------:R-:W-:Y:S05]  /*ed80*/  BSYNC B1 ;  /* 0x0000000000017941 */ /* 0x000fea0003800000 */
.L_x_279:
        /* <DEDUP_REMOVED lines=9> */
.L_x_282:
[----:B------:R-:W-:Y:S05]  /*ee20*/  BSYNC B1 ;  /* 0x0000000000017941 */ /* 0x000fea0003800000 */
.L_x_281:
[----:B0-----:R-:W-:Y:S01]  /*ee30*/  IMAD R0, R23, 0x6000, R22 ;  /* 0x0000600017007824 */ /* 0x001fe200078e0216 */
[----:B------:R-:W-:Y:S01]  /*ee40*/  UIADD3 UR4, UP0, UR38, 0x470, URZ ;  /* 0x0000047026047890 */ /* 0x000fe2000ff1e03f */
[----:B------:R-:W-:Y:S01]  /*ee50*/  PLOP3.LUT P0, PT, PT, PT, PT, 0x80, 0x0 ;  /* 0x000000000000781c */ /* 0x000fe20003f0f070 */
[----:B------:R-:W-:Y:S01]  /*ee60*/  IMAD R28, R27, 0xc0, R28 ;  /* 0x000000c01b1c7824 */ /* 0x000fe200078e021c */
[----:B------:R-:W-:Y:S01]  /*ee70*/  UMOV UR6, 0x0 ;  /* 0x0000000000067882 */ /* 0x000fe20000000000 */
[----:B------:R-:W-:Y:S01]  /*ee80*/  VIADD R2, R3, 0x30850 ;  /* 0x0003085003027836 */ /* 0x000fe20000000000 */
[----:B------:R-:W-:Y:S01]  /*ee90*/  IADD3 R0, R0, 0x400, RZ ;  /* 0x0000040000007810 */ /* 0x000fe20007ffe0ff */
[----:B------:R-:W-:Y:S01]  /*eea0*/  UIADD3.X UR5, URZ, UR39, URZ, UP0, !UPT ;  /* 0x000000273f057290 */ /* 0x000fe200087fe43f */
[----:B------:R-:W-:Y:S01]  /*eeb0*/  UMOV UR7, 0x14f00000 ;  /* 0x14f0000000077882 */ /* 0x000fe20000000000 */
[----:B------:R-:W-:-:S10]  /*eec0*/  UMOV UR10, URZ ;  /* 0x0000003f000a7c82 */ /* 0x000fd40008000000 */
.L_x_283:
        /* <DEDUP_REMOVED lines=10> */
.L_x_278:
[----:B------:R-:W-:Y:S05]  /*ef70*/  BSYNC B0 ;  /* 0x0000000000007941 */ /* 0x000fea0003800000 */
.L_x_277:
[----:B------:R-:W-:-:S05]  /*ef80*/  VIADD R23, R23, 0x1 ;  /* 0x0000000117177836 */ /* 0x000fca0000000000 */
[----:B------:R-:W-:-:S04]  /*ef90*/  ISETP.NE.AND P0, PT, R23, 0x2, PT ;  /* 0x000000021700780c */ /* 0x000fc80003f05270 */
[----:B0-----:R-:W-:Y:S02]  /*efa0*/  SEL R3, RZ, 0x1, P0 ;  /* 0x00000001ff037807 */ /* 0x001fe40000000000 */
[----:B------:R-:W-:Y:S02]  /*efb0*/  SEL R23, R23, RZ, P0 ;  /* 0x000000ff17177207 */ /* 0x000fe40000000000 */
[----:B------:R-:W-:-:S07]  /*efc0*/  LOP3.LUT R26, R26, R3, RZ, 0x3c, !PT ;  /* 0x000000031a1a7212 */ /* 0x000fce00078e3cff */
.L_x_213:
[----:B------:R-:W-:Y:S05]  /*efd0*/  BSYNC B7 ;  /* 0x0000000000077941 */ /* 0x000fea0003800000 */
.L_x_211:
[----:B------:R-:W2:Y:S02]  /*efe0*/  LDL R0, [R1+0x38] ;  /* 0x0000380001007983 */ /* 0x000ea40000100800 */
[----:B--2---:R-:W-:-:S13]  /*eff0*/  ISETP.NE.AND P0, PT, R0, RZ, PT ;  /* 0x000000ff0000720c */ /* 0x004fda0003f05270 */
[----:B------:R-:W-:Y:S05]  /*f000*/  @!P0 BRA `(.L_x_284) ;  /* 0x0000000000248947 */ /* 0x000fea0003800000 */
[----:B------:R-:W-:Y:S05]  /*f010*/  WARPSYNC.ALL ;  /* 0x0000000000007948 */ /* 0x000fea0003800000 */
[----:B------:R-:W1:Y:S08]  /*f020*/  S2UR UR5, SR_CgaCtaId ;  /* 0x00000000000579c3 */ /* 0x000e700000008800 */
[----:B------:R-:W-:Y:S06]  /*f030*/  BAR.SYNC.DEFER_BLOCKING 0x5, 0x200 ;  /* 0x0148000000007b1d */ /* 0x000fec0000010000 */
[----:B------:R-:W-:-:S02]  /*f040*/  UMOV UR4, 0x400 ;  /* 0x0000040000047882 */ /* 0x000fc40000000000 */
[----:B-1----:R-:W-:-:S06]  /*f050*/  ULEA UR4, UR5, UR4, 0x18 ;  /* 0x0000000405047291 */ /* 0x002fcc000f8ec03f */
[----:B------:R-:W-:-:S05]  /*f060*/  IMAD.U32 R22, RZ, RZ, UR4 ;  /* 0x00000004ff167e24 */ /* 0x000fca000f8e00ff */
[----:B------:R1:W2:Y:S01]  /*f070*/  LDS.128 R16, [R22+0x308d0] ;  /* 0x0308d00016107984 */ /* 0x0002a20000000c00 */
[----:B------:R-:W-:Y:S06]  /*f080*/  BAR.ARV 0x4, 0x200 ;  /* 0x0108000000007b1d */ /* 0x000fec0000002000 */
[----:B------:R-:W-:Y:S05]  /*f090*/  BRA `(.L_x_285) ;  /* 0x0000000800407947 */ /* 0x000fea0003800000 */
.L_x_284:
[----:B------:R-:W0:Y:S01]  /*f0a0*/  S2R R0, SR_TID.X ;  /* 0x0000000000007919 */ /* 0x000e220000002100 */
[----:B------:R-:W-:Y:S01]  /*f0b0*/  UMOV UR4, 0xffffffff ;  /* 0xffffffff00047882 */ /* 0x000fe20000000000 */
[----:B0-----:R-:W-:-:S04]  /*f0c0*/  LOP3.LUT R8, R0, 0x1f, RZ, 0xc0, !PT ;  /* 0x0000001f00087812 */ /* 0x001fc800078ec0ff */
[----:B------:R-:W-:Y:S01]  /*f0d0*/  ISETP.NE.AND P0, PT, R8, 0x1f, PT ;  /* 0x0000001f0800780c */ /* 0x000fe20003f05270 */
[----:B------:R-:W-:-:S12]  /*f0e0*/  BRA.DIV UR4, `(.L_x_286) ;  /* 0x0000002204847947 */ /* 0x000fd8000b800000 */
[----:B------:R-:W-:Y:S01]  /*f0f0*/  IMAD.IADD R5, R19, 0x1, R8 ;  /* 0x0000000113057824 */ /* 0x000fe200078e0208 */
[----:B------:R-:W-:-:S04]  /*f100*/  ULDC UR4, c[0x0][0xc3c] ;  /* 0x00030f0000047ab9 */ /* 0x000fc80000000800 */
[----:B------:R-:W-:-:S13]  /*f110*/  ISETP.GE.OR P1, PT, R5, UR4, !P0 ;  /* 0x0000000405007c0c */ /* 0x000fda000c726670 */
[----:B------:R-:W0:Y:S02]  /*f120*/  @!P1 LDC.64 R2, c[0x0][0xc80] ;  /* 0x00032000ff029b82 */ /* 0x000e240000000a00 */
[----:B0-----:R-:W-:-:S06]  /*f130*/  @!P1 IMAD.WIDE R2, R5, 0x4, R2 ;  /* 0x0000000405029825 */ /* 0x001fcc00078e0202 */
[----:B------:R-:W2:Y:S01]  /*f140*/  @!P1 LDG.E R2, desc[UR48][R2.64] ;  /* 0x0000003002029981 */ /* 0x000ea2000c1e1900 */
[----:B------:R-:W-:Y:S01]  /*f150*/  IMAD.MOV.U32 R5, RZ, RZ, RZ ;  /* 0x000000ffff057224 */ /* 0x000fe200078e00ff */
[C---:B------:R-:W-:Y:S02]  /*f160*/  ISETP.GE.U32.AND P2, PT, R8.reuse, 0x2, PT ;  /* 0x000000020800780c */ /* 0x040fe40003f46070 */
[C---:B------:R-:W-:Y:S01]  /*f170*/  ISETP.GE.U32.AND P3, PT, R8.reuse, 0x4, PT ;  /* 0x000000040800780c */ /* 0x040fe20003f66070 */
[----:B------:R-:W-:Y:S01]  /*f180*/  SHFL.IDX PT, R0, R16, RZ, 0x1f ;  /* 0x00001fff10007589 */ /* 0x000fe200000e0000 */
[C---:B------:R-:W-:Y:S02]  /*f190*/  ISETP.GE.U32.AND P4, PT, R8.reuse, 0x8, PT ;  /* 0x000000080800780c */ /* 0x040fe40003f86070 */
[----:B------:R-:W-:Y:S01]  /*f1a0*/  ISETP.GE.U32.AND P5, PT, R8, 0x10, PT ;  /* 0x000000100800780c */ /* 0x000fe20003fa6070 */
[----:B------:R-:W-:Y:S01]  /*f1b0*/  SHFL.IDX PT, R4, R16, 0x1, 0x1f ;  /* 0x00201f0010047f89 */ /* 0x000fe200000e0000 */
[----:B--2---:R-:W-:-:S02]  /*f1c0*/  @!P1 MOV R5, R2 ;  /* 0x0000000200059202 */ /* 0x004fc40000000f00 */
[----:B------:R-:W-:-:S03]  /*f1d0*/  ISETP.NE.AND P1, PT, R8, RZ, PT ;  /* 0x000000ff0800720c */ /* 0x000fc60003f25270 */
        /* <DEDUP_REMOVED lines=15> */
[----:B------:R0:W1:Y:S02]  /*f2d0*/  SHFL.IDX PT, R14, R2, 0x1f, 0x1f ;  /* 0x03e01f00020e7f89 */ /* 0x00006400000e0000 */
.L_x_360:
[----:B------:R-:W-:Y:S02]  /*f2e0*/  ULDC UR4, c[0x0][0xc38] ;  /* 0x00030e0000047ab9 */ /* 0x000fe40000000800 */
[----:B------:R-:W-:-:S04]  /*f2f0*/  IMAD.U32 R7, RZ, RZ, UR4 ;  /* 0x00000004ff077e24 */ /* 0x000fc8000f8e00ff */
[----:B-1----:R-:W-:-:S04]  /*f300*/  IMAD R14, R14, R7, RZ ;  /* 0x000000070e0e7224 */ /* 0x002fc800078e02ff */
[----:B------:R-:W-:-:S05]  /*f310*/  IMAD.IADD R9, R4, 0x1, R14 ;  /* 0x0000000104097824 */ /* 0x000fca00078e020e */
[----:B------:R-:W-:-:S13]  /*f320*/  ISETP.GT.AND P6, PT, R9, R0, PT ;  /* 0x000000000900720c */ /* 0x000fda0003fc4270 */
[----:B------:R-:W-:Y:S05]  /*f330*/  @P6 BRA `(.L_x_287) ;  /* 0x00000000009c6947 */ /* 0x000fea0003800000 */
.L_x_292:
[----:B0-----:R-:W0:Y:S01]  /*f340*/  LDC R2, c[0x0][0xc3c] ;  /* 0x00030f00ff027b82 */ /* 0x001e220000000800 */
[----:B------:R-:W-:-:S05]  /*f350*/  VIADD R19, R19, 0x1f ;  /* 0x0000001f13137836 */ /* 0x000fca0000000000 */
[----:B0-----:R-:W-:-:S13]  /*f360*/  ISETP.GE.AND P6, PT, R19, R2, PT ;  /* 0x000000021300720c */ /* 0x001fda0003fc6270 */
[----:B------:R-:W-:Y:S05]  /*f370*/  @P6 BRA `(.L_x_288) ;  /* 0x0000000400446947 */ /* 0x000fea0003800000 */
[----:B------:R-:W0:Y:S01]  /*f380*/  S2R R3, SR_TID.X ;  /* 0x0000000000037919 */ /* 0x000e220000002100 */
[----:B------:R-:W-:Y:S01]  /*f390*/  BSSY B0, `(.L_x_289) ;  /* 0x0000009000007945 */ /* 0x000fe20003800000 */
[----:B------:R-:W-:Y:S02]  /*f3a0*/  MOV R5, RZ ;  /* 0x000000ff00057202 */ /* 0x000fe40000000f00 */
[----:B0-----:R-:W-:-:S05]  /*f3b0*/  LOP3.LUT R3, R3, 0x1f, RZ, 0xc0, !PT ;  /* 0x0000001f03037812 */ /* 0x001fca00078ec0ff */
[----:B------:R-:W-:-:S05]  /*f3c0*/  IMAD.IADD R7, R19, 0x1, R3 ;  /* 0x0000000113077824 */ /* 0x000fca00078e0203 */
[----:B------:R-:W-:-:S13]  /*f3d0*/  ISETP.GE.OR P6, PT, R7, R2, !P0 ;  /* 0x000000020700720c */ /* 0x000fda00047c6670 */
[----:B------:R-:W-:Y:S05]  /*f3e0*/  @P6 BRA `(.L_x_290) ;  /* 0x00000000000c6947 */ /* 0x000fea0003800000 */
[----:B------:R-:W0:Y:S02]  /*f3f0*/  LDC.64 R2, c[0x0][0xc80] ;  /* 0x00032000ff027b82 */ /* 0x000e240000000a00 */
[----:B0-----:R-:W-:-:S05]  /*f400*/  IMAD.WIDE R2, R7, 0x4, R2 ;  /* 0x0000000407027825 */ /* 0x001fca00078e0202 */
[----:B------:R0:W5:Y:S02]  /*f410*/  LDG.E R5, desc[UR48][R2.64] ;  /* 0x0000003002057981 */ /* 0x000164000c1e1900 */
.L_x_290:
[----:B------:R-:W-:Y:S05]  /*f420*/  BSYNC B0 ;  /* 0x0000000000007941 */ /* 0x000fea0003800000 */
.L_x_289:
[----:B------:R-:W-:-:S03]  /*f430*/  UMOV UR4, 0xffffffff ;  /* 0xffffffff00047882 */ /* 0x000fc60000000000 */
[----:B------:R-:W-:Y:S05]  /*f440*/  BRA.DIV UR4, `(.L_x_291) ;  /* 0x0000002204d07947 */ /* 0x000fea000b800000 */
[----:B-----5:R-:W1:Y:S02]  /*f450*/  SHFL.UP PT, R14, R5, 0x1, RZ ;  /* 0x04200000050e7989 */ /* 0x020e6400000e00ff */
[----:B-1----:R-:W-:-:S05]  /*f460*/  SEL R14, R14, RZ, P1 ;  /* 0x000000ff0e0e7207 */ /* 0x002fca0000800000 */
        /* <DEDUP_REMOVED lines=14> */
.L_x_368:
[----:B------:R-:W-:Y:S02]  /*f550*/  ULDC UR4, c[0x0][0xc38] ;  /* 0x00030e0000047ab9 */ /* 0x000fe40000000800 */
[----:B------:R-:W-:-:S04]  /*f560*/  IMAD.U32 R7, RZ, RZ, UR4 ;  /* 0x00000004ff077e24 */ /* 0x000fc8000f8e00ff */
[----:B-1----:R-:W-:-:S04]  /*f570*/  IMAD R14, R14, R7, RZ ;  /* 0x000000070e0e7224 */ /* 0x002fc800078e02ff */
[----:B------:R-:W-:-:S05]  /*f580*/  IMAD.IADD R9, R14, 0x1, R9 ;  /* 0x000000010e097824 */ /* 0x000fca00078e0209 */
[----:B------:R-:W-:-:S13]  /*f590*/  ISETP.GT.AND P6, PT, R9, R0, PT ;  /* 0x000000000900720c */ /* 0x000fda0003fc4270 */
[----:B------:R-:W-:Y:S05]  /*f5a0*/  @!P6 BRA `(.L_x_292) ;  /* 0xfffffffc0064e947 */ /* 0x000fea000383ffff */
.L_x_287:
[----:B------:R-:W-:Y:S01]  /*f5b0*/  IMAD.IADD R16, R9, 0x1, -R14 ;  /* 0x0000000109107824 */ /* 0x000fe200078e0a0e */
[----:B------:R-:W-:-:S03]  /*f5c0*/  UMOV UR4, 0xffffffff ;  /* 0xffffffff00047882 */ /* 0x000fc60000000000 */
[----:B------:R-:W-:-:S05]  /*f5d0*/  IMAD R3, R2, R7, R16 ;  /* 0x0000000702037224 */ /* 0x000fca00078e0210 */
[----:B------:R-:W-:Y:S01]  /*f5e0*/  ISETP.GT.AND P6, PT, R3, R0, PT ;  /* 0x000000000300720c */ /* 0x000fe20003fc4270 */
[----:B------:R-:W-:-:S12]  /*f5f0*/  BRA.DIV UR4, `(.L_x_293) ;  /* 0x0000002604207947 */ /* 0x000fd8000b800000 */
[----:B------:R-:W-:-:S04]  /*f600*/  VOTE.ANY R3, PT, !P6 ;  /* 0x0000000000037806 */ /* 0x000fc800070e0100 */
[----:B------:R-:W1:Y:S02]  /*f610*/  POPC R4, R3 ;  /* 0x0000000300047309 */ /* 0x000e640000000000 */
[----:B-1----:R1:W2:Y:S02]  /*f620*/  SHFL.IDX PT, R5, R5, R4, 0x1f ;  /* 0x00001f0405057589 */ /* 0x0022a400000e0000 */
.L_x_372:
[----:B------:R-:W-:Y:S01]  /*f630*/  ISETP.NE.AND P0, PT, R3, RZ, PT ;  /* 0x000000ff0300720c */ /* 0x000fe20003f05270 */
[----:B------:R-:W-:-:S12]  /*f640*/  IMAD.MOV.U32 R14, RZ, RZ, RZ ;  /* 0x000000ffff0e7224 */ /* 0x000fd800078e00ff */
[----:B------:R-:W-:Y:S05]  /*f650*/  @!P0 BRA `(.L_x_294) ;  /* 0x0000000000108947 */ /* 0x000fea0003800000 */
[----:B------:R-:W-:Y:S01]  /*f660*/  UMOV UR4, 0xffffffff ;  /* 0xffffffff00047882 */ /* 0x000fe20000000000 */
[----:B------:R-:W-:Y:S02]  /*f670*/  IADD3 R12, R4, -0x1, RZ ;  /* 0xffffffff040c7810 */ /* 0x000fe40007ffe0ff */
[----:B------:R-:W-:Y:S05]  /*f680*/  BRA.DIV UR4, `(.L_x_295) ;  /* 0x0000002604447947 */ /* 0x000fea000b800000 */
[----:B------:R3:W4:Y:S02]  /*f690*/  SHFL.IDX PT, R14, R2, R12, 0x1f ;  /* 0x00001f0c020e7589 */ /* 0x00072400000e0000 */
.L_x_294:
[----:B--2---:R-:W-:Y:S01]  /*f6a0*/  IABS R6, R5 ;  /* 0x0000000500067213 */ /* 0x004fe20000000000 */
[----:B----4-:R-:W-:Y:S02]  /*f6b0*/  IMAD R16, R14, R7, R16 ;  /* 0x000000070e107224 */ /* 0x010fe400078e0210 */
[----:B------:R-:W-:Y:S01]  /*f6c0*/  IMAD.IADD R19, R4, 0x1, R19 ;  /* 0x0000000104137824 */ /* 0x000fe200078e0213 */
[----:B------:R-:W2:Y:S01]  /*f6d0*/  I2F.RP R8, R6 ;  /* 0x0000000600087306 */ /* 0x000ea20000209400 */
[----:B------:R-:W-:-:S07]  /*f6e0*/  IMAD.IADD R0, R0, 0x1, -R16 ;  /* 0x0000000100007824 */ /* 0x000fce00078e0a10 */
[----:B--2---:R-:W0:Y:S02]  /*f6f0*/  MUFU.RCP R8, R8 ;  /* 0x0000000800087308 */ /* 0x004e240000001000 */
[----:B0--3--:R-:W-:-:S06]  /*f700*/  VIADD R2, R8, 0xffffffe ;  /* 0x0ffffffe08027836 */ /* 0x009fcc0000000000 */
[----:B------:R0:W2:Y:S02]  /*f710*/  F2I.FTZ.U32.TRUNC.NTZ R3, R2 ;  /* 0x0000000200037305 */ /* 0x0000a4000021f000 */
[----:B0-----:R-:W-:Y:S02]  /*f720*/  IMAD.MOV.U32 R2, RZ, RZ, RZ ;  /* 0x000000ffff027224 */ /* 0x001fe400078e00ff */
[----:B--2---:R-:W-:-:S04]  /*f730*/  IMAD.MOV R7, RZ, RZ, -R3 ;  /* 0x000000ffff077224 */ /* 0x004fc800078e0a03 */
[----:B------:R-:W-:-:S04]  /*f740*/  IMAD R7, R7, R6, RZ ;  /* 0x0000000607077224 */ /* 0x000fc800078e02ff */
[----:B------:R-:W-:Y:S01]  /*f750*/  IMAD.HI.U32 R3, R3, R7, R2 ;  /* 0x0000000703037227 */ /* 0x000fe200078e0002 */
[----:B------:R-:W-:Y:S02]  /*f760*/  IABS R7, R5 ;  /* 0x0000000500077213 */ /* 0x000fe40000000000 */
[----:B------:R-:W-:Y:S02]  /*f770*/  IABS R2, R0 ;  /* 0x0000000000027213 */ /* 0x000fe40000000000 */
[----:B------:R-:W-:-:S03]  /*f780*/  IADD3 R7, RZ, -R7, RZ ;  /* 0x80000007ff077210 */ /* 0x000fc60007ffe0ff */
[----:B------:R-:W-:-:S04]  /*f790*/  IMAD.HI.U32 R3, R3, R2, RZ ;  /* 0x0000000203037227 */ /* 0x000fc800078e00ff */
[----:B------:R-:W-:Y:S01]  /*f7a0*/  IMAD R7, R3, R7, R2 ;  /* 0x0000000703077224 */ /* 0x000fe200078e0202 */
[----:B------:R-:W-:-:S04]  /*f7b0*/  LOP3.LUT R2, R0, R5, RZ, 0x3c, !PT ;  /* 0x0000000500027212 */ /* 0x000fc800078e3cff */
[----:B------:R-:W-:Y:S02]  /*f7c0*/  ISETP.GT.U32.AND P1, PT, R6, R7, PT ;  /* 0x000000070600720c */ /* 0x000fe40003f24070 */
[----:B------:R-:W-:-:S11]  /*f7d0*/  ISETP.GE.AND P2, PT, R2, RZ, PT ;  /* 0x000000ff0200720c */ /* 0x000fd60003f46270 */
[----:B------:R-:W-:Y:S02]  /*f7e0*/  @!P1 IMAD.IADD R7, R7, 0x1, -R6 ;  /* 0x0000000107079824 */ /* 0x000fe400078e0a06 */
[----:B------:R-:W-:Y:S01]  /*f7f0*/  @!P1 VIADD R3, R3, 0x1 ;  /* 0x0000000103039836 */ /* 0x000fe20000000000 */
[----:B------:R-:W-:Y:S02]  /*f800*/  ISETP.NE.AND P1, PT, R5, RZ, PT ;  /* 0x000000ff0500720c */ /* 0x000fe40003f25270 */
[----:B------:R-:W-:-:S13]  /*f810*/  ISETP.GE.U32.AND P0, PT, R7, R6, PT ;  /* 0x000000060700720c */ /* 0x000fda0003f06070 */
[----:B------:R-:W-:-:S04]  /*f820*/  @P0 VIADD R3, R3, 0x1 ;  /* 0x0000000103030836 */ /* 0x000fc80000000000 */
[----:B------:R-:W-:Y:S01]  /*f830*/  @!P2 IMAD.MOV R3, RZ, RZ, -R3 ;  /* 0x000000ffff03a224 */ /* 0x000fe200078e0a03 */
[----:B------:R-:W-:-:S04]  /*f840*/  @!P1 LOP3.LUT R3, RZ, R5, RZ, 0x33, !PT ;  /* 0x00000005ff039212 */ /* 0x000fc800078e33ff */
[----:B------:R-:W-:Y:S01]  /*f850*/  IADD3 R17, -R3, RZ, RZ ;  /* 0x000000ff03117210 */ /* 0x000fe20007ffe1ff */
[----:B------:R-:W-:-:S04]  /*f860*/  IMAD.MOV.U32 R18, RZ, RZ, R3 ;  /* 0x000000ffff127224 */ /* 0x000fc800078e0003 */
[----:B------:R-:W-:Y:S01]  /*f870*/  IMAD R17, R5, R17, R0 ;  /* 0x0000001105117224 */ /* 0x000fe200078e0200 */
[----:B------:R-:W-:Y:S06]  /*f880*/  BRA `(.L_x_296) ;  /* 0x00000000001c7947 */ /* 0x000fec0003800000 */
.L_x_288:
[----:B------:R-:W-:Y:S01]  /*f890*/  UMOV UR4, URZ ;  /* 0x0000003f00047c82 */ /* 0x000fe20008000000 */
[----:B------:R-:W-:Y:S01]  /*f8a0*/  UMOV UR5, URZ ;  /* 0x0000003f00057c82 */ /* 0x000fe20008000000 */
[----:B------:R-:W-:Y:S01]  /*f8b0*/  ULDC UR6, c[0x0][0xc3c] ;  /* 0x00030f0000067ab9 */ /* 0x000fe20000000800 */
[----:B------:R-:W-:Y:S01]  /*f8c0*/  IMAD.MOV.U32 R16, RZ, RZ, R0 ;  /* 0x000000ffff107224 */ /* 0x000fe200078e0000 */
[----:B------:R-:W-:Y:S01]  /*f8d0*/  MOV R18, UR5 ;  /* 0x0000000500127c02 */ /* 0x000fe20008000f00 */
[----:B------:R-:W-:Y:S02]  /*f8e0*/  IMAD.U32 R17, RZ, RZ, UR4 ;  /* 0x00000004ff117e24 */ /* 0x000fe4000f8e00ff */
[----:B------:R-:W-:-:S07]  /*f8f0*/  IMAD.U32 R19, RZ, RZ, UR6 ;  /* 0x00000006ff137e24 */ /* 0x000fce000f8e00ff */
.L_x_296:
[----:B------:R-:W0:Y:S01]  /*f900*/  S2R R0, SR_TID.X ;  /* 0x0000000000007919 */ /* 0x000e220000002100 */
[----:B------:R-:W-:Y:S05]  /*f910*/  WARPSYNC.ALL ;  /* 0x0000000000007948 */ /* 0x000fea0003800000 */
[----:B------:R-:W-:Y:S01]  /*f920*/  BAR.SYNC.DEFER_BLOCKING 0x4, 0x200 ;  /* 0x0108000000007b1d */ /* 0x000fe20000010000 */
[----:B0-----:R-:W-:-:S04]  /*f930*/  LOP3.LUT R0, R0, 0x1f, RZ, 0xc0, !PT ;  /* 0x0000001f00007812 */ /* 0x001fc800078ec0ff */
[----:B------:R-:W-:-:S13]  /*f940*/  ISETP.NE.AND P0, PT, R0, RZ, PT ;  /* 0x000000ff0000720c */ /* 0x000fda0003f05270 */
[----:B------:R-:W0:Y:S01]  /*f950*/  @!P0 S2R R3, SR_CgaCtaId ;  /* 0x0000000000038919 */ /* 0x000e220000008800 */
[----:B------:R-:W-:-:S04]  /*f960*/  @!P0 MOV R0, 0x400 ;  /* 0x0000040000008802 */ /* 0x000fc80000000f00 */
[----:B0-----:R-:W-:-:S05]  /*f970*/  @!P0 LEA R22, R3, R0, 0x18 ;  /* 0x0000000003168211 */ /* 0x001fca00078ec0ff */
[----:B------:R3:W-:Y:S01]  /*f980*/  @!P0 STS.128 [R22+0x308d0], R16 ;  /* 0x0308d01016008388 */ /* 0x0007e20000000c00 */
[----:B------:R-:W-:Y:S06]  /*f990*/  BAR.ARV 0x5, 0x200 ;  /* 0x0148000000007b1d */ /* 0x000fec0000002000 */
.L_x_285:
[----:B------:R-:W-:Y:S02]  /*f9a0*/  ULDC UR4, c[0x0][0xc3c] ;  /* 0x00030f0000047ab9 */ /* 0x000fe40000000800 */
[----:B--2---:R-:W-:-:S13]  /*f9b0*/  ISETP.GE.AND P0, PT, R19, UR4, PT ;  /* 0x0000000413007c0c */ /* 0x004fda000bf06270 */
[----:B------:R-:W-:Y:S05]  /*f9c0*/  @!P0 BRA `(.L_x_297) ;  /* 0xffffffbc00008947 */ /* 0x000fea000383ffff */
[----:B------:R-:W-:Y:S05]  /*f9d0*/  BSYNC B8 ;  /* 0x0000000000087941 */ /* 0x000fea0003800000 */
.L_x_207:
[----:B--2---:R-:W2:Y:S01]  /*f9e0*/  LDL.LU R0, [R1+0x30] ;  /* 0x0000300001007983 */ /* 0x004ea20000300800 */
[----:B------:R-:W-:Y:S01]  /*f9f0*/  BSSY B0, `(.L_x_298) ;  /* 0x000000b000007945 */ /* 0x000fe20003800000 */
[----:B------:R-:W4:Y:S01]  /*fa00*/  S2R R5, SR_CgaCtaId ;  /* 0x0000000000057919 */ /* 0x000f220000008800 */
[----:B--2---:R-:W-:-:S05]  /*fa10*/  VIADD R0, R0, 0x1 ;  /* 0x0000000100007836 */ /* 0x004fca0000000000 */
[----:B0-----:R-:W-:-:S04]  /*fa20*/  LEA.HI R2, R0, R0, RZ, 0x1 ;  /* 0x0000000000027211 */ /* 0x001fc800078f08ff */
[----:B------:R-:W-:Y:S02]  /*fa30*/  LOP3.LUT R3, R2, 0xfffffffe, RZ, 0xc0, !PT ;  /* 0xfffffffe02037812 */ /* 0x000fe400078ec0ff */
[----:B------:R-:W-:-:S03]  /*fa40*/  MOV R2, 0x400 ;  /* 0x0000040000027802 */ /* 0x000fc60000000f00 */
[----:B------:R-:W-:Y:S01]  /*fa50*/  IMAD.IADD R0, R0, 0x1, -R3 ;  /* 0x0000000100007824 */ /* 0x000fe200078e0a03 */
[----:B----4-:R-:W-:-:S04]  /*fa60*/  LEA R9, R5, R2, 0x18 ;  /* 0x0000000205097211 */ /* 0x010fc800078ec0ff */
[----:B------:R-:W-:-:S04]  /*fa70*/  SHF.L.U32 R0, R0, 0x1f, RZ ;  /* 0x0000001f00007819 */ /* 0x000fc800000006ff */
[----:B------:R-:W0:Y:S02]  /*fa80*/  SYNCS.PHASECHK.TRANS64.TRYWAIT P0, [R9+URZ+0x30820], R0 ;  /* 0x03082000090075a7 */ /* 0x000e24000800017f */
[----:B0-----:R-:W-:Y:S05]  /*fa90*/  @!P0 BRA `(.L_x_299) ;  /* 0x0000002000648947 */ /* 0x001fea0003800000 */
.L_x_375:
[----:B------:R-:W-:Y:S05]  /*faa0*/  BSYNC B0 ;  /* 0x0000000000007941 */ /* 0x000fea0003800000 */
.L_x_298:
[----:B------:R-:W-:-:S03]  /*fab0*/  UMOV UR4, 0xffffffff ;  /* 0xffffffff00047882 */ /* 0x000fc60000000000 */
[----:B------:R-:W-:Y:S05]  /*fac0*/  BRA.DIV UR4, `(.L_x_300) ;  /* 0x00000022046c7947 */ /* 0x000fea000b800000 */
[----:B0-----:R-:W0:Y:S02]  /*fad0*/  S2R R0, SR_TID.X ;  /* 0x0000000000007919 */ /* 0x001e240000002100 */
[----:B0-----:R-:W-:-:S04]  /*fae0*/  SHF.R.U32.HI R0, RZ, 0x5, R0 ;  /* 0x00000005ff007819 */ /* 0x001fc80000011600 */
[----:B------:R-:W-:-:S05]  /*faf0*/  LOP3.LUT R0, R0, 0x3, RZ, 0xc0, !PT ;  /* 0x0000000300007812 */ /* 0x000fca00078ec0ff */
[----:B------:R0:W2:Y:S02]  /*fb00*/  SHFL.IDX PT, R14, R0, RZ, 0x1f ;  /* 0x00001fff000e7589 */ /* 0x0000a400000e0000 */
.L_x_378:
[----:B--2---:R-:W-:Y:S01]  /*fb10*/  ISETP.NE.AND P0, PT, R14, RZ, PT ;  /* 0x000000ff0e00720c */ /* 0x004fe20003f05270 */
[----:B------:R-:W-:-:S12]  /*fb20*/  BSSY B0, `(.L_x_301) ;  /* 0x0000024000007945 */ /* 0x000fd80003800000 */
[----:B------:R-:W-:Y:S05]  /*fb30*/  @P0 BRA `(.L_x_302) ;  /* 0x0000000000880947 */ /* 0x000fea0003800000 */
[----:B------:R-:W-:-:S03]  /*fb40*/  UMOV UR4, 0xffffffff ;  /* 0xffffffff00047882 */ /* 0x000fc60000000000 */
[----:B------:R-:W-:Y:S05]  /*fb50*/  BRA.DIV UR4, `(.L_x_303) ;  /* 0x00000022047c7947 */ /* 0x000fea000b800000 */
[----:B------:R-:W-:-:S13]  /*fb60*/  ELECT P6, URZ, PT ;  /* 0x00000000003f782f */ /* 0x000fda00038c0000 */
.L_x_381:
[----:B------:R-:W-:Y:S05]  /*fb70*/  @!P6 BRA `(.L_x_302) ;  /* 0x000000000078e947 */ /* 0x000fea0003800000 */
[----:B------:R-:W-:-:S06]  /*fb80*/  ULOP3.LUT UR4, UR36, 0x2, URZ, 0xfc, !UPT ;  /* 0x0000000224047892 */ /* 0x000fcc000f8efc3f */
[----:B0-----:R-:W-:-:S05]  /*fb90*/  IMAD.U32 R0, RZ, RZ, UR4 ;  /* 0x00000004ff007e24 */ /* 0x001fca000f8e00ff */
[----:B------:R-:W-:-:S13]  /*fba0*/  ISETP.NE.AND P2, PT, R0, 0x3, PT ;  /* 0x000000030000780c */ /* 0x000fda0003f45270 */
[----:B------:R-:W-:Y:S05]  /*fbb0*/  @!P2 BRA `(.L_x_304) ;  /* 0x000000000004a947 */ /* 0x000fea0003800000 */
[----:B------:R-:W-:Y:S01]  /*fbc0*/  BPT.TRAP 0x1 ;  /* 0x000000040000795c */ /* 0x000fe20000300000 */
.L_x_304:
[----:B------:R-:W-:Y:S01]  /*fbd0*/  IADD3 R0, R9, 0x30840, RZ ;  /* 0x0003084009007810 */ /* 0x000fe20007ffe0ff */
[----:B------:R-:W-:Y:S01]  /*fbe0*/  VIADD R2, R23, 0x1 ;  /* 0x0000000117027836 */ /* 0x000fe20000000000 */
[----:B-1----:R-:W-:-:S03]  /*fbf0*/  SHF.L.U32 R4, R26, 0x1f, RZ ;  /* 0x0000001f1a047819 */ /* 0x002fc600000006ff */
[----:B------:R-:W-:Y:S01]  /*fc00*/  IMAD R5, R23, 0x8, R0 ;  /* 0x0000000817057824 */ /* 0x000fe200078e0200 */
[----:B------:R-:W-:-:S03]  /*fc10*/  ISETP.NE.AND P1, PT, R2, 0x2, PT ;  /* 0x000000020200780c */ /* 0x000fc60003f25270 */
[----:B------:R-:W0:Y:S01]  /*fc20*/  SYNCS.PHASECHK.TRANS64.TRYWAIT P0, [R5+URZ], R4 ;  /* 0x00000004050075a7 */ /* 0x000e22000800017f */
[----:B------:R-:W-:Y:S02]  /*fc30*/  SEL R3, RZ, 0x1, P1 ;  /* 0x00000001ff037807 */ /* 0x000fe40000800000 */
[----:B------:R-:W-:Y:S02]  /*fc40*/  SEL R7, R2, RZ, P1 ;  /* 0x000000ff02077207 */ /* 0x000fe40000800000 */
[----:B------:R-:W-:-:S03]  /*fc50*/  LOP3.LUT R2, R26, R3, RZ, 0x3c, !PT ;  /* 0x000000031a027212 */ /* 0x000fc600078e3cff */
[----:B------:R-:W-:Y:S01]  /*fc60*/  IMAD R3, R7, 0x8, R0 ;  /* 0x0000000807037824 */ /* 0x000fe200078e0200 */
[----:B------:R-:W-:Y:S01]  /*fc70*/  SHF.L.U32 R2, R2, 0x1f, RZ ;  /* 0x0000001f02027819 */ /* 0x000fe200000006ff */
[----:B0-----:R-:W-:Y:S06]  /*fc80*/  @!P0 BRA `(.L_x_305) ;  /* 0x0000002000508947 */ /* 0x001fec0003800000 */
.L_x_382:
[----:B------:R-:W1:Y:S02]  /*fc90*/  SYNCS.PHASECHK.TRANS64.TRYWAIT P0, [R3+URZ], R2 ;  /* 0x00000002030075a7 */ /* 0x000e64000800017f */
[----:B-1----:R-:W-:Y:S05]  /*fca0*/  @!P0 BRA `(.L_x_306) ;  /* 0x00000020005c8947 */ /* 0x002fea0003800000 */
.L_x_383:
[----:B------:R-:W-:Y:S05]  /*fcb0*/  @!P2 BRA `(.L_x_307) ;  /* 0x000000000004a947 */ /* 0x000fea0003800000 */
[----:B------:R-:W-:Y:S01]  /*fcc0*/  BPT.TRAP 0x1 ;  /* 0x000000040000795c */ /* 0x000fe20000300000 */
.L_x_307:
[----:B------:R-:W-:-:S05]  /*fcd0*/  VIADD R0, R9, 0x30860 ;  /* 0x0003086009007836 */ /* 0x000fca0000000000 */
[----:B------:R-:W-:-:S04]  /*fce0*/  LEA R23, R23, R0, 0x3 ;  /* 0x0000000017177211 */ /* 0x000fc800078e18ff */
[----:B------:R-:W2:Y:S02]  /*fcf0*/  SYNCS.PHASECHK.TRANS64.TRYWAIT P0, [R23+URZ], R4 ;  /* 0x00000004170075a7 */ /* 0x000ea4000800017f */
[----:B--2---:R-:W-:Y:S05]  /*fd00*/  @!P0 BRA `(.L_x_308) ;  /* 0x0000002000588947 */ /* 0x004fea0003800000 */
.L_x_384:
[----:B------:R-:W-:-:S07]  /*fd10*/  IMAD R7, R7, 0x8, R0 ;  /* 0x0000000807077824 */ /* 0x000fce00078e0200 */
.L_x_309:
[----:B----4-:R4:W0:Y:S02]  /*fd20*/  SYNCS.PHASECHK.TRANS64.TRYWAIT P0, [R7+URZ], R2 ;  /* 0x00000002070075a7 */ /* 0x010824000800017f */
[----:B0-----:R-:W-:Y:S05]  /*fd30*/  @!P0 NANOSLEEP.SYNCS 0x989680 ;  /* 0x009896800000895d */ /* 0x001fea0003900000 */
[----:B------:R-:W0:Y:S02]  /*fd40*/  @!P0 SYNCS.PHASECHK.TRANS64 P0, [R7+URZ], R2 ;  /* 0x00000002070085a7 */ /* 0x000e24000800007f */
[----:B0-----:R-:W-:Y:S05]  /*fd50*/  @!P0 BRA `(.L_x_309) ;  /* 0xfffffffc00f08947 */ /* 0x001fea000383ffff */
.L_x_302:
[----:B------:R-:W-:Y:S05]  /*fd60*/  BSYNC B0 ;  /* 0x0000000000007941 */ /* 0x000fea0003800000 */
.L_x_301:
[----:B------:R-:W-:Y:S05]  /*fd70*/  EXIT ;  /* 0x000000000000794d */ /* 0x000fea0003800000 */
.L_x_171:
[----:B0-----:R-:W-:-:S04]  /*fd80*/  IMAD.U32 R3, RZ, RZ, UR39 ;  /* 0x00000027ff037e24 */ /* 0x001fc8000f8e00ff */
[----:B------:R0:W1:Y:S03]  /*fd90*/  SYNCS.PHASECHK.TRANS64.TRYWAIT P1, [R3+URZ+0x30800], R0 ;  /* 0x03080000030075a7 */ /* 0x000066000802017f */
[----:B-1----:R-:W-:Y:S05]  /*fda0*/  @!P1 NANOSLEEP.SYNCS 0x989680 ;  /* 0x009896800000995d */ /* 0x002fea0003900000 */
[----:B------:R-:W1:Y:S02]  /*fdb0*/  @!P1 SYNCS.PHASECHK.TRANS64 P1, [R3+URZ+0x30800], R0 ;  /* 0x03080000030095a7 */ /* 0x000e64000802007f */
[----:B-1----:R-:W-:Y:S05]  /*fdc0*/  @!P1 BRA `(.L_x_171) ;  /* 0xfffffffc00ec9947 */ /* 0x002fea000383ffff */
[----:B------:R-:W-:Y:S05]  /*fdd0*/  BRA `(.L_x_310) ;  /* 0xffffff1800507947 */ /* 0x000fea000383ffff */
.L_x_175:
[----:B-1----:R1:W2:Y:S02]  /*fde0*/  SYNCS.PHASECHK.TRANS64.TRYWAIT P2, [R0+URZ+0x30830], R3 ;  /* 0x03083003000075a7 */ /* 0x0022a4000804017f */
[----:B--2---:R-:W-:Y:S05]  /*fdf0*/  @!P2 NANOSLEEP.SYNCS 0x989680 ;  /* 0x009896800000a95d */ /* 0x004fea0003900000 */
[----:B------:R-:W2:Y:S02]  /*fe00*/  @!P2 SYNCS.PHASECHK.TRANS64 P2, [R0+URZ+0x30830], R3 ;  /* 0x030830030000a5a7 */ /* 0x000ea4000804007f */
[----:B--2---:R-:W-:Y:S05]  /*fe10*/  @!P2 BRA `(.L_x_175) ;  /* 0xfffffffc00f0a947 */ /* 0x004fea000383ffff */
[----:B------:R-:W-:Y:S05]  /*fe20*/  BRA `(.L_x_174) ;  /* 0xffffff1800787947 */ /* 0x000fea000383ffff */
.L_x_180:
[----:B-1----:R-:W-:-:S04]  /*fe30*/  IMAD.U32 R7, RZ, RZ, UR6 ;  /* 0x00000006ff077e24 */ /* 0x002fc8000f8e00ff */
[----:B------:R1:W2:Y:S03]  /*fe40*/  SYNCS.PHASECHK.TRANS64.TRYWAIT P2, [R7+URZ+0x30830], R6 ;  /* 0x03083006070075a7 */ /* 0x0002a6000804017f */
[----:B--2---:R-:W-:Y:S05]  /*fe50*/  @!P2 NANOSLEEP.SYNCS 0x989680 ;  /* 0x009896800000a95d */ /* 0x004fea0003900000 */
[----:B------:R-:W2:Y:S02]  /*fe60*/  @!P2 SYNCS.PHASECHK.TRANS64 P2, [R7+URZ+0x30830], R6 ;  /* 0x030830060700a5a7 */ /* 0x000ea4000804007f */
[----:B--2---:R-:W-:Y:S05]  /*fe70*/  @!P2 BRA `(.L_x_180) ;  /* 0xfffffffc00eca947 */ /* 0x004fea000383ffff */
[----:B------:R-:W-:Y:S05]  /*fe80*/  BRA `(.L_x_177) ;  /* 0xffffff5000b07947 */ /* 0x000fea000383ffff */
.L_x_184:
[----:B-1----:R-:W-:-:S04]  /*fe90*/  IMAD.U32 R7, RZ, RZ, UR6 ;  /* 0x00000006ff077e24 */ /* 0x002fc8000f8e00ff */
[----:B------:R1:W2:Y:S03]  /*fea0*/  SYNCS.PHASECHK.TRANS64.TRYWAIT P2, [R7+URZ+0x30850], R6 ;  /* 0x03085006070075a7 */ /* 0x0002a6000804017f */
[----:B--2---:R-:W-:Y:S05]  /*feb0*/  @!P2 NANOSLEEP.SYNCS 0x989680 ;  /* 0x009896800000a95d */ /* 0x004fea0003900000 */
[----:B------:R-:W2:Y:S02]  /*fec0*/  @!P2 SYNCS.PHASECHK.TRANS64 P2, [R7+URZ+0x30850], R6 ;  /* 0x030850060700a5a7 */ /* 0x000ea4000804007f */
[----:B--2---:R-:W-:Y:S05]  /*fed0*/  @!P2 BRA `(.L_x_184) ;  /* 0xfffffffc00eca947 */ /* 0x004fea000383ffff */
[----:B------:R-:W-:Y:S05]  /*fee0*/  BRA `(.L_x_181) ;  /* 0xffffff5400287947 */ /* 0x000fea000383ffff */
.L_x_189:
[----:B--2---:R-:W-:-:S04]  /*fef0*/  MOV R5, UR12 ;  /* 0x0000000c00057c02 */ /* 0x004fc80008000f00 */
[----:B------:R2:W4:Y:S03]  /*ff00*/  SYNCS.PHASECHK.TRANS64.TRYWAIT P0, [R5+URZ+0x30850], R0 ;  /* 0x03085000050075a7 */ /* 0x000526000800017f */
[----:B----4-:R-:W-:Y:S05]  /*ff10*/  @!P0 NANOSLEEP.SYNCS 0x989680 ;  /* 0x009896800000895d */ /* 0x010fea0003900000 */
[----:B------:R-:W4:Y:S02]  /*ff20*/  @!P0 SYNCS.PHASECHK.TRANS64 P0, [R5+URZ+0x30850], R0 ;  /* 0x03085000050085a7 */ /* 0x000f24000800007f */
[----:B----4-:R-:W-:Y:S05]  /*ff30*/  @!P0 BRA `(.L_x_189) ;  /* 0xfffffffc00ec8947 */ /* 0x010fea000383ffff */
[----:B------:R-:W-:Y:S05]  /*ff40*/  BRA `(.L_x_188) ;  /* 0xffffff8400dc7947 */ /* 0x000fea000383ffff */
.L_x_219:
[----:B------:R-:W1:Y:S01]  /*ff50*/  S2R R20, SR_TID.X ;  /* 0x0000000000147919 */ /* 0x000e620000002100 */
[----:B------:R-:W-:Y:S01]  /*ff60*/  BSSY B0, `(.L_x_311) ;  /* 0x000000a000007945 */ /* 0x000fe20003800000 */
[----:B------:R-:W-:Y:S02]  /*ff70*/  IMAD.MOV.U32 R12, RZ, RZ, RZ ;  /* 0x000000ffff0c7224 */ /* 0x000fe400078e00ff */
[----:B------:R-:W-:Y:S02]  /*ff80*/  IMAD.MOV.U32 R11, RZ, RZ, 0x1f ;  /* 0x0000001fff0b7424 */ /* 0x000fe400078e00ff */
[----:B------:R-:W-:Y:S01]  /*ff90*/  IMAD.MOV.U32 R15, RZ, RZ, -0x1 ;  /* 0xffffffffff0f7424 */ /* 0x000fe200078e00ff */
[----:B-1----:R-:W-:-:S04]  /*ffa0*/  SHF.R.U32.HI R20, RZ, 0x5, R20 ;  /* 0x00000005ff147819 */ /* 0x002fc80000011614 */
[----:B------:R-:W-:-:S05]  /*ffb0*/  LOP3.LUT R20, R20, 0x3, RZ, 0xc0, !PT ;  /* 0x0000000314147812 */ /* 0x000fca00078ec0ff */
[----:B------:R-:W-:-:S07]  /*ffc0*/  IMAD.MOV.U32 R13, RZ, RZ, R20 ;  /* 0x000000ffff0d7224 */ /* 0x000fce00078e0014 */
[----:B0-----:R-:W-:Y:S05]  /*ffd0*/  WARPSYNC.COLLECTIVE R15, `(.L_x_312) ;  /* 0x000000000f087348 */ /* 0x001fea0003c00000 */
[----:B------:R1:W2:Y:S02]  /*ffe0*/  SHFL.IDX P6, R14, R13, R12, R11 ;  /* 0x0000000c0d0e7389 */ /* 0x0002a400000c000b */
[----:B012---:R-:W-:Y:S01]  /*fff0*/  ENDCOLLECTIVE ;  /* 0x000000000000791b */ /* 0x007fe20003800000 */
.L_x_312:
[----:B------:R-:W-:Y:S05]  /*10000*/  BSYNC B0 ;  /* 0x0000000000007941 */ /* 0x000fea0003800000 */
.L_x_311:
[----:B------:R-:W-:Y:S05]  /*10010*/  BRA `(.L_x_313) ;  /* 0xffffffc000247947 */ /* 0x000fea000383ffff */
.L_x_221:
[----:B------:R-:W-:Y:S01]  /*10020*/  BSSY B0, `(.L_x_314) ;  /* 0x0000006000007945 */ /* 0x000fe20003800000 */
[----:B------:R-:W-:-:S07]  /*10030*/  MOV R15, 0xffffffff ;  /* 0xffffffff000f7802 */ /* 0x000fce0000000f00 */
[----:B01----:R-:W-:Y:S05]  /*10040*/  WARPSYNC.COLLECTIVE R15, `(.L_x_315) ;  /* 0x000000000f0c7348 */ /* 0x003fea0003c00000 */
[----:B------:R-:W-:Y:S02]  /*10050*/  ELECT P6, UR62, PT ;  /* 0x00000000003e782f */ /* 0x000fe400038c0000 */
[----:B------:R-:W-:Y:S01]  /*10060*/  MOV R14, UR62 ;  /* 0x0000003e000e7c02 */ /* 0x000fe20008000f00 */
[----:B01----:R-:W-:Y:S10]  /*10070*/  ENDCOLLECTIVE ;  /* 0x000000000000791b */ /* 0x003ff40003800000 */
.L_x_315:
[----:B------:R-:W-:Y:S05]  /*10080*/  BSYNC B0 ;  /* 0x0000000000007941 */ /* 0x000fea0003800000 */
.L_x_314:
[----:B------:R-:W-:Y:S05]  /*10090*/  BRA `(.L_x_316) ;  /* 0xffffffc000247947 */ /* 0x000fea000383ffff */
.L_x_223:
[----:B-1----:R1:W2:Y:S02]  /*100a0*/  SYNCS.PHASECHK.TRANS64.TRYWAIT P0, [R0+URZ+0x30840], R2 ;  /* 0x03084002000075a7 */ /* 0x0022a4000800017f */
[----:B--2---:R-:W-:Y:S05]  /*100b0*/  @!P0 NANOSLEEP.SYNCS 0x989680 ;  /* 0x009896800000895d */ /* 0x004fea0003900000 */
[----:B------:R-:W2:Y:S02]  /*100c0*/  @!P0 SYNCS.PHASECHK.TRANS64 P0, [R0+URZ+0x30840], R2 ;  /* 0x03084002000085a7 */ /* 0x000ea4000800007f */
[----:B--2---:R-:W-:Y:S05]  /*100d0*/  @!P0 BRA `(.L_x_223) ;  /* 0xfffffffc00f08947 */ /* 0x004fea000383ffff */
[----:B------:R-:W-:Y:S05]  /*100e0*/  BRA `(.L_x_317) ;  /* 0xffffffc000787947 */ /* 0x000fea000383ffff */
.L_x_227:
[----:B------:R-:W2:Y:S01]  /*100f0*/  LDL.LU R11, [R1+0x24] ;  /* 0x00002400010b7983 */ /* 0x000ea20000300800 */
[----:B------:R-:W-:Y:S02]  /*10100*/  IMAD.MOV.U32 R13, RZ, RZ, R4 ;  /* 0x000000ffff0d7224 */ /* 0x000fe400078e0004 */
[----:B------:R-:W-:Y:S02]  /*10110*/  IMAD.MOV.U32 R12, RZ, RZ, RZ ;  /* 0x000000ffff0c7224 */ /* 0x000fe400078e00ff */
[----:B------:R-:W-:Y:S02]  /*10120*/  IMAD.MOV.U32 R15, RZ, RZ, -0x1 ;  /* 0xffffffffff0f7424 */ /* 0x000fe400078e00ff */
[----:B------:R-:W-:-:S04]  /*10130*/  IMAD R17, R17, 0xc0, R21 ;  /* 0x000000c011117824 */ /* 0x000fc800078e0215 */
[----:B------:R-:W-:Y:S02]  /*10140*/  VIADD R8, R17, 0x10 ;  /* 0x0000001011087836 */ /* 0x000fe40000000000 */
[----:B--2---:R-:W-:Y:S02]  /*10150*/  IMAD R3, R11, R9, RZ ;  /* 0x000000090b037224 */ /* 0x004fe400078e02ff */
[----:B------:R-:W-:-:S03]  /*10160*/  IMAD.MOV.U32 R11, RZ, RZ, 0x181f ;  /* 0x0000181fff0b7424 */ /* 0x000fc600078e00ff */
[----:B------:R-:W-:-:S13]  /*10170*/  ISETP.GE.AND P1, PT, R17, R3, PT ;  /* 0x000000031100720c */ /* 0x000fda0003f26270 */
[----:B-----5:R-:W-:Y:S05]  /*10180*/  WARPSYNC.COLLECTIVE R15, `(.L_x_318) ;  /* 0x000000000f087348 */ /* 0x020fea0003c00000 */
[----:B------:R0:W1:Y:S02]  /*10190*/  SHFL.IDX P6, R14, R13, R12, R11 ;  /* 0x0000000c0d0e7389 */ /* 0x00006400000c000b */
[----:B01---5:R-:W-:Y:S01]  /*101a0*/  ENDCOLLECTIVE ;  /* 0x000000000000791b */ /* 0x023fe20003800000 */
.L_x_318:
[----:B------:R-:W-:Y:S01]  /*101b0*/  IMAD.MOV.U32 R13, RZ, RZ, R0 ;  /* 0x000000ffff0d7224 */ /* 0x000fe200078e0000 */
[----:B------:R-:W-:-:S07]  /*101c0*/  MOV R6, R14 ;  /* 0x0000000e00067202 */ /* 0x000fce0000000f00 */
[----:B------:R-:W-:Y:S05]  /*101d0*/  WARPSYNC.COLLECTIVE R15, `(.L_x_319) ;  /* 0x000000000f087348 */ /* 0x000fea0003c00000 */
[----:B------:R0:W1:Y:S02]  /*101e0*/  SHFL.IDX P6, R14, R13, R12, R11 ;  /* 0x0000000c0d0e7389 */ /* 0x00006400000c000b */
[----:B01----:R-:W-:Y:S01]  /*101f0*/  ENDCOLLECTIVE ;  /* 0x000000000000791b */ /* 0x003fe20003800000 */
.L_x_319:
[----:B------:R-:W-:Y:S01]  /*10200*/  MOV R13, R4 ;  /* 0x00000004000d7202 */ /* 0x000fe20000000f00 */
[----:B------:R-:W-:Y:S02]  /*10210*/  IMAD.MOV.U32 R12, RZ, RZ, 0x1 ;  /* 0x00000001ff0c7424 */ /* 0x000fe400078e00ff */
[----:B------:R-:W-:-:S07]  /*10220*/  IMAD.MOV.U32 R7, RZ, RZ, R14 ;  /* 0x000000ffff077224 */ /* 0x000fce00078e000e */
[----:B------:R-:W-:Y:S05]  /*10230*/  WARPSYNC.COLLECTIVE R15, `(.L_x_320) ;  /* 0x000000000f087348 */ /* 0x000fea0003c00000 */
[----:B------:R0:W1:Y:S02]  /*10240*/  SHFL.IDX P6, R14, R13, R12, R11 ;  /* 0x0000000c0d0e7389 */ /* 0x00006400000c000b */
[----:B01----:R-:W-:Y:S01]  /*10250*/  ENDCOLLECTIVE ;  /* 0x000000000000791b */ /* 0x003fe20003800000 */
.L_x_320:
[----:B------:R-:W-:-:S05]  /*10260*/  @!P1 LEA R7, P2, R20, R7, 0x1 ;  /* 0x0000000714079211 */ /* 0x000fca00078408ff */
[----:B------:R-:W-:-:S05]  /*10270*/  @!P1 IMAD.X R6, RZ, RZ, R6, P2 ;  /* 0x000000ffff069224 */ /* 0x000fca00010e0606 */
[----:B------:R-:W-:Y:S01]  /*10280*/  @!P1 LOP3.LUT R7, R7, R6, RZ, 0x3c, !PT ;  /* 0x0000000607079212 */ /* 0x000fe200078e3cff */
[----:B------:R-:W-:-:S03]  /*10290*/  IMAD.MOV.U32 R13, RZ, RZ, R0 ;  /* 0x000000ffff0d7224 */ /* 0x000fc600078e0000 */
[----:B------:R-:W-:-:S04]  /*102a0*/  @!P1 LOP3.LUT R6, R7, R6, RZ, 0x3c, !PT ;  /* 0x0000000607069212 */ /* 0x000fc800078e3cff */
[----:B------:R-:W-:-:S05]  /*102b0*/  @!P1 LOP3.LUT R7, R7, R6, RZ, 0x3c, !PT ;  /* 0x0000000607079212 */ /* 0x000fca00078e3cff */
        /* <DEDUP_REMOVED lines=9> */
.L_x_321:
[----:B------:R-:W-:Y:S02]  /*10350*/  IMAD.MOV.U32 R13, RZ, RZ, R4 ;  /* 0x000000ffff0d7224 */ /* 0x000fe400078e0004 */
[----:B------:R-:W-:Y:S02]  /*10360*/  IMAD.MOV.U32 R12, RZ, RZ, 0x2 ;  /* 0x00000002ff0c7424 */ /* 0x000fe400078e00ff */
[----:B------:R-:W-:-:S07]  /*10370*/  IMAD.MOV.U32 R7, RZ, RZ, R14 ;  /* 0x000000ffff077224 */ /* 0x000fce00078e000e */
[----:B------:R-:W-:Y:S05]  /*10380*/  WARPSYNC.COLLECTIVE R15, `(.L_x_322) ;  /* 0x000000000f087348 */ /* 0x000fea0003c00000 */
[----:B------:R0:W1:Y:S02]  /*10390*/  SHFL.IDX P6, R14, R13, R12, R11 ;  /* 0x0000000c0d0e7389 */ /* 0x00006400000c000b */
[----:B01----:R-:W-:Y:S01]  /*103a0*/  ENDCOLLECTIVE ;  /* 0x000000000000791b */ /* 0x003fe20003800000 */
.L_x_322:
[----:B------:R-:W-:-:S04]  /*103b0*/  @!P1 LEA R7, P2, R20, R7, 0x1 ;  /* 0x0000000714079211 */ /* 0x000fc800078408ff */
[----:B------:R-:W-:-:S04]  /*103c0*/  @!P1 IADD3.X R6, RZ, R6, RZ, P2, !PT ;  /* 0x00000006ff069210 */ /* 0x000fc800017fe4ff */
[----:B------:R-:W-:Y:S02]  /*103d0*/  @!P1 LOP3.LUT R7, R7, R6, RZ, 0x3c, !PT ;  /* 0x0000000607079212 */ /* 0x000fe400078e3cff */
[----:B------:R-:W-:Y:S02]  /*103e0*/  MOV R13, R0 ;  /* 0x00000000000d7202 */ /* 0x000fe40000000f00 */
[----:B------:R-:W-:-:S04]  /*103f0*/  @!P1 LOP3.LUT R6, R7, R6, RZ, 0x3c, !PT ;  /* 0x0000000607069212 */ /* 0x000fc800078e3cff */
[----:B------:R-:W-:-:S05]  /*10400*/  @!P1 LOP3.LUT R7, R7, R6, RZ, 0x3c, !PT ;  /* 0x0000000607079212 */ /* 0x000fca00078e3cff */
[----:B------:R-:W-:Y:S01]  /*10410*/  @!PT LDS RZ, [RZ] ;  /* 0x00000000fffff984 */ /* 0x000fe20000000800 */
[----:B------:R-:W-:Y:S01]  /*10420*/  @!PT LDS RZ, [RZ] ;  /* 0x00000000fffff984 */ /* 0x000fe20000000800 */
[----:B------:R-:W-:Y:S01]  /*10430*/  @!PT LDS RZ, [RZ] ;  /* 0x00000000fffff984 */ /* 0x000fe20000000800 */
[----:B------:R0:W-:Y:S02]  /*10440*/  @!P1 LDGSTS.E.BYPASS.LTC128B.128 [R10+0xcc00], desc[UR48][R6.64], !P0 ;  /* 0x0cc00000060a9fae */ /* 0x0001e4000c101d70 */
[----:B0-----:R-:W-:-:S05]  /*10450*/  VIADD R6, R17, 0x20 ;  /* 0x0000002011067836 */ /* 0x001fca0000000000 */
[----:B------:R-:W-:Y:S01]  /*10460*/  ISETP.GE.AND P1, PT, R6, R3, PT ;  /* 0x000000030600720c */ /* 0x000fe20003f26270 */
[----:B------:R-:W-:-:S12]  /*10470*/  IMAD.MOV.U32 R6, RZ, RZ, R14 ;  /* 0x000000ffff067224 */ /* 0x000fd800078e000e */
[----:B------:R-:W-:Y:S05]  /*10480*/  WARPSYNC.COLLECTIVE R15, `(.L_x_323) ;  /* 0x000000000f087348 */ /* 0x000fea0003c00000 */
[----:B------:R0:W1:Y:S02]  /*10490*/  SHFL.IDX P6, R14, R13, R12, R11 ;  /* 0x0000000c0d0e7389 */ /* 0x00006400000c000b */
[----:B01----:R-:W-:Y:S01]  /*104a0*/  ENDCOLLECTIVE ;  /* 0x000000000000791b */ /* 0x003fe20003800000 */
.L_x_323:
[----:B------:R-:W-:Y:S01]  /*104b0*/  IMAD.MOV.U32 R13, RZ, RZ, R4 ;  /* 0x000000ffff0d7224 */ /* 0x000fe200078e0004 */
[----:B------:R-:W-:Y:S01]  /*104c0*/  MOV R12, 0x3 ;  /* 0x00000003000c7802 */ /* 0x000fe20000000f00 */
[----:B------:R-:W-:-:S07]  /*104d0*/  IMAD.MOV.U32 R7, RZ, RZ, R14 ;  /* 0x000000ffff077224 */ /* 0x000fce00078e000e */
[----:B------:R-:W-:Y:S05]  /*104e0*/  WARPSYNC.COLLECTIVE R15, `(.L_x_324) ;  /* 0x000000000f087348 */ /* 0x000fea0003c00000 */
[----:B------:R0:W1:Y:S02]  /*104f0*/  SHFL.IDX P6, R14, R13, R12, R11 ;  /* 0x0000000c0d0e7389 */ /* 0x00006400000c000b */
[----:B01----:R-:W-:Y:S01]  /*10500*/  ENDCOLLECTIVE ;  /* 0x000000000000791b */ /* 0x003fe20003800000 */
.L_x_324:
        /* <DEDUP_REMOVED lines=16> */
.L_x_325:
[----:B------:R-:W-:Y:S02]  /*10610*/  IMAD.MOV.U32 R13, RZ, RZ, R4 ;  /* 0x000000ffff0d7224 */ /* 0x000fe400078e0004 */
[----:B------:R-:W-:Y:S02]  /*10620*/  IMAD.MOV.U32 R12, RZ, RZ, 0x4 ;  /* 0x00000004ff0c7424 */ /* 0x000fe400078e00ff */
[----:B------:R-:W-:-:S07]  /*10630*/  IMAD.MOV.U32 R7, RZ, RZ, R14 ;  /* 0x000000ffff077224 */ /* 0x000fce00078e000e */
[----:B------:R-:W-:Y:S05]  /*10640*/  WARPSYNC.COLLECTIVE R15, `(.L_x_326) ;  /* 0x000000000f087348 */ /* 0x000fea0003c00000 */
[----:B------:R0:W1:Y:S02]  /*10650*/  SHFL.IDX P6, R14, R13, R12, R11 ;  /* 0x0000000c0d0e7389 */ /* 0x00006400000c000b */
[----:B01----:R-:W-:Y:S01]  /*10660*/  ENDCOLLECTIVE ;  /* 0x000000000000791b */ /* 0x003fe20003800000 */
.L_x_326:
        /* <DEDUP_REMOVED lines=10> */
[----:B0-----:R-:W-:-:S04]  /*10710*/  IADD3 R6, R17, 0x40, RZ ;  /* 0x0000004011067810 */ /* 0x001fc80007ffe0ff */
[----:B------:R-:W-:Y:S01]  /*10720*/  ISETP.GE.AND P1, PT, R6, R3, PT ;  /* 0x000000030600720c */ /* 0x000fe20003f26270 */
[----:B------:R-:W-:-:S12]  /*10730*/  IMAD.MOV.U32 R6, RZ, RZ, R14 ;  /* 0x000000ffff067224 */ /* 0x000fd800078e000e */
[----:B------:R-:W-:Y:S05]  /*10740*/  WARPSYNC.COLLECTIVE R15, `(.L_x_327) ;  /* 0x000000000f087348 */ /* 0x000fea0003c00000 */
[----:B------:R0:W1:Y:S02]  /*10750*/  SHFL.IDX P6, R14, R13, R12, R11 ;  /* 0x0000000c0d0e7389 */ /* 0x00006400000c000b */
[----:B01----:R-:W-:Y:S01]  /*10760*/  ENDCOLLECTIVE ;  /* 0x000000000000791b */ /* 0x003fe20003800000 */
.L_x_327:
[----:B------:R-:W-:Y:S02]  /*10770*/  IMAD.MOV.U32 R13, RZ, RZ, R4 ;  /* 0x000000ffff0d7224 */ /* 0x000fe400078e0004 */
[----:B------:R-:W-:Y:S01]  /*10780*/  IMAD.MOV.U32 R12, RZ, RZ, 0x5 ;  /* 0x00000005ff0c7424 */ /* 0x000fe200078e00ff */
[----:B------:R-:W-:-:S07]  /*10790*/  MOV R7, R14 ;  /* 0x0000000e00077202 */ /* 0x000fce0000000f00 */
[----:B------:R-:W-:Y:S05]  /*107a0*/  WARPSYNC.COLLECTIVE R15, `(.L_x_328) ;  /* 0x000000000f087348 */ /* 0x000fea0003c00000 */
[----:B------:R0:W1:Y:S02]  /*107b0*/  SHFL.IDX P6, R14, R13, R12, R11 ;  /* 0x0000000c0d0e7389 */ /* 0x00006400000c000b */
[----:B01----:R-:W-:Y:S01]  /*107c0*/  ENDCOLLECTIVE ;  /* 0x000000000000791b */ /* 0x003fe20003800000 */
.L_x_328:
        /* <DEDUP_REMOVED lines=11> */
[----:B------:R-:W-:Y:S02]  /*10880*/  ISETP.GE.AND P1, PT, R6, R3, PT ;  /* 0x000000030600720c */ /* 0x000fe40003f26270 */
[----:B------:R-:W-:-:S11]  /*10890*/  MOV R6, R14 ;  /* 0x0000000e00067202 */ /* 0x000fd60000000f00 */
[----:B------:R-:W-:Y:S05]  /*108a0*/  WARPSYNC.COLLECTIVE R15, `(.L_x_329) ;  /* 0x000000000f087348 */ /* 0x000fea0003c00000 */
[----:B------:R0:W1:Y:S02]  /*108b0*/  SHFL.IDX P6, R14, R13, R12, R11 ;  /* 0x0000000c0d0e7389 */ /* 0x00006400000c000b */
[----:B01----:R-:W-:Y:S01]  /*108c0*/  ENDCOLLECTIVE ;  /* 0x000000000000791b */ /* 0x003fe20003800000 */
.L_x_329:
[----:B------:R-:W-:Y:S01]  /*108d0*/  MOV R13, R4 ;  /* 0x00000004000d7202 */ /* 0x000fe20000000f00 */
[----:B------:R-:W-:Y:S02]  /*108e0*/  IMAD.MOV.U32 R12, RZ, RZ, 0x6 ;  /* 0x00000006ff0c7424 */ /* 0x000fe400078e00ff */
[----:B------:R-:W-:-:S07]  /*108f0*/  IMAD.MOV.U32 R7, RZ, RZ, R14 ;  /* 0x000000ffff077224 */ /* 0x000fce00078e000e */
[----:B------:R-:W-:Y:S05]  /*10900*/  WARPSYNC.COLLECTIVE R15, `(.L_x_330) ;  /* 0x000000000f087348 */ /* 0x000fea0003c00000 */
[----:B------:R0:W1:Y:S02]  /*10910*/  SHFL.IDX P6, R14, R13, R12, R11 ;  /* 0x0000000c0d0e7389 */ /* 0x00006400000c000b */
[----:B01----:R-:W-:Y:S01]  /*10920*/  ENDCOLLECTIVE ;  /* 0x000000000000791b */ /* 0x003fe20003800000 */
.L_x_330:
        /* <DEDUP_REMOVED lines=16> */
.L_x_331:
[----:B------:R-:W-:Y:S02]  /*10a30*/  IMAD.MOV.U32 R13, RZ, RZ, R4 ;  /* 0x000000ffff0d7224 */ /* 0x000fe400078e0004 */
[----:B------:R-:W-:Y:S02]  /*10a40*/  IMAD.MOV.U32 R12, RZ, RZ, 0x7 ;  /* 0x00000007ff0c7424 */ /* 0x000fe400078e00ff */
[----:B------:R-:W-:-:S07]  /*10a50*/  IMAD.MOV.U32 R7, RZ, RZ, R14 ;  /* 0x000000ffff077224 */ /* 0x000fce00078e000e */
[----:B------:R-:W-:Y:S05]  /*10a60*/  WARPSYNC.COLLECTIVE R15, `(.L_x_332) ;  /* 0x000000000f087348 */ /* 0x000fea0003c00000 */
[----:B------:R0:W1:Y:S02]  /*10a70*/  SHFL.IDX P6, R14, R13, R12, R11 ;  /* 0x0000000c0d0e7389 */ /* 0x00006400000c000b */
[----:B01----:R-:W-:Y:S01]  /*10a80*/  ENDCOLLECTIVE ;  /* 0x000000000000791b */ /* 0x003fe20003800000 */
.L_x_332:
[----:B------:R-:W-:-:S04]  /*10a90*/  @!P1 LEA R7, P2, R20, R7, 0x1 ;  /* 0x0000000714079211 */ /* 0x000fc800078408ff */
[----:B------:R-:W-:-:S04]  /*10aa0*/  @!P1 IADD3.X R6, RZ, R6, RZ, P2, !PT ;  /* 0x00000006ff069210 */ /* 0x000fc800017fe4ff */
[----:B------:R-:W-:Y:S01]  /*10ab0*/  @!P1 LOP3.LUT R7, R7, R6, RZ, 0x3c, !PT ;  /* 0x0000000607079212 */ /* 0x000fe200078e3cff */
[----:B------:R-:W-:-:S03]  /*10ac0*/  IMAD.MOV.U32 R13, RZ, RZ, R0 ;  /* 0x000000ffff0d7224 */ /* 0x000fc600078e0000 */
[----:B------:R-:W-:Y:S01]  /*10ad0*/  @!P1 LOP3.LUT R6, R7, R6, RZ, 0x3c, !PT ;  /* 0x0000000607069212 */ /* 0x000fe200078e3cff */
[----:B------:R-:W-:-:S03]  /*10ae0*/  VIADD R0, R17, 0x70 ;  /* 0x0000007011007836 */ /* 0x000fc60000000000 */
[----:B------:R-:W-:Y:S01]  /*10af0*/  @!P1 LOP3.LUT R7, R7, R6, RZ, 0x3c, !PT ;  /* 0x0000000607079212 */ /* 0x000fe200078e3cff */
[----:B------:R-:W-:-:S04]  /*10b00*/  IMAD.MOV.U32 R4, RZ, RZ, R14 ;  /* 0x000000ffff047224 */ /* 0x000fc800078e000e */
[----:B------:R-:W-:Y:S01]  /*10b10*/  @!PT LDS RZ, [RZ] ;  /* 0x00000000fffff984 */ /* 0x000fe20000000800 */
[----:B------:R-:W-:Y:S01]  /*10b20*/  @!PT LDS RZ, [RZ] ;  /* 0x00000000fffff984 */ /* 0x000fe20000000800 */
[----:B------:R-:W-:Y:S01]  /*10b30*/  @!PT LDS RZ, [RZ] ;  /* 0x00000000fffff984 */ /* 0x000fe20000000800 */
[----:B------:R0:W-:Y:S01]  /*10b40*/  @!P1 LDGSTS.E.BYPASS.LTC128B.128 [R10+0xf400], desc[UR48][R6.64], !P0 ;  /* 0x0f400000060a9fae */ /* 0x0001e2000c101d70 */
[----:B------:R-:W-:Y:S01]  /*10b50*/  ISETP.GE.AND P1, PT, R0, R3, PT ;  /* 0x000000030000720c */ /* 0x000fe20003f26270 */
[----:B------:R-:W-:-:S12]  /*10b60*/  VIADD R0, R17, 0x80 ;  /* 0x0000008011007836 */ /* 0x000fd80000000000 */
[----:B0-----:R-:W-:Y:S05]  /*10b70*/  WARPSYNC.COLLECTIVE R15, `(.L_x_333) ;  /* 0x000000000f087348 */ /* 0x001fea0003c00000 */
[----:B------:R1:W2:Y:S02]  /*10b80*/  SHFL.IDX P6, R14, R13, R12, R11 ;  /* 0x0000000c0d0e7389 */ /* 0x0002a400000c000b */
[----:B012---:R-:W-:Y:S01]  /*10b90*/  ENDCOLLECTIVE ;  /* 0x000000000000791b */ /* 0x007fe20003800000 */
.L_x_333:
[----:B------:R-:W-:Y:S02]  /*10ba0*/  ISETP.GE.AND P2, PT, R0, R3, PT ;  /* 0x000000030000720c */ /* 0x000fe40003f46270 */
[----:B------:R-:W-:Y:S01]  /*10bb0*/  MOV R13, R2 ;  /* 0x00000002000d7202 */ /* 0x000fe20000000f00 */
[----:B------:R-:W-:Y:S01]  /*10bc0*/  IMAD.MOV.U32 R12, RZ, RZ, RZ ;  /* 0x000000ffff0c7224 */ /* 0x000fe200078e00ff */
[----:B------:R-:W-:-:S09]  /*10bd0*/  MOV R6, R14 ;  /* 0x0000000e00067202 */ /* 0x000fd20000000f00 */
[----:B------:R-:W-:Y:S05]  /*10be0*/  WARPSYNC.COLLECTIVE R15, `(.L_x_334) ;  /* 0x000000000f087348 */ /* 0x000fea0003c00000 */
[----:B------:R0:W1:Y:S02]  /*10bf0*/  SHFL.IDX P6, R14, R13, R12, R11 ;  /* 0x0000000c0d0e7389 */ /* 0x00006400000c000b */
[----:B01----:R-:W-:Y:S01]  /*10c00*/  ENDCOLLECTIVE ;  /* 0x000000000000791b */ /* 0x003fe20003800000 */
.L_x_334:
[----:B------:R-:W-:-:S05]  /*10c10*/  @!P1 LEA R6, P3, R20, R6, 0x1 ;  /* 0x0000000614069211 */ /* 0x000fca00078608ff */
[----:B------:R-:W-:-:S04]  /*10c20*/  @!P1 IMAD.X R4, RZ, RZ, R4, P3 ;  /* 0x000000ffff049224 */ /* 0x000fc800018e0604 */
[----:B------:R-:W-:Y:S01]  /*10c30*/  @!P1 IMAD.MOV.U32 R7, RZ, RZ, R4 ;  /* 0x000000ffff079224 */ /* 0x000fe200078e0004 */
[----:B------:R-:W-:Y:S01]  /*10c40*/  IADD3 R4, R17, 0xa0, RZ ;  /* 0x000000a011047810 */ /* 0x000fe20007ffe0ff */
[----:B------:R-:W-:-:S03]  /*10c50*/  IMAD.MOV.U32 R13, RZ, RZ, R5 ;  /* 0x000000ffff0d7224 */ /* 0x000fc600078e0005 */
[----:B------:R-:W-:Y:S01]  /*10c60*/  @!PT LDS RZ, [RZ] ;  /* 0x00000000fffff984 */ /* 0x000fe20000000800 */
[----:B------:R-:W-:Y:S01]  /*10c70*/  @!PT LDS RZ, [RZ] ;  /* 0x00000000fffff984 */ /* 0x000fe20000000800 */
[----:B------:R-:W-:Y:S01]  /*10c80*/  @!PT LDS RZ, [RZ] ;  /* 0x00000000fffff984 */ /* 0x000fe20000000800 */
[----:B------:R0:W-:Y:S01]  /*10c90*/  @!P1 LDGSTS.E.BYPASS.LTC128B.128 [R10+0xfc00], desc[UR48][R6.64], !P0 ;  /* 0x0fc00000060a9fae */ /* 0x0001e2000c101d70 */
[----:B------:R-:W-:-:S07]  /*10ca0*/  IMAD.MOV.U32 R0, RZ, RZ, R14 ;  /* 0x000000ffff007224 */ /* 0x000fce00078e000e */
[----:B0-----:R-:W-:Y:S05]  /*10cb0*/  WARPSYNC.COLLECTIVE R15, `(.L_x_335) ;  /* 0x000000000f087348 */ /* 0x001fea0003c00000 */
[----:B------:R1:W2:Y:S02]  /*10cc0*/  SHFL.IDX P6, R14, R13, R12, R11 ;  /* 0x0000000c0d0e7389 */ /* 0x0002a400000c000b */
[----:B012---:R-:W-:Y:S01]  /*10cd0*/  ENDCOLLECTIVE ;  /* 0x000000000000791b */ /* 0x007fe20003800000 */
.L_x_335:
[----:B------:R-:W-:Y:S02]  /*10ce0*/  IMAD.MOV.U32 R13, RZ, RZ, R2 ;  /* 0x000000ffff0d7224 */ /* 0x000fe400078e0002 */
[----:B------:R-:W-:Y:S02]  /*10cf0*/  IMAD.MOV.U32 R12, RZ, RZ, 0x1 ;  /* 0x00000001ff0c7424 */ /* 0x000fe400078e00ff */
[----:B------:R-:W-:-:S07]  /*10d00*/  IMAD.MOV.U32 R8, RZ, RZ, R14 ;  /* 0x000000ffff087224 */ /* 0x000fce00078e000e */
[----:B------:R-:W-:Y:S05]  /*10d10*/  WARPSYNC.COLLECTIVE R15, `(.L_x_336) ;  /* 0x000000000f087348 */ /* 0x000fea0003c00000 */
[----:B------:R0:W1:Y:S02]  /*10d20*/  SHFL.IDX P6, R14, R13, R12, R11 ;  /* 0x0000000c0d0e7389 */ /* 0x00006400000c000b */
[----:B01----:R-:W-:Y:S01]  /*10d30*/  ENDCOLLECTIVE ;  /* 0x000000000000791b */ /* 0x003fe20003800000 */
.L_x_336:
[----:B------:R-:W-:-:S04]  /*10d40*/  @!P2 LEA R6, P1, R20, R8, 0x1 ;  /* 0x000000081406a211 */ /* 0x000fc800078208ff */
[----:B------:R-:W-:-:S05]  /*10d50*/  @!P2 IADD3.X R0, RZ, R0, RZ, P1, !PT ;  /* 0x00000000ff00a210 */ /* 0x000fca0000ffe4ff */
[----:B------:R-:W-:Y:S02]  /*10d60*/  @!P2 IMAD.MOV.U32 R7, RZ, RZ, R0 ;  /* 0x000000ffff07a224 */ /* 0x000fe400078e0000 */
[----:B------:R-:W-:Y:S02]  /*10d70*/  VIADD R0, R17, 0x90 ;  /* 0x0000009011007836 */ /* 0x000fe40000000000 */
[----:B------:R-:W-:Y:S01]  /*10d80*/  IMAD.MOV.U32 R13, RZ, RZ, R5 ;  /* 0x000000ffff0d7224 */ /* 0x000fe200078e0005 */
[----:B------:R-:W-:Y:S01]  /*10d90*/  @!PT LDS RZ, [RZ] ;  /* 0x00000000fffff984 */ /* 0x000fe20000000800 */
[----:B------:R-:W-:Y:S01]  /*10da0*/  @!PT LDS RZ, [RZ] ;  /* 0x00000000fffff984 */ /* 0x000fe20000000800 */
[----:B------:R-:W-:Y:S01]  /*10db0*/  @!PT LDS RZ, [RZ] ;  /* 0x00000000fffff984 */ /* 0x000fe20000000800 */
[----:B------:R0:W-:Y:S02]  /*10dc0*/  @!P2 LDGSTS.E.BYPASS.LTC128B.128 [R10+0x10400], desc[UR48][R6.64], !P0 ;  /* 0x10400000060aafae */ /* 0x0001e4000c101d70 */
[----:B------:R-:W-:Y:S02]  /*10dd0*/  ISETP.GE.AND P1, PT, R0, R3, PT ;  /* 0x000000030000720c */ /* 0x000fe40003f26270 */
[----:B------:R-:W-:-:S11]  /*10de0*/  MOV R0, R14 ;  /* 0x0000000e00007202 */ /* 0x000fd60000000f00 */
[----:B0-----:R-:W-:Y:S05]  /*10df0*/  WARPSYNC.COLLECTIVE R15, `(.L_x_337) ;  /* 0x000000000f087348 */ /* 0x001fea0003c00000 */
[----:B------:R1:W2:Y:S02]  /*10e00*/  SHFL.IDX P6, R14, R13, R12, R11 ;  /* 0x0000000c0d0e7389 */ /* 0x0002a400000c000b */
[----:B012---:R-:W-:Y:S01]  /*10e10*/  ENDCOLLECTIVE ;  /* 0x000000000000791b */ /* 0x007fe20003800000 */
.L_x_337:
[----:B------:R-:W-:Y:S01]  /*10e20*/  MOV R13, R2 ;  /* 0x00000002000d7202 */ /* 0x000fe20000000f00 */
[----:B------:R-:W-:Y:S02]  /*10e30*/  IMAD.MOV.U32 R12, RZ, RZ, 0x2 ;  /* 0x00000002ff0c7424 */ /* 0x000fe400078e00ff */
[----:B------:R-:W-:-:S07]  /*10e40*/  IMAD.MOV.U32 R6, RZ, RZ, R14 ;  /* 0x000000ffff067224 */ /* 0x000fce00078e000e */
[----:B------:R-:W-:Y:S05]  /*10e50*/  WARPSYNC.COLLECTIVE R15, `(.L_x_338) ;  /* 0x000000000f087348 */ /* 0x000fea0003c00000 */
[----:B------:R0:W1:Y:S02]  /*10e60*/  SHFL.IDX P6, R14, R13, R12, R11 ;  /* 0x0000000c0d0e7389 */ /* 0x00006400000c000b */
[----:B01----:R-:W-:Y:S01]  /*10e70*/  ENDCOLLECTIVE ;  /* 0x000000000000791b */ /* 0x003fe20003800000 */
.L_x_338:
[----:B------:R-:W-:-:S05]  /*10e80*/  @!P1 LEA R6, P2, R20, R6, 0x1 ;  /* 0x0000000614069211 */ /* 0x000fca00078408ff */
[----:B------:R-:W-:-:S04]  /*10e90*/  @!P1 IMAD.X R0, RZ, RZ, R0, P2 ;  /* 0x000000ffff009224 */ /* 0x000fc800010e0600 */
[----:B------:R-:W-:Y:S02]  /*10ea0*/  @!P1 IMAD.MOV.U32 R7, RZ, RZ, R0 ;  /* 0x000000ffff079224 */ /* 0x000fe400078e0000 */
[----:B------:R-:W-:-:S03]  /*10eb0*/  IMAD.MOV.U32 R13, RZ, RZ, R5 ;  /* 0x000000ffff0d7224 */ /* 0x000fc600078e0005 */
[----:B------:R-:W-:Y:S01]  /*10ec0*/  @!PT LDS RZ, [RZ] ;  /* 0x00000000fffff984 */ /* 0x000fe20000000800 */
[----:B------:R-:W-:Y:S01]  /*10ed0*/  @!PT LDS RZ, [RZ] ;  /* 0x00000000fffff984 */ /* 0x000fe20000000800 */
[----:B------:R-:W-:Y:S01]  /*10ee0*/  @!PT LDS RZ, [RZ] ;  /* 0x00000000fffff984 */ /* 0x000fe20000000800 */
[----:B------:R0:W-:Y:S01]  /*10ef0*/  @!P1 LDGSTS.E.BYPASS.LTC128B.128 [R10+0x10c00], desc[UR48][R6.64], !P0 ;  /* 0x10c00000060a9fae */ /* 0x0001e2000c101d70 */
[----:B------:R-:W-:Y:S01]  /*10f00*/  ISETP.GE.AND P1, PT, R4, R3, PT ;  /* 0x000000030400720c */ /* 0x000fe20003f26270 */
[----:B------:R-:W-:-:S12]  /*10f10*/  IMAD.MOV.U32 R0, RZ, RZ, R14 ;  /* 0x000000ffff007224 */ /* 0x000fd800078e000e */
[----:B0-----:R-:W-:Y:S05]  /*10f20*/  WARPSYNC.COLLECTIVE R15, `(.L_x_339) ;  /* 0x000000000f087348 */ /* 0x001fea0003c00000 */
[----:B------:R1:W2:Y:S02]  /*10f30*/  SHFL.IDX P6, R14, R13, R12, R11 ;  /* 0x0000000c0d0e7389 */ /* 0x0002a400000c000b */
[----:B012---:R-:W-:Y:S01]  /*10f40*/  ENDCOLLECTIVE ;  /* 0x000000000000791b */ /* 0x007fe20003800000 */
.L_x_339:
[----:B------:R-:W-:Y:S02]  /*10f50*/  IMAD.MOV.U32 R13, RZ, RZ, R2 ;  /* 0x000000ffff0d7224 */ /* 0x000fe400078e0002 */
[----:B------:R-:W-:Y:S02]  /*10f60*/  IMAD.MOV.U32 R12, RZ, RZ, 0x3 ;  /* 0x00000003ff0c7424 */ /* 0x000fe400078e00ff */
[----:B------:R-:W-:-:S07]  /*10f70*/  IMAD.MOV.U32 R6, RZ, RZ, R14 ;  /* 0x000000ffff067224 */ /* 0x000fce00078e000e */
[----:B------:R-:W-:Y:S05]  /*10f80*/  WARPSYNC.COLLECTIVE R15, `(.L_x_340) ;  /* 0x000000000f087348 */ /* 0x000fea0003c00000 */
[----:B------:R0:W1:Y:S02]  /*10f90*/  SHFL.IDX P6, R14, R13, R12, R11 ;  /* 0x0000000c0d0e7389 */ /* 0x00006400000c000b */
[----:B01----:R-:W-:Y:S01]  /*10fa0*/  ENDCOLLECTIVE ;  /* 0x000000000000791b */ /* 0x003fe20003800000 */
.L_x_340:
        /* <DEDUP_REMOVED lines=8> */
[----:B------:R-:W-:-:S07]  /*11030*/  MOV R0, R14 ;  /* 0x0000000e00007202 */ /* 0x000fce0000000f00 */
[----:B0-----:R-:W-:Y:S05]  /*11040*/  WARPSYNC.COLLECTIVE R15, `(.L_x_341) ;  /* 0x000000000f087348 */ /* 0x001fea0003c00000 */
[----:B------:R1:W2:Y:S02]  /*11050*/  SHFL.IDX P6, R14, R13, R12, R11 ;  /* 0x0000000c0d0e7389 */ /* 0x0002a400000c000b */
[----:B012---:R-:W-:Y:S01]  /*11060*/  ENDCOLLECTIVE ;  /* 0x000000000000791b */ /* 0x007fe20003800000 */
.L_x_341:
[----:B------:R-:W-:Y:S05]  /*11070*/  BRA `(.L_x_342) ;  /* 0xffffffc000987947 */ /* 0x000fea000383ffff */
.L_x_230:
[----:B0-----:R0:W1:Y:S02]  /*11080*/  SYNCS.PHASECHK.TRANS64.TRYWAIT P0, [R22+URZ+0x30820], R3 ;  /* 0x03082003160075a7 */ /* 0x001064000800017f */
[----:B-1----:R-:W-:Y:S05]  /*11090*/  @!P0 NANOSLEEP.SYNCS 0x989680 ;  /* 0x009896800000895d */ /* 0x002fea0003900000 */
[----:B------:R-:W1:Y:S02]  /*110a0*/  @!P0 SYNCS.PHASECHK.TRANS64 P0, [R22+URZ+0x30820], R3 ;  /* 0x03082003160085a7 */ /* 0x000e64000800007f */
[----:B-1----:R-:W-:Y:S05]  /*110b0*/  @!P0 BRA `(.L_x_230) ;  /* 0xfffffffc00f08947 */ /* 0x002fea000383ffff */
[----:B------:R-:W-:Y:S05]  /*110c0*/  BRA `(.L_x_343) ;  /* 0xffffffc400007947 */ /* 0x000fea000383ffff */
.L_x_239:
[----:B0-----:R0:W2:Y:S02]  /*110d0*/  SYNCS.PHASECHK.TRANS64.TRYWAIT P0, [R2+URZ+0x30840], R3 ;  /* 0x03084003020075a7 */ /* 0x0010a4000800017f */
[----:B--2---:R-:W-:Y:S05]  /*110e0*/  @!P0 NANOSLEEP.SYNCS 0x989680 ;  /* 0x009896800000895d */ /* 0x004fea0003900000 */
[----:B------:R-:W2:Y:S02]  /*110f0*/  @!P0 SYNCS.PHASECHK.TRANS64 P0, [R2+URZ+0x30840], R3 ;  /* 0x03084003020085a7 */ /* 0x000ea4000800007f */
[----:B--2---:R-:W-:Y:S05]  /*11100*/  @!P0 BRA `(.L_x_239) ;  /* 0xfffffffc00f08947 */ /* 0x004fea000383ffff */
[----:B------:R-:W-:Y:S05]  /*11110*/  BRA `(.L_x_344) ;  /* 0xffffffc400b07947 */ /* 0x000fea000383ffff */
.L_x_244:
[----:B0-----:R0:W1:Y:S02]  /*11120*/  SYNCS.PHASECHK.TRANS64.TRYWAIT P0, [R3+URZ+0x60], R2 ;  /* 0x00006002030075a7 */ /* 0x001064000800017f */
[----:B-1----:R-:W-:Y:S05]  /*11130*/  @!P0 NANOSLEEP.SYNCS 0x989680 ;  /* 0x009896800000895d */ /* 0x002fea0003900000 */
[----:B------:R-:W1:Y:S02]  /*11140*/  @!P0 SYNCS.PHASECHK.TRANS64 P0, [R3+URZ+0x60], R2 ;  /* 0x00006002030085a7 */ /* 0x000e64000800007f */
[----:B-1----:R-:W-:Y:S05]  /*11150*/  @!P0 BRA `(.L_x_244) ;  /* 0xfffffffc00f08947 */ /* 0x002fea000383ffff */
[----:B------:R-:W-:Y:S05]  /*11160*/  BRA `(.L_x_345) ;  /* 0xffffffc8003c7947 */ /* 0x000fea000383ffff */
.L_x_252:
[----:B-1----:R1:W2:Y:S02]  /*11170*/  SYNCS.PHASECHK.TRANS64.TRYWAIT P0, [R2+URZ+0x30840], R3 ;  /* 0x03084003020075a7 */ /* 0x0022a4000800017f */
[----:B--2---:R-:W-:Y:S05]  /*11180*/  @!P0 NANOSLEEP.SYNCS 0x989680 ;  /* 0x009896800000895d */ /* 0x004fea0003900000 */
[----:B------:R-:W2:Y:S02]  /*11190*/  @!P0 SYNCS.PHASECHK.TRANS64 P0, [R2+URZ+0x30840], R3 ;  /* 0x03084003020085a7 */ /* 0x000ea4000800007f */
[----:B--2---:R-:W-:Y:S05]  /*111a0*/  @!P0 BRA `(.L_x_252) ;  /* 0xfffffffc00f08947 */ /* 0x004fea000383ffff */
[----:B------:R-:W-:Y:S05]  /*111b0*/  BRA `(.L_x_346) ;  /* 0xffffffcc007c7947 */ /* 0x000fea000383ffff */
.L_x_257:
[----:B0-----:R0:W1:Y:S02]  /*111c0*/  SYNCS.PHASECHK.TRANS64.TRYWAIT P0, [R10+URZ+0x60], R3 ;  /* 0x000060030a0075a7 */ /* 0x001064000800017f */
[----:B-1----:R-:W-:Y:S05]  /*111d0*/  @!P0 NANOSLEEP.SYNCS 0x989680 ;  /* 0x009896800000895d */ /* 0x002fea0003900000 */
[----:B------:R-:W1:Y:S02]  /*111e0*/  @!P0 SYNCS.PHASECHK.TRANS64 P0, [R10+URZ+0x60], R3 ;  /* 0x000060030a0085a7 */ /* 0x000e64000800007f */
[----:B-1----:R-:W-:Y:S05]  /*111f0*/  @!P0 BRA `(.L_x_257) ;  /* 0xfffffffc00f08947 */ /* 0x002fea000383ffff */
[----:B------:R-:W-:Y:S05]  /*11200*/  BRA `(.L_x_347) ;  /* 0xffffffd000087947 */ /* 0x000fea000383ffff */
.L_x_265:
[----:B-1----:R1:W2:Y:S02]  /*11210*/  SYNCS.PHASECHK.TRANS64.TRYWAIT P0, [R2+URZ+0x30840], R3 ;  /* 0x03084003020075a7 */ /* 0x0022a4000800017f */
[----:B--2---:R-:W-:Y:S05]  /*11220*/  @!P0 NANOSLEEP.SYNCS 0x989680 ;  /* 0x009896800000895d */ /* 0x004fea0003900000 */
[----:B------:R-:W2:Y:S02]  /*11230*/  @!P0 SYNCS.PHASECHK.TRANS64 P0, [R2+URZ+0x30840], R3 ;  /* 0x03084003020085a7 */ /* 0x000ea4000800007f */
[----:B--2---:R-:W-:Y:S05]  /*11240*/  @!P0 BRA `(.L_x_265) ;  /* 0xfffffffc00f08947 */ /* 0x004fea000383ffff */
[----:B------:R-:W-:Y:S05]  /*11250*/  BRA `(.L_x_348) ;  /* 0xffffffd400147947 */ /* 0x000fea000383ffff */
.L_x_270:
[----:B0-----:R0:W1:Y:S02]  /*11260*/  SYNCS.PHASECHK.TRANS64.TRYWAIT P0, [R8+URZ+0x60], R3 ;  /* 0x00006003080075a7 */ /* 0x001064000800017f */
[----:B-1----:R-:W-:Y:S05]  /*11270*/  @!P0 NANOSLEEP.SYNCS 0x989680 ;  /* 0x009896800000895d */ /* 0x002fea0003900000 */
[----:B------:R-:W1:Y:S02]  /*11280*/  @!P0 SYNCS.PHASECHK.TRANS64 P0, [R8+URZ+0x60], R3 ;  /* 0x00006003080085a7 */ /* 0x000e64000800007f */
[----:B-1----:R-:W-:Y:S05]  /*11290*/  @!P0 BRA `(.L_x_270) ;  /* 0xfffffffc00f08947 */ /* 0x002fea000383ffff */
[----:B------:R-:W-:Y:S05]  /*112a0*/  BRA `(.L_x_349) ;  /* 0xffffffd400a47947 */ /* 0x000fea000383ffff */
.L_x_280:
[----:B0-----:R0:W1:Y:S02]  /*112b0*/  SYNCS.PHASECHK.TRANS64.TRYWAIT P0, [R3+URZ+0x30860], R0 ;  /* 0x03086000030075a7 */ /* 0x001064000800017f */
[----:B-1----:R-:W-:Y:S05]  /*112c0*/  @!P0 NANOSLEEP.SYNCS 0x989680 ;  /* 0x009896800000895d */ /* 0x002fea0003900000 */
[----:B------:R-:W1:Y:S02]  /*112d0*/  @!P0 SYNCS.PHASECHK.TRANS64 P0, [R3+URZ+0x30860], R0 ;  /* 0x03086000030085a7 */ /* 0x000e64000800007f */
[----:B-1----:R-:W-:Y:S05]  /*112e0*/  @!P0 BRA `(.L_x_280) ;  /* 0xfffffffc00f08947 */ /* 0x002fea000383ffff */
[----:B------:R-:W-:Y:S05]  /*112f0*/  BRA `(.L_x_350) ;  /* 0xffffffd800a07947 */ /* 0x000fea000383ffff */
.L_x_286:
[----:B------:R-:W-:Y:S01]  /*11300*/  BSSY B0, `(.L_x_351) ;  /* 0x0000008000007945 */ /* 0x000fe20003800000 */
[----:B------:R-:W-:Y:S01]  /*11310*/  IMAD.MOV.U32 R13, RZ, RZ, R16 ;  /* 0x000000ffff0d7224 */ /* 0x000fe200078e0010 */
[----:B------:R-:W-:Y:S01]  /*11320*/  MOV R15, 0xffffffff ;  /* 0xffffffff000f7802 */ /* 0x000fe20000000f00 */
[----:B------:R-:W-:Y:S02]  /*11330*/  IMAD.MOV.U32 R12, RZ, RZ, RZ ;  /* 0x000000ffff0c7224 */ /* 0x000fe400078e00ff */
[----:B------:R-:W-:-:S07]  /*11340*/  IMAD.MOV.U32 R11, RZ, RZ, 0x1f ;  /* 0x0000001fff0b7424 */ /* 0x000fce00078e00ff */
[----:B------:R-:W-:Y:S05]  /*11350*/  WARPSYNC.COLLECTIVE R15, `(.L_x_352) ;  /* 0x000000000f087348 */ /* 0x000fea0003c00000 */
[----:B------:R0:W1:Y:S02]  /*11360*/  SHFL.IDX P6, R14, R13, R12, R11 ;  /* 0x0000000c0d0e7389 */ /* 0x00006400000c000b */
[----:B01----:R-:W-:Y:S01]  /*11370*/  ENDCOLLECTIVE ;  /* 0x000000000000791b */ /* 0x003fe20003800000 */
.L_x_352:
[----:B------:R-:W-:Y:S05]  /*11380*/  BSYNC B0 ;  /* 0x0000000000007941 */ /* 0x000fea0003800000 */
.L_x_351:
[----:B------:R-:W-:Y:S01]  /*11390*/  IMAD.MOV.U32 R13, RZ, RZ, R16 ;  /* 0x000000ffff0d7224 */ /* 0x000fe200078e0010 */
[----:B------:R-:W-:Y:S01]  /*113a0*/  MOV R15, 0xffffffff ;  /* 0xffffffff000f7802 */ /* 0x000fe20000000f00 */
[----:B------:R-:W-:Y:S02]  /*113b0*/  IMAD.MOV.U32 R12, RZ, RZ, 0x1 ;  /* 0x00000001ff0c7424 */ /* 0x000fe400078e00ff */
[----:B------:R-:W-:Y:S02]  /*113c0*/  IMAD.MOV.U32 R11, RZ, RZ, 0x1f ;  /* 0x0000001fff0b7424 */ /* 0x000fe400078e00ff */
[----:B------:R-:W-:Y:S02]  /*113d0*/  IMAD.IADD R5, R19, 0x1, R8 ;  /* 0x0000000113057824 */ /* 0x000fe400078e0208 */
[----:B------:R-:W-:-:S07]  /*113e0*/  IMAD.MOV.U32 R0, RZ, RZ, R14 ;  /* 0x000000ffff007224 */ /* 0x000fce00078e000e */
[----:B------:R-:W-:Y:S05]  /*113f0*/  WARPSYNC.COLLECTIVE R15, `(.L_x_353) ;  /* 0x000000000f087348 */ /* 0x000fea0003c00000 */
[----:B------:R0:W1:Y:S02]  /*11400*/  SHFL.IDX P6, R14, R13, R12, R11 ;  /* 0x0000000c0d0e7389 */ /* 0x00006400000c000b */
[----:B01----:R-:W-:Y:S01]  /*11410*/  ENDCOLLECTIVE ;  /* 0x000000000000791b */ /* 0x003fe20003800000 */
.L_x_353:
[----:B------:R-:W-:Y:S02]  /*11420*/  ULDC UR4, c[0x0][0xc3c] ;  /* 0x00030f0000047ab9 */ /* 0x000fe40000000800 */
[----:B------:R-:W-:-:S13]  /*11430*/  ISETP.GE.OR P1, PT, R5, UR4, !P0 ;  /* 0x0000000405007c0c */ /* 0x000fda000c726670 */
[----:B------:R-:W0:Y:S01]  /*11440*/  @!P1 LDC.64 R2, c[0x0][0xc80] ;  /* 0x00032000ff029b82 */ /* 0x000e220000000a00 */
[----:B------:R-:W-:Y:S02]  /*11450*/  IMAD.MOV.U32 R11, RZ, RZ, RZ ;  /* 0x000000ffff0b7224 */ /* 0x000fe400078e00ff */
[----:B------:R-:W-:Y:S02]  /*11460*/  IMAD.MOV.U32 R4, RZ, RZ, R14 ;  /* 0x000000ffff047224 */ /* 0x000fe400078e000e */
[----:B0-----:R-:W-:-:S06]  /*11470*/  @!P1 IMAD.WIDE R2, R5, 0x4, R2 ;  /* 0x0000000405029825 */ /* 0x001fcc00078e0202 */
[----:B------:R-:W2:Y:S01]  /*11480*/  @!P1 LDG.E R2, desc[UR48][R2.64] ;  /* 0x0000003002029981 */ /* 0x000ea2000c1e1900 */
[----:B------:R-:W-:Y:S01]  /*11490*/  IMAD.MOV.U32 R5, RZ, RZ, RZ ;  /* 0x000000ffff057224 */ /* 0x000fe200078e00ff */
[C---:B------:R-:W-:Y:S02]  /*114a0*/  ISETP.GE.U32.AND P2, PT, R8.reuse, 0x2, PT ;  /* 0x000000020800780c */ /* 0x040fe40003f46070 */
[C---:B------:R-:W-:Y:S02]  /*114b0*/  ISETP.GE.U32.AND P3, PT, R8.reuse, 0x4, PT ;  /* 0x000000040800780c */ /* 0x040fe40003f66070 */
[C---:B------:R-:W-:Y:S02]  /*114c0*/  ISETP.GE.U32.AND P4, PT, R8.reuse, 0x8, PT ;  /* 0x000000080800780c */ /* 0x040fe40003f86070 */
[C---:B------:R-:W-:Y:S01]  /*114d0*/  ISETP.GE.U32.AND P5, PT, R8.reuse, 0x10, PT ;  /* 0x000000100800780c */ /* 0x040fe20003fa6070 */
[----:B--2---:R-:W-:Y:S01]  /*114e0*/  @!P1 IMAD.MOV.U32 R5, RZ, RZ, R2 ;  /* 0x000000ffff059224 */ /* 0x004fe200078e0002 */
[----:B------:R-:W-:-:S04]  /*114f0*/  ISETP.NE.AND P1, PT, R8, RZ, PT ;  /* 0x000000ff0800720c */ /* 0x000fc80003f25270 */
[----:B------:R-:W-:-:S09]  /*11500*/  MOV R13, R5 ;  /* 0x00000005000d7202 */ /* 0x000fd20000000f00 */
[----:B------:R-:W-:Y:S05]  /*11510*/  WARPSYNC.COLLECTIVE R15, `(.L_x_354) ;  /* 0x000000000f087348 */ /* 0x000fea0003c00000 */
[----:B------:R0:W1:Y:S02]  /*11520*/  SHFL.UP P6, R14, R13, R12, R11 ;  /* 0x0400000c0d0e7389 */ /* 0x00006400000c000b */
[----:B01----:R-:W-:Y:S01]  /*11530*/  ENDCOLLECTIVE ;  /* 0x000000000000791b */ /* 0x003fe20003800000 */
.L_x_354:
[----:B------:R-:W-:Y:S01]  /*11540*/  IMAD.MOV.U32 R12, RZ, RZ, 0x2 ;  /* 0x00000002ff0c7424 */ /* 0x000fe200078e00ff */
[----:B------:R-:W-:-:S05]  /*11550*/  SEL R6, R14, RZ, P1 ;  /* 0x000000ff0e067207 */ /* 0x000fca0000800000 */
[----:B------:R-:W-:-:S04]  /*11560*/  IMAD.IADD R6, R5, 0x1, R6 ;  /* 0x0000000105067824 */ /* 0x000fc800078e0206 */
[----:B------:R-:W-:-:S07]  /*11570*/  IMAD.MOV.U32 R13, RZ, RZ, R6 ;  /* 0x000000ffff0d7224 */ /* 0x000fce00078e0006 */
[----:B------:R-:W-:Y:S05]  /*11580*/  WARPSYNC.COLLECTIVE R15, `(.L_x_355) ;  /* 0x000000000f087348 */ /* 0x000fea0003c00000 */
[----:B------:R0:W1:Y:S02]  /*11590*/  SHFL.UP P6, R14, R13, R12, R11 ;  /* 0x0400000c0d0e7389 */ /* 0x00006400000c000b */
[----:B01----:R-:W-:Y:S01]  /*115a0*/  ENDCOLLECTIVE ;  /* 0x000000000000791b */ /* 0x003fe20003800000 */
.L_x_355:
[----:B------:R-:W-:Y:S01]  /*115b0*/  IMAD.MOV.U32 R12, RZ, RZ, 0x4 ;  /* 0x00000004ff0c7424 */ /* 0x000fe200078e00ff */
[----:B------:R-:W-:-:S04]  /*115c0*/  SEL R7, R14, RZ, P2 ;  /* 0x000000ff0e077207 */ /* 0x000fc80001000000 */
[----:B------:R-:W-:-:S05]  /*115d0*/  IADD3 R7, R6, R7, RZ ;  /* 0x0000000706077210 */ /* 0x000fca0007ffe0ff */
[----:B------:R-:W-:-:S07]  /*115e0*/  IMAD.MOV.U32 R13, RZ, RZ, R7 ;  /* 0x000000ffff0d7224 */ /* 0x000fce00078e0007 */
[----:B------:R-:W-:Y:S05]  /*115f0*/  WARPSYNC.COLLECTIVE R15, `(.L_x_356) ;  /* 0x000000000f087348 */ /* 0x000fea0003c00000 */
[----:B------:R0:W1:Y:S02]  /*11600*/  SHFL.UP P6, R14, R13, R12, R11 ;  /* 0x0400000c0d0e7389 */ /* 0x00006400000c000b */
[----:B01----:R-:W-:Y:S01]  /*11610*/  ENDCOLLECTIVE ;  /* 0x000000000000791b */ /* 0x003fe20003800000 */
.L_x_356:
[----:B------:R-:W-:Y:S02]  /*11620*/  MOV R12, 0x8 ;  /* 0x00000008000c7802 */ /* 0x000fe40000000f00 */
[----:B------:R-:W-:-:S05]  /*11630*/  SEL R2, R14, RZ, P3 ;  /* 0x000000ff0e027207 */ /* 0x000fca0001800000 */
[----:B------:R-:W-:-:S04]  /*11640*/  IMAD.IADD R2, R7, 0x1, R2 ;  /* 0x0000000107027824 */ /* 0x000fc800078e0202 */
[----:B------:R-:W-:-:S07]  /*11650*/  IMAD.MOV.U32 R13, RZ, RZ, R2 ;  /* 0x000000ffff0d7224 */ /* 0x000fce00078e0002 */
[----:B------:R-:W-:Y:S05]  /*11660*/  WARPSYNC.COLLECTIVE R15, `(.L_x_357) ;  /* 0x000000000f087348 */ /* 0x000fea0003c00000 */
[----:B------:R0:W1:Y:S02]  /*11670*/  SHFL.UP P6, R14, R13, R12, R11 ;  /* 0x0400000c0d0e7389 */ /* 0x00006400000c000b */
[----:B01----:R-:W-:Y:S01]  /*11680*/  ENDCOLLECTIVE ;  /* 0x000000000000791b */ /* 0x003fe20003800000 */
.L_x_357:
[----:B------:R-:W-:Y:S01]  /*11690*/  IMAD.MOV.U32 R12, RZ, RZ, 0x10 ;  /* 0x00000010ff0c7424 */ /* 0x000fe200078e00ff */
[----:B------:R-:W-:-:S05]  /*116a0*/  SEL R3, R14, RZ, P4 ;  /* 0x000000ff0e037207 */ /* 0x000fca0002000000 */
[----:B------:R-:W-:-:S04]  /*116b0*/  IMAD.IADD R3, R2, 0x1, R3 ;  /* 0x0000000102037824 */ /* 0x000fc800078e0203 */
[----:B------:R-:W-:-:S07]  /*116c0*/  IMAD.MOV.U32 R13, RZ, RZ, R3 ;  /* 0x000000ffff0d7224 */ /* 0x000fce00078e0003 */
[----:B------:R-:W-:Y:S05]  /*116d0*/  WARPSYNC.COLLECTIVE R15, `(.L_x_358) ;  /* 0x000000000f087348 */ /* 0x000fea0003c00000 */
[----:B------:R0:W1:Y:S02]  /*116e0*/  SHFL.UP P6, R14, R13, R12, R11 ;  /* 0x0400000c0d0e7389 */ /* 0x00006400000c000b */
[----:B01----:R-:W-:Y:S01]  /*116f0*/  ENDCOLLECTIVE ;  /* 0x000000000000791b */ /* 0x003fe20003800000 */
.L_x_358:
[----:B------:R-:W-:Y:S02]  /*11700*/  IMAD.MOV.U32 R12, RZ, RZ, 0x1f ;  /* 0x0000001fff0c7424 */ /* 0x000fe400078e00ff */
[----:B------:R-:W-:Y:S01]  /*11710*/  IMAD.MOV.U32 R11, RZ, RZ, 0x1f ;  /* 0x0000001fff0b7424 */ /* 0x000fe200078e00ff */
[----:B------:R-:W-:-:S05]  /*11720*/  SEL R2, R14, RZ, P5 ;  /* 0x000000ff0e027207 */ /* 0x000fca0002800000 */
[----:B------:R-:W-:-:S05]  /*11730*/  IMAD.IADD R2, R3, 0x1, R2 ;  /* 0x0000000103027824 */ /* 0x000fca00078e0202 */
[----:B------:R-:W-:-:S07]  /*11740*/  MOV R13, R2 ;  /* 0x00000002000d7202 */ /* 0x000fce0000000f00 */
[----:B------:R-:W-:Y:S05]  /*11750*/  WARPSYNC.COLLECTIVE R15, `(.L_x_359) ;  /* 0x000000000f087348 */ /* 0x000fea0003c00000 */
[----:B------:R0:W1:Y:S02]  /*11760*/  SHFL.IDX P6, R14, R13, R12, R11 ;  /* 0x0000000c0d0e7389 */ /* 0x00006400000c000b */
[----:B01----:R-:W-:Y:S01]  /*11770*/  ENDCOLLECTIVE ;  /* 0x000000000000791b */ /* 0x003fe20003800000 */
.L_x_359:
[----:B------:R-:W-:Y:S05]  /*11780*/  BRA `(.L_x_360) ;  /* 0xffffffd800d47947 */ /* 0x000fea000383ffff */
.L_x_291:
[----:B------:R-:W-:Y:S01]  /*11790*/  BSSY B0, `(.L_x_361) ;  /* 0x0000008000007945 */ /* 0x000fe20003800000 */
[----:B-----5:R-:W-:Y:S01]  /*117a0*/  IMAD.MOV.U32 R13, RZ, RZ, R5 ;  /* 0x000000ffff0d7224 */ /* 0x020fe200078e0005 */
[----:B------:R-:W-:Y:S01]  /*117b0*/  MOV R11, RZ ;  /* 0x000000ff000b7202 */ /* 0x000fe20000000f00 */
[----:B------:R-:W-:Y:S02]  /*117c0*/  IMAD.MOV.U32 R12, RZ, RZ, 0x1 ;  /* 0x00000001ff0c7424 */ /* 0x000fe400078e00ff */
[----:B------:R-:W-:-:S07]  /*117d0*/  IMAD.MOV.U32 R15, RZ, RZ, -0x1 ;  /* 0xffffffffff0f7424 */ /* 0x000fce00078e00ff */
[----:B0-----:R-:W-:Y:S05]  /*117e0*/  WARPSYNC.COLLECTIVE R15, `(.L_x_362) ;  /* 0x000000000f087348 */ /* 0x001fea0003c00000 */
[----:B------:R1:W2:Y:S02]  /*117f0*/  SHFL.UP P6, R14, R13, R12, R11 ;  /* 0x0400000c0d0e7389 */ /* 0x0002a400000c000b */
[----:B012---:R-:W-:Y:S01]  /*11800*/  ENDCOLLECTIVE ;  /* 0x000000000000791b */ /* 0x007fe20003800000 */
.L_x_362:
[----:B------:R-:W-:Y:S05]  /*11810*/  BSYNC B0 ;  /* 0x0000000000007941 */ /* 0x000fea0003800000 */
.L_x_361:
[----:B------:R-:W-:Y:S01]  /*11820*/  SEL R14, R14, RZ, P1 ;  /* 0x000000ff0e0e7207 */ /* 0x000fe20000800000 */
[----:B------:R-:W-:Y:S01]  /*11830*/  IMAD.MOV.U32 R12, RZ, RZ, 0x2 ;  /* 0x00000002ff0c7424 */ /* 0x000fe200078e00ff */
[----:B------:R-:W-:Y:S01]  /*11840*/  MOV R15, 0xffffffff ;  /* 0xffffffff000f7802 */ /* 0x000fe20000000f00 */
[----:B------:R-:W-:Y:S02]  /*11850*/  IMAD.MOV.U32 R11, RZ, RZ, RZ ;  /* 0x000000ffff0b7224 */ /* 0x000fe400078e00ff */
[----:B------:R-:W-:-:S07]  /*11860*/  IMAD.IADD R13, R5, 0x1, R14 ;  /* 0x00000001050d7824 */ /* 0x000fce00078e020e */
[----:B------:R-:W-:Y:S05]  /*11870*/  WARPSYNC.COLLECTIVE R15, `(.L_x_363) ;  /* 0x000000000f087348 */ /* 0x000fea0003c00000 */
[----:B------:R0:W1:Y:S02]  /*11880*/  SHFL.UP P6, R14, R13, R12, R11 ;  /* 0x0400000c0d0e7389 */ /* 0x00006400000c000b */
[----:B01----:R-:W-:Y:S01]  /*11890*/  ENDCOLLECTIVE ;  /* 0x000000000000791b */ /* 0x003fe20003800000 */
.L_x_363:
[----:B------:R-:W-:Y:S01]  /*118a0*/  IMAD.MOV.U32 R12, RZ, RZ, 0x4 ;  /* 0x00000004ff0c7424 */ /* 0x000fe200078e00ff */
[----:B------:R-:W-:-:S05]  /*118b0*/  SEL R2, R14, RZ, P2 ;  /* 0x000000ff0e027207 */ /* 0x000fca0001000000 */
[----:B------:R-:W-:-:S04]  /*118c0*/  IMAD.IADD R2, R13, 0x1, R2 ;  /* 0x000000010d027824 */ /* 0x000fc800078e0202 */
[----:B------:R-:W-:-:S07]  /*118d0*/  IMAD.MOV.U32 R13, RZ, RZ, R2 ;  /* 0x000000ffff0d7224 */ /* 0x000fce00078e0002 */
[----:B------:R-:W-:Y:S05]  /*118e0*/  WARPSYNC.COLLECTIVE R15, `(.L_x_364) ;  /* 0x000000000f087348 */ /* 0x000fea0003c00000 */
[----:B------:R0:W1:Y:S02]  /*118f0*/  SHFL.UP P6, R14, R13, R12, R11 ;  /* 0x0400000c0d0e7389 */ /* 0x00006400000c000b */
[----:B01----:R-:W-:Y:S01]  /*11900*/  ENDCOLLECTIVE ;  /* 0x000000000000791b */ /* 0x003fe20003800000 */
.L_x_364:
[----:B------:R-:W-:Y:S01]  /*11910*/  IMAD.MOV.U32 R12, RZ, RZ, 0x8 ;  /* 0x00000008ff0c7424 */ /* 0x000fe200078e00ff */
[----:B------:R-:W-:-:S05]  /*11920*/  SEL R3, R14, RZ, P3 ;  /* 0x000000ff0e037207 */ /* 0x000fca0001800000 */
[----:B------:R-:W-:-:S05]  /*11930*/  IMAD.IADD R3, R2, 0x1, R3 ;  /* 0x0000000102037824 */ /* 0x000fca00078e0203 */
[----:B------:R-:W-:-:S07]  /*11940*/  MOV R13, R3 ;  /* 0x00000003000d7202 */ /* 0x000fce0000000f00 */
[----:B------:R-:W-:Y:S05]  /*11950*/  WARPSYNC.COLLECTIVE R15, `(.L_x_365) ;  /* 0x000000000f087348 */ /* 0x000fea0003c00000 */
[----:B------:R0:W1:Y:S02]  /*11960*/  SHFL.UP P6, R14, R13, R12, R11 ;  /* 0x0400000c0d0e7389 */ /* 0x00006400000c000b */
[----:B01----:R-:W-:Y:S01]  /*11970*/  ENDCOLLECTIVE ;  /* 0x000000000000791b */ /* 0x003fe20003800000 */
.L_x_365:
[----:B------:R-:W-:Y:S01]  /*11980*/  IMAD.MOV.U32 R12, RZ, RZ, 0x10 ;  /* 0x00000010ff0c7424 */ /* 0x000fe200078e00ff */
[----:B------:R-:W-:-:S05]  /*11990*/  SEL R4, R14, RZ, P4 ;  /* 0x000000ff0e047207 */ /* 0x000fca0002000000 */
[----:B------:R-:W-:-:S04]  /*119a0*/  IMAD.IADD R4, R3, 0x1, R4 ;  /* 0x0000000103047824 */ /* 0x000fc800078e0204 */
[----:B------:R-:W-:-:S07]  /*119b0*/  IMAD.MOV.U32 R13, RZ, RZ, R4 ;  /* 0x000000ffff0d7224 */ /* 0x000fce00078e0004 */
[----:B------:R-:W-:Y:S05]  /*119c0*/  WARPSYNC.COLLECTIVE R15, `(.L_x_366) ;  /* 0x000000000f087348 */ /* 0x000fea0003c00000 */
[----:B------:R0:W1:Y:S02]  /*119d0*/  SHFL.UP P6, R14, R13, R12, R11 ;  /* 0x0400000c0d0e7389 */ /* 0x00006400000c000b */
[----:B01----:R-:W-:Y:S01]  /*119e0*/  ENDCOLLECTIVE ;  /* 0x000000000000791b */ /* 0x003fe20003800000 */
.L_x_366:
[----:B------:R-:W-:Y:S02]  /*119f0*/  IMAD.MOV.U32 R12, RZ, RZ, 0x1f ;  /* 0x0000001fff0c7424 */ /* 0x000fe400078e00ff */
[----:B------:R-:W-:Y:S01]  /*11a00*/  IMAD.MOV.U32 R11, RZ, RZ, 0x1f ;  /* 0x0000001fff0b7424 */ /* 0x000fe200078e00ff */
[----:B------:R-:W-:-:S04]  /*11a10*/  SEL R3, R14, RZ, P5 ;  /* 0x000000ff0e037207 */ /* 0x000fc80002800000 */
[----:B------:R-:W-:-:S05]  /*11a20*/  IADD3 R2, R4, R3, RZ ;  /* 0x0000000304027210 */ /* 0x000fca0007ffe0ff */
[----:B------:R-:W-:-:S07]  /*11a30*/  IMAD.MOV.U32 R13, RZ, RZ, R2 ;  /* 0x000000ffff0d7224 */ /* 0x000fce00078e0002 */
[----:B------:R-:W-:Y:S05]  /*11a40*/  WARPSYNC.COLLECTIVE R15, `(.L_x_367) ;  /* 0x000000000f087348 */ /* 0x000fea0003c00000 */
[----:B------:R0:W1:Y:S02]  /*11a50*/  SHFL.IDX P6, R14, R13, R12, R11 ;  /* 0x0000000c0d0e7389 */ /* 0x00006400000c000b */
[----:B01----:R-:W-:Y:S01]  /*11a60*/  ENDCOLLECTIVE ;  /* 0x000000000000791b */ /* 0x003fe20003800000 */
.L_x_367:
[----:B------:R-:W-:Y:S05]  /*11a70*/  BRA `(.L_x_368) ;  /* 0xffffffd800b47947 */ /* 0x000fea000383ffff */
.L_x_293:
[----:B------:R-:W-:Y:S01]  /*11a80*/  BSSY B0, `(.L_x_369) ;  /* 0x0000006000007945 */ /* 0x000fe20003800000 */
[----:B------:R-:W-:Y:S01]  /*11a90*/  PLOP3.LUT P6, PT, P6, PT, PT, 0x8, 0x0 ;  /* 0x000000000000781c */ /* 0x000fe200037ce170 */
[----:B------:R-:W-:-:S12]  /*11aa0*/  IMAD.MOV.U32 R15, RZ, RZ, -0x1 ;  /* 0xffffffffff0f7424 */ /* 0x000fd800078e00ff */
[----:B0-----:R-:W-:Y:S05]  /*11ab0*/  WARPSYNC.COLLECTIVE R15, `(.L_x_370) ;  /* 0x000000000f087348 */ /* 0x001fea0003c00000 */
[----:B------:R-:W-:Y:S01]  /*11ac0*/  VOTE.ANY R14, PT, P6 ;  /* 0x00000000000e7806 */ /* 0x000fe200030e0100 */
[----:B0-----:R-:W-:Y:S06]  /*11ad0*/  ENDCOLLECTIVE ;  /* 0x000000000000791b */ /* 0x001fec0003800000 */
.L_x_370:
[----:B------:R-:W-:Y:S05]  /*11ae0*/  BSYNC B0 ;  /* 0x0000000000007941 */ /* 0x000fea0003800000 */
.L_x_369:
[----:B------:R-:W-:Y:S01]  /*11af0*/  MOV R3, R14 ;  /* 0x0000000e00037202 */ /* 0x000fe20000000f00 */
[----:B------:R-:W-:Y:S02]  /*11b00*/  IMAD.MOV.U32 R13, RZ, RZ, R5 ;  /* 0x000000ffff0d7224 */ /* 0x000fe400078e0005 */
[----:B------:R-:W-:Y:S01]  /*11b10*/  IMAD.MOV.U32 R11, RZ, RZ, 0x1f ;  /* 0x0000001fff0b7424 */ /* 0x000fe200078e00ff */
[----:B------:R-:W0:Y:S01]  /*11b20*/  POPC R4, R3 ;  /* 0x0000000300047309 */ /* 0x000e220000000000 */
[----:B------:R-:W-:Y:S02]  /*11b30*/  IMAD.MOV.U32 R15, RZ, RZ, -0x1 ;  /* 0xffffffffff0f7424 */ /* 0x000fe400078e00ff */
[----:B0-----:R-:W-:-:S07]  /*11b40*/  IMAD.MOV.U32 R12, RZ, RZ, R4 ;  /* 0x000000ffff0c7224 */ /* 0x001fce00078e0004 */
[----:B------:R-:W-:Y:S05]  /*11b50*/  WARPSYNC.COLLECTIVE R15, `(.L_x_371) ;  /* 0x000000000f087348 */ /* 0x000fea0003c00000 */
[----:B------:R0:W1:Y:S02]  /*11b60*/  SHFL.IDX P6, R14, R13, R12, R11 ;  /* 0x0000000c0d0e7389 */ /* 0x00006400000c000b */
[----:B01----:R-:W-:Y:S01]  /*11b70*/  ENDCOLLECTIVE ;  /* 0x000000000000791b */ /* 0x003fe20003800000 */
.L_x_371:
[----:B------:R-:W-:Y:S01]  /*11b80*/  MOV R5, R14 ;  /* 0x0000000e00057202 */ /* 0x000fe20000000f00 */
[----:B------:R-:W-:Y:S06]  /*11b90*/  BRA `(.L_x_372) ;  /* 0xffffffd800a47947 */ /* 0x000fec000383ffff */
.L_x_295:
[----:B------:R-:W-:Y:S01]  /*11ba0*/  BSSY B0, `(.L_x_373) ;  /* 0x0000007000007945 */ /* 0x000fe20003800000 */
[----:B------:R-:W-:Y:S02]  /*11bb0*/  IMAD.MOV.U32 R13, RZ, RZ, R2 ;  /* 0x000000ffff0d7224 */ /* 0x000fe400078e0002 */
[----:B------:R-:W-:Y:S02]  /*11bc0*/  IMAD.MOV.U32 R11, RZ, RZ, 0x1f ;  /* 0x0000001fff0b7424 */ /* 0x000fe400078e00ff */
[----:B------:R-:W-:-:S07]  /*11bd0*/  IMAD.MOV.U32 R15, RZ, RZ, -0x1 ;  /* 0xffffffffff0f7424 */ /* 0x000fce00078e00ff */
[----:B012---:R-:W-:Y:S05]  /*11be0*/  WARPSYNC.COLLECTIVE R15, `(.L_x_374) ;  /* 0x000000000f087348 */ /* 0x007fea0003c00000 */
[----:B------:R3:W4:Y:S02]  /*11bf0*/  SHFL.IDX P6, R14, R13, R12, R11 ;  /* 0x0000000c0d0e7389 */ /* 0x00072400000c000b */
[----:B01234-:R-:W-:Y:S01]  /*11c00*/  ENDCOLLECTIVE ;  /* 0x000000000000791b */ /* 0x01ffe20003800000 */
.L_x_374:
[----:B------:R-:W-:Y:S05]  /*11c10*/  BSYNC B0 ;  /* 0x0000000000007941 */ /* 0x000fea0003800000 */
.L_x_373:
[----:B------:R-:W-:Y:S05]  /*11c20*/  BRA `(.L_x_294) ;  /* 0xffffffd8009c7947 */ /* 0x000fea000383ffff */
.L_x_299:
[----:B0-----:R0:W2:Y:S02]  /*11c30*/  SYNCS.PHASECHK.TRANS64.TRYWAIT P0, [R9+URZ+0x30820], R0 ;  /* 0x03082000090075a7 */ /* 0x0010a4000800017f */
[----:B--2---:R-:W-:Y:S05]  /*11c40*/  @!P0 NANOSLEEP.SYNCS 0x989680 ;  /* 0x009896800000895d */ /* 0x004fea0003900000 */
[----:B------:R-:W2:Y:S02]  /*11c50*/  @!P0 SYNCS.PHASECHK.TRANS64 P0, [R9+URZ+0x30820], R0 ;  /* 0x03082000090085a7 */ /* 0x000ea4000800007f */
[----:B--2---:R-:W-:Y:S05]  /*11c60*/  @!P0 BRA `(.L_x_299) ;  /* 0xfffffffc00f08947 */ /* 0x004fea000383ffff */
[----:B------:R-:W-:Y:S05]  /*11c70*/  BRA `(.L_x_375) ;  /* 0xffffffdc00887947 */ /* 0x000fea000383ffff */
.L_x_300:
[----:B------:R-:W2:Y:S01]  /*11c80*/  S2R R2, SR_TID.X ;  /* 0x0000000000027919 */ /* 0x000ea20000002100 */
[----:B------:R-:W-:Y:S01]  /*11c90*/  BSSY B0, `(.L_x_376) ;  /* 0x000000a000007945 */ /* 0x000fe20003800000 */
[----:B------:R-:W-:Y:S01]  /*11ca0*/  MOV R12, RZ ;  /* 0x000000ff000c7202 */ /* 0x000fe20000000f00 */
[----:B------:R-:W-:Y:S02]  /*11cb0*/  IMAD.MOV.U32 R11, RZ, RZ, 0x1f ;  /* 0x0000001fff0b7424 */ /* 0x000fe400078e00ff */
[----:B------:R-:W-:Y:S01]  /*11cc0*/  IMAD.MOV.U32 R15, RZ, RZ, -0x1 ;  /* 0xffffffffff0f7424 */ /* 0x000fe200078e00ff */
[----:B--2---:R-:W-:-:S04]  /*11cd0*/  SHF.R.U32.HI R2, RZ, 0x5, R2 ;  /* 0x00000005ff027819 */ /* 0x004fc80000011602 */
[----:B------:R-:W-:-:S05]  /*11ce0*/  LOP3.LUT R2, R2, 0x3, RZ, 0xc0, !PT ;  /* 0x0000000302027812 */ /* 0x000fca00078ec0ff */
[----:B------:R-:W-:-:S07]  /*11cf0*/  IMAD.MOV.U32 R13, RZ, RZ, R2 ;  /* 0x000000ffff0d7224 */ /* 0x000fce00078e0002 */
[----:B01-3--:R-:W-:Y:S05]  /*11d00*/  WARPSYNC.COLLECTIVE R15, `(.L_x_377) ;  /* 0x000000000f087348 */ /* 0x00bfea0003c00000 */
[----:B------:R2:W4:Y:S02]  /*11d10*/  SHFL.IDX P6, R14, R13, R12, R11 ;  /* 0x0000000c0d0e7389 */ /* 0x00052400000c000b */
[----:B01234-:R-:W-:Y:S01]  /*11d20*/  ENDCOLLECTIVE ;  /* 0x000000000000791b */ /* 0x01ffe20003800000 */
.L_x_377:
[----:B------:R-:W-:Y:S05]  /*11d30*/  BSYNC B0 ;  /* 0x0000000000007941 */ /* 0x000fea0003800000 */
.L_x_376:
[----:B------:R-:W-:Y:S05]  /*11d40*/  BRA `(.L_x_378) ;  /* 0xffffffdc00707947 */ /* 0x000fea000383ffff */
.L_x_303:
[----:B------:R-:W-:Y:S01]  /*11d50*/  BSSY B1, `(.L_x_379) ;  /* 0x0000006000017945 */ /* 0x000fe20003800000 */
[----:B------:R-:W-:-:S07]  /*11d60*/  IMAD.MOV.U32 R15, RZ, RZ, -0x1 ;  /* 0xffffffffff0f7424 */ /* 0x000fce00078e00ff */
[----:B01-3--:R-:W-:Y:S05]  /*11d70*/  WARPSYNC.COLLECTIVE R15, `(.L_x_380) ;  /* 0x000000000f0c7348 */ /* 0x00bfea0003c00000 */
[----:B------:R-:W-:Y:S02]  /*11d80*/  ELECT P6, UR62, PT ;  /* 0x00000000003e782f */ /* 0x000fe400038c0000 */
[----:B------:R-:W-:Y:S01]  /*11d90*/  MOV R14, UR62 ;  /* 0x0000003e000e7c02 */ /* 0x000fe20008000f00 */
[----:B01-3--:R-:W-:Y:S10]  /*11da0*/  ENDCOLLECTIVE ;  /* 0x000000000000791b */ /* 0x00bff40003800000 */
.L_x_380:
[----:B------:R-:W-:Y:S05]  /*11db0*/  BSYNC B1 ;  /* 0x0000000000017941 */ /* 0x000fea0003800000 */
.L_x_379:
[----:B------:R-:W-:Y:S05]  /*11dc0*/  BRA `(.L_x_381) ;  /* 0xffffffdc00687947 */ /* 0x000fea000383ffff */
.L_x_305:
[----:B0-----:R0:W1:Y:S02]  /*11dd0*/  SYNCS.PHASECHK.TRANS64.TRYWAIT P0, [R5+URZ], R4 ;  /* 0x00000004050075a7 */ /* 0x001064000800017f */
[----:B-1----:R-:W-:Y:S05]  /*11de0*/  @!P0 NANOSLEEP.SYNCS 0x989680 ;  /* 0x009896800000895d */ /* 0x002fea0003900000 */
[----:B------:R-:W1:Y:S02]  /*11df0*/  @!P0 SYNCS.PHASECHK.TRANS64 P0, [R5+URZ], R4 ;  /* 0x00000004050085a7 */ /* 0x000e64000800007f */
[----:B-1----:R-:W-:Y:S05]  /*11e00*/  @!P0 BRA `(.L_x_305) ;  /* 0xfffffffc00f08947 */ /* 0x002fea000383ffff */
[----:B------:R-:W-:Y:S05]  /*11e10*/  BRA `(.L_x_382) ;  /* 0xffffffdc009c7947 */ /* 0x000fea000383ffff */
.L_x_306:
[----:B-1----:R1:W2:Y:S02]  /*11e20*/  SYNCS.PHASECHK.TRANS64.TRYWAIT P0, [R3+URZ], R2 ;  /* 0x00000002030075a7 */ /* 0x0022a4000800017f */
[----:B--2---:R-:W-:Y:S05]  /*11e30*/  @!P0 NANOSLEEP.SYNCS 0x989680 ;  /* 0x009896800000895d */ /* 0x004fea0003900000 */
[----:B------:R-:W2:Y:S02]  /*11e40*/  @!P0 SYNCS.PHASECHK.TRANS64 P0, [R3+URZ], R2 ;  /* 0x00000002030085a7 */ /* 0x000ea4000800007f */
[----:B--2---:R-:W-:Y:S05]  /*11e50*/  @!P0 BRA `(.L_x_306) ;  /* 0xfffffffc00f08947 */ /* 0x004fea000383ffff */
[----:B------:R-:W-:Y:S05]  /*11e60*/  BRA `(.L_x_383) ;  /* 0xffffffdc00907947 */ /* 0x000fea000383ffff */
.L_x_308:
[----:B--2---:R2:W4:Y:S02]  /*11e70*/  SYNCS.PHASECHK.TRANS64.TRYWAIT P0, [R23+URZ], R4 ;  /* 0x00000004170075a7 */ /* 0x004524000800017f */
[----:B----4-:R-:W-:Y:S05]  /*11e80*/  @!P0 NANOSLEEP.SYNCS 0x989680 ;  /* 0x009896800000895d */ /* 0x010fea0003900000 */
[----:B------:R-:W4:Y:S02]  /*11e90*/  @!P0 SYNCS.PHASECHK.TRANS64 P0, [R23+URZ], R4 ;  /* 0x00000004170085a7 */ /* 0x000f24000800007f */
[----:B----4-:R-:W-:Y:S05]  /*11ea0*/  @!P0 BRA `(.L_x_308) ;  /* 0xfffffffc00f08947 */ /* 0x010fea000383ffff */
[----:B------:R-:W-:Y:S05]  /*11eb0*/  BRA `(.L_x_384) ;  /* 0xffffffdc00947947 */ /* 0x000fea000383ffff */
.L_x_385:
        /* <DEDUP_REMOVED lines=12> */
.L_x_2641:


//--------------------- .text._ZN7cutlass13device_kernelIN5flash11enable_sm90INS1_16FlashAttnFwdSm90INS1_25CollectiveMainloopFwdSm90ILi2EN4cute5tupleIJNS5_1CILi1EEES8_S8_EEENS6_IJNS7_ILi192EEESA_NS7_ILi64EEEEEELi64ENS_10bfloat16_tEfNS_4arch4Sm90ELb0ELb0ELb1ELb1ELb0ELb1ELb0ELb0ELb1ELb1ELb0ELb0EEENS1_21CollectiveEpilogueFwdINS6_IJSA_SB_SA_EEES9_SD_SF_Li384ELb1ELb1ELb0ELb0EEENS1_36VarlenDynamicPersistentTileSchedulerILi192ELi192ELi384ELi128ELb0ELb1ELb1ELb0ELb1ELb1EEEEEEEEEvNT_6ParamsE --------------------------
	.section	.text._ZN7cutlass13device_kernelIN5flash11enable_sm90INS1_16FlashAttnFwdSm90INS1_25CollectiveMainloopFwdSm90ILi2EN4cute5tupleIJNS5_1CILi1EEES8_S8_EEENS6_IJNS7_ILi192EEESA_NS7_ILi64EEEEEELi64ENS_10bfloat16_tEfNS_4arch4Sm90ELb0ELb0ELb1ELb1ELb0ELb1ELb0ELb0ELb1ELb1ELb0ELb0EEENS1_21CollectiveEpilogueFwdINS6_IJSA_SB_SA_EEES9_SD_SF_Li384ELb1ELb1ELb0ELb0EEENS1_36VarlenDynamicPersistentTileSchedulerILi192ELi192ELi384ELi128ELb0ELb1ELb1ELb0ELb1ELb1EEEEEEEEEvNT_6ParamsE,"ax",@progbits
	.align	128
.text._ZN7cutlass13device_kernelIN5flash11enable_sm90INS1_16FlashAttnFwdSm90INS1_25CollectiveMainloopFwdSm90ILi2EN4cute5tupleIJNS5_1CILi1EEES8_S8_EEENS6_IJNS7_ILi192EEESA_NS7_ILi64EEEEEELi64ENS_10bfloat16_tEfNS_4arch4Sm90ELb0ELb0ELb1ELb1ELb0ELb1ELb0ELb0ELb1ELb1ELb0ELb0EEENS1_21CollectiveEpilogueFwdINS6_IJSA_SB_SA_EEES9_SD_SF_Li384ELb1ELb1ELb0ELb0EEENS1_36VarlenDynamicPersistentTileSchedulerILi192ELi192ELi384ELi128ELb0ELb1ELb1ELb0ELb1ELb1EEEEEEEEEvNT_6ParamsE:
        .type           _ZN7cutlass13device_kernelIN5flash11enable_sm90INS1_16FlashAttnFwdSm90INS1_25CollectiveMainloopFwdSm90ILi2EN4cute5tupleIJNS5_1CILi1EEES8_S8_EEENS6_IJNS7_ILi192EEESA_NS7_ILi64EEEEEELi64ENS_10bfloat16_tEfNS_4arch4Sm90ELb0ELb0ELb1ELb1ELb0ELb1ELb0ELb0ELb1ELb1ELb0ELb0EEENS1_21CollectiveEpilogueFwdINS6_IJSA_SB_SA_EEES9_SD_SF_Li384ELb1ELb1ELb0ELb0EEENS1_36VarlenDynamicPersistentTileSchedulerILi192ELi192ELi384ELi128ELb0ELb1ELb1ELb0ELb1ELb1EEEEEEEEEvNT_6ParamsE,@function
        .size           _ZN7cutlass13device_kernelIN5flash11enable_sm90INS1_16FlashAttnFwdSm90INS1_25CollectiveMainloopFwdSm90ILi2EN4cute5tupleIJNS5_1CILi1EEES8_S8_EEENS6_IJNS7_ILi192EEESA_NS7_ILi64EEEEEELi64ENS_10bfloat16_tEfNS_4arch4Sm90ELb0ELb0ELb1ELb1ELb0ELb1ELb0ELb0ELb1ELb1ELb0ELb0EEENS1_21CollectiveEpilogueFwdINS6_IJSA_SB_SA_EEES9_SD_SF_Li384ELb1ELb1ELb0ELb0EEENS1_36VarlenDynamicPersistentTileSchedulerILi192ELi192ELi384ELi128ELb0ELb1ELb1ELb0ELb1ELb1EEEEEEEEEvNT_6ParamsE,(.L_x_2642 - _ZN7cutlass13device_kernelIN5flash11enable_sm90INS1_16FlashAttnFwdSm90INS1_25CollectiveMainloopFwdSm90ILi2EN4cute5tupleIJNS5_1CILi1EEES8_S8_EEENS6_IJNS7_ILi192EEESA_NS7_ILi64EEEEEELi64ENS_10bfloat16_tEfNS_4arch4Sm90ELb0ELb0ELb1ELb1ELb0ELb1ELb0ELb0ELb1ELb1ELb0ELb0EEENS1_21CollectiveEpilogueFwdINS6_IJSA_SB_SA_EEES9_SD_SF_Li384ELb1ELb1ELb0ELb0EEENS1_36VarlenDynamicPersistentTileSchedulerILi192ELi192ELi384ELi128ELb0ELb1ELb1ELb0ELb1ELb1EEEEEEEEEvNT_6ParamsE)
        .other          _ZN7cutlass13device_kernelIN5flash11enable_sm90INS1_16FlashAttnFwdSm90INS1_25CollectiveMainloopFwdSm90ILi2EN4cute5tupleIJNS5_1CILi1EEES8_S8_EEENS6_IJNS7_ILi192EEESA_NS7_ILi64EEEEEELi64ENS_10bfloat16_tEfNS_4arch4Sm90ELb0ELb0ELb1ELb1ELb0ELb1ELb0ELb0ELb1ELb1ELb0ELb0EEENS1_21CollectiveEpilogueFwdINS6_IJSA_SB_SA_EEES9_SD_SF_Li384ELb1ELb1ELb0ELb0EEENS1_36VarlenDynamicPersistentTileSchedulerILi192ELi192ELi384ELi128ELb0ELb1ELb1ELb0ELb1ELb1EEEEEEEEEvNT_6ParamsE,@"STO_CUDA_ENTRY STV_DEFAULT"
_ZN7cutlass13device_kernelIN5flash11enable_sm90INS1_16FlashAttnFwdSm90INS1_25CollectiveMainloopFwdSm90ILi2EN4cute5tupleIJNS5_1CILi1EEES8_S8_EEENS6_IJNS7_ILi192EEESA_NS7_ILi64EEEEEELi64ENS_10bfloat16_tEfNS_4arch4Sm90ELb0ELb0ELb1ELb1ELb0ELb1ELb0ELb0ELb1ELb1ELb0ELb0EEENS1_21CollectiveEpilogueFwdINS6_IJSA_SB_SA_EEES9_SD_SF_Li384ELb1ELb1ELb0ELb0EEENS1_36VarlenDynamicPersistentTileSchedulerILi192ELi192ELi384ELi128ELb0ELb1ELb1ELb0ELb1ELb1EEEEEEEEEvNT_6ParamsE:
[----:B------:R-:W0:Y:S02]  /*0000*/  LDC R1, c[0x0][0x28] ;  /* 0x00000a00ff017b82 */ /* 0x000e240000000800 */
[----:B0-----:R-:W-:Y:S01]  /*0010*/  VIADD R1, R1, 0xffffff38 ;  /* 0xffffff3801017836 */ /* 0x001fe20000000000 */
[----:B------:R-:W0:Y:S01]  /*0020*/  S2R R3, SR_TID.X ;  /* 0x0000000000037919 */ /* 0x000e220000002100 */
[----:B------:R-:W-:Y:S01]  /*0030*/  ELECT P0, URZ, PT ;  /* 0x00000000003f782f */ /* 0x000fe20003800000 */
[----:B------:R-:W-:Y:S01]  /*0040*/  BSSY B0, `(.L_x_386) ;  /* 0x0000013000007945 */ /* 0x000fe20003800000 */
[----:B0-----:R-:W-:-:S05]  /*0050*/  SHF.R.U32.HI R0, RZ, 0x5, R3 ;  /* 0x00000005ff007819 */ /* 0x001fca0000011603 */
[----:B------:R-:W0:Y:S02]  /*0060*/  SHFL.IDX PT, R2, R0, RZ, 0x1f ;  /* 0x00001fff00027589 */ /* 0x000e2400000e0000 */
[----:B0-----:R-:W-:-:S13]  /*0070*/  ISETP.EQ.AND P0, PT, R2, RZ, P0 ;  /* 0x000000ff0200720c */ /* 0x001fda0000702270 */
[----:B------:R-:W-:Y:S05]  /*0080*/  @!P0 BRA `(.L_x_387) ;  /* 0x0000000000388947 */ /* 0x000fea0003800000 */
[----:B------:R-:W-:Y:S02]  /*0090*/  ULDC.64 UR4, c[0x0][0x198] ;  /* 0x0000660000047ab9 */ /* 0x000fe40000000a00 */
[----:B------:R-:W-:Y:S02]  /*00a0*/  UIADD3 UR6, UP0, UR4, 0x370, URZ ;  /* 0x0000037004067890 */ /* 0x000fe4000ff1e03f */
[----:B------:R-:W-:Y:S02]  /*00b0*/  UIADD3 UR8, UP1, UR4, 0x470, URZ ;  /* 0x0000047004087890 */ /* 0x000fe4000ff3e03f */
[----:B------:R-:W-:Y:S02]  /*00c0*/  UIADD3 UR10, UP2, UR4, 0x570, URZ ;  /* 0x00000570040a7890 */ /* 0x000fe4000ff5e03f */
[----:B------:R-:W-:Y:S02]  /*00d0*/  UIADD3 UR4, UP3, UR4, 0x670, URZ ;  /* 0x0000067004047890 */ /* 0x000fe4000ff7e03f */
[----:B------:R-:W-:-:S02]  /*00e0*/  UIADD3.X UR7, URZ, UR5, URZ, UP0, !UPT ;  /* 0x000000053f077290 */ /* 0x000fc400087fe43f */
[----:B------:R-:W-:Y:S02]  /*00f0*/  UIADD3.X UR9, URZ, UR5, URZ, UP1, !UPT ;  /* 0x000000053f097290 */ /* 0x000fe40008ffe43f */
[----:B------:R-:W-:Y:S02]  /*0100*/  UIADD3.X UR11, URZ, UR5, URZ, UP2, !UPT ;  /* 0x000000053f0b7290 */ /* 0x000fe400097fe43f */
[----:B------:R-:W-:-:S03]  /*0110*/  UIADD3.X UR5, URZ, UR5, URZ, UP3, !UPT ;  /* 0x000000053f057290 */ /* 0x000fc60009ffe43f */
[----:B------:R0:W-:Y:S02]  /*0120*/  UTMACCTL.PF [UR6] ;  /* 0x00000000060079b9 */ /* 0x0001e40008040000 */
[----:B------:R0:W-:Y:S02]  /*0130*/  UTMACCTL.PF [UR8] ;  /* 0x00000000080079b9 */ /* 0x0001e40008040000 */
[----:B------:R0:W-:Y:S02]  /*0140*/  UTMACCTL.PF [UR10] ;  /* 0x000000000a0079b9 */ /* 0x0001e40008040000 */
[----:B------:R0:W-:Y:S02]  /*0150*/  UTMACCTL.PF [UR4] ;  /* 0x00000000040079b9 */ /* 0x0001e40008040000 */
[----:B0-----:R-:W-:Y:S01]  /*0160*/  NOP ;  /* 0x0000000000007918 */ /* 0x001fe20000000000 */
.L_x_387:
[----:B------:R-:W-:Y:S05]  /*0170*/  BSYNC B0 ;  /* 0x0000000000007941 */ /* 0x000fea0003800000 */
.L_x_386:
[----:B------:R-:W-:Y:S01]  /*0180*/  VOTEU.ANY UP0, P0 ;  /* 0x00000000003f7886 */ /* 0x000fe20000000100 */
[----:B------:R-:W0:Y:S01]  /*0190*/  SHFL.IDX PT, R2, R0, RZ, 0x1f ;  /* 0x00001fff00027589 */ /* 0x000e2200000e0000 */
[----:B------:R-:W-:Y:S01]  /*01a0*/  UMOV UR4, 0x80 ;  /* 0x0000008000047882 */ /* 0x000fe20000000000 */
[----:B------:R-:W-:Y:S01]  /*01b0*/  UMOV UR7, 0x180 ;  /* 0x0000018000077882 */ /* 0x000fe20000000000 */
[----:B------:R-:W-:Y:S01]  /*01c0*/  SHF.R.U32.HI R3, RZ, 0x7, R3 ;  /* 0x00000007ff037819 */ /* 0x000fe20000011603 */
[----:B------:R-:W1:Y:S01]  /*01d0*/  @UP0 S2UR UR8, SR_CgaCtaId ;  /* 0x00000000000809c3 */ /* 0x000e620000008800 */
[----:B------:R-:W-:Y:S01]  /*01e0*/  @UP0 UMOV UR6, 0x400 ;  /* 0x0000040000060882 */ /* 0x000fe20000000000 */
[----:B------:R-:W-:-:S04]  /*01f0*/  @UP0 UIADD3 UR4, -UR4, 0x100000, URZ ;  /* 0x0010000004040890 */ /* 0x000fc8000fffe13f */
[----:B------:R-:W-:Y:S02]  /*0200*/  @UP0 USHF.L.U32 UR5, UR4, 0xb, URZ ;  /* 0x0000000b04050899 */ /* 0x000fe4000800063f */
[----:B------:R-:W-:Y:S01]  /*0210*/  @UP0 USHF.L.U32 UR4, UR4, 0x1, URZ ;  /* 0x0000000104040899 */ /* 0x000fe2000800063f */
[----:B------:R-:W-:Y:S01]  /*0220*/  VOTEU.ANY UP1, P0 ;  /* 0x00000000003f7886 */ /* 0x000fe20000020100 */
[----:B0-----:R-:W-:Y:S02]  /*0230*/  ISETP.NE.AND P1, PT, R2, RZ, PT ;  /* 0x000000ff0200720c */ /* 0x001fe40003f25270 */
[----:B------:R0:W2:Y:S01]  /*0240*/  SHFL.IDX PT, R2, R3, RZ, 0x1f ;  /* 0x00001fff03027589 */ /* 0x0000a200000e0000 */
[----:B-1----:R-:W-:Y:S02]  /*0250*/  @UP0 ULEA UR8, UR8, UR6, 0x18 ;  /* 0x0000000608080291 */ /* 0x002fe4000f8ec03f */
[----:B------:R-:W-:-:S04]  /*0260*/  @UP0 UIADD3 UR6, -UR7, 0x100000, URZ ;  /* 0x0010000007060890 */ /* 0x000fc8000fffe13f */
[----:B------:R-:W-:Y:S02]  /*0270*/  @UP0 USHF.L.U32 UR7, UR6, 0xb, URZ ;  /* 0x0000000b06070899 */ /* 0x000fe4000800063f */
[----:B------:R-:W-:Y:S01]  /*0280*/  @UP0 USHF.L.U32 UR6, UR6, 0x1, URZ ;  /* 0x0000000106060899 */ /* 0x000fe2000800063f */
[----:B------:R-:W-:Y:S01]  /*0290*/  VOTEU.ANY UP0, P0 ;  /* 0x00000000003f7886 */ /* 0x000fe20000000100 */
[----:B------:R-:W1:Y:S04]  /*02a0*/  FENCE.VIEW.ASYNC.S ;  /* 0x00000000000073c6 */ /* 0x000e680000000000 */
[----:B-1----:R0:W1:Y:S06]  /*02b0*/  @UP0 SYNCS.EXCH.64 URZ, [UR8+0x30800], UR4 ;  /* 0x03080004083f05b2 */ /* 0x00206c0008000100 */
[----:B------:R0:W3:Y:S02]  /*02c0*/  @UP1 SYNCS.EXCH.64 URZ, [UR8+0x30820], UR6 ;  /* 0x03082006083f15b2 */ /* 0x0000e40008000100 */
[----:B0-----:R-:W-:Y:S05]  /*02d0*/  @P1 BRA `(.L_x_388) ;  /* 0x0000000000481947 */ /* 0x001fea0003800000 */
[----:B------:R-:W0:Y:S01]  /*02e0*/  S2UR UR5, SR_CgaCtaId ;  /* 0x00000000000579c3 */ /* 0x000e220000008800 */
        /* <DEDUP_REMOVED lines=15> */
[----:B------:R0:W0:Y:S01]  /*03e0*/  SYNCS.EXCH.64 URZ, [UR8+0x30848], UR6 ;  /* 0x03084806083f75b2 */ /* 0x0000220008000100 */
[----:B------:R-:W-:Y:S01]  /*03f0*/  NOP ;  /* 0x0000000000007918 */ /* 0x000fe20000000000 */
.L_x_388:
[----:B------:R-:W5:Y:S01]  /*0400*/  SHFL.IDX PT, R3, R0, RZ, 0x1f ;  /* 0x00001fff00037589 */ /* 0x000f6200000e0000 */
[----:B------:R-:W-:Y:S01]  /*0410*/  NOP ;  /* 0x0000000000007918 */ /* 0x000fe20000000000 */
[----:B-----5:R-:W-:-:S13]  /*0420*/  ISETP.NE.AND P0, PT, R3, RZ, PT ;  /* 0x000000ff0300720c */ /* 0x020fda0003f05270 */
        /* <DEDUP_REMOVED lines=17> */
[----:B------:R0:W0:Y:S01]  /*0540*/  SYNCS.EXCH.64 URZ, [UR8+0x30868], UR6 ;  /* 0x03086806083f75b2 */ /* 0x0000220008000100 */
[----:B------:R-:W-:Y:S01]  /*0550*/  NOP ;  /* 0x0000000000007918 */ /* 0x000fe20000000000 */
.L_x_389:
[----:B------:R-:W5:Y:S01]  /*0560*/  SHFL.IDX PT, R3, R0, RZ, 0x1f ;  /* 0x00001fff00037589 */ /* 0x000f6200000e0000 */
[----:B------:R-:W-:Y:S01]  /*0570*/  NOP ;  /* 0x0000000000007918 */ /* 0x000fe20000000000 */
[----:B-----5:R-:W-:-:S13]  /*0580*/  ISETP.NE.AND P0, PT, R3, RZ, PT ;  /* 0x000000ff0300720c */ /* 0x020fda0003f05270 */
        /* <DEDUP_REMOVED lines=13> */
[----:B------:R0:W0:Y:S01]  /*0660*/  SYNCS.EXCH.64 URZ, [UR6+0x30888], UR4 ;  /* 0x03088804063f75b2 */ /* 0x0000220008000100 */
[----:B------:R-:W-:Y:S01]  /*0670*/  NOP ;  /* 0x0000000000007918 */ /* 0x000fe20000000000 */
.L_x_390:
        /* <DEDUP_REMOVED lines=22> */
.L_x_391:
        /* <DEDUP_REMOVED lines=22> */
.L_x_392:
[----:B--2---:R-:W-:Y:S01]  /*0940*/  ISETP.NE.AND P0, PT, R2, RZ, PT ;  /* 0x000000ff0200720c */ /* 0x004fe20003f05270 */
[----:B------:R-:W-:Y:S01]  /*0950*/  IMAD.MOV.U32 R2, RZ, RZ, 0x1 ;  /* 0x00000001ff027424 */ /* 0x000fe200078e00ff */
[----:B------:R-:W-:Y:S01]  /*0960*/  NOP ;  /* 0x0000000000007918 */ /* 0x000fe20000000000 */
[----:B------:R-:W-:Y:S01]  /*0970*/  ULDC.64 UR56, c[0x0][0x208] ;  /* 0x0000820000387ab9 */ /* 0x000fe20000000a00 */
[----:B------:R-:W-:Y:S02]  /*0980*/  BSSY B9, `(.L_x_393) ;  /* 0x00017a2000097945 */ /* 0x000fe40003800000 */
[----:B------:R-:W-:-:S05]  /*0990*/  SEL R2, R2, 0x2, !P0 ;  /* 0x0000000202027807 */ /* 0x000fca0004000000 */
[----:B------:R2:W-:Y:S01]  /*09a0*/  STL [R1+0x40], R2 ;  /* 0x0000400201007387 */ /* 0x0005e20000100800 */
[----:B01-34-:R-:W-:Y:S06]  /*09b0*/  BAR.SYNC.DEFER_BLOCKING 0x0 ;  /* 0x0000000000007b1d */ /* 0x01bfec0000010000 */
[----:B------:R-:W-:Y:S05]  /*09c0*/  @!P0 BRA `(.L_x_394) ;  /* 0x0000011400fc8947 */ /* 0x000fea0003800000 */
.L_x_395:
[----:B------:R-:W-:-:S08]  /*09d0*/  NOP ;  /* 0x0000000000007918 */ /* 0x000fd00000000000 */
[----:B------:R-:W0:Y:S02]  /*09e0*/  USETMAXREG.TRY_ALLOC.CTAPOOL UP0, 0xa0 ;  /* 0x000000a0000079c8 */ /* 0x000e240008000600 */
[----:B0-----:R-:W-:-:S13]  /*09f0*/  PLOP3.LUT P0, PT, PT, PT, UP0, 0x80, 0x0 ;  /* 0x000000000000781c */ /* 0x001fda0003f0f008 */
[----:B------:R-:W-:Y:S05]  /*0a00*/  @!P0 BRA `(.L_x_395) ;  /* 0xfffffffc00f08947 */ /* 0x000fea000383ffff */
[----:B------:R-:W3:Y:S01]  /*0a10*/  LDL.LU R0, [R1] ;  /* 0x0000000001007983 */ /* 0x000ee20000300800 */
[----:B--2---:R-:W0:Y:S01]  /*0a20*/  S2R R2, SR_TID.X ;  /* 0x0000000000027919 */ /* 0x004e220000002100 */
[----:B------:R-:W1:Y:S01]  /*0a30*/  S2UR UR5, SR_CgaCtaId ;  /* 0x00000000000579c3 */ /* 0x000e620000008800 */
[----:B------:R-:W-:Y:S01]  /*0a40*/  UMOV UR4, 0x400 ;  /* 0x0000040000047882 */ /* 0x000fe20000000000 */
[----:B0-----:R-:W-:-:S06]  /*0a50*/  SHF.R.U32.HI R2, RZ, 0x7, R2 ;  /* 0x00000007ff027819 */ /* 0x001fcc0000011602 */
[----:B------:R-:W-:Y:S06]  /*0a60*/  BAR.ARV 0x8, 0x200 ;  /* 0x0208000000007b1d */ /* 0x000fec0000002000 */
[----:B------:R-:W-:-:S13]  /*0a70*/  ISETP.NE.AND P0, PT, R2, 0x1, PT ;  /* 0x000000010200780c */ /* 0x000fda0003f05270 */
[----:B------:R-:W-:Y:S08]  /*0a80*/  @!P0 BAR.ARV 0x9, 0x100 ;  /* 0x0244000000008b1d */ /* 0x000ff00000002000 */
[----:B------:R-:W-:Y:S01]  /*0a90*/  BAR.SYNC.DEFER_BLOCKING 0x5, 0x200 ;  /* 0x0148000000007b1d */ /* 0x000fe20000010000 */
[----:B-1----:R-:W-:-:S06]  /*0aa0*/  ULEA UR4, UR5, UR4, 0x18 ;  /* 0x0000000405047291 */ /* 0x002fcc000f8ec03f */
[----:B------:R-:W-:Y:S01]  /*0ab0*/  IMAD.U32 R2, RZ, RZ, UR4 ;  /* 0x00000004ff027e24 */ /* 0x000fe2000f8e00ff */
[----:B------:R-:W-:-:S04]  /*0ac0*/  ULDC UR4, c[0x0][0xc3c] ;  /* 0x00030f0000047ab9 */ /* 0x000fc80000000800 */
[----:B------:R-:W0:Y:S01]  /*0ad0*/  LDS.128 R32, [R2+0x308d0] ;  /* 0x0308d00002207984 */ /* 0x000e220000000c00 */
[----:B------:R-:W-:Y:S06]  /*0ae0*/  BAR.ARV 0x4, 0x200 ;  /* 0x0108000000007b1d */ /* 0x000fec0000002000 */
[----:B---3--:R-:W-:-:S04]  /*0af0*/  LOP3.LUT R0, R0, 0xfffffff7, RZ, 0xc0, !PT ;  /* 0xfffffff700007812 */ /* 0x008fc800078ec0ff */
[----:B------:R-:W-:-:S05]  /*0b00*/  @P0 LOP3.LUT R0, R0, 0x8, RZ, 0xfc, !PT ;  /* 0x0000000800000812 */ /* 0x000fca00078efcff */
[----:B------:R1:W-:Y:S01]  /*0b10*/  STL [R1], R0 ;  /* 0x0000000001007387 */ /* 0x0003e20000100800 */
[----:B0-----:R-:W-:-:S13]  /*0b20*/  ISETP.GE.AND P0, PT, R35, UR4, PT ;  /* 0x0000000423007c0c */ /* 0x001fda000bf06270 */
[----:B-1----:R-:W-:Y:S05]  /*0b30*/  @P0 BRA `(.L_x_396) ;  /* 0x0000017800180947 */ /* 0x002fea0003800000 */
[----:B------:R-:W2:Y:S01]  /*0b40*/  LDL.LU R14, [R1+0x40] ;  /* 0x00004000010e7983 */ /* 0x000ea20000300800 */
[----:B------:R-:W0:Y:S02]  /*0b50*/  S2R R0, SR_TID.X ;  /* 0x0000000000007919 */ /* 0x000e240000002100 */
[----:B0-----:R-:W-:-:S05]  /*0b60*/  VIADD R13, R0, 0xffffff80 ;  /* 0xffffff80000d7836 */ /* 0x001fca0000000000 */
[----:B------:R-:W-:-:S04]  /*0b70*/  SHF.R.S32.HI R0, RZ, 0x1f, R13 ;  /* 0x0000001fff007819 */ /* 0x000fc8000001140d */
[----:B------:R-:W-:-:S04]  /*0b80*/  LEA.HI R3, R0, R13, RZ, 0x7 ;  /* 0x0000000d00037211 */ /* 0x000fc800078f38ff */
[----:B------:R-:W-:-:S05]  /*0b90*/  LOP3.LUT R4, R3, 0xffffff80, RZ, 0xc0, !PT ;  /* 0xffffff8003047812 */ /* 0x000fca00078ec0ff */
[----:B------:R-:W-:-:S05]  /*0ba0*/  IMAD.IADD R16, R13, 0x1, -R4 ;  /* 0x000000010d107824 */ /* 0x000fca00078e0a04 */
[----:B------:R-:W-:-:S04]  /*0bb0*/  SHF.R.S32.HI R9, RZ, 0x1f, R16 ;  /* 0x0000001fff097819 */ /* 0x000fc80000011410 */
[----:B------:R-:W-:Y:S02]  /*0bc0*/  LEA.HI R10, R9, R16, RZ, 0x2 ;  /* 0x00000010090a7211 */ /* 0x000fe400078f10ff */
[----:B------:R-:W-:Y:S02]  /*0bd0*/  LEA.HI R4, R0, R13, RZ, 0x4 ;  /* 0x0000000d00047211 */ /* 0x000fe400078f20ff */
[--C-:B------:R-:W-:Y:S02]  /*0be0*/  SHF.R.S32.HI R8, RZ, 0x2, R10.reuse ;  /* 0x00000002ff087819 */ /* 0x100fe4000001140a */
[----:B------:R-:W-:Y:S02]  /*0bf0*/  SHF.R.S32.HI R7, RZ, 0x1f, R10 ;  /* 0x0000001fff077819 */ /* 0x000fe4000001140a */
[----:B------:R-:W-:Y:S02]  /*0c00*/  LOP3.LUT R5, R4, 0xfffffff0, RZ, 0xc0, !PT ;  /* 0xfffffff004057812 */ /* 0x000fe400078ec0ff */
[----:B------:R-:W-:-:S04]  /*0c10*/  LEA.HI R7, R7, R8, RZ, 0x3 ;  /* 0x0000000807077211 */ /* 0x000fc800078f18ff */
[----:B------:R-:W-:Y:S01]  /*0c20*/  LOP3.LUT R11, R7, 0xfffffff8, RZ, 0xc0, !PT ;  /* 0xfffffff8070b7812 */ /* 0x000fe200078ec0ff */
[----:B------:R-:W-:Y:S01]  /*0c30*/  IMAD.IADD R5, R13, 0x1, -R5 ;  /* 0x000000010d057824 */ /* 0x000fe200078e0a05 */
[----:B------:R-:W-:-:S03]  /*0c40*/  SHF.R.S32.HI R7, RZ, 0x4, R4 ;  /* 0x00000004ff077819 */ /* 0x000fc60000011404 */
[----:B------:R-:W-:Y:S01]  /*0c50*/  IMAD.IADD R12, R8, 0x1, -R11 ;  /* 0x00000001080c7824 */ /* 0x000fe200078e0a0b */
[----:B------:R-:W-:Y:S02]  /*0c60*/  LEA.HI R8, R0, R13, RZ, 0x5 ;  /* 0x0000000d00087211 */ /* 0x000fe400078f28ff */
[----:B------:R-:W-:Y:S02]  /*0c70*/  LEA.HI R4, R4, R7, RZ, 0x1 ;  /* 0x0000000704047211 */ /* 0x000fe400078f08ff */
[----:B------:R-:W-:Y:S02]  /*0c80*/  LEA.HI R9, R9, R16, RZ, 0x5 ;  /* 0x0000001009097211 */ /* 0x000fe400078f28ff */
[----:B------:R-:W-:Y:S02]  /*0c90*/  SHF.R.S32.HI R6, RZ, 0x1f, R5 ;  /* 0x0000001fff067819 */ /* 0x000fe40000011405 */
[----:B------:R-:W-:Y:S02]  /*0ca0*/  SHF.R.S32.HI R18, RZ, 0x5, R8 ;  /* 0x00000005ff127819 */ /* 0x000fe40000011408 */
[----:B------:R-:W-:-:S02]  /*0cb0*/  LOP3.LUT R8, R4, 0x1ffffffe, RZ, 0xc0, !PT ;  /* 0x1ffffffe04087812 */ /* 0x000fc400078ec0ff */
[----:B------:R-:W-:Y:S02]  /*0cc0*/  SHF.R.S32.HI R9, RZ, 0x5, R9 ;  /* 0x00000005ff097819 */ /* 0x000fe40000011409 */
[----:B------:R-:W-:Y:S02]  /*0cd0*/  LEA.HI R6, R6, R5, RZ, 0x3 ;  /* 0x0000000506067211 */ /* 0x000fe400078f18ff */
[----:B------:R-:W-:Y:S01]  /*0ce0*/  SHF.R.S32.HI R15, RZ, 0x7, R3 ;  /* 0x00000007ff0f7819 */ /* 0x000fe20000011403 */
[----:B------:R-:W-:Y:S01]  /*0cf0*/  IMAD.IADD R8, R7, 0x1, -R8 ;  /* 0x0000000107087824 */ /* 0x000fe200078e0a08 */
[----:B------:R-:W-:Y:S01]  /*0d00*/  LOP3.LUT R4, R6, 0xfffffff8, RZ, 0xc0, !PT ;  /* 0xfffffff806047812 */ /* 0x000fe200078ec0ff */
[----:B------:R-:W-:Y:S01]  /*0d10*/  IMAD R12, R9, 0x10, R12 ;  /* 0x00000010090c7824 */ /* 0x000fe200078e020c */
[----:B------:R-:W-:Y:S01]  /*0d20*/  LOP3.LUT R10, R10, 0x7ffffffc, RZ, 0xc0, !PT ;  /* 0x7ffffffc0a0a7812 */ /* 0x000fe200078ec0ff */
[----:B------:R-:W-:Y:S02]  /*0d30*/  IMAD.SHL.U32 R7, R18, 0x400, RZ ;  /* 0x0000040012077824 */ /* 0x000fe400078e00ff */
[----:B------:R-:W-:Y:S01]  /*0d40*/  IMAD.HI R9, R15, 0x55555556, RZ ;  /* 0x555555560f097827 */ /* 0x000fe200078e02ff */
[----:B------:R-:W-:-:S03]  /*0d50*/  IADD3 R4, R5, -R4, RZ ;  /* 0x8000000405047210 */ /* 0x000fc60007ffe0ff */
[----:B------:R-:W-:Y:S01]  /*0d60*/  IMAD R5, R5, 0x40, R7 ;  /* 0x0000004005057824 */ /* 0x000fe200078e0207 */
[----:B------:R-:W-:Y:S01]  /*0d70*/  LEA.HI R9, R9, R9, RZ, 0x1 ;  /* 0x0000000909097211 */ /* 0x000fe200078f08ff */
[----:B------:R-:W-:Y:S02]  /*0d80*/  IMAD.SHL.U32 R8, R8, 0x8, RZ ;  /* 0x0000000808087824 */ /* 0x000fe400078e00ff */
[----:B------:R-:W-:Y:S02]  /*0d90*/  IMAD.MOV.U32 R11, RZ, RZ, -0x2 ;  /* 0xfffffffeff0b7424 */ /* 0x000fe400078e00ff */
[----:B------:R-:W-:Y:S01]  /*0da0*/  IMAD.IADD R10, R16, 0x1, -R10 ;  /* 0x00000001100a7824 */ /* 0x000fe200078e0a0a */
[C---:B------:R-:W-:Y:S01]  /*0db0*/  R2P PR, R4.reuse, 0x6 ;  /* 0x0000000604007804 */ /* 0x040fe20000000000 */
[----:B------:R-:W-:Y:S02]  /*0dc0*/  IMAD.SHL.U32 R3, R4, 0x40, RZ ;  /* 0x0000004004037824 */ /* 0x000fe400078e00ff */
[----:B------:R-:W-:-:S02]  /*0dd0*/  IMAD.IADD R5, R8, 0x1, R5 ;  /* 0x0000000108057824 */ /* 0x000fc400078e0205 */
[----:B------:R-:W-:Y:S02]  /*0de0*/  IMAD R4, R10, R11, 0xc0 ;  /* 0x000000c00a047424 */ /* 0x000fe400078e020b */
[----:B------:R-:W-:Y:S01]  /*0df0*/  IMAD R9, R9, -0x3, R15 ;  /* 0xfffffffd09097824 */ /* 0x000fe200078e020f */
[----:B------:R-:W-:Y:S01]  /*0e00*/  LEA.HI R0, R0, R13, RZ, 0x2 ;  /* 0x0000000d00007211 */ /* 0x000fe200078f10ff */
[----:B------:R0:W-:Y:S02]  /*0e10*/  STL [R1+0xb0], R5 ;  /* 0x0000b00501007387 */ /* 0x0001e40000100800 */
[----:B------:R-:W-:Y:S02]  /*0e20*/  IMAD R12, R9, 0x40, R12 ;  /* 0x00000040090c7824 */ /* 0x000fe400078e020c */
[----:B------:R2:W-:Y:S01]  /*0e30*/  STL [R1+0xa8], R4 ;  /* 0x0000a80401007387 */ /* 0x0005e20000100800 */
[----:B------:R-:W-:Y:S02]  /*0e40*/  LOP3.LUT R3, R3, 0x1c0, RZ, 0xc0, !PT ;  /* 0x000001c003037812 */ /* 0x000fe400078ec0ff */
[----:B------:R-:W-:Y:S01]  /*0e50*/  SHF.R.S32.HI R18, RZ, 0x2, R0 ;  /* 0x00000002ff127819 */ /* 0x000fe20000011400 */
[----:B------:R-:W-:Y:S01]  /*0e60*/  STL [R1+0xa4], R12 ;  /* 0x0000a40c01007387 */ /* 0x000fe20000100800 */
[----:B------:R-:W-:-:S02]  /*0e70*/  LOP3.LUT R8, R3, 0x8, R8, 0xf8, !PT ;  /* 0x0000000803087812 */ /* 0x000fc400078ef808 */
[----:B------:R-:W-:Y:S01]  /*0e80*/  SHF.R.U32.HI R3, RZ, 0x3, R3 ;  /* 0x00000003ff037819 */ /* 0x000fe20000011603 */
[----:B------:R-:W-:Y:S01]  /*0e90*/  VIADD R10, R18, 0x60 ;  /* 0x00000060120a7836 */ /* 0x000fe20000000000 */
[----:B------:R-:W-:Y:S02]  /*0ea0*/  SHF.L.U32 R6, R6, 0x6, RZ ;  /* 0x0000000606067819 */ /* 0x000fe400000006ff */
[----:B------:R-:W-:Y:S02]  /*0eb0*/  LOP3.LUT R3, R8, R3, RZ, 0x3c, !PT ;  /* 0x0000000308037212 */ /* 0x000fe400078e3cff */
[----:B------:R-:W-:Y:S02]  /*0ec0*/  LOP3.LUT R6, R6, 0x7ffffe00, RZ, 0xc0, !PT ;  /* 0x7ffffe0006067812 */ /* 0x000fe400078ec0ff */
[----:B0-----:R-:W-:Y:S02]  /*0ed0*/  SHF.R.S32.HI R5, RZ, 0x1f, R0 ;  /* 0x0000001fff057819 */ /* 0x001fe40000011400 */
[----:B------:R-:W-:-:S02]  /*0ee0*/  SHF.R.S32.HI R8, RZ, 0x1f, R10 ;  /* 0x0000001fff087819 */ /* 0x000fc4000001140a */
[----:B------:R-:W-:Y:S02]  /*0ef0*/  IADD3 R3, R3, R6, R7 ;  /* 0x0000000603037210 */ /* 0x000fe40007ffe007 */
[----:B------:R-:W-:Y:S02]  /*0f00*/  LEA.HI R5, R5, R18, RZ, 0x3 ;  /* 0x0000001205057211 */ /* 0x000fe400078f18ff */
[----:B------:R-:W-:Y:S01]  /*0f10*/  SHF.R.S32.HI R6, RZ, 0x1f, R18 ;  /* 0x0000001fff067819 */ /* 0x000fe20000011412 */
[----:B------:R-:W-:Y:S01]  /*0f20*/  IMAD.SHL.U32 R6, R10, 0x40, RZ ;  /* 0x000000400a067824 */ /* 0x000fe200078e00ff */
[----:B------:R-:W-:Y:S02]  /*0f30*/  LEA.HI R8, R8, R10, RZ, 0x3 ;  /* 0x0000000a08087211 */ /* 0x000fe400078f18ff */
[----:B------:R-:W-:Y:S01]  /*0f40*/  LOP3.LUT R7, R5, 0xfffffff8, RZ, 0xc0, !PT ;  /* 0xfffffff805077812 */ /* 0x000fe200078ec0ff */
[----:B------:R-:W-:Y:S02]  /*0f50*/  IMAD R11, R3, 0x2, R2 ;  /* 0x00000002030b7824 */ /* 0x000fe400078e0202 */
[----:B------:R-:W-:-:S02]  /*0f60*/  IMAD.SHL.U32 R8, R8, 0x40, RZ ;  /* 0x0000004008087824 */ /* 0x000fc400078e00ff */
[----:B------:R-:W-:Y:S02]  /*0f70*/  IMAD.IADD R7, R18, 0x1, -R7 ;  /* 0x0000000112077824 */ /* 0x000fe400078e0a07 */
[----:B------:R-:W-:Y:S01]  /*0f80*/  IMAD.MOV.U32 R9, RZ, RZ, 0x40 ;  /* 0x00000040ff097424 */ /* 0x000fe200078e00ff */
[----:B------:R-:W-:Y:S01]  /*0f90*/  CS2R R152, SRZ ;  /* 0x0000000000987805 */ /* 0x000fe2000001ff00 */
[----:B------:R-:W-:Y:S01]  /*0fa0*/  IMAD.MOV.U32 R19, RZ, RZ, RZ ;  /* 0x000000ffff137224 */ /* 0x000fe200078e00ff */
[----:B--2---:R-:W-:-:S05]  /*0fb0*/  LOP3.LUT R4, R14, 0x1, RZ, 0xfc, !PT ;  /* 0x000000010e047812 */ /* 0x004fca00078efcff */
[----:B------:R0:W-:Y:S02]  /*0fc0*/  STL [R1+0x14], R4 ;  /* 0x0000140401007387 */ /* 0x0001e40000100800 */
[----:B0-----:R-:W-:-:S05]  /*0fd0*/  LOP3.LUT R4, R0, 0xfffffffc, RZ, 0xc0, !PT ;  /* 0xfffffffc00047812 */ /* 0x001fca00078ec0ff */
[----:B------:R-:W-:-:S05]  /*0fe0*/  IMAD.IADD R4, R13, 0x1, -R4 ;  /* 0x000000010d047824 */ /* 0x000fca00078e0a04 */
[C---:B------:R-:W-:Y:S02]  /*0ff0*/  LEA.HI R0, R4.reuse, R4, RZ, 0x1 ;  /* 0x0000000404007211 */ /* 0x040fe400078f08ff */
[----:B------:R-:W-:Y:S02]  /*1000*/  SHF.L.U32 R16, R4, 0x3, RZ ;  /* 0x0000000304107819 */ /* 0x000fe400000006ff */
[----:B------:R-:W-:Y:S02]  /*1010*/  LOP3.LUT R5, R0, 0x1ffffffe, RZ, 0xc0, !PT ;  /* 0x1ffffffe00057812 */ /* 0x000fe400078ec0ff */
[----:B------:R-:W-:Y:S01]  /*1020*/  LOP3.LUT R0, R6, 0x1c0, RZ, 0xc0, !PT ;  /* 0x000001c006007812 */ /* 0x000fe200078ec0ff */
[----:B------:R-:W-:Y:S01]  /*1030*/  STL [R1+0x98], RZ ;  /* 0x000098ff01007387 */ /* 0x000fe20000100800 */
[----:B------:R-:W-:Y:S02]  /*1040*/  LOP3.LUT R6, R8, 0xfffffe00, RZ, 0xc0, !PT ;  /* 0xfffffe0008067812 */ /* 0x000fe400078ec0ff */
[----:B------:R-:W-:Y:S01]  /*1050*/  SHF.R.U32.HI R10, RZ, 0x3, R0 ;  /* 0x00000003ff0a7819 */ /* 0x000fe20000011600 */
[----:B------:R-:W-:Y:S01]  /*1060*/  STL [R1+0x30], RZ ;  /* 0x000030ff01007387 */ /* 0x000fe20000100800 */
[----:B------:R-:W-:-:S03]  /*1070*/  LOP3.LUT R3, R0, 0x38, R16, 0xf8, !PT ;  /* 0x0000003800037812 */ /* 0x000fc600078ef810 */
[----:B------:R-:W-:Y:S01]  /*1080*/  STL [R1+0x44], R11 ;  /* 0x0000440b01007387 */ /* 0x000fe20000100800 */
[----:B------:R-:W-:-:S03]  /*1090*/  VIADD R0, R11, 0x1e800 ;  /* 0x0001e8000b007836 */ /* 0x000fc60000000000 */
[----:B------:R0:W-:Y:S01]  /*10a0*/  STL [R1+0x70], R7 ;  /* 0x0000700701007387 */ /* 0x0001e20000100800 */
[C---:B------:R-:W-:Y:S02]  /*10b0*/  IMAD.IADD R5, R4.reuse, 0x1, -R5 ;  /* 0x0000000104057824 */ /* 0x040fe400078e0a05 */
[----:B------:R-:W-:Y:S01]  /*10c0*/  IMAD.SHL.U32 R22, R4, 0x4, RZ ;  /* 0x0000000404167824 */ /* 0x000fe200078e00ff */
[----:B------:R1:W-:Y:S01]  /*10d0*/  STL [R1+0x80], R6 ;  /* 0x0000800601007387 */ /* 0x0003e20000100800 */
[----:B------:R-:W-:Y:S01]  /*10e0*/  VIADD R4, R11, 0x1e820 ;  /* 0x0001e8200b047836 */ /* 0x000fe20000000000 */
[----:B0-----:R-:W-:Y:S02]  /*10f0*/  LOP3.LUT R7, R6, R3, R10, 0xf6, !PT ;  /* 0x0000000306077212 */ /* 0x001fe400078ef60a */
[----:B------:R-:W-:Y:S01]  /*1100*/  SEL R3, R9, 0xffffffc0, !P2 ;  /* 0xffffffc009037807 */ /* 0x000fe20005000000 */
[----:B------:R-:W-:Y:S02]  /*1110*/  @P1 VIADD R4, R0, 0xffffffe0 ;  /* 0xffffffe000041836 */ /* 0x000fe40000000000 */
[----:B-1----:R-:W-:-:S02]  /*1120*/  IMAD R6, R7, 0x2, R2 ;  /* 0x0000000207067824 */ /* 0x002fc400078e0202 */
[----:B------:R-:W-:Y:S02]  /*1130*/  IMAD R5, R5, 0x8, R12 ;  /* 0x0000000805057824 */ /* 0x000fe400078e020c */
[----:B------:R-:W-:Y:S01]  /*1140*/  IMAD.IADD R0, R0, 0x1, R3 ;  /* 0x0000000100007824 */ /* 0x000fe200078e0203 */
[----:B------:R-:W-:Y:S04]  /*1150*/  STL [R1+0xa0], R6 ;  /* 0x0000a00601007387 */ /* 0x000fe80000100800 */
[----:B------:R-:W-:Y:S04]  /*1160*/  STL [R1+0x84], R4 ;  /* 0x0000840401007387 */ /* 0x000fe80000100800 */
[----:B------:R0:W-:Y:S04]  /*1170*/  STL [R1+0xac], R5 ;  /* 0x0000ac0501007387 */ /* 0x0001e80000100800 */
[----:B------:R1:W-:Y:S01]  /*1180*/  STL [R1+0x4c], R0 ;  /* 0x00004c0001007387 */ /* 0x0003e20000100800 */
[----:B0-----:R-:W-:-:S02]  /*1190*/  IMAD.IADD R5, R3, 0x1, R4 ;  /* 0x0000000103057824 */ /* 0x001fc400078e0204 */
[C---:B------:R-:W-:Y:S02]  /*11a0*/  VIADD R3, R4.reuse, 0x6000 ;  /* 0x0000600004037836 */ /* 0x040fe40000000000 */
[----:B-1----:R-:W-:Y:S01]  /*11b0*/  VIADD R0, R4, 0xc000 ;  /* 0x0000c00004007836 */ /* 0x002fe20000000000 */
[----:B------:R0:W-:Y:S04]  /*11c0*/  STL [R1+0x48], R5 ;  /* 0x0000480501007387 */ /* 0x0001e80000100800 */
[----:B------:R0:W-:Y:S04]  /*11d0*/  STL [R1+0x88], R0 ;  /* 0x0000880001007387 */ /* 0x0001e80000100800 */
[----:B------:R0:W-:Y:S01]  /*11e0*/  STL [R1+0x8c], R3 ;  /* 0x00008c0301007387 */ /* 0x0001e20000100800 */
[----:B------:R-:W-:-:S07]  /*11f0*/  IADD3 R154, R22, 0x10, RZ ;  /* 0x00000010169a7810 */ /* 0x000fce0007ffe0ff */
.L_x_515:
[----:B0--3-5:R-:W0:Y:S02]  /*1200*/  LDC.64 R4, c[0x0][0xc88] ;  /* 0x00032200ff047b82 */ /* 0x029e240000000a00 */
[----:B0-----:R-:W-:-:S05]  /*1210*/  IMAD.WIDE R4, R35, 0x4, R4 ;  /* 0x0000000423047825 */ /* 0x001fca00078e0204 */
[----:B--2---:R-:W2:Y:S01]  /*1220*/  LDG.E R10, desc[UR56][R4.64] ;  /* 0x00000038040a7981 */ /* 0x004ea2000c1e1900 */
[----:B------:R-:W-:Y:S05]  /*1230*/  YIELD ;  /* 0x0000000000007946 */ /* 0x000fea0003800000 */
[----:B------:R-:W-:Y:S01]  /*1240*/  ULDC.64 UR4, c[0x0][0xa28] ;  /* 0x00028a0000047ab9 */ /* 0x000fe20000000a00 */
[----:B------:R-:W-:Y:S01]  /*1250*/  ULDC.64 UR8, c[0x0][0xa18] ;  /* 0x0002860000087ab9 */ /* 0x000fe20000000a00 */
[----:B------:R-:W-:Y:S01]  /*1260*/  ISETP.NE.U32.AND P1, PT, RZ, UR4, PT ;  /* 0x00000004ff007c0c */ /* 0x000fe2000bf25070 */
[----:B------:R-:W-:Y:S01]  /*1270*/  ULDC.64 UR6, c[0x0][0xa08] ;  /* 0x0002820000067ab9 */ /* 0x000fe20000000a00 */
[----:B------:R-:W-:Y:S01]  /*1280*/  IMAD.MOV.U32 R3, RZ, RZ, RZ ;  /* 0x000000ffff037224 */ /* 0x000fe200078e00ff */
[----:B------:R-:W-:Y:S01]  /*1290*/  ISETP.NE.U32.AND P0, PT, RZ, UR6, PT ;  /* 0x00000006ff007c0c */ /* 0x000fe2000bf05070 */
[----:B------:R-:W-:Y:S01]  /*12a0*/  IMAD.MOV.U32 R35, RZ, RZ, RZ ;  /* 0x000000ffff237224 */ /* 0x000fe200078e00ff */
[----:B------:R-:W-:-:S02]  /*12b0*/  ISETP.NE.AND.EX P1, PT, RZ, UR5, PT, P1 ;  /* 0x00000005ff007c0c */ /* 0x000fc4000bf25310 */
[----:B------:R-:W-:Y:S02]  /*12c0*/  ISETP.NE.AND.EX P0, PT, RZ, UR7, PT, P0 ;  /* 0x00000007ff007c0c */ /* 0x000fe4000bf05300 */
[----:B--2---:R-:W-:Y:S01]  /*12d0*/  SHF.R.S32.HI R0, RZ, 0x1f, R10 ;  /* 0x0000001fff007819 */ /* 0x004fe2000001140a */
[----:B------:R0:W-:Y:S08]  /*12e0*/  STL [R1+0x90], R10 ;  /* 0x0000900a01007387 */ /* 0x0001f00000100800 */
[----:B------:R-:W-:-:S02]  /*12f0*/  @P1 LEA R6, P2, R10, UR4, 0x2 ;  /* 0x000000040a061c11 */ /* 0x000fc4000f8410ff */
[C---:B------:R-:W-:Y:S02]  /*1300*/  SHF.L.U32 R32, R10.reuse, 0x2, RZ ;  /* 0x000000020a207819 */ /* 0x040fe400000006ff */
[C-C-:B------:R-:W-:Y:S02]  /*1310*/  @P1 LEA.HI.X R7, R10.reuse, UR5, R0.reuse, 0x2, P2 ;  /* 0x000000050a071c11 */ /* 0x140fe400090f1400 */
[----:B------:R-:W-:Y:S01]  /*1320*/  ISETP.NE.U32.AND P2, PT, RZ, UR8, PT ;  /* 0x00000008ff007c0c */ /* 0x000fe2000bf45070 */
[----:B------:R-:W-:Y:S01]  /*1330*/  ULDC UR4, c[0x0][0x288] ;  /* 0x0000a20000047ab9 */ /* 0x000fe20000000800 */
[----:B------:R-:W-:Y:S01]  /*1340*/  SHF.L.U64.HI R36, R10, 0x2, R0 ;  /* 0x000000020a247819 */ /* 0x000fe20000010200 */
[----:B------:R0:W5:Y:S01]  /*1350*/  @P1 LDG.E R3, desc[UR56][R6.64] ;  /* 0x0000003806031981 */ /* 0x000162000c1e1900 */
[----:B------:R-:W-:Y:S02]  /*1360*/  ISETP.NE.AND.EX P2, PT, RZ, UR9, PT, P2 ;  /* 0x00000009ff007c0c */ /* 0x000fe4000bf45320 */
[----:B------:R-:W-:Y:S01]  /*1370*/  IADD3 R8, P3, R32, UR6, RZ ;  /* 0x0000000620087c10 */ /* 0x000fe2000ff7e0ff */
[----:B------:R-:W-:Y:S01]  /*1380*/  IMAD.U32 R25, RZ, RZ, UR4 ;  /* 0x00000004ff197e24 */ /* 0x000fe2000f8e00ff */
[----:B------:R-:W-:-:S02]  /*1390*/  ULDC.64 UR4, c[0x0][0x418] ;  /* 0x0001060000047ab9 */ /* 0x000fc40000000a00 */
[----:B------:R-:W-:-:S05]  /*13a0*/  IADD3.X R9, R36, UR7, RZ, P3, !PT ;  /* 0x0000000724097c10 */ /* 0x000fca0009ffe4ff */
[----:B------:R0:W5:Y:S02]  /*13b0*/  @P0 LDG.E R35, desc[UR56][R8.64] ;  /* 0x0000003808230981 */ /* 0x000164000c1e1900 */
[----:B------:R-:W-:-:S04]  /*13c0*/  @P2 IADD3 R4, P1, R32, UR8, RZ ;  /* 0x0000000820042c10 */ /* 0x000fc8000ff3e0ff */
[----:B------:R-:W-:-:S05]  /*13d0*/  @P2 IADD3.X R5, R36, UR9, RZ, P1, !PT ;  /* 0x0000000924052c10 */ /* 0x000fca0008ffe4ff */
[----:B------:R0:W5:Y:S01]  /*13e0*/  @P2 LDG.E R25, desc[UR56][R4.64] ;  /* 0x0000003804192981 */ /* 0x000162000c1e1900 */
[----:B------:R-:W-:-:S03]  /*13f0*/  UISETP.NE.U32.AND UP0, UPT, UR4, URZ, UPT ;  /* 0x0000003f0400728c */ /* 0x000fc6000bf05070 */
[----:B------:R-:W-:Y:S01]  /*1400*/  ULDC UR4, c[0x0][0x424] ;  /* 0x0001090000047ab9 */ /* 0x000fe20000000800 */
[----:B------:R-:W-:-:S03]  /*1410*/  UISETP.NE.AND.EX UP0, UPT, UR5, URZ, UPT, UP0 ;  /* 0x0000003f0500728c */ /* 0x000fc6000bf05300 */
[----:B------:R-:W-:Y:S01]  /*1420*/  ULDC UR5, c[0x0][0x2f0] ;  /* 0x0000bc0000057ab9 */ /* 0x000fe20000000800 */
[----:B------:R-:W-:-:S04]  /*1430*/  USEL UR4, UR4, 0x1, UP0 ;  /* 0x0000000104047887 */ /* 0x000fc80008000000 */
[----:B------:R-:W-:-:S03]  /*1440*/  UIMAD UR4, UR4, UR5, URZ ;  /* 0x00000005040472a4 */ /* 0x000fc6000f8e023f */
[----:B------:R-:W-:Y:S02]  /*1450*/  ULDC UR5, c[0x0][0x348] ;  /* 0x0000d20000057ab9 */ /* 0x000fe40000000800 */
[----:B------:R-:W-:Y:S02]  /*1460*/  IMAD.U32 R29, RZ, RZ, UR5 ;  /* 0x00000005ff1d7e24 */ /* 0x000fe4000f8e00ff */
[----:B------:R-:W-:Y:S02]  /*1470*/  IMAD.U32 R30, RZ, RZ, UR4 ;  /* 0x00000004ff1e7e24 */ /* 0x000fe4000f8e00ff */
[----:B------:R-:W-:Y:S01]  /*1480*/  IMAD.MOV.U32 R31, RZ, RZ, R10 ;  /* 0x000000ffff1f7224 */ /* 0x000fe200078e000a */
[----:B01----:R-:W-:Y:S06]  /*1490*/  @P2 BRA `(.L_x_397) ;  /* 0x0000000000242947 */ /* 0x003fec0003800000 */
[----:B------:R-:W-:Y:S02]  /*14a0*/  ULDC.64 UR4, c[0x0][0xa00] ;  /* 0x0002800000047ab9 */ /* 0x000fe40000000a00 */
[----:B------:R-:W-:-:S04]  /*14b0*/  ISETP.NE.U32.AND P1, PT, RZ, UR4, PT ;  /* 0x00000004ff007c0c */ /* 0x000fc8000bf25070 */
[----:B------:R-:W-:-:S13]  /*14c0*/  ISETP.NE.AND.EX P1, PT, RZ, UR5, PT, P1 ;  /* 0x00000005ff007c0c */ /* 0x000fda000bf25310 */
[----:B------:R-:W-:Y:S05]  /*14d0*/  @!P1 BRA `(.L_x_397) ;  /* 0x0000000000149947 */ /* 0x000fea0003800000 */
[----:B------:R-:W0:Y:S02]  /*14e0*/  LDC.64 R4, c[0x0][0xa00] ;  /* 0x00028000ff047b82 */ /* 0x000e240000000a00 */
[----:B0-----:R-:W-:-:S05]  /*14f0*/  IMAD.WIDE R4, R31, 0x4, R4 ;  /* 0x000000041f047825 */ /* 0x001fca00078e0204 */
[----:B-----5:R-:W2:Y:S04]  /*1500*/  LDG.E R25, desc[UR56][R4.64] ;  /* 0x0000003804197981 */ /* 0x020ea8000c1e1900 */
[----:B------:R-:W2:Y:S02]  /*1510*/  LDG.E R0, desc[UR56][R4.64+0x4] ;  /* 0x0000043804007981 */ /* 0x000ea4000c1e1900 */
[----:B--2---:R-:W-:-:S07]  /*1520*/  IMAD.IADD R25, R0, 0x1, -R25 ;  /* 0x0000000100197824 */ /* 0x004fce00078e0a19 */
.L_x_397:
[----:B------:R-:W-:Y:S01]  /*1530*/  ULDC.64 UR4, c[0x0][0xa20] ;  /* 0x0002880000047ab9 */ /* 0x000fe20000000a00 */
[----:B------:R0:W-:Y:S01]  /*1540*/  STL [R1+0x9c], R33 ;  /* 0x00009c2101007387 */ /* 0x0001e20000100800 */
[----:B------:R-:W-:-:S03]  /*1550*/  ISETP.NE.U32.AND P1, PT, RZ, UR4, PT ;  /* 0x00000004ff007c0c */ /* 0x000fc6000bf25070 */
[----:B------:R0:W-:Y:S01]  /*1560*/  STL [R1+0x94], R34 ;  /* 0x0000942201007387 */ /* 0x0001e20000100800 */
[----:B------:R-:W-:-:S13]  /*1570*/  ISETP.NE.AND.EX P1, PT, RZ, UR5, PT, P1 ;  /* 0x00000005ff007c0c */ /* 0x000fda000bf25310 */
[----:B0-----:R-:W-:Y:S05]  /*1580*/  @!P1 BRA `(.L_x_398) ;  /* 0x0000000000109947 */ /* 0x001fea0003800000 */
[----:B------:R-:W-:-:S04]  /*1590*/  IADD3 R4, P0, R32, UR4, RZ ;  /* 0x0000000420047c10 */ /* 0x000fc8000ff1e0ff */
[----:B------:R-:W-:-:S05]  /*15a0*/  IADD3.X R5, R36, UR5, RZ, P0, !PT ;  /* 0x0000000524057c10 */ /* 0x000fca00087fe4ff */
[----:B------:R0:W5:Y:S01]  /*15b0*/  LDG.E R30, desc[UR56][R4.64] ;  /* 0x00000038041e7981 */ /* 0x000162000c1e1900 */
[----:B------:R-:W-:Y:S05]  /*15c0*/  BRA `(.L_x_399) ;  /* 0x0000000000107947 */ /* 0x000fea0003800000 */
.L_x_398:
[----:B------:R-:W-:Y:S05]  /*15d0*/  @!P0 BRA `(.L_x_399) ;  /* 0x00000000000c8947 */ /* 0x000fea0003800000 */
[----:B------:R-:W2:Y:S04]  /*15e0*/  LDG.E R5, desc[UR56][R8.64] ;  /* 0x0000003808057981 */ /* 0x000ea8000c1e1900 */
[----:B------:R-:W2:Y:S02]  /*15f0*/  LDG.E R30, desc[UR56][R8.64+0x4] ;  /* 0x00000438081e7981 */ /* 0x000ea4000c1e1900 */
[----:B--2---:R-:W-:-:S07]  /*1600*/  IADD3 R30, -R5, R30, RZ ;  /* 0x0000001e051e7210 */ /* 0x004fce0007ffe1ff */
.L_x_399:
[----:B------:R-:W-:Y:S02]  /*1610*/  ULDC.64 UR4, c[0x0][0xa10] ;  /* 0x0002840000047ab9 */ /* 0x000fe40000000a00 */
[----:B------:R-:W-:-:S04]  /*1620*/  ISETP.NE.U32.AND P0, PT, RZ, UR4, PT ;  /* 0x00000004ff007c0c */ /* 0x000fc8000bf05070 */
[----:B------:R-:W-:Y:S01]  /*1630*/  ISETP.NE.AND.EX P0, PT, RZ, UR5, PT, P0 ;  /* 0x00000005ff007c0c */ /* 0x000fe2000bf05300 */
[----:B-----5:R-:W-:Y:S01]  /*1640*/  IMAD.IADD R8, R30, 0x1, -R3 ;  /* 0x000000011e087824 */ /* 0x020fe200078e0a03 */
[----:B------:R-:W-:-:S11]  /*1650*/  ULDC.64 UR4, c[0x0][0xa30] ;  /* 0x00028c0000047ab9 */ /* 0x000fd60000000a00 */
[----:B0-----:R-:W0:Y:S02]  /*1660*/  @P0 LDC.64 R4, c[0x0][0xa10] ;  /* 0x00028400ff040b82 */ /* 0x001e240000000a00 */
[----:B0-----:R-:W-:-:S05]  /*1670*/  @P0 IMAD.WIDE R4, R31, 0x4, R4 ;  /* 0x000000041f040825 */ /* 0x001fca00078e0204 */
[----:B------:R-:W2:Y:S04]  /*1680*/  @P0 LDG.E R0, desc[UR56][R4.64] ;  /* 0x0000003804000981 */ /* 0x000ea8000c1e1900 */
[----:B------:R0:W2:Y:S01]  /*1690*/  @P0 LDG.E R9, desc[UR56][R4.64+0x4] ;  /* 0x0000043804090981 */ /* 0x0000a2000c1e1900 */
[----:B------:R-:W-:Y:S01]  /*16a0*/  ISETP.NE.U32.AND P1, PT, RZ, UR4, PT ;  /* 0x00000004ff007c0c */ /* 0x000fe2000bf25070 */
[----:B------:R-:W-:-:S03]  /*16b0*/  IMAD.MOV.U32 R24, RZ, RZ, R30 ;  /* 0x000000ffff187224 */ /* 0x000fc600078e001e */
[----:B------:R-:W-:Y:S01]  /*16c0*/  ISETP.NE.AND.EX P1, PT, RZ, UR5, PT, P1 ;  /* 0x00000005ff007c0c */ /* 0x000fe2000bf25310 */
[----:B0-----:R-:W-:-:S05]  /*16d0*/  IMAD.MOV R4, RZ, RZ, -R8 ;  /* 0x000000ffff047224 */ /* 0x001fca00078e0a08 */
[----:B------:R-:W-:-:S07]  /*16e0*/  VIMNMX R4, RZ, R4, !PT ;  /* 0x00000004ff047248 */ /* 0x000fce0007fe0100 */
[----:B------:R-:W-:-:S04]  /*16f0*/  @P1 IADD3 R6, P2, R32, UR4, RZ ;  /* 0x0000000420061c10 */ /* 0x000fc8000ff5e0ff */
[----:B------:R-:W-:-:S05]  /*1700*/  @P1 IADD3.X R7, R36, UR5, RZ, P2, !PT ;  /* 0x0000000524071c10 */ /* 0x000fca00097fe4ff */
[----:B------:R0:W5:Y:S01]  /*1710*/  @P1 LDG.E R24, desc[UR56][R6.64] ;  /* 0x0000003806181981 */ /* 0x000162000c1e1900 */
[----:B--2---:R-:W-:-:S04]  /*1720*/  @P0 IMAD.IADD R29, R9, 0x1, -R0 ;  /* 0x00000001091d0824 */ /* 0x004fc800078e0a00 */
[----:B------:R-:W-:-:S04]  /*1730*/  IMAD.IADD R127, R8, 0x1, R29 ;  /* 0x00000001087f7824 */ /* 0x000fc800078e021d */
[----:B------:R-:W-:-:S04]  /*1740*/  VIADD R0, R127, 0xbf ;  /* 0x000000bf7f007836 */ /* 0x000fc80000000000 */
[----:B------:R-:W-:-:S05]  /*1750*/  IMAD.HI R0, R0, 0x2aaaaaab, RZ ;  /* 0x2aaaaaab00007827 */ /* 0x000fca00078e02ff */
[----:B------:R-:W-:-:S04]  /*1760*/  SHF.R.U32.HI R155, RZ, 0x1f, R0 ;  /* 0x0000001fff9b7819 */ /* 0x000fc80000011600 */
[----:B------:R-:W-:-:S05]  /*1770*/  LEA.HI.SX32 R155, R0, R155, 0x1b ;  /* 0x0000009b009b7211 */ /* 0x000fca00078fdaff */
[----:B------:R-:W-:-:S05]  /*1780*/  IMAD R0, R155, 0xc0, -R8 ;  /* 0x000000c09b007824 */ /* 0x000fca00078e0a08 */
[----:B------:R-:W-:-:S04]  /*1790*/  VIMNMX R3, R0, R29, PT ;  /* 0x0000001d00037248 */ /* 0x000fc80003fe0100 */
[----:B------:R-:W-:Y:S01]  /*17a0*/  ISETP.GT.AND P0, PT, R3, R4, PT ;  /* 0x000000040300720c */ /* 0x000fe20003f04270 */
[----:B------:R-:W-:-:S05]  /*17b0*/  IMAD.WIDE.U32 R4, R4, -0x55555555, RZ ;  /* 0xaaaaaaab04047825 */ /* 0x000fca00078e00ff */
[----:B------:R-:W-:-:S04]  /*17c0*/  SHF.R.U32.HI R28, RZ, 0x7, R5 ;  /* 0x00000007ff1c7819 */ /* 0x000fc80000011605 */
[----:B------:R-:W-:-:S03]  /*17d0*/  MOV R27, R28 ;  /* 0x0000001c001b7202 */ /* 0x000fc60000000f00 */
[----:B------:R-:W-:-:S04]  /*17e0*/  @P0 VIADD R0, R3, 0xbf ;  /* 0x000000bf03000836 */ /* 0x000fc80000000000 */
[----:B------:R-:W-:-:S05]  /*17f0*/  @P0 IMAD.HI R0, R0, 0x2aaaaaab, RZ ;  /* 0x2aaaaaab00000827 */ /* 0x000fca00078e02ff */
[----:B------:R-:W-:-:S04]  /*1800*/  @P0 SHF.R.U32.HI R3, RZ, 0x1f, R0 ;  /* 0x0000001fff030819 */ /* 0x000fc80000011600 */
[----:B------:R-:W-:Y:S02]  /*1810*/  @P0 LEA.HI.SX32 R27, R0, R3, 0x1b ;  /* 0x00000003001b0211 */ /* 0x000fe400078fdaff */
[----:B------:R-:W-:Y:S02]  /*1820*/  PLOP3.LUT P0, PT, PT, PT, PT, 0x80, 0x0 ;  /* 0x000000000000781c */ /* 0x000fe40003f0f070 */
[----:B------:R-:W-:-:S13]  /*1830*/  ISETP.GT.AND P1, PT, R27, R28, PT ;  /* 0x0000001c1b00720c */ /* 0x000fda0003f24270 */
[----:B0-----:R-:W-:Y:S05]  /*1840*/  @!P1 BRA `(.L_x_400) ;  /* 0x0000004000389947 */ /* 0x001fea0003800000 */
[----:B------:R-:W-:Y:S01]  /*1850*/  VIADD R0, R2, 0x12400 ;  /* 0x0001240002007836 */ /* 0x000fe20000000000 */
[----:B------:R-:W-:Y:S04]  /*1860*/  BSSY B6, `(.L_x_401) ;  /* 0x0000013000067945 */ /* 0x000fe80003800000 */
[----:B------:R-:W-:-:S13]  /*1870*/  LOP3.LUT P0, RZ, R0, 0x3ff, RZ, 0xc0, !PT ;  /* 0x000003ff00ff7812 */ /* 0x000fda000780c0ff */
[----:B------:R-:W-:Y:S05]  /*1880*/  @!P0 BRA `(.L_x_402) ;  /* 0x0000000000408947 */ /* 0x000fea0003800000 */
        /* <DEDUP_REMOVED lines=15> */
[----:B-1---5:R-:W-:Y:S05]  /*1980*/  CALL.ABS.NOINC R14 ;  /* 0x000000000e007343 */ /* 0x022fea0003c00000 */
.L_x_402:
[----:B------:R-:W-:Y:S05]  /*1990*/  BSYNC B6 ;  /* 0x0000000000067941 */ /* 0x000fea0003800000 */
.L_x_401:
        /* <DEDUP_REMOVED lines=11> */
[----:B------:R-:W-:Y:S01]  /*1a50*/  MOV R10, UR6 ;  /* 0x00000006000a7c02 */ /* 0x000fe20008000f00 */
[----:B------:R-:W-:Y:S02]  /*1a60*/  IMAD.U32 R6, RZ, RZ, UR4 ;  /* 0x00000004ff067e24 */ /* 0x000fe4000f8e00ff */
[----:B------:R-:W-:-:S02]  /*1a70*/  IMAD.U32 R7, RZ, RZ, UR5 ;  /* 0x00000005ff077e24 */ /* 0x000fc4000f8e00ff */
[----:B------:R-:W-:Y:S02]  /*1a80*/  IMAD.U32 R11, RZ, RZ, UR7 ;  /* 0x00000007ff0b7e24 */ /* 0x000fe4000f8e00ff */
[----:B------:R-:W-:Y:S02]  /*1a90*/  IMAD.MOV.U32 R8, RZ, RZ, 0x70 ;  /* 0x00000070ff087424 */ /* 0x000fe400078e00ff */
[----:B------:R-:W-:Y:S02]  /*1aa0*/  IMAD.MOV.U32 R12, RZ, RZ, 0x1 ;  /* 0x00000001ff0c7424 */ /* 0x000fe400078e00ff */
[----:B0-----:R-:W-:-:S07]  /*1ab0*/  IMAD.MOV.U32 R13, RZ, RZ, RZ ;  /* 0x000000ffff0d7224 */ /* 0x001fce00078e00ff */
[----:B------:R-:W-:-:S07]  /*1ac0*/  LEPC R20, `(.L_x_404) ;  /* 0x000000001014794e */ /* 0x000fce0000000000 */
[----:B-1---5:R-:W-:Y:S05]  /*1ad0*/  CALL.ABS.NOINC R14 ;  /* 0x000000000e007343 */ /* 0x022fea0003c00000 */
.L_x_404:
[----:B------:R-:W-:Y:S05]  /*1ae0*/  BSYNC B6 ;  /* 0x0000000000067941 */ /* 0x000fea0003800000 */
.L_x_403:
[----:B------:R-:W2:Y:S01]  /*1af0*/  LDL R14, [R1+0x70] ;  /* 0x00007000010e7983 */ /* 0x000ea20000100800 */
[----:B------:R-:W-:Y:S01]  /*1b00*/  ULDC.64 UR4, c[0x0][0x9f8] ;  /* 0x00027e0000047ab9 */ /* 0x000fe20000000a00 */
[----:B------:R-:W0:Y:S01]  /*1b10*/  LDC.64 R58, c[0x0][0x300] ;  /* 0x0000c000ff3a7b82 */ /* 0x000e220000000a00 */
[----:B------:R-:W-:Y:S01]  /*1b20*/  ISETP.NE.U32.AND P0, PT, RZ, UR4, PT ;  /* 0x00000004ff007c0c */ /* 0x000fe2000bf05070 */
[----:B------:R-:W-:Y:S01]  /*1b30*/  IMAD.IADD R39, R35, 0x1, R30 ;  /* 0x0000000123277824 */ /* 0x000fe200078e021e */
[----:B------:R-:W-:Y:S02]  /*1b40*/  ULDC.64 UR6, c[0x0][0xa08] ;  /* 0x0002820000067ab9 */ /* 0x000fe40000000a00 */
[----:B------:R-:W-:Y:S01]  /*1b50*/  ISETP.NE.AND.EX P0, PT, RZ, UR5, PT, P0 ;  /* 0x00000005ff007c0c */ /* 0x000fe2000bf05300 */
[----:B------:R-:W1:Y:S01]  /*1b60*/  S2R R20, SR_TID.X ;  /* 0x0000000000147919 */ /* 0x000e620000002100 */
[----:B------:R-:W-:Y:S01]  /*1b70*/  SHF.R.S32.HI R11, RZ, 0x1f, R34 ;  /* 0x0000001fff0b7819 */ /* 0x000fe20000011422 */
[----:B------:R-:W3:Y:S01]  /*1b80*/  LDC.64 R8, c[0x0][0x3f8] ;  /* 0x0000fe00ff087b82 */ /* 0x000ee20000000a00 */
[----:B------:R-:W-:-:S07]  /*1b90*/  SHF.R.S32.HI R17, RZ, 0x1f, R16 ;  /* 0x0000001fff117819 */ /* 0x000fce0000011410 */
[----:B------:R-:W4:Y:S02]  /*1ba0*/  LDC R73, c[0x0][0x3f4] ;  /* 0x0000fd00ff497b82 */ /* 0x000f240000000800 */
[----:B------:R-:W-:-:S04]  /*1bb0*/  @P0 IADD3 R4, P1, R32, UR4, RZ ;  /* 0x0000000420040c10 */ /* 0x000fc8000ff3e0ff */
[----:B------:R-:W-:Y:S01]  /*1bc0*/  @P0 IADD3.X R5, R36, UR5, RZ, P1, !PT ;  /* 0x0000000524050c10 */ /* 0x000fe20008ffe4ff */
[----:B------:R-:W-:Y:S01]  /*1bd0*/  ULDC.64 UR4, c[0x0][0x308] ;  /* 0x0000c20000047ab9 */ /* 0x000fe20000000a00 */
[----:B------:R-:W4:Y:S04]  /*1be0*/  LDL.LU R36, [R1] ;  /* 0x0000000001247983 */ /* 0x000f280000300800 */
[----:B------:R1:W3:Y:S01]  /*1bf0*/  @P0 LDG.E R31, desc[UR56][R4.64] ;  /* 0x00000038041f0981 */ /* 0x0002e2000c1e1900 */
[----:B------:R-:W-:Y:S01]  /*1c00*/  SHF.R.S32.HI R41, RZ, 0x1f, R39 ;  /* 0x0000001fff297819 */ /* 0x000fe20000011427 */
[----:B0-----:R-:W-:Y:S01]  /*1c10*/  IMAD.WIDE.U32 R6, R39, R58, RZ ;  /* 0x0000003a27067225 */ /* 0x001fe200078e00ff */
[----:B------:R-:W-:-:S03]  /*1c20*/  ISETP.NE.U32.AND P0, PT, RZ, UR6, PT ;  /* 0x00000006ff007c0c */ /* 0x000fc6000bf05070 */
[----:B------:R-:W-:Y:S01]  /*1c30*/  IMAD R0, R41, R58, RZ ;  /* 0x0000003a29007224 */ /* 0x000fe200078e02ff */
[----:B------:R-:W-:-:S03]  /*1c40*/  ISETP.NE.AND.EX P0, PT, RZ, UR7, PT, P0 ;  /* 0x00000007ff007c0c */ /* 0x000fc6000bf05300 */
[----:B------:R-:W-:Y:S01]  /*1c50*/  IMAD R3, R39, R59, R0 ;  /* 0x0000003b27037224 */ /* 0x000fe200078e0200 */
[----:B-1----:R-:W-:-:S03]  /*1c60*/  SHF.R.U32.HI R42, RZ, 0x7, R20 ;  /* 0x00000007ff2a7819 */ /* 0x002fc60000011614 */
[----:B------:R-:W-:Y:S01]  /*1c70*/  IMAD.IADD R7, R7, 0x1, R3 ;  /* 0x0000000107077824 */ /* 0x000fe200078e0203 */
[----:B------:R-:W-:Y:S01]  /*1c80*/  ISETP.NE.AND P6, PT, R42, 0x1, PT ;  /* 0x000000012a00780c */ /* 0x000fe20003fc5270 */
[----:B------:R-:W-:Y:S02]  /*1c90*/  IMAD R3, R11, UR4, RZ ;  /* 0x000000040b037c24 */ /* 0x000fe4000f8e02ff */
[----:B------:R-:W-:-:S04]  /*1ca0*/  IMAD.WIDE.U32 R4, R34, UR4, R6 ;  /* 0x0000000422047c25 */ /* 0x000fc8000f8e0006 */
[----:B------:R-:W-:Y:S01]  /*1cb0*/  IMAD R3, R34, UR5, R3 ;  /* 0x0000000522037c24 */ /* 0x000fe2000f8e0203 */
[----:B------:R-:W-:-:S03]  /*1cc0*/  ULDC.64 UR4, c[0x0][0x310] ;  /* 0x0000c40000047ab9 */ /* 0x000fc60000000a00 */
[----:B------:R-:W-:Y:S01]  /*1cd0*/  IMAD.IADD R5, R5, 0x1, R3 ;  /* 0x0000000105057824 */ /* 0x000fe200078e0203 */
[----:B------:R-:W-:Y:S01]  /*1ce0*/  SHF.R.S32.HI R38, RZ, 0x1f, R18 ;  /* 0x0000001fff267819 */ /* 0x000fe20000011412 */
[----:B------:R-:W0:Y:S01]  /*1cf0*/  S2R R40, SR_TID.X ;  /* 0x0000000000287919 */ /* 0x000e220000002100 */
[C---:B--2---:R-:W-:Y:S01]  /*1d00*/  IMAD.SHL.U32 R78, R14.reuse, 0x40, RZ ;  /* 0x000000400e4e7824 */ /* 0x044fe200078e00ff */
[----:B------:R-:W-:Y:S02]  /*1d10*/  LOP3.LUT P1, RZ, R14, 0x4, RZ, 0xc0, !PT ;  /* 0x000000040eff7812 */ /* 0x000fe4000782c0ff */
[----:B------:R-:W2:Y:S01]  /*1d20*/  LDL R14, [R1+0x80] ;  /* 0x00008000010e7983 */ /* 0x000ea20000100800 */
[----:B------:R-:W-:Y:S01]  /*1d30*/  IMAD.WIDE.U32 R6, R18, R58, R16 ;  /* 0x0000003a12067225 */ /* 0x000fe200078e0010 */
[----:B---3--:R-:W-:Y:S02]  /*1d40*/  SHF.R.S32.HI R0, RZ, 0x1f, R31 ;  /* 0x0000001fff007819 */ /* 0x008fe4000001141f */
[----:B------:R-:W-:-:S02]  /*1d50*/  SEL R61, R31, RZ, !P0 ;  /* 0x000000ff1f3d7207 */ /* 0x000fc40004000000 */
[----:B------:R-:W1:Y:S01]  /*1d60*/  LDC.64 R30, c[0x0][0x408] ;  /* 0x00010200ff1e7b82 */ /* 0x000e620000000a00 */
[----:B------:R-:W-:-:S05]  /*1d70*/  SEL R12, R0, RZ, !P0 ;  /* 0x000000ff000c7207 */ /* 0x000fca0004000000 */
[----:B------:R-:W-:Y:S02]  /*1d80*/  IMAD R0, R12, UR4, RZ ;  /* 0x000000040c007c24 */ /* 0x000fe4000f8e02ff */
[----:B------:R-:W-:-:S04]  /*1d90*/  IMAD.WIDE.U32 R4, R61, UR4, R4 ;  /* 0x000000043d047c25 */ /* 0x000fc8000f8e0004 */
[----:B------:R-:W-:Y:S01]  /*1da0*/  IMAD R3, R61, UR5, R0 ;  /* 0x000000053d037c24 */ /* 0x000fe2000f8e0200 */
[----:B------:R-:W-:Y:S05]  /*1db0*/  @!P6 WARPSYNC.ALL ;  /* 0x000000000000e948 */ /* 0x000fea0003800000 */
[----:B------:R-:W-:Y:S01]  /*1dc0*/  ULDC.64 UR4, c[0x0][0x330] ;  /* 0x0000cc0000047ab9 */ /* 0x000fe20000000a00 */
[----:B------:R-:W-:Y:S02]  /*1dd0*/  IMAD R0, R38, R58, RZ ;  /* 0x0000003a26007224 */ /* 0x000fe400078e02ff */
[----:B------:R-:W-:Y:S02]  /*1de0*/  IMAD R11, R11, UR4, RZ ;  /* 0x000000040b0b7c24 */ /* 0x000fe4000f8e02ff */
[----:B------:R-:W-:-:S02]  /*1df0*/  IMAD R79, R18, R59, R0 ;  /* 0x0000003b124f7224 */ /* 0x000fc400078e0200 */
[C---:B------:R-:W-:Y:S02]  /*1e00*/  IMAD R13, R34.reuse, UR5, R11 ;  /* 0x00000005220d7c24 */ /* 0x040fe4000f8e020b */
[----:B------:R-:W-:Y:S01]  /*1e10*/  IMAD.WIDE.U32 R10, R34, UR4, R16 ;  /* 0x00000004220a7c25 */ /* 0x000fe2000f8e0010 */
[----:B------:R-:W-:Y:S01]  /*1e20*/  ULDC.64 UR4, c[0x0][0x338] ;  /* 0x0000ce0000047ab9 */ /* 0x000fe20000000a00 */
[----:B------:R-:W-:Y:S02]  /*1e30*/  IADD3 R80, R5, R3, RZ ;  /* 0x0000000305507210 */ /* 0x000fe40007ffe0ff */
[----:B-1----:R-:W-:Y:S01]  /*1e40*/  IMAD R0, R38, R30, RZ ;  /* 0x0000001e26007224 */ /* 0x002fe200078e02ff */
[----:B------:R-:W-:Y:S01]  /*1e50*/  IADD3 R81, P0, R4, R6, RZ ;  /* 0x0000000604517210 */ /* 0x000fe20007f1e0ff */
[----:B------:R-:W-:Y:S01]  /*1e60*/  IMAD.IADD R11, R11, 0x1, R13 ;  /* 0x000000010b0b7824 */ /* 0x000fe200078e020d */
[----:B------:R-:W-:Y:S01]  /*1e70*/  SHF.R.S32.HI R23, RZ, 0x1f, R22 ;  /* 0x0000001fff177819 */ /* 0x000fe20000011416 */
[----:B------:R-:W-:-:S02]  /*1e80*/  IMAD R3, R12, UR4, RZ ;  /* 0x000000040c037c24 */ /* 0x000fc4000f8e02ff */
[----:B------:R-:W-:Y:S02]  /*1e90*/  IMAD R13, R18, R31, R0 ;  /* 0x0000001f120d7224 */ /* 0x000fe400078e0200 */
[----:B------:R-:W-:Y:S01]  /*1ea0*/  IMAD R0, R38, R8, RZ ;  /* 0x0000000826007224 */ /* 0x000fe200078e02ff */
[----:B------:R-:W-:Y:S01]  /*1eb0*/  IADD3.X R79, R80, R7, R79, P0, !PT ;  /* 0x00000007504f7210 */ /* 0x000fe200007fe44f */
[C---:B------:R-:W-:Y:S02]  /*1ec0*/  IMAD R15, R61.reuse, UR5, R3 ;  /* 0x000000053d0f7c24 */ /* 0x040fe4000f8e0203 */
[----:B------:R-:W-:-:S04]  /*1ed0*/  IMAD.WIDE.U32 R60, R61, UR4, R10 ;  /* 0x000000043d3c7c25 */ /* 0x000fc8000f8e000a */
[----:B------:R-:W-:-:S04]  /*1ee0*/  IMAD.WIDE.U32 R20, R18, R8, R22 ;  /* 0x0000000812147225 */ /* 0x000fc800078e0016 */
[----:B------:R-:W-:Y:S01]  /*1ef0*/  IMAD R7, R18, R9, R0 ;  /* 0x0000000912077224 */ /* 0x000fe200078e0200 */
[----:B----4-:R-:W-:Y:S01]  /*1f00*/  ISETP.GE.AND P0, PT, R16, R73, PT ;  /* 0x000000491000720c */ /* 0x010fe20003f06270 */
[----:B------:R-:W-:Y:S01]  /*1f10*/  IMAD.WIDE.U32 R10, R18, R8, R16 ;  /* 0x00000008120a7225 */ /* 0x000fe200078e0010 */
[----:B------:R-:W-:Y:S01]  /*1f20*/  LOP3.LUT R36, R36, 0xfffffffb, RZ, 0xc0, !PT ;  /* 0xfffffffb24247812 */ /* 0x000fe200078ec0ff */
[----:B------:R-:W-:Y:S02]  /*1f30*/  ULDC UR4, c[0x0][0x2f4] ;  /* 0x0000bd0000047ab9 */ /* 0x000fe40000000800 */
[----:B------:R-:W-:Y:S02]  /*1f40*/  IMAD.IADD R21, R21, 0x1, R7 ;  /* 0x0000000115157824 */ /* 0x000fe400078e0207 */
[----:B------:R-:W-:Y:S01]  /*1f50*/  IMAD.IADD R11, R7, 0x1, R11 ;  /* 0x00000001070b7824 */ /* 0x000fe200078e020b */
[----:B-----5:R-:W-:Y:S02]  /*1f60*/  SHF.R.S32.HI R7, RZ, 0x1f, R24 ;  /* 0x0000001fff077819 */ /* 0x020fe40000011418 */
[----:B------:R-:W-:-:S03]  /*1f70*/  SEL R3, R73, RZ, P0 ;  /* 0x000000ff49037207 */ /* 0x000fc60000000000 */
[C---:B------:R-:W-:Y:S01]  /*1f80*/  IMAD R6, R7.reuse, R30, RZ ;  /* 0x0000001e07067224 */ /* 0x040fe200078e02ff */
[----:B------:R-:W-:Y:S01]  /*1f90*/  @P1 LOP3.LUT R36, R36, 0x4, RZ, 0xfc, !PT ;  /* 0x0000000424241812 */ /* 0x000fe200078efcff */
[----:B------:R-:W-:Y:S02]  /*1fa0*/  IMAD R7, R7, R8, RZ ;  /* 0x0000000807077224 */ /* 0x000fe400078e02ff */
[----:B------:R-:W-:Y:S01]  /*1fb0*/  IMAD R67, R24, R31, R6 ;  /* 0x0000001f18437224 */ /* 0x000fe200078e0206 */
[----:B------:R-:W-:Y:S01]  /*1fc0*/  IADD3 R6, P1, R18, R39, RZ ;  /* 0x0000002712067210 */ /* 0x000fe20007f3e0ff */
[----:B0-----:R-:W-:Y:S02]  /*1fd0*/  VIADD R40, R40, 0xffffff80 ;  /* 0xffffff8028287836 */ /* 0x001fe40000000000 */
[----:B------:R-:W-:Y:S02]  /*1fe0*/  IMAD.IADD R3, R16, 0x1, R3 ;  /* 0x0000000110037824 */ /* 0x000fe400078e0203 */
[----:B------:R-:W-:-:S02]  /*1ff0*/  IMAD R65, R24, R9, R7 ;  /* 0x0000000918417224 */ /* 0x000fc400078e0207 */
[----:B------:R-:W-:Y:S01]  /*2000*/  IMAD.X R7, R38, 0x1, R41, P1 ;  /* 0x0000000126077824 */ /* 0x000fe200008e0629 */
[----:B------:R-:W-:Y:S02]  /*2010*/  SHF.R.S32.HI R38, RZ, 0x1f, R40 ;  /* 0x0000001fff267819 */ /* 0x000fe40000011428 */
[----:B------:R-:W-:Y:S02]  /*2020*/  SHF.R.S32.HI R0, RZ, 0x1f, R3 ;  /* 0x0000001fff007819 */ /* 0x000fe40000011403 */
[----:B------:R-:W-:Y:S02]  /*2030*/  LOP3.LUT R78, R78, 0x1c0, RZ, 0xc0, !PT ;  /* 0x000001c04e4e7812 */ /* 0x000fe400078ec0ff */
[----:B------:R-:W-:Y:S01]  /*2040*/  LEA.HI R38, R38, R40, RZ, 0x5 ;  /* 0x0000002826267211 */ /* 0x000fe200078f28ff */
[C---:B------:R-:W-:Y:S01]  /*2050*/  VIADD R40, R18.reuse, 0x60 ;  /* 0x0000006012287836 */ /* 0x040fe20000000000 */
[----:B------:R-:W-:Y:S01]  /*2060*/  IADD3 R32, R18, 0x60, RZ ;  /* 0x0000006012207810 */ /* 0x000fe20007ffe0ff */
[----:B------:R0:W-:Y:S01]  /*2070*/  STL [R1], R36 ;  /* 0x0000002401007387 */ /* 0x0001e20000100800 */
[----:B------:R-:W-:-:S02]  /*2080*/  LEA.HI R3, R0, R3, RZ, 0x3 ;  /* 0x0000000300037211 */ /* 0x000fc400078f18ff */
[----:B------:R-:W-:Y:S02]  /*2090*/  SHF.R.U32.HI R75, RZ, 0x3, R78 ;  /* 0x00000003ff4b7819 */ /* 0x000fe4000001164e */
[----:B------:R-:W-:Y:S01]  /*20a0*/  LOP3.LUT R0, R78, 0x18, R16, 0xf8, !PT ;  /* 0x000000184e007812 */ /* 0x000fe200078ef810 */
[----:B------:R-:W-:Y:S01]  /*20b0*/  IMAD.SHL.U32 R40, R40, 0x40, RZ ;  /* 0x0000004028287824 */ /* 0x000fe200078e00ff */
[----:B------:R-:W-:Y:S02]  /*20c0*/  SHF.R.S32.HI R76, RZ, 0x1f, R32 ;  /* 0x0000001fff4c7819 */ /* 0x000fe40000011420 */
[----:B------:R-:W-:Y:S02]  /*20d0*/  SHF.L.U32 R32, R32, 0x6, RZ ;  /* 0x0000000620207819 */ /* 0x000fe400000006ff */
[----:B------:R-:W-:Y:S02]  /*20e0*/  LOP3.LUT R0, R0, R75, RZ, 0x3c, !PT ;  /* 0x0000004b00007212 */ /* 0x000fe400078e3cff */
[----:B------:R-:W-:Y:S01]  /*20f0*/  SHF.R.S32.HI R38, RZ, 0x5, R38 ;  /* 0x00000005ff267819 */ /* 0x000fe20000011426 */
[----:B------:R-:W-:Y:S01]  /*2100*/  IMAD.WIDE.U32 R56, R18, R30, R22 ;  /* 0x0000001e12387225 */ /* 0x000fe200078e0016 */
[----:B------:R-:W-:-:S02]  /*2110*/  LOP3.LUT R40, R40, 0x1c0, RZ, 0xc0, !PT ;  /* 0x000001c028287812 */ /* 0x000fc400078ec0ff */
[----:B------:R-:W-:Y:S01]  /*2120*/  LOP3.LUT R32, R32, 0x1c0, RZ, 0xc0, !PT ;  /* 0x000001c020207812 */ /* 0x000fe200078ec0ff */
[----:B------:R-:W-:Y:S01]  /*2130*/  IMAD.WIDE.U32 R34, R18, R30, R16 ;  /* 0x0000001e12227225 */ /* 0x000fe200078e0010 */
[----:B------:R-:W-:-:S03]  /*2140*/  LOP3.LUT R12, R40, 0x38, R3, 0xf8, !PT ;  /* 0x00000038280c7812 */ /* 0x000fc600078ef803 */
[----:B------:R-:W-:Y:S01]  /*2150*/  IMAD R69, R38, 0x200, R0 ;  /* 0x0000020026457824 */ /* 0x000fe200078e0200 */
[----:B------:R-:W-:Y:S01]  /*2160*/  LOP3.LUT R0, R78, 0x38, R3, 0xf8, !PT ;  /* 0x000000384e007812 */ /* 0x000fe200078ef803 */
[----:B------:R-:W-:Y:S01]  /*2170*/  IMAD.IADD R57, R57, 0x1, R13 ;  /* 0x0000000139397824 */ /* 0x000fe200078e020d */
[----:B------:R-:W-:Y:S01]  /*2180*/  SHF.R.U32.HI R32, RZ, 0x3, R32 ;  /* 0x00000003ff207819 */ /* 0x000fe20000011620 */
[----:B------:R-:W-:Y:S01]  /*2190*/  IMAD.IADD R35, R13, 0x1, R35 ;  /* 0x000000010d237824 */ /* 0x000fe200078e0223 */
[----:B------:R-:W-:Y:S01]  /*21a0*/  LOP3.LUT R0, R0, R75, RZ, 0x3c, !PT ;  /* 0x0000004b00007212 */ /* 0x000fe200078e3cff */
[----:B------:R-:W-:Y:S01]  /*21b0*/  IMAD R37, R9, 0xc0, RZ ;  /* 0x000000c009257824 */ /* 0x000fe200078e02ff */
[----:B------:R-:W-:Y:S01]  /*21c0*/  LOP3.LUT R12, R12, R32, RZ, 0x3c, !PT ;  /* 0x000000200c0c7212 */ /* 0x000fe200078e3cff */
[----:B------:R-:W-:Y:S01]  /*21d0*/  IMAD.WIDE.U32 R20, R24, R8, R20 ;  /* 0x0000000818147225 */ /* 0x000fe200078e0014 */
[----:B------:R-:W-:-:S03]  /*21e0*/  LOP3.LUT R64, R3, 0xfffffff8, RZ, 0xc0, !PT ;  /* 0xfffffff803407812 */ /* 0x000fc600078ec0ff */
[----:B------:R-:W-:-:S04]  /*21f0*/  IMAD.WIDE.U32 R10, R24, R8, R10 ;  /* 0x00000008180a7225 */ /* 0x000fc800078e000a */
[----:B------:R-:W-:Y:S02]  /*2200*/  IMAD R13, R59, 0xc0, RZ ;  /* 0x000000c03b0d7824 */ /* 0x000fe400078e02ff */
[----:B------:R-:W-:Y:S02]  /*2210*/  IMAD R71, R31, 0xc0, RZ ;  /* 0x000000c01f477824 */ /* 0x000fe400078e02ff */
[----:B------:R-:W-:-:S04]  /*2220*/  IMAD.WIDE.U32 R56, R24, R30, R56 ;  /* 0x0000001e18387225 */ /* 0x000fc800078e0038 */
[----:B------:R-:W-:-:S04]  /*2230*/  IMAD.WIDE.U32 R34, R24, R30, R34 ;  /* 0x0000001e18227225 */ /* 0x000fc800078e0022 */
[----:B------:R-:W-:-:S04]  /*2240*/  IMAD.WIDE.U32 R8, R8, 0xc0, RZ ;  /* 0x000000c008087825 */ /* 0x000fc800078e00ff */
[----:B------:R-:W-:Y:S02]  /*2250*/  VIADD R77, R16, 0x20 ;  /* 0x00000020104d7836 */ /* 0x000fe40000000000 */
[----:B------:R-:W-:Y:S01]  /*2260*/  IMAD.WIDE.U32 R58, R58, 0xc0, RZ ;  /* 0x000000c03a3a7825 */ /* 0x000fe200078e00ff */
[----:B------:R-:W-:-:S03]  /*2270*/  SHF.R.S32.HI R63, RZ, 0x3, R3 ;  /* 0x00000003ff3f7819 */ /* 0x000fc60000011403 */
[----:B------:R-:W-:Y:S01]  /*2280*/  IMAD.WIDE.U32 R30, R30, 0xc0, RZ ;  /* 0x000000c01e1e7825 */ /* 0x000fe200078e00ff */
[----:B------:R-:W-:Y:S02]  /*2290*/  IADD3 R70, R9, R37, RZ ;  /* 0x0000002509467210 */ /* 0x000fe40007ffe0ff */
[----:B------:R-:W-:Y:S01]  /*22a0*/  ISETP.GE.AND P1, PT, R16, UR4, PT ;  /* 0x0000000410007c0c */ /* 0x000fe2000bf26270 */
[----:B------:R-:W-:Y:S01]  /*22b0*/  IMAD.IADD R68, R57, 0x1, R67 ;  /* 0x0000000139447824 */ /* 0x000fe200078e0243 */
[----:B------:R-:W-:Y:S01]  /*22c0*/  ISETP.GE.AND P2, PT, R77, UR4, PT ;  /* 0x000000044d007c0c */ /* 0x000fe2000bf46270 */
[----:B------:R-:W-:Y:S01]  /*22d0*/  IMAD.IADD R66, R21, 0x1, R65 ;  /* 0x0000000115427824 */ /* 0x000fe200078e0241 */
[----:B------:R-:W-:Y:S01]  /*22e0*/  SHF.R.S32.HI R62, RZ, 0x1f, R64 ;  /* 0x0000001fff3e7819 */ /* 0x000fe20000011440 */
[----:B------:R-:W-:Y:S02]  /*22f0*/  IMAD R32, R38, 0x200, R0 ;  /* 0x0000020026207824 */ /* 0x000fe400078e0200 */
[----:B------:R-:W-:-:S02]  /*2300*/  VIADD R74, R42, 0x8 ;  /* 0x000000082a4a7836 */ /* 0x000fc40000000000 */
[----:B------:R-:W-:Y:S02]  /*2310*/  IMAD.SHL.U32 R73, R73, 0x2, RZ ;  /* 0x0000000249497824 */ /* 0x000fe400078e00ff */
[----:B------:R-:W-:Y:S02]  /*2320*/  IMAD.IADD R72, R59, 0x1, R13 ;  /* 0x000000013b487824 */ /* 0x000fe400078e020d */
[----:B------:R-:W-:Y:S02]  /*2330*/  IMAD.IADD R71, R31, 0x1, R71 ;  /* 0x000000011f477824 */ /* 0x000fe400078e0247 */
[----:B------:R-:W-:Y:S02]  /*2340*/  IMAD.IADD R67, R67, 0x1, R35 ;  /* 0x0000000143437824 */ /* 0x000fe400078e0223 */
[----:B------:R-:W-:Y:S02]  /*2350*/  IMAD.IADD R65, R65, 0x1, R11 ;  /* 0x0000000141417824 */ /* 0x000fe400078e020b */
[----:B------:R-:W-:-:S02]  /*2360*/  IMAD.IADD R0, R61, 0x1, R15 ;  /* 0x000000013d007824 */ /* 0x000fc400078e020f */
[----:B--2---:R-:W-:Y:S01]  /*2370*/  IMAD.IADD R3, R14, 0x1, R12 ;  /* 0x000000010e037824 */ /* 0x004fe200078e020c */
[----:B0-----:R-:W-:Y:S06]  /*2380*/  @!P6 BAR.SYNC.DEFER_BLOCKING 0x9, 0x100 ;  /* 0x024400000000eb1d */ /* 0x001fec0000010000 */
.L_x_454:
[----:B------:R-:W2:Y:S01]  /*2390*/  LDL R39, [R1+0x70] ;  /* 0x0000700001277983 */ /* 0x000ea20000100800 */
[----:B------:R-:W0:Y:S03]  /*23a0*/  LDC.64 R84, c[0x0][0x2e8] ;  /* 0x0000ba00ff547b82 */ /* 0x000e260000000a00 */
[----:B------:R-:W3:Y:S01]  /*23b0*/  LDL.LU R38, [R1] ;  /* 0x0000000001267983 */ /* 0x000ee20000300800 */
[----:B------:R-:W-:Y:S01]  /*23c0*/  VIADD R37, R27, 0xffffffff ;  /* 0xffffffff1b257836 */ /* 0x000fe20000000000 */
[----:B------:R-:W-:Y:S05]  /*23d0*/  YIELD ;  /* 0x0000000000007946 */ /* 0x000fea0003800000 */
[----:B------:R-:W-:Y:S01]  /*23e0*/  SHF.R.S32.HI R36, RZ, 0x1f, R37 ;  /* 0x0000001fff247819 */ /* 0x000fe20000011425 */
[-C--:B------:R-:W-:Y:S01]  /*23f0*/  IMAD R13, R72, R37.reuse, RZ ;  /* 0x00000025480d7224 */ /* 0x080fe200078e02ff */
[----:B------:R-:W1:Y:S01]  /*2400*/  LDC.64 R90, c[0x0][0x300] ;  /* 0x0000c000ff5a7b82 */ /* 0x000e620000000a00 */
[----:B------:R-:W-:Y:S01]  /*2410*/  IMAD.WIDE.U32 R14, R58, R37, RZ ;  /* 0x000000253a0e7225 */ /* 0x000fe200078e00ff */
[----:B------:R-:W-:Y:S03]  /*2420*/  BSSY B0, `(.L_x_405) ;  /* 0x00002f8000007945 */ /* 0x000fe60003800000 */
[----:B------:R-:W-:-:S02]  /*2430*/  IMAD R13, R36, R58, R13 ;  /* 0x0000003a240d7224 */ /* 0x000fc400078e020d */
[----:B------:R-:W-:Y:S01]  /*2440*/  IMAD.MOV.U32 R88, RZ, RZ, R14 ;  /* 0x000000ffff587224 */ /* 0x000fe200078e000e */
[----:B------:R-:W-:Y:S01]  /*2450*/  IADD3 R14, P4, R81, R14, RZ ;  /* 0x0000000e510e7210 */ /* 0x000fe20007f9e0ff */
[----:B------:R-:W-:Y:S01]  /*2460*/  IMAD.IADD R89, R15, 0x1, R13 ;  /* 0x000000010f597824 */ /* 0x000fe200078e020d */
[----:B------:R-:W4:Y:S01]  /*2470*/  LDC R92, c[0x0][0x3f4] ;  /* 0x0000fd00ff5c7b82 */ /* 0x000f220000000800 */
[----:B------:R-:W-:Y:S02]  /*2480*/  IMAD R87, R19, 0x3000, R69 ;  /* 0x0000300013577824 */ /* 0x000fe400078e0245 */
[----:B------:R-:W-:Y:S01]  /*2490*/  IMAD.X R15, R89, 0x1, R79, P4 ;  /* 0x00000001590f7824 */ /* 0x000fe200020e064f */
[C---:B0-----:R-:W-:Y:S02]  /*24a0*/  LEA R42, P4, R14.reuse, R84, 0x1 ;  /* 0x000000540e2a7211 */ /* 0x041fe400078808ff */
[----:B------:R-:W-:Y:S02]  /*24b0*/  IADD3 R83, R87, 0x20, RZ ;  /* 0x0000002057537810 */ /* 0x000fe40007ffe0ff */
[----:B------:R-:W-:-:S02]  /*24c0*/  LEA.HI.X R43, R14, R85, R15, 0x1, P4 ;  /* 0x000000550e2b7211 */ /* 0x000fc400020f0c0f */
[----:B------:R-:W-:Y:S01]  /*24d0*/  ISETP.GT.AND P4, PT, R37, R28, PT ;  /* 0x0000001c2500720c */ /* 0x000fe20003f84270 */
[----:B-1----:R-:W-:-:S04]  /*24e0*/  IMAD.WIDE.U32 R12, R90, 0x60, R88 ;  /* 0x000000605a0c7825 */ /* 0x002fc800078e0058 */
[----:B------:R-:W-:Y:S01]  /*24f0*/  IMAD R27, R91, 0x60, RZ ;  /* 0x000000605b1b7824 */ /* 0x000fe200078e02ff */
[----:B------:R-:W-:-:S04]  /*2500*/  IADD3 R12, P3, R81, R12, RZ ;  /* 0x0000000c510c7210 */ /* 0x000fc80007f7e0ff */
[----:B------:R-:W-:Y:S01]  /*2510*/  IADD3.X R13, R79, R13, R27, P3, !PT ;  /* 0x0000000d4f0d7210 */ /* 0x000fe20001ffe41b */
[----:B------:R-:W-:Y:S01]  /*2520*/  IMAD.MOV.U32 R27, RZ, RZ, R37 ;  /* 0x000000ffff1b7224 */ /* 0x000fe200078e0025 */
[----:B------:R-:W-:-:S04]  /*2530*/  LEA R40, P3, R12, R84, 0x1 ;  /* 0x000000540c287211 */ /* 0x000fc800078608ff */
[----:B------:R-:W-:Y:S02]  /*2540*/  LEA.HI.X R41, R12, R85, R13, 0x1, P3 ;  /* 0x000000550c297211 */ /* 0x000fe400018f0c0d */
[----:B----4-:R-:W-:Y:S02]  /*2550*/  ISETP.GE.AND P3, PT, R92, 0x1, PT ;  /* 0x000000015c00780c */ /* 0x010fe40003f66270 */
[----:B--2---:R-:W-:Y:S02]  /*2560*/  LOP3.LUT P5, RZ, R39, 0x4, RZ, 0xc0, !PT ;  /* 0x0000000427ff7812 */ /* 0x004fe400078ac0ff */
[----:B---3--:R-:W-:-:S04]  /*2570*/  LOP3.LUT R38, R38, 0xfffffffd, RZ, 0xc0, !PT ;  /* 0xfffffffd26267812 */ /* 0x008fc800078ec0ff */
[----:B------:R-:W-:-:S05]  /*2580*/  @P4 LOP3.LUT R38, R38, 0x2, RZ, 0xfc, !PT ;  /* 0x0000000226264812 */ /* 0x000fca00078efcff */
[----:B------:R0:W-:Y:S02]  /*2590*/  STL [R1], R38 ;  /* 0x0000002601007387 */ /* 0x0001e40000100800 */
[C---:B------:R-:W-:Y:S02]  /*25a0*/  @P5 VIADD R83, R87.reuse, 0xffffffe0 ;  /* 0xffffffe057535836 */ /* 0x040fe40000000000 */
[--C-:B------:R-:W-:Y:S02]  /*25b0*/  IMAD R87, R87, 0x2, R26.reuse ;  /* 0x0000000257577824 */ /* 0x100fe400078e021a */
[----:B------:R-:W-:Y:S01]  /*25c0*/  IMAD R83, R83, 0x2, R26 ;  /* 0x0000000253537824 */ /* 0x000fe200078e021a */
[----:B------:R-:W-:Y:S06]  /*25d0*/  @!P3 BRA `(.L_x_406) ;  /* 0x0000002c0004b947 */ /* 0x000fec0003800000 */
[----:B------:R-:W-:Y:S01]  /*25e0*/  ULDC.U8 UR4, c[0x0][0x410] ;  /* 0x0001040000047ab9 */ /* 0x000fe20000000000 */
[-C--:B------:R-:W-:Y:S01]  /*25f0*/  IMAD R13, R70, R37.reuse, RZ ;  /* 0x00000025460d7224 */ /* 0x080fe200078e02ff */
[----:B------:R-:W-:Y:S01]  /*2600*/  ISETP.NE.AND P3, PT, RZ, UR4, PT ;  /* 0x00000004ff007c0c */ /* 0x000fe2000bf65270 */
[-C--:B------:R-:W-:Y:S02]  /*2610*/  IMAD R15, R71, R37.reuse, RZ ;  /* 0x00000025470f7224 */ /* 0x080fe400078e02ff */
[----:B------:R-:W-:Y:S02]  /*2620*/  IMAD R86, R27, -0xc0, R29 ;  /* 0xffffff401b567824 */ /* 0x000fe400078e021d */
[C---:B------:R-:W-:Y:S02]  /*2630*/  IMAD R13, R36.reuse, R8, R13 ;  /* 0x00000008240d7224 */ /* 0x040fe400078e020d */
[----:B------:R-:W-:Y:S01]  /*2640*/  IMAD R15, R36, R30, R15 ;  /* 0x0000001e240f7224 */ /* 0x000fe200078e020f */
[----:B------:R-:W-:Y:S01]  /*2650*/  VIMNMX R86, R86, 0xc0, PT ;  /* 0x000000c056567848 */ /* 0x000fe20003fe0100 */
[----:B------:R-:W-:-:S04]  /*2660*/  IMAD.WIDE.U32 R50, R8, R37, RZ ;  /* 0x0000002508327225 */ /* 0x000fc800078e00ff */
[----:B------:R-:W-:-:S04]  /*2670*/  IMAD.WIDE.U32 R48, R30, R37, RZ ;  /* 0x000000251e307225 */ /* 0x000fc800078e00ff */
[----:B------:R-:W-:Y:S02]  /*2680*/  IMAD.IADD R93, R51, 0x1, R13 ;  /* 0x00000001335d7824 */ /* 0x000fe400078e020d */
[----:B------:R-:W-:Y:S01]  /*2690*/  IMAD.IADD R82, R49, 0x1, R15 ;  /* 0x0000000131527824 */ /* 0x000fe200078e020f */
[----:B------:R-:W-:Y:S06]  /*26a0*/  @!P3 BRA `(.L_x_407) ;  /* 0x000000140018b947 */ /* 0x000fec0003800000 */
[----:B------:R-:W-:Y:S01]  /*26b0*/  ISETP.GE.AND P4, PT, R18, R86, PT ;  /* 0x000000561200720c */ /* 0x000fe20003f86270 */
[----:B------:R-:W-:Y:S01]  /*26c0*/  BSSY B1, `(.L_x_408) ;  /* 0x000001e000017945 */ /* 0x000fe20003800000 */
[----:B------:R-:W-:Y:S02]  /*26d0*/  CS2R R36, SRZ ;  /* 0x0000000000247805 */ /* 0x000fe4000001ff00 */
[----:B------:R-:W-:Y:S02]  /*26e0*/  CS2R R52, SRZ ;  /* 0x0000000000347805 */ /* 0x000fe4000001ff00 */
[----:B------:R-:W-:Y:S02]  /*26f0*/  CS2R R84, SRZ ;  /* 0x0000000000547805 */ /* 0x000fe4000001ff00 */
[----:B------:R-:W-:Y:S02]  /*2700*/  CS2R R54, SRZ ;  /* 0x0000000000367805 */ /* 0x000fe4000001ff00 */
[----:B------:R-:W-:-:S02]  /*2710*/  CS2R R44, SRZ ;  /* 0x00000000002c7805 */ /* 0x000fc4000001ff00 */
[----:B0-----:R-:W-:Y:S02]  /*2720*/  CS2R R38, SRZ ;  /* 0x0000000000267805 */ /* 0x001fe4000001ff00 */
[----:B------:R-:W-:Y:S02]  /*2730*/  CS2R R46, SRZ ;  /* 0x00000000002e7805 */ /* 0x000fe4000001ff00 */
[----:B------:R-:W-:Y:S01]  /*2740*/  CS2R R88, SRZ ;  /* 0x0000000000587805 */ /* 0x000fe2000001ff00 */
[----:B------:R-:W-:Y:S06]  /*2750*/  @P4 BRA `(.L_x_409) ;  /* 0x0000000000504947 */ /* 0x000fec0003800000 */
[----:B------:R-:W-:Y:S01]  /*2760*/  IADD3 R13, P3, R20, R50, RZ ;  /* 0x00000032140d7210 */ /* 0x000fe20007f7e0ff */
[----:B------:R-:W-:Y:S01]  /*2770*/  ULDC.64 UR4, c[0x0][0x3e8] ;  /* 0x0000fa0000047ab9 */ /* 0x000fe20000000a00 */
[----:B------:R-:W-:Y:S02]  /*2780*/  CS2R R84, SRZ ;  /* 0x0000000000547805 */ /* 0x000fe4000001ff00 */
[----:B------:R-:W-:Y:S01]  /*2790*/  CS2R R88, SRZ ;  /* 0x0000000000587805 */ /* 0x000fe2000001ff00 */
[----:B------:R-:W-:Y:S01]  /*27a0*/  IMAD.X R14, R93, 0x1, R66, P3 ;  /* 0x000000015d0e7824 */ /* 0x000fe200018e0642 */
[----:B------:R-:W-:-:S04]  /*27b0*/  IADD3 R15, P3, R56, R48, RZ ;  /* 0x00000030380f7210 */ /* 0x000fc80007f7e0ff */
[----:B------:R-:W-:Y:S02]  /*27c0*/  IADD3.X R52, R82, R68, RZ, P3, !PT ;  /* 0x0000004452347210 */ /* 0x000fe40001ffe4ff */
[----:B------:R-:W-:-:S04]  /*27d0*/  LEA R12, P3, R13, UR4, 0x1 ;  /* 0x000000040d0c7c11 */ /* 0x000fc8000f8608ff */
[----:B------:R-:W-:Y:S01]  /*27e0*/  LEA.HI.X R13, R13, UR5, R14, 0x1, P3 ;  /* 0x000000050d0d7c11 */ /* 0x000fe200098f0c0e */
[----:B------:R-:W-:Y:S02]  /*27f0*/  ULDC.64 UR4, c[0x0][0x400] ;  /* 0x0001000000047ab9 */ /* 0x000fe40000000a00 */
[----:B------:R-:W-:-:S04]  /*2800*/  LEA R14, P3, R15, UR4, 0x1 ;  /* 0x000000040f0e7c11 */ /* 0x000fc8000f8608ff */
[----:B------:R-:W-:Y:S02]  /*2810*/  LEA.HI.X R15, R15, UR5, R52, 0x1, P3 ;  /* 0x000000050f0f7c11 */ /* 0x000fe400098f0c34 */
[----:B------:R-:W-:Y:S02]  /*2820*/  ISETP.GE.AND P3, PT, R22, R92, PT ;  /* 0x0000005c1600720c */ /* 0x000fe40003f66270 */
[----:B------:R-:W-:Y:S02]  /*2830*/  CS2R R52, SRZ ;  /* 0x0000000000347805 */ /* 0x000fe4000001ff00 */
[----:B------:R-:W-:-:S09]  /*2840*/  CS2R R54, SRZ ;  /* 0x0000000000367805 */ /* 0x000fd2000001ff00 */
[----:B------:R0:W5:Y:S04]  /*2850*/  @!P3 LDG.E.64 R84, desc[UR56][R12.64] ;  /* 0x000000380c54b981 */ /* 0x000168000c1e1b00 */
[----:B------:R0:W5:Y:S01]  /*2860*/  @!P3 LDG.E.64 R88, desc[UR56][R14.64] ;  /* 0x000000380e58b981 */ /* 0x000162000c1e1b00 */
[----:B------:R-:W-:-:S13]  /*2870*/  ISETP.GE.AND P3, PT, R154, R92, PT ;  /* 0x0000005c9a00720c */ /* 0x000fda0003f66270 */
[----:B------:R0:W5:Y:S04]  /*2880*/  @!P3 LDG.E.64 R52, desc[UR56][R12.64+0x20] ;  /* 0x000020380c34b981 */ /* 0x000168000c1e1b00 */
[----:B------:R0:W5:Y:S02]  /*2890*/  @!P3 LDG.E.64 R54, desc[UR56][R14.64+0x20] ;  /* 0x000020380e36b981 */ /* 0x000164000c1e1b00 */
.L_x_409:
[----:B------:R-:W-:Y:S05]  /*28a0*/  BSYNC B1 ;  /* 0x0000000000017941 */ /* 0x000fea0003800000 */
.L_x_408:
[----:B0-----:R-:W-:Y:S01]  /*28b0*/  VIADD R12, R18, 0x60 ;  /* 0x00000060120c7836 */ /* 0x001fe20000000000 */
[----:B------:R-:W-:Y:S01]  /*28c0*/  BSSY B1, `(.L_x_410) ;  /* 0x0000021000017945 */ /* 0x000fe20003800000 */
[----:B-----5:R-:W-:Y:S02]  /*28d0*/  IMAD.MOV.U32 R90, RZ, RZ, R52 ;  /* 0x000000ffff5a7224 */ /* 0x020fe400078e0034 */
[----:B------:R-:W-:Y:S01]  /*28e0*/  IMAD.MOV.U32 R91, RZ, RZ, R53 ;  /* 0x000000ffff5b7224 */ /* 0x000fe200078e0035 */
[----:B------:R-:W-:-:S13]  /*28f0*/  ISETP.GE.AND P5, PT, R12, R86, PT ;  /* 0x000000560c00720c */ /* 0x000fda0003fa6270 */
[----:B------:R-:W-:Y:S05]  /*2900*/  @P5 BRA `(.L_x_411) ;  /* 0x0000000000705947 */ /* 0x000fea0003800000 */
[----:B------:R-:W0:Y:S01]  /*2910*/  LDC.64 R12, c[0x0][0x3f8] ;  /* 0x0000fe00ff0c7b82 */ /* 0x000e220000000a00 */
[----:B------:R-:W-:Y:S01]  /*2920*/  IMAD.MOV.U32 R51, RZ, RZ, R93 ;  /* 0x000000ffff337224 */ /* 0x000fe200078e005d */
[----:B------:R-:W-:Y:S01]  /*2930*/  ULDC.64 UR4, c[0x0][0x3e8] ;  /* 0x0000fa0000047ab9 */ /* 0x000fe20000000a00 */
[----:B------:R-:W-:Y:S01]  /*2940*/  IMAD.MOV.U32 R49, RZ, RZ, R82 ;  /* 0x000000ffff317224 */ /* 0x000fe200078e0052 */
[----:B------:R-:W-:Y:S02]  /*2950*/  CS2R R44, SRZ ;  /* 0x00000000002c7805 */ /* 0x000fe4000001ff00 */
[----:B------:R-:W-:Y:S01]  /*2960*/  CS2R R46, SRZ ;  /* 0x00000000002e7805 */ /* 0x000fe2000001ff00 */
[----:B0-----:R-:W-:-:S04]  /*2970*/  IMAD.WIDE.U32 R50, R12, 0x60, R50 ;  /* 0x000000600c327825 */ /* 0x001fc800078e0032 */
[----:B------:R-:W-:Y:S01]  /*2980*/  IMAD R13, R13, 0x60, RZ ;  /* 0x000000600d0d7824 */ /* 0x000fe200078e02ff */
[----:B------:R-:W-:-:S04]  /*2990*/  IADD3 R14, P3, R20, R50, RZ ;  /* 0x00000032140e7210 */ /* 0x000fc80007f7e0ff */
[----:B------:R-:W-:Y:S02]  /*29a0*/  IADD3.X R51, R66, R51, R13, P3, !PT ;  /* 0x0000003342337210 */ /* 0x000fe40001ffe40d */
[----:B------:R-:W0:Y:S02]  /*29b0*/  LDC.64 R12, c[0x0][0x408] ;  /* 0x00010200ff0c7b82 */ /* 0x000e240000000a00 */
[----:B0-----:R-:W-:-:S04]  /*29c0*/  IMAD.WIDE.U32 R48, R12, 0x60, R48 ;  /* 0x000000600c307825 */ /* 0x001fc800078e0030 */
[----:B------:R-:W-:Y:S01]  /*29d0*/  IMAD R13, R13, 0x60, RZ ;  /* 0x000000600d0d7824 */ /* 0x000fe200078e02ff */
[----:B------:R-:W-:-:S04]  /*29e0*/  IADD3 R15, P3, R56, R48, RZ ;  /* 0x00000030380f7210 */ /* 0x000fc80007f7e0ff */
[----:B------:R-:W-:Y:S02]  /*29f0*/  IADD3.X R48, R68, R49, R13, P3, !PT ;  /* 0x0000003144307210 */ /* 0x000fe40001ffe40d */
        /* <DEDUP_REMOVED lines=13> */
.L_x_411:
[----:B------:R-:W-:Y:S05]  /*2ad0*/  BSYNC B1 ;  /* 0x0000000000017941 */ /* 0x000fea0003800000 */
.L_x_410:
[----:B------:R-:W2:Y:S01]  /*2ae0*/  LDL R48, [R1+0x14] ;  /* 0x0000140001307983 */ /* 0x000ea20000100800 */
[----:B0-----:R-:W-:Y:S01]  /*2af0*/  IMAD.MOV.U32 R13, RZ, RZ, R85 ;  /* 0x000000ffff0d7224 */ /* 0x001fe200078e0055 */
[----:B------:R-:W-:Y:S01]  /*2b00*/  PRMT R100, R90, 0x7610, R100 ;  /* 0x000076105a647816 */ /* 0x000fe20000000064 */
[----:B------:R-:W-:Y:S01]  /*2b10*/  IMAD.MOV.U32 R12, RZ, RZ, R84 ;  /* 0x000000ffff0c7224 */ /* 0x000fe200078e0054 */
[----:B------:R-:W-:Y:S01]  /*2b20*/  PRMT R99, R91, 0x7610, R99 ;  /* 0x000076105b637816 */ /* 0x000fe20000000063 */
[----:B------:R-:W-:Y:S01]  /*2b30*/  IMAD.MOV.U32 R14, RZ, RZ, R88 ;  /* 0x000000ffff0e7224 */ /* 0x000fe200078e0058 */
[----:B------:R-:W-:Y:S01]  /*2b40*/  PRMT R50, R50, 0x5410, R13 ;  /* 0x0000541032327816 */ /* 0x000fe2000000000d */
[----:B------:R-:W-:Y:S01]  /*2b50*/  IMAD.MOV.U32 R13, RZ, RZ, R55 ;  /* 0x000000ffff0d7224 */ /* 0x000fe200078e0037 */
[----:B------:R-:W-:Y:S01]  /*2b60*/  PRMT R49, R49, 0x5410, R12 ;  /* 0x0000541031317816 */ /* 0x000fe2000000000c */
[----:B------:R-:W-:Y:S01]  /*2b70*/  IMAD.MOV.U32 R15, RZ, RZ, R89 ;  /* 0x000000ffff0f7224 */ /* 0x000fe200078e0059 */
[----:B------:R-:W-:-:S02]  /*2b80*/  MOV R12, R54 ;  /* 0x00000036000c7202 */ /* 0x000fc40000000f00 */
[----:B------:R-:W-:Y:S01]  /*2b90*/  PRMT R97, R13, 0x7610, R97 ;  /* 0x000076100d617816 */ /* 0x000fe20000000061 */
[----:B-----5:R-:W-:Y:S01]  /*2ba0*/  IMAD.MOV.U32 R13, RZ, RZ, R37 ;  /* 0x000000ffff0d7224 */ /* 0x020fe200078e0025 */
        /* <DEDUP_REMOVED lines=12> */
[----:B------:R-:W-:-:S02]  /*2c70*/  PRMT R49, R12, 0x7610, R49 ;  /* 0x000076100c317816 */ /* 0x000fc40000000031 */
[----:B------:R-:W-:Y:S02]  /*2c80*/  MOV R12, R38 ;  /* 0x00000026000c7202 */ /* 0x000fe40000000f00 */
[----:B------:R-:W-:Y:S02]  /*2c90*/  PRMT R90, R13, 0x7610, R90 ;  /* 0x000076100d5a7816 */ /* 0x000fe4000000005a */
[----:B------:R-:W-:Y:S02]  /*2ca0*/  PRMT R51, R12, 0x7610, R51 ;  /* 0x000076100c337816 */ /* 0x000fe40000000033 */
[----:B------:R-:W-:Y:S02]  /*2cb0*/  PRMT R95, R14, 0x7610, R95 ;  /* 0x000076100e5f7816 */ /* 0x000fe4000000005f */
[----:B------:R-:W-:Y:S02]  /*2cc0*/  PRMT R96, R15, 0x7610, R96 ;  /* 0x000076100f607816 */ /* 0x000fe40000000060 */
[----:B--2---:R-:W-:-:S13]  /*2cd0*/  ISETP.NE.AND P3, PT, R48, 0x3, PT ;  /* 0x000000033000780c */ /* 0x004fda0003f65270 */
[----:B------:R-:W-:Y:S05]  /*2ce0*/  @!P3 BRA `(.L_x_412) ;  /* 0x000000000004b947 */ /* 0x000fea0003800000 */
[----:B------:R-:W-:Y:S01]  /*2cf0*/  BPT.TRAP 0x1 ;  /* 0x000000040000795c */ /* 0x000fe20000300000 */
.L_x_412:
[----:B------:R-:W-:Y:S01]  /*2d00*/  IMAD R82, R19, 0x8, R2 ;  /* 0x0000000813527824 */ /* 0x000fe200078e0202 */
[----:B------:R-:W-:Y:S01]  /*2d10*/  SHF.L.U32 R94, R153, 0x1f, RZ ;  /* 0x0000001f995e7819 */ /* 0x000fe200000006ff */
[----:B------:R-:W-:Y:S03]  /*2d20*/  BSSY B1, `(.L_x_413) ;  /* 0x0000003000017945 */ /* 0x000fe60003800000 */
[----:B------:R-:W0:Y:S02]  /*2d30*/  SYNCS.PHASECHK.TRANS64.TRYWAIT P6, [R82+URZ+0x30890], R94 ;  /* 0x0308905e520075a7 */ /* 0x000e2400080c017f */
[----:B0-----:R-:W-:Y:S05]  /*2d40*/  @!P6 BRA `(.L_x_414) ;  /* 0x00000154009ce947 */ /* 0x001fea0003800000 */
.L_x_658:
[----:B------:R-:W-:Y:S05]  /*2d50*/  BSYNC B1 ;  /* 0x0000000000017941 */ /* 0x000fea0003800000 */
.L_x_413:
[----:B------:R-:W-:Y:S04]  /*2d60*/  BSSY B1, `(.L_x_415) ;  /* 0x000006c000017945 */ /* 0x000fe80003800000 */
[----:B------:R-:W-:Y:S05]  /*2d70*/  @P4 BRA `(.L_x_416) ;  /* 0x0000000400a84947 */ /* 0x000fea0003800000 */
[----:B------:R-:W-:Y:S04]  /*2d80*/  BSSY B2, `(.L_x_417) ;  /* 0x0000035000027945 */ /* 0x000fe80003800000 */
[----:B------:R-:W-:Y:S05]  /*2d90*/  @P1 BRA `(.L_x_418) ;  /* 0x0000000000cc1947 */ /* 0x000fea0003800000 */
[----:B------:R1:W2:Y:S01]  /*2da0*/  LDS.128 R12, [R87+0x12000] ;  /* 0x01200000570c7984 */ /* 0x0002a20000000c00 */
[----:B------:R-:W-:Y:S01]  /*2db0*/  ISETP.GE.AND P4, PT, R22, R92, PT ;  /* 0x0000005c1600720c */ /* 0x000fe20003f86270 */
[----:B------:R-:W-:-:S12]  /*2dc0*/  BSSY B3, `(.L_x_419) ;  /* 0x000002f000037945 */ /* 0x000fd80003800000 */
[----:B-1----:R-:W-:Y:S05]  /*2dd0*/  @P4 BRA `(.L_x_420) ;  /* 0x0000000000b44947 */ /* 0x002fea0003800000 */
[----:B------:R-:W-:Y:S01]  /*2de0*/  SHF.R.U64 R84, R84, 0x10, R85 ;  /* 0x0000001054547819 */ /* 0x000fe20000001255 */
[----:B--2---:R-:W-:Y:S01]  /*2df0*/  IMAD.U32 R48, R14, 0x10000, RZ ;  /* 0x000100000e307824 */ /* 0x004fe200078e00ff */
[--C-:B------:R-:W-:Y:S02]  /*2e00*/  SHF.R.U64 R104, R88, 0x10, R89.reuse ;  /* 0x0000001058687819 */ /* 0x100fe40000001259 */
[----:B------:R-:W-:Y:S01]  /*2e10*/  SHF.R.U32.HI R106, RZ, 0x10, R89 ;  /* 0x00000010ff6a7819 */ /* 0x000fe20000011659 */
[----:B------:R-:W-:Y:S01]  /*2e20*/  IMAD.U32 R89, R13, 0x10000, RZ ;  /* 0x000100000d597824 */ /* 0x000fe200078e00ff */
[----:B------:R-:W-:Y:S02]  /*2e30*/  SHF.R.U32.HI R102, RZ, 0x10, R85 ;  /* 0x00000010ff667819 */ /* 0x000fe40000011655 */
[----:B------:R-:W-:Y:S02]  /*2e40*/  PRMT R84, R49, 0x5432, R84 ;  /* 0x0000543231547816 */ /* 0x000fe40000000054 */
[----:B------:R-:W-:-:S02]  /*2e50*/  PRMT R104, R51, 0x5432, R104 ;  /* 0x0000543233687816 */ /* 0x000fc40000000068 */
[----:B------:R-:W-:Y:S02]  /*2e60*/  PRMT R106, R90, 0x5432, R106 ;  /* 0x000054325a6a7816 */ /* 0x000fe4000000006a */
[----:B------:R-:W-:Y:S02]  /*2e70*/  PRMT R102, R50, 0x5432, R102 ;  /* 0x0000543232667816 */ /* 0x000fe40000000066 */
[----:B------:R-:W-:Y:S01]  /*2e80*/  LOP3.LUT R85, R14, 0xffff0000, RZ, 0xc0, !PT ;  /* 0xffff00000e557812 */ /* 0x000fe200078ec0ff */
[----:B------:R-:W-:Y:S01]  /*2e90*/  IMAD.U32 R107, R106, 0x10000, RZ ;  /* 0x000100006a6b7824 */ /* 0x000fe200078e00ff */
[----:B------:R-:W-:Y:S01]  /*2ea0*/  LOP3.LUT R88, R13, 0xffff0000, RZ, 0xc0, !PT ;  /* 0xffff00000d587812 */ /* 0x000fe200078ec0ff */
[----:B------:R-:W-:Y:S01]  /*2eb0*/  IMAD.U32 R103, R102, 0x10000, RZ ;  /* 0x0001000066677824 */ /* 0x000fe200078e00ff */
[----:B------:R-:W-:Y:S01]  /*2ec0*/  LOP3.LUT R105, R104, 0xffff0000, RZ, 0xc0, !PT ;  /* 0xffff000068697812 */ /* 0x000fe200078ec0ff */
[C---:B------:R-:W-:Y:S01]  /*2ed0*/  FMUL.FTZ R109, R85.reuse, R107 ;  /* 0x0000006b556d7220 */ /* 0x040fe20000410000 */
[----:B------:R-:W-:Y:S01]  /*2ee0*/  LOP3.LUT R101, R84, 0xffff0000, RZ, 0xc0, !PT ;  /* 0xffff000054657812 */ /* 0x000fe200078ec0ff */
[----:B------:R-:W-:Y:S01]  /*2ef0*/  FMUL.FTZ R85, R85, R103 ;  /* 0x0000006755557220 */ /* 0x000fe20000410000 */
[----:B------:R-:W-:Y:S01]  /*2f00*/  LOP3.LUT R14, R15, 0xffff0000, RZ, 0xc0, !PT ;  /* 0xffff00000f0e7812 */ /* 0x000fe200078ec0ff */
[----:B------:R-:W-:Y:S01]  /*2f10*/  FMUL.FTZ R108, R88, R105 ;  /* 0x00000069586c7220 */ /* 0x000fe20000410000 */
[----:B------:R-:W-:Y:S01]  /*2f20*/  LOP3.LUT R106, R106, 0xffff0000, RZ, 0xc0, !PT ;  /* 0xffff00006a6a7812 */ /* 0x000fe200078ec0ff */
[-C--:B------:R-:W-:Y:S01]  /*2f30*/  FMUL.FTZ R110, R88, R101.reuse ;  /* 0x00000065586e7220 */ /* 0x080fe20000410000 */
[----:B------:R-:W-:Y:S01]  /*2f40*/  LOP3.LUT R102, R102, 0xffff0000, RZ, 0xc0, !PT ;  /* 0xffff000066667812 */ /* 0x000fe200078ec0ff */
[----:B------:R-:W-:Y:S01]  /*2f50*/  IMAD.U32 R104, R104, 0x10000, RZ ;  /* 0x0001000068687824 */ /* 0x000fe200078e00ff */
[----:B------:R-:W-:Y:S01]  /*2f60*/  LOP3.LUT R88, R12, 0xffff0000, RZ, 0xc0, !PT ;  /* 0xffff00000c587812 */ /* 0x000fe200078ec0ff */
[----:B------:R-:W-:Y:S01]  /*2f70*/  IMAD.U32 R84, R84, 0x10000, RZ ;  /* 0x0001000054547824 */ /* 0x000fe200078e00ff */
[----:B------:R-:W-:Y:S01]  /*2f80*/  SHF.L.U32 R13, R12, 0x10, RZ ;  /* 0x000000100c0d7819 */ /* 0x000fe200000006ff */
[----:B------:R-:W-:Y:S01]  /*2f90*/  FFMA.FTZ R12, R89, R101, -R108 ;  /* 0x00000065590c7223 */ /* 0x000fe2000001086c */
[C---:B------:R-:W-:Y:S01]  /*2fa0*/  FFMA.FTZ R109, R48.reuse, R103, -R109 ;  /* 0x00000067306d7223 */ /* 0x040fe2000001086d */
[----:B------:R-:W-:Y:S01]  /*2fb0*/  FFMA.FTZ R48, R48, R107, R85 ;  /* 0x0000006b30307223 */ /* 0x000fe20000010055 */
[C---:B------:R-:W-:Y:S01]  /*2fc0*/  FMUL.FTZ R108, R14.reuse, R106 ;  /* 0x0000006a0e6c7220 */ /* 0x040fe20000410000 */
[----:B------:R-:W-:Y:S01]  /*2fd0*/  FMUL.FTZ R101, R14, R102 ;  /* 0x000000660e657220 */ /* 0x000fe20000410000 */
[C---:B------:R-:W-:Y:S01]  /*2fe0*/  FMUL.FTZ R14, R88.reuse, R104 ;  /* 0x00000068580e7220 */ /* 0x040fe20000410000 */
[----:B------:R-:W-:Y:S01]  /*2ff0*/  FMUL.FTZ R85, R88, R84 ;  /* 0x0000005458557220 */ /* 0x000fe20000410000 */
[----:B------:R-:W-:-:S02]  /*3000*/  IMAD.U32 R15, R15, 0x10000, RZ ;  /* 0x000100000f0f7824 */ /* 0x000fc400078e00ff */
[----:B------:R-:W-:Y:S01]  /*3010*/  FFMA.FTZ R89, R89, R105, R110 ;  /* 0x0000006959597223 */ /* 0x000fe2000001006e */
[C---:B------:R-:W-:Y:S01]  /*3020*/  FFMA.FTZ R14, R13.reuse, R84, -R14 ;  /* 0x000000540d0e7223 */ /* 0x040fe2000001080e */
[----:B------:R-:W-:Y:S01]  /*3030*/  FFMA.FTZ R85, R13, R104, R85 ;  /* 0x000000680d557223 */ /* 0x000fe20000010055 */
[C---:B------:R-:W-:Y:S01]  /*3040*/  FFMA.FTZ R108, R15.reuse, R102, -R108 ;  /* 0x000000660f6c7223 */ /* 0x040fe2000001086c */
[----:B------:R-:W-:Y:S01]  /*3050*/  FFMA.FTZ R101, R15, R106, R101 ;  /* 0x0000006a0f657223 */ /* 0x000fe20000010065 */
[----:B------:R-:W-:Y:S02]  /*3060*/  F2FP.BF16.F32.PACK_AB R48, R48, R109 ;  /* 0x0000006d3030723e */ /* 0x000fe400000010ff */
[----:B------:R-:W-:Y:S02]  /*3070*/  F2FP.BF16.F32.PACK_AB R13, R89, R12 ;  /* 0x0000000c590d723e */ /* 0x000fe400000010ff */
[----:B------:R-:W-:Y:S01]  /*3080*/  F2FP.BF16.F32.PACK_AB R12, R85, R14 ;  /* 0x0000000e550c723e */ /* 0x000fe200000010ff */
[----:B------:R-:W-:Y:S01]  /*3090*/  IMAD.MOV.U32 R14, RZ, RZ, R48 ;  /* 0x000000ffff0e7224 */ /* 0x000fe200078e0030 */
[----:B------:R-:W-:-:S07]  /*30a0*/  F2FP.BF16.F32.PACK_AB R15, R101, R108 ;  /* 0x0000006c650f723e */ /* 0x000fce00000010ff */
.L_x_420:
[----:B------:R-:W-:Y:S05]  /*30b0*/  BSYNC B3 ;  /* 0x0000000000037941 */ /* 0x000fea0003800000 */
.L_x_419:
[----:B--2---:R1:W-:Y:S02]  /*30c0*/  STG.E.128 desc[UR56][R42.64], R12 ;  /* 0x0000000c2a007986 */ /* 0x0043e4000c101d38 */
.L_x_418:
[----:B------:R-:W-:Y:S05]  /*30d0*/  BSYNC B2 ;  /* 0x0000000000027941 */ /* 0x000fea0003800000 */
.L_x_417:
[----:B------:R-:W-:Y:S05]  /*30e0*/  @P2 BRA `(.L_x_416) ;  /* 0x0000000000cc2947 */ /* 0x000fea0003800000 */
[----:B-1----:R1:W2:Y:S01]  /*30f0*/  LDS.128 R12, [R83+0x12000] ;  /* 0x01200000530c7984 */ /* 0x0022a20000000c00 */
[----:B------:R-:W-:Y:S01]  /*3100*/  ISETP.GE.AND P4, PT, R154, R92, PT ;  /* 0x0000005c9a00720c */ /* 0x000fe20003f86270 */
[----:B------:R-:W-:-:S12]  /*3110*/  BSSY B2, `(.L_x_421) ;  /* 0x000002f000027945 */ /* 0x000fd80003800000 */
[----:B-1----:R-:W-:Y:S05]  /*3120*/  @P4 BRA `(.L_x_422) ;  /* 0x0000000000b44947 */ /* 0x002fea0003800000 */
[--C-:B------:R-:W-:Y:S01]  /*3130*/  SHF.R.U64 R85, R52, 0x10, R53.reuse ;  /* 0x0000001034557819 */ /* 0x100fe20000001235 */
[----:B--2---:R-:W-:Y:S01]  /*3140*/  IMAD.U32 R52, R14, 0x10000, RZ ;  /* 0x000100000e347824 */ /* 0x004fe200078e00ff */
[----:B------:R-:W-:Y:S02]  /*3150*/  SHF.R.U32.HI R88, RZ, 0x10, R53 ;  /* 0x00000010ff587819 */ /* 0x000fe40000011635 */
[--C-:B------:R-:W-:Y:S02]  /*3160*/  SHF.R.U64 R53, R54, 0x10, R55.reuse ;  /* 0x0000001036357819 */ /* 0x100fe40000001237 */
        /* <DEDUP_REMOVED lines=10> */
[----:B------:R-:W-:Y:S01]  /*3210*/  IMAD.U32 R98, R98, 0x10000, RZ ;  /* 0x0001000062627824 */ /* 0x000fe200078e00ff */
[----:B------:R-:W-:Y:S01]  /*3220*/  LOP3.LUT R54, R14, 0xffff0000, RZ, 0xc0, !PT ;  /* 0xffff00000e367812 */ /* 0x000fe200078ec0ff */
[C---:B------:R-:W-:Y:S01]  /*3230*/  IMAD.U32 R14, R15.reuse, 0x10000, RZ ;  /* 0x000100000f0e7824 */ /* 0x040fe200078e00ff */
[----:B------:R-:W-:Y:S01]  /*3240*/  LOP3.LUT R48, R15, 0xffff0000, RZ, 0xc0, !PT ;  /* 0xffff00000f307812 */ /* 0x000fe200078ec0ff */
[----:B------:R-:W-:Y:S01]  /*3250*/  FMUL.FTZ R102, R53, R88 ;  /* 0x0000005835667220 */ /* 0x000fe20000410000 */
[----:B------:R-:W-:Y:S01]  /*3260*/  SHF.L.U32 R15, R13, 0x10, RZ ;  /* 0x000000100d0f7819 */ /* 0x000fe200000006ff */
[-C--:B------:R-:W-:Y:S01]  /*3270*/  FMUL.FTZ R53, R53, R84.reuse ;  /* 0x0000005435357220 */ /* 0x080fe20000410000 */
[----:B------:R-:W-:Y:S01]  /*3280*/  FMUL.FTZ R89, R54, R85 ;  /* 0x0000005536597220 */ /* 0x000fe20000410000 */
[----:B------:R-:W-:Y:S01]  /*3290*/  LOP3.LUT R97, R97, 0xffff0000, RZ, 0xc0, !PT ;  /* 0xffff000061617812 */ /* 0x000fe200078ec0ff */
[C---:B------:R-:W-:Y:S01]  /*32a0*/  IMAD.U32 R13, R12.reuse, 0x10000, RZ ;  /* 0x000100000c0d7824 */ /* 0x040fe200078e00ff */
[----:B------:R-:W-:Y:S01]  /*32b0*/  LOP3.LUT R99, R99, 0xffff0000, RZ, 0xc0, !PT ;  /* 0xffff000063637812 */ /* 0x000fe200078ec0ff */
[C---:B------:R-:W-:Y:S01]  /*32c0*/  FFMA.FTZ R102, R15.reuse, R84, -R102 ;  /* 0x000000540f667223 */ /* 0x040fe20000010866 */
[----:B------:R-:W-:Y:S01]  /*32d0*/  FFMA.FTZ R53, R15, R88, R53 ;  /* 0x000000580f357223 */ /* 0x000fe20000010035 */
[----:B------:R-:W-:Y:S01]  /*32e0*/  LOP3.LUT R12, R12, 0xffff0000, RZ, 0xc0, !PT ;  /* 0xffff00000c0c7812 */ /* 0x000fe200078ec0ff */
[-C--:B------:R-:W-:Y:S01]  /*32f0*/  FMUL.FTZ R15, R54, R55.reuse ;  /* 0x00000037360f7220 */ /* 0x080fe20000410000 */
[----:B------:R-:W-:Y:S01]  /*3300*/  FFMA.FTZ R89, R52, R55, -R89 ;  /* 0x0000003734597223 */ /* 0x000fe20000010859 */
[----:B------:R-:W-:-:S02]  /*3310*/  IMAD.U32 R100, R100, 0x10000, RZ ;  /* 0x0001000064647824 */ /* 0x000fc400078e00ff */
[C---:B------:R-:W-:Y:S01]  /*3320*/  FMUL.FTZ R55, R48.reuse, R97 ;  /* 0x0000006130377220 */ /* 0x040fe20000410000 */
[----:B------:R-:W-:Y:S01]  /*3330*/  FMUL.FTZ R54, R48, R99 ;  /* 0x0000006330367220 */ /* 0x000fe20000410000 */
[----:B------:R-:W-:Y:S01]  /*3340*/  FFMA.FTZ R52, R52, R85, R15 ;  /* 0x0000005534347223 */ /* 0x000fe2000001000f */
[C---:B------:R-:W-:Y:S01]  /*3350*/  FMUL.FTZ R48, R12.reuse, R98 ;  /* 0x000000620c307220 */ /* 0x040fe20000410000 */
[-C--:B------:R-:W-:Y:S01]  /*3360*/  FMUL.FTZ R15, R12, R100.reuse ;  /* 0x000000640c0f7220 */ /* 0x080fe20000410000 */
[C---:B------:R-:W-:Y:S01]  /*3370*/  FFMA.FTZ R55, R14.reuse, R99, -R55 ;  /* 0x000000630e377223 */ /* 0x040fe20000010837 */
[----:B------:R-:W-:Y:S01]  /*3380*/  FFMA.FTZ R54, R14, R97, R54 ;  /* 0x000000610e367223 */ /* 0x000fe20000010036 */
[C---:B------:R-:W-:Y:S01]  /*3390*/  FFMA.FTZ R48, R13.reuse, R100, -R48 ;  /* 0x000000640d307223 */ /* 0x040fe20000010830 */
[----:B------:R-:W-:Y:S01]  /*33a0*/  FFMA.FTZ R15, R13, R98, R15 ;  /* 0x000000620d0f7223 */ /* 0x000fe2000001000f */
[----:B------:R-:W-:Y:S02]  /*33b0*/  F2FP.BF16.F32.PACK_AB R13, R53, R102 ;  /* 0x00000066350d723e */ /* 0x000fe400000010ff */
[----:B------:R-:W-:-:S02]  /*33c0*/  F2FP.BF16.F32.PACK_AB R54, R54, R55 ;  /* 0x000000373636723e */ /* 0x000fc400000010ff */
[----:B------:R-:W-:Y:S02]  /*33d0*/  F2FP.BF16.F32.PACK_AB R12, R15, R48 ;  /* 0x000000300f0c723e */ /* 0x000fe400000010ff */
[----:B------:R-:W-:Y:S01]  /*33e0*/  F2FP.BF16.F32.PACK_AB R14, R52, R89 ;  /* 0x00000059340e723e */ /* 0x000fe200000010ff */
[----:B------:R-:W-:-:S07]  /*33f0*/  IMAD.MOV.U32 R15, RZ, RZ, R54 ;  /* 0x000000ffff0f7224 */ /* 0x000fce00078e0036 */
.L_x_422:
[----:B------:R-:W-:Y:S05]  /*3400*/  BSYNC B2 ;  /* 0x0000000000027941 */ /* 0x000fea0003800000 */
.L_x_421:
[----:B--2---:R2:W-:Y:S02]  /*3410*/  STG.E.128 desc[UR56][R42.64+0x40], R12 ;  /* 0x0000400c2a007986 */ /* 0x0045e4000c101d38 */
.L_x_416:
[----:B------:R-:W-:Y:S05]  /*3420*/  BSYNC B1 ;  /* 0x0000000000017941 */ /* 0x000fea0003800000 */
.L_x_415:
[----:B------:R-:W-:Y:S05]  /*3430*/  @P5 BRA `(.L_x_423) ;  /* 0x0000001c00d85947 */ /* 0x000fea0003800000 */
[----:B------:R-:W-:Y:S04]  /*3440*/  BSSY B1, `(.L_x_424) ;  /* 0x0000036000017945 */ /* 0x000fe80003800000 */
[----:B------:R-:W-:Y:S05]  /*3450*/  @P1 BRA `(.L_x_425) ;  /* 0x0000000000d01947 */ /* 0x000fea0003800000 */
[----:B-12---:R1:W2:Y:S01]  /*3460*/  LDS.128 R12, [R87+0x15000] ;  /* 0x01500000570c7984 */ /* 0x0062a20000000c00 */
[----:B------:R-:W-:Y:S01]  /*3470*/  ISETP.GE.AND P4, PT, R22, R92, PT ;  /* 0x0000005c1600720c */ /* 0x000fe20003f86270 */
[----:B------:R-:W-:-:S12]  /*3480*/  BSSY B2, `(.L_x_426) ;  /* 0x0000030000027945 */ /* 0x000fd80003800000 */
[----:B-1----:R-:W-:Y:S05]  /*3490*/  @P4 BRA `(.L_x_427) ;  /* 0x0000000000b84947 */ /* 0x002fea0003800000 */
[----:B------:R-:W-:Y:S01]  /*34a0*/  SHF.R.U64 R46, R46, 0x10, R47 ;  /* 0x000000102e2e7819 */ /* 0x000fe2000000122f */
[----:B--2---:R-:W-:Y:S01]  /*34b0*/  IMAD.U32 R42, R14, 0x10000, RZ ;  /* 0x000100000e2a7824 */ /* 0x004fe200078e00ff */
[----:B------:R-:W-:Y:S02]  /*34c0*/  SHF.R.U64 R52, R44, 0x10, R45 ;  /* 0x000000102c347819 */ /* 0x000fe4000000122d */
[----:B------:R-:W-:Y:S02]  /*34d0*/  SHF.R.U32.HI R47, RZ, 0x10, R47 ;  /* 0x00000010ff2f7819 */ /* 0x000fe4000001162f */
[----:B------:R-:W-:Y:S02]  /*34e0*/  SHF.R.U32.HI R48, RZ, 0x10, R45 ;  /* 0x00000010ff307819 */ /* 0x000fe4000001162d */
[----:B------:R-:W-:Y:S02]  /*34f0*/  PRMT R95, R95, 0x5410, R46 ;  /* 0x000054105f5f7816 */ /* 0x000fe4000000002e */
[----:B------:R-:W-:-:S02]  /*3500*/  PRMT R91, R91, 0x5410, R52 ;  /* 0x000054105b5b7816 */ /* 0x000fc40000000034 */
[----:B------:R-:W-:Y:S02]  /*3510*/  PRMT R96, R96, 0x5410, R47 ;  /* 0x0000541060607816 */ /* 0x000fe4000000002f */
[C---:B------:R-:W-:Y:S02]  /*3520*/  LOP3.LUT R45, R15.reuse, 0xffff0000, RZ, 0xc0, !PT ;  /* 0xffff00000f2d7812 */ /* 0x040fe400078ec0ff */
[----:B------:R-:W-:Y:S01]  /*3530*/  SHF.L.U32 R44, R15, 0x10, RZ ;  /* 0x000000100f2c7819 */ /* 0x000fe200000006ff */
[----:B------:R-:W-:Y:S01]  /*3540*/  IMAD.U32 R52, R96, 0x10000, RZ ;  /* 0x0001000060347824 */ /* 0x000fe200078e00ff */
[----:B------:R-:W-:Y:S02]  /*3550*/  PRMT R93, R93, 0x5410, R48 ;  /* 0x000054105d5d7816 */ /* 0x000fe40000000030 */
[----:B------:R-:W-:Y:S02]  /*3560*/  LOP3.LUT R15, R13, 0xffff0000, RZ, 0xc0, !PT ;  /* 0xffff00000d0f7812 */ /* 0x000fe400078ec0ff */
[----:B------:R-:W-:Y:S01]  /*3570*/  LOP3.LUT R48, R95, 0xffff0000, RZ, 0xc0, !PT ;  /* 0xffff00005f307812 */ /* 0x000fe200078ec0ff */
[----:B------:R-:W-:Y:S01]  /*3580*/  IMAD.U32 R47, R93, 0x10000, RZ ;  /* 0x000100005d2f7824 */ /* 0x000fe200078e00ff */
[----:B------:R-:W-:Y:S01]  /*3590*/  LOP3.LUT R46, R91, 0xffff0000, RZ, 0xc0, !PT ;  /* 0xffff00005b2e7812 */ /* 0x000fe200078ec0ff */
[----:B------:R-:W-:Y:S01]  /*35a0*/  IMAD.U32 R95, R95, 0x10000, RZ ;  /* 0x000100005f5f7824 */ /* 0x000fe200078e00ff */
[----:B------:R-:W-:Y:S01]  /*35b0*/  LOP3.LUT R43, R14, 0xffff0000, RZ, 0xc0, !PT ;  /* 0xffff00000e2b7812 */ /* 0x000fe200078ec0ff */
[----:B------:R-:W-:-:S02]  /*35c0*/  IMAD.U32 R14, R13, 0x10000, RZ ;  /* 0x000100000d0e7824 */ /* 0x000fc400078e00ff */
[C---:B------:R-:W-:Y:S01]  /*35d0*/  FMUL.FTZ R53, R15.reuse, R48 ;  /* 0x000000300f357220 */ /* 0x040fe20000410000 */
[C---:B------:R-:W-:Y:S02]  /*35e0*/  IMAD.U32 R13, R12.reuse, 0x10000, RZ ;  /* 0x000100000c0d7824 */ /* 0x040fe400078e00ff */
[----:B------:R-:W-:Y:S01]  /*35f0*/  FMUL.FTZ R15, R15, R46 ;  /* 0x0000002e0f0f7220 */ /* 0x000fe20000410000 */
[----:B------:R-:W-:Y:S01]  /*3600*/  LOP3.LUT R12, R12, 0xffff0000, RZ, 0xc0, !PT ;  /* 0xffff00000c0c7812 */ /* 0x000fe200078ec0ff */
[C---:B------:R-:W-:Y:S01]  /*3610*/  FMUL.FTZ R55, R43.reuse, R52 ;  /* 0x000000342b377220 */ /* 0x040fe20000410000 */
[----:B------:R-:W-:Y:S01]  /*3620*/  LOP3.LUT R96, R96, 0xffff0000, RZ, 0xc0, !PT ;  /* 0xffff000060607812 */ /* 0x000fe200078ec0ff */
[-C--:B------:R-:W-:Y:S01]  /*3630*/  FMUL.FTZ R43, R43, R47.reuse ;  /* 0x0000002f2b2b7220 */ /* 0x080fe20000410000 */
[----:B------:R-:W-:Y:S01]  /*3640*/  LOP3.LUT R93, R93, 0xffff0000, RZ, 0xc0, !PT ;  /* 0xffff00005d5d7812 */ /* 0x000fe200078ec0ff */
[----:B------:R-:W-:Y:S02]  /*3650*/  IMAD.U32 R91, R91, 0x10000, RZ ;  /* 0x000100005b5b7824 */ /* 0x000fe400078e00ff */
[C---:B------:R-:W-:Y:S01]  /*3660*/  FFMA.FTZ R53, R14.reuse, R46, -R53 ;  /* 0x0000002e0e357223 */ /* 0x040fe20000010835 */
[----:B------:R-:W-:Y:S01]  /*3670*/  FFMA.FTZ R48, R14, R48, R15 ;  /* 0x000000300e307223 */ /* 0x000fe2000001000f */
[----:B------:R-:W-:Y:S01]  /*3680*/  FFMA.FTZ R55, R42, R47, -R55 ;  /* 0x0000002f2a377223 */ /* 0x000fe20000010837 */
[----:B------:R-:W-:Y:S01]  /*3690*/  FMUL.FTZ R14, R12, R95 ;  /* 0x0000005f0c0e7220 */ /* 0x000fe20000410000 */
[----:B------:R-:W-:Y:S01]  /*36a0*/  FFMA.FTZ R42, R42, R52, R43 ;  /* 0x000000342a2a7223 */ /* 0x000fe2000001002b */
[CC--:B------:R-:W-:Y:S01]  /*36b0*/  FMUL.FTZ R15, R45.reuse, R96.reuse ;  /* 0x000000602d0f7220 */ /* 0x0c0fe20000410000 */
[----:B------:R-:W-:Y:S01]  /*36c0*/  FMUL.FTZ R12, R12, R91 ;  /* 0x0000005b0c0c7220 */ /* 0x000fe20000410000 */
[----:B------:R-:W-:Y:S01]  /*36d0*/  FMUL.FTZ R45, R45, R93 ;  /* 0x0000005d2d2d7220 */ /* 0x000fe20000410000 */
[C---:B------:R-:W-:Y:S01]  /*36e0*/  FFMA.FTZ R14, R13.reuse, R91, -R14 ;  /* 0x0000005b0d0e7223 */ /* 0x040fe2000001080e */
[C---:B------:R-:W-:Y:S01]  /*36f0*/  FFMA.FTZ R15, R44.reuse, R93, -R15 ;  /* 0x0000005d2c0f7223 */ /* 0x040fe2000001080f */
[----:B------:R-:W-:Y:S01]  /*3700*/  FFMA.FTZ R13, R13, R95, R12 ;  /* 0x0000005f0d0d7223 */ /* 0x000fe2000001000c */
[----:B------:R-:W-:Y:S01]  /*3710*/  FFMA.FTZ R44, R44, R96, R45 ;  /* 0x000000602c2c7223 */ /* 0x000fe2000001002d */
[----:B------:R-:W-:-:S02]  /*3720*/  F2FP.BF16.F32.PACK_AB R42, R42, R55 ;  /* 0x000000372a2a723e */ /* 0x000fc400000010ff */
[----:B------:R-:W-:Y:S02]  /*3730*/  F2FP.BF16.F32.PACK_AB R48, R48, R53 ;  /* 0x000000353030723e */ /* 0x000fe400000010ff */
[----:B------:R-:W-:Y:S01]  /*3740*/  F2FP.BF16.F32.PACK_AB R12, R13, R14 ;  /* 0x0000000e0d0c723e */ /* 0x000fe200000010ff */
[----:B------:R-:W-:Y:S01]  /*3750*/  IMAD.MOV.U32 R14, RZ, RZ, R42 ;  /* 0x000000ffff0e7224 */ /* 0x000fe200078e002a */
[----:B------:R-:W-:Y:S02]  /*3760*/  F2FP.BF16.F32.PACK_AB R15, R44, R15 ;  /* 0x0000000f2c0f723e */ /* 0x000fe400000010ff */
[----:B------:R-:W-:-:S07]  /*3770*/  MOV R13, R48 ;  /* 0x00000030000d7202 */ /* 0x000fce0000000f00 */
.L_x_427:
[----:B------:R-:W-:Y:S05]  /*3780*/  BSYNC B2 ;  /* 0x0000000000027941 */ /* 0x000fea0003800000 */
.L_x_426:
[----:B--2---:R3:W-:Y:S02]  /*3790*/  STG.E.128 desc[UR56][R40.64], R12 ;  /* 0x0000000c28007986 */ /* 0x0047e4000c101d38 */
.L_x_425:
[----:B------:R-:W-:Y:S05]  /*37a0*/  BSYNC B1 ;  /* 0x0000000000017941 */ /* 0x000fea0003800000 */
.L_x_424:
[----:B------:R-:W-:Y:S05]  /*37b0*/  @P2 BRA `(.L_x_423) ;  /* 0x0000001800f82947 */ /* 0x000fea0003800000 */
[----:B-123--:R1:W2:Y:S01]  /*37c0*/  LDS.128 R12, [R83+0x15000] ;  /* 0x01500000530c7984 */ /* 0x00e2a20000000c00 */
[----:B------:R-:W-:Y:S01]  /*37d0*/  ISETP.GE.AND P4, PT, R154, R92, PT ;  /* 0x0000005c9a00720c */ /* 0x000fe20003f86270 */
[----:B------:R-:W-:-:S12]  /*37e0*/  BSSY B1, `(.L_x_428) ;  /* 0x0000030000017945 */ /* 0x000fd80003800000 */
[----:B-1----:R-:W-:Y:S05]  /*37f0*/  @P4 BRA `(.L_x_429) ;  /* 0x0000000000b84947 */ /* 0x002fea0003800000 */
[----:B------:R-:W-:Y:S01]  /*3800*/  SHF.R.U64 R42, R38, 0x10, R39 ;  /* 0x00000010262a7819 */ /* 0x000fe20000001227 */
[----:B--2---:R-:W-:Y:S01]  /*3810*/  IMAD.U32 R38, R15, 0x10000, RZ ;  /* 0x000100000f267824 */ /* 0x004fe200078e00ff */
[----:B------:R-:W-:Y:S01]  /*3820*/  SHF.R.U64 R44, R36, 0x10, R37 ;  /* 0x00000010242c7819 */ /* 0x000fe20000001225 */
[----:B------:R-:W-:Y:S01]  /*3830*/  IMAD.U32 R36, R14, 0x10000, RZ ;  /* 0x000100000e247824 */ /* 0x000fe200078e00ff */
[----:B------:R-:W-:Y:S02]  /*3840*/  SHF.R.U32.HI R43, RZ, 0x10, R39 ;  /* 0x00000010ff2b7819 */ /* 0x000fe40000011627 */
[----:B------:R-:W-:Y:S02]  /*3850*/  SHF.R.U32.HI R45, RZ, 0x10, R37 ;  /* 0x00000010ff2d7819 */ /* 0x000fe40000011625 */
[----:B------:R-:W-:Y:S02]  /*3860*/  PRMT R51, R51, 0x5410, R42 ;  /* 0x0000541033337816 */ /* 0x000fe4000000002a */
[----:B------:R-:W-:-:S02]  /*3870*/  PRMT R49, R49, 0x5410, R44 ;  /* 0x0000541031317816 */ /* 0x000fc4000000002c */
[----:B------:R-:W-:Y:S02]  /*3880*/  PRMT R90, R90, 0x5410, R43 ;  /* 0x000054105a5a7816 */ /* 0x000fe4000000002b */
[----:B------:R-:W-:Y:S02]  /*3890*/  LOP3.LUT R39, R15, 0xffff0000, RZ, 0xc0, !PT ;  /* 0xffff00000f277812 */ /* 0x000fe400078ec0ff */
[----:B------:R-:W-:Y:S01]  /*38a0*/  PRMT R50, R50, 0x5410, R45 ;  /* 0x0000541032327816 */ /* 0x000fe2000000002d */
[----:B------:R-:W-:Y:S01]  /*38b0*/  IMAD.U32 R45, R90, 0x10000, RZ ;  /* 0x000100005a2d7824 */ /* 0x000fe200078e00ff */
        /* <DEDUP_REMOVED lines=9> */
[-C--:B------:R-:W-:Y:S01]  /*3950*/  FMUL.FTZ R15, R15, R42.reuse ;  /* 0x0000002a0f0f7220 */ /* 0x080fe20000410000 */
[----:B------:R-:W-:Y:S01]  /*3960*/  LOP3.LUT R12, R12, 0xffff0000, RZ, 0xc0, !PT ;  /* 0xffff00000c0c7812 */ /* 0x000fe200078ec0ff */
[C---:B------:R-:W-:Y:S01]  /*3970*/  FMUL.FTZ R53, R37.reuse, R45 ;  /* 0x0000002d25357220 */ /* 0x040fe20000410000 */
[----:B------:R-:W-:Y:S01]  /*3980*/  LOP3.LUT R90, R90, 0xffff0000, RZ, 0xc0, !PT ;  /* 0xffff00005a5a7812 */ /* 0x000fe200078ec0ff */
[-C--:B------:R-:W-:Y:S01]  /*3990*/  FMUL.FTZ R37, R37, R43.reuse ;  /* 0x0000002b25257220 */ /* 0x080fe20000410000 */
[----:B------:R-:W-:Y:S01]  /*39a0*/  SHF.L.U32 R49, R49, 0x10, RZ ;  /* 0x0000001031317819 */ /* 0x000fe200000006ff */
[----:B------:R-:W-:Y:S01]  /*39b0*/  FFMA.FTZ R47, R14, R42, -R47 ;  /* 0x0000002a0e2f7223 */ /* 0x000fe2000001082f */
[----:B------:R-:W-:Y:S01]  /*39c0*/  LOP3.LUT R50, R50, 0xffff0000, RZ, 0xc0, !PT ;  /* 0xffff000032327812 */ /* 0x000fe200078ec0ff */
[----:B------:R-:W-:Y:S01]  /*39d0*/  FFMA.FTZ R44, R14, R44, R15 ;  /* 0x0000002c0e2c7223 */ /* 0x000fe2000001000f */
[----:B------:R-:W-:Y:S01]  /*39e0*/  FFMA.FTZ R53, R36, R43, -R53 ;  /* 0x0000002b24357223 */ /* 0x000fe20000010835 */
[----:B------:R-:W-:Y:S01]  /*39f0*/  FMUL.FTZ R14, R12, R51 ;  /* 0x000000330c0e7220 */ /* 0x000fe20000410000 */
[----:B------:R-:W-:Y:S01]  /*3a00*/  FFMA.FTZ R36, R36, R45, R37 ;  /* 0x0000002d24247223 */ /* 0x000fe20000010025 */
[C---:B------:R-:W-:Y:S01]  /*3a10*/  FMUL.FTZ R15, R39.reuse, R90 ;  /* 0x0000005a270f7220 */ /* 0x040fe20000410000 */
[-C--:B------:R-:W-:Y:S01]  /*3a20*/  FMUL.FTZ R12, R12, R49.reuse ;  /* 0x000000310c0c7220 */ /* 0x080fe20000410000 */
[-C--:B------:R-:W-:Y:S01]  /*3a30*/  FMUL.FTZ R39, R39, R50.reuse ;  /* 0x0000003227277220 */ /* 0x080fe20000410000 */
        /* <DEDUP_REMOVED lines=8> */
[----:B------:R-:W-:Y:S01]  /*3ac0*/  F2FP.BF16.F32.PACK_AB R15, R38, R15 ;  /* 0x0000000f260f723e */ /* 0x000fe200000010ff */
[----:B------:R-:W-:-:S07]  /*3ad0*/  IMAD.MOV.U32 R14, RZ, RZ, R36 ;  /* 0x000000ffff0e7224 */ /* 0x000fce00078e0024 */
.L_x_429:
[----:B------:R-:W-:Y:S05]  /*3ae0*/  BSYNC B1 ;  /* 0x0000000000017941 */ /* 0x000fea0003800000 */
.L_x_428:
[----:B--2---:R1:W-:Y:S01]  /*3af0*/  STG.E.128 desc[UR56][R40.64+0x40], R12 ;  /* 0x0000400c28007986 */ /* 0x0043e2000c101d38 */
[----:B------:R-:W-:Y:S05]  /*3b00*/  BRA `(.L_x_423) ;  /* 0x0000001800247947 */ /* 0x000fea0003800000 */
.L_x_407:
[C---:B------:R-:W-:Y:S02]  /*3b10*/  ISETP.GE.AND P3, PT, R18.reuse, R86, PT ;  /* 0x000000561200720c */ /* 0x040fe40003f66270 */
[----:B0-----:R-:W-:Y:S02]  /*3b20*/  CS2R R38, SRZ ;  /* 0x0000000000267805 */ /* 0x001fe4000001ff00 */
[----:B------:R-:W-:Y:S01]  /*3b30*/  CS2R R36, SRZ ;  /* 0x0000000000247805 */ /* 0x000fe2000001ff00 */
[----:B------:R-:W-:Y:S01]  /*3b40*/  VIADD R44, R18, 0x60 ;  /* 0x00000060122c7836 */ /* 0x000fe20000000000 */
[----:B------:R-:W-:-:S13]  /*3b50*/  ISETP.GE.OR P3, PT, R16, R92, P3 ;  /* 0x0000005c1000720c */ /* 0x000fda0001f66670 */
[----:B------:R-:W0:Y:S01]  /*3b60*/  @!P3 LDC.64 R40, c[0x0][0x3e8] ;  /* 0x0000fa00ff28bb82 */ /* 0x000e220000000a00 */
[----:B------:R-:W-:-:S05]  /*3b70*/  @!P3 IADD3 R14, P4, R10, R50, RZ ;  /* 0x000000320a0eb210 */ /* 0x000fca0007f9e0ff */
[----:B------:R-:W-:Y:S01]  /*3b80*/  @!P3 IMAD.X R15, R93, 0x1, R65, P4 ;  /* 0x000000015d0fb824 */ /* 0x000fe200020e0641 */
[----:B------:R-:W-:Y:S01]  /*3b90*/  @!P3 IADD3 R12, P4, R34, R48, RZ ;  /* 0x00000030220cb210 */ /* 0x000fe20007f9e0ff */
[----:B------:R-:W1:Y:S04]  /*3ba0*/  @!P3 LDC.64 R42, c[0x0][0x400] ;  /* 0x00010000ff2abb82 */ /* 0x000e680000000a00 */
[----:B------:R-:W-:Y:S01]  /*3bb0*/  @!P3 IMAD.X R13, R82, 0x1, R67, P4 ;  /* 0x00000001520db824 */ /* 0x000fe200020e0643 */
[----:B0-----:R-:W-:-:S04]  /*3bc0*/  @!P3 LEA R40, P4, R14, R40, 0x1 ;  /* 0x000000280e28b211 */ /* 0x001fc800078808ff */
[----:B------:R-:W-:Y:S02]  /*3bd0*/  @!P3 LEA.HI.X R41, R14, R41, R15, 0x1, P4 ;  /* 0x000000290e29b211 */ /* 0x000fe400020f0c0f */
[----:B------:R-:W-:Y:S02]  /*3be0*/  CS2R R14, SRZ ;  /* 0x00000000000e7805 */ /* 0x000fe4000001ff00 */
[----:B-1----:R-:W-:-:S04]  /*3bf0*/  @!P3 LEA R42, P4, R12, R42, 0x1 ;  /* 0x0000002a0c2ab211 */ /* 0x002fc800078808ff */
[----:B------:R-:W-:Y:S02]  /*3c00*/  @!P3 LEA.HI.X R43, R12, R43, R13, 0x1, P4 ;  /* 0x0000002b0c2bb211 */ /* 0x000fe400020f0c0d */
[----:B------:R-:W-:-:S03]  /*3c10*/  CS2R R12, SRZ ;  /* 0x00000000000c7805 */ /* 0x000fc6000001ff00 */
[----:B------:R0:W5:Y:S04]  /*3c20*/  @!P3 LDG.E.128 R36, desc[UR56][R42.64] ;  /* 0x000000382a24b981 */ /* 0x000168000c1e1d00 */
[----:B------:R1:W5:Y:S01]  /*3c30*/  @!P3 LDG.E.128 R12, desc[UR56][R40.64] ;  /* 0x00000038280cb981 */ /* 0x000362000c1e1d00 */
[----:B------:R-:W-:-:S04]  /*3c40*/  ISETP.GE.AND P3, PT, R44, R86, PT ;  /* 0x000000562c00720c */ /* 0x000fc80003f66270 */
[CC--:B------:R-:W-:Y:S01]  /*3c50*/  ISETP.GE.OR P3, PT, R16.reuse, R92.reuse, P3 ;  /* 0x0000005c1000720c */ /* 0x0c0fe20001f66670 */
[----:B------:R-:W-:Y:S01]  /*3c60*/  BSSY B1, `(.L_x_430) ;  /* 0x000001b000017945 */ /* 0x000fe20003800000 */
[----:B0-----:R-:W-:Y:S02]  /*3c70*/  CS2R R42, SRZ ;  /* 0x00000000002a7805 */ /* 0x001fe4000001ff00 */
[----:B------:R-:W-:Y:S02]  /*3c80*/  CS2R R46, SRZ ;  /* 0x00000000002e7805 */ /* 0x000fe4000001ff00 */
[----:B------:R-:W-:Y:S02]  /*3c90*/  CS2R R44, SRZ ;  /* 0x00000000002c7805 */ /* 0x000fe4000001ff00 */
[----:B-1----:R-:W-:Y:S02]  /*3ca0*/  CS2R R40, SRZ ;  /* 0x0000000000287805 */ /* 0x002fe4000001ff00 */
[----:B------:R-:W-:-:S03]  /*3cb0*/  ISETP.GE.AND P4, PT, R16, R92, PT ;  /* 0x0000005c1000720c */ /* 0x000fc60003f86270 */
[----:B------:R-:W-:Y:S10]  /*3cc0*/  @P3 BRA `(.L_x_431) ;  /* 0x0000000000503947 */ /* 0x000ff40003800000 */
[----:B------:R-:W0:Y:S01]  /*3cd0*/  LDC.64 R40, c[0x0][0x3f8] ;  /* 0x0000fe00ff287b82 */ /* 0x000e220000000a00 */
[----:B------:R-:W-:Y:S01]  /*3ce0*/  IMAD.MOV.U32 R51, RZ, RZ, R93 ;  /* 0x000000ffff337224 */ /* 0x000fe200078e005d */
[----:B------:R-:W-:Y:S01]  /*3cf0*/  ULDC.64 UR4, c[0x0][0x3e8] ;  /* 0x0000fa0000047ab9 */ /* 0x000fe20000000a00 */
[----:B------:R-:W-:Y:S02]  /*3d00*/  IMAD.MOV.U32 R49, RZ, RZ, R82 ;  /* 0x000000ffff317224 */ /* 0x000fe400078e0052 */
        /* <DEDUP_REMOVED lines=14> */
[----:B------:R-:W5:Y:S04]  /*3df0*/  LDG.E.128 R40, desc[UR56][R40.64] ;  /* 0x0000003828287981 */ /* 0x000f68000c1e1d00 */
[----:B------:R-:W5:Y:S03]  /*3e00*/  LDG.E.128 R44, desc[UR56][R44.64] ;  /* 0x000000382c2c7981 */ /* 0x000f66000c1e1d00 */
.L_x_431:
[----:B------:R-:W-:Y:S05]  /*3e10*/  BSYNC B1 ;  /* 0x0000000000017941 */ /* 0x000fea0003800000 */
.L_x_430:
[----:B------:R-:W2:Y:S01]  /*3e20*/  LDL R52, [R1+0x14] ;  /* 0x0000140001347983 */ /* 0x000ea20000100800 */
[----:B-----5:R-:W-:Y:S01]  /*3e30*/  IMAD.MOV.U32 R49, RZ, RZ, R43 ;  /* 0x000000ffff317224 */ /* 0x020fe200078e002b */
[----:B------:R-:W-:Y:S01]  /*3e40*/  MOV R48, R42 ;  /* 0x0000002a00307202 */ /* 0x000fe20000000f00 */
[----:B------:R-:W-:Y:S02]  /*3e50*/  IMAD.MOV.U32 R50, RZ, RZ, R40 ;  /* 0x000000ffff327224 */ /* 0x000fe400078e0028 */
        /* <DEDUP_REMOVED lines=26> */
[----:B------:R-:W-:Y:S02]  /*4000*/  PRMT R117, R49, 0x7610, R117 ;  /* 0x0000761031757816 */ /* 0x000fe40000000075 */
[----:B------:R-:W-:Y:S02]  /*4010*/  PRMT R108, R108, 0x5410, R50 ;  /* 0x000054106c6c7816 */ /* 0x000fe40000000032 */
[----:B------:R-:W-:Y:S02]  /*4020*/  PRMT R102, R102, 0x5410, R51 ;  /* 0x0000541066667816 */ /* 0x000fe40000000033 */
[----:B--2---:R-:W-:-:S13]  /*4030*/  ISETP.NE.AND P3, PT, R52, 0x3, PT ;  /* 0x000000033400780c */ /* 0x004fda0003f65270 */
[----:B------:R-:W-:Y:S05]  /*4040*/  @!P3 BRA `(.L_x_432) ;  /* 0x000000000004b947 */ /* 0x000fea0003800000 */
[----:B------:R-:W-:Y:S01]  /*4050*/  BPT.TRAP 0x1 ;  /* 0x000000040000795c */ /* 0x000fe20000300000 */
.L_x_432:
[----:B------:R-:W-:Y:S01]  /*4060*/  LEA R82, R19, R2, 0x3 ;  /* 0x0000000213527211 */ /* 0x000fe200078e18ff */
[----:B------:R-:W0:Y:S01]  /*4070*/  LDC R96, c[0x0][0x2f4] ;  /* 0x0000bd00ff607b82 */ /* 0x000e220000000800 */
[----:B------:R-:W-:Y:S01]  /*4080*/  SHF.L.U32 R94, R153, 0x1f, RZ ;  /* 0x0000001f995e7819 */ /* 0x000fe200000006ff */
[----:B------:R-:W-:Y:S03]  /*4090*/  BSSY B1, `(.L_x_433) ;  /* 0x0000004000017945 */ /* 0x000fe60003800000 */
[----:B------:R-:W1:Y:S01]  /*40a0*/  SYNCS.PHASECHK.TRANS64.TRYWAIT P5, [R82+URZ+0x30890], R94 ;  /* 0x0308905e520075a7 */ /* 0x000e6200080a017f */
[----:B0-----:R-:W-:Y:S01]  /*40b0*/  IMAD.IADD R98, R96, 0x1, -R73 ;  /* 0x0000000160627824 */ /* 0x001fe200078e0a49 */
[----:B-1----:R-:W-:Y:S06]  /*40c0*/  @!P5 BRA `(.L_x_434) ;  /* 0x0000014000d0d947 */ /* 0x002fec0003800000 */
.L_x_659:
[----:B------:R-:W-:Y:S05]  /*40d0*/  BSYNC B1 ;  /* 0x0000000000017941 */ /* 0x000fea0003800000 */
.L_x_433:
[----:B------:R-:W-:Y:S01]  /*40e0*/  ISETP.GE.OR P5, PT, R18, R86, P1 ;  /* 0x000000561200720c */ /* 0x000fe20000fa6670 */
[----:B------:R-:W-:-:S12]  /*40f0*/  BSSY B1, `(.L_x_435) ;  /* 0x0000087000017945 */ /* 0x000fd80003800000 */
[----:B------:R-:W-:Y:S05]  /*4100*/  @P5 BRA `(.L_x_436) ;  /* 0x0000000800145947 */ /* 0x000fea0003800000 */
[----:B------:R-:W1:Y:S01]  /*4110*/  S2R R49, SR_TID.X ;  /* 0x0000000000317919 */ /* 0x000e620000002100 */
[----:B------:R-:W-:Y:S01]  /*4120*/  SHF.R.S32.HI R48, RZ, 0x1f, R18 ;  /* 0x0000001fff307819 */ /* 0x000fe20000011412 */
[-C--:B------:R-:W-:Y:S01]  /*4130*/  IMAD.WIDE.U32 R92, R18, R90.reuse, R88 ;  /* 0x0000005a125c7225 */ /* 0x080fe200078e0058 */
[----:B------:R-:W-:Y:S03]  /*4140*/  BSSY B2, `(.L_x_437) ;  /* 0x0000075000027945 */ /* 0x000fe60003800000 */
[----:B------:R-:W-:Y:S01]  /*4150*/  IMAD R48, R48, R90, RZ ;  /* 0x0000005a30307224 */ /* 0x000fe200078e02ff */
[----:B------:R-:W-:-:S03]  /*4160*/  IADD3 R95, P5, P6, R4, R92, R64 ;  /* 0x0000005c045f7210 */ /* 0x000fc60007ebe040 */
[----:B------:R-:W-:Y:S01]  /*4170*/  IMAD R97, R18, R91, R48 ;  /* 0x0000005b12617224 */ /* 0x000fe200078e0230 */
[----:B------:R-:W-:-:S03]  /*4180*/  SEL R48, R73, R98, !P0 ;  /* 0x0000006249307207 */ /* 0x000fc60004000000 */
[----:B------:R-:W-:-:S05]  /*4190*/  IMAD.IADD R97, R97, 0x1, R93 ;  /* 0x0000000161617824 */ /* 0x000fca00078e025d */
[----:B------:R-:W-:Y:S01]  /*41a0*/  IADD3.X R100, R80, R97, R62, P5, P6 ;  /* 0x0000006150647210 */ /* 0x000fe20002fec43e */
[----:B-1----:R-:W-:Y:S01]  /*41b0*/  VIADD R51, R49, 0xffffff80 ;  /* 0xffffff8031337836 */ /* 0x002fe20000000000 */
[----:B------:R-:W-:-:S04]  /*41c0*/  SHF.R.S32.HI R49, RZ, 0x1f, R48 ;  /* 0x0000001fff317819 */ /* 0x000fc80000011430 */
[----:B------:R-:W-:Y:S01]  /*41d0*/  LEA.HI R48, R49, R48, RZ, 0x4 ;  /* 0x0000003031307211 */ /* 0x000fe200078f20ff */
[----:B------:R-:W-:Y:S01]  /*41e0*/  IMAD R49, R19, 0x3000, R32 ;  /* 0x0000300013317824 */ /* 0x000fe200078e0220 */
[----:B------:R-:W-:Y:S02]  /*41f0*/  SHF.R.S32.HI R50, RZ, 0x1f, R51 ;  /* 0x0000001fff327819 */ /* 0x000fe40000011433 */
[----:B------:R-:W-:Y:S01]  /*4200*/  LEA.HI.SX32 R48, R48, R63, 0x1c ;  /* 0x0000003f30307211 */ /* 0x000fe200078fe2ff */
[----:B------:R-:W-:Y:S01]  /*4210*/  IMAD R49, R49, 0x2, R2 ;  /* 0x0000000231317824 */ /* 0x000fe200078e0202 */
[----:B------:R-:W-:-:S03]  /*4220*/  LEA.HI R50, R50, R51, RZ, 0x5 ;  /* 0x0000003332327211 */ /* 0x000fc600078f28ff */
[----:B------:R-:W-:Y:S01]  /*4230*/  IMAD.SHL.U32 R99, R48, 0x8, RZ ;  /* 0x0000000830637824 */ /* 0x000fe200078e00ff */
[----:B------:R-:W-:-:S04]  /*4240*/  SHF.R.S32.HI R50, RZ, 0x5, R50 ;  /* 0x00000005ff327819 */ /* 0x000fc80000011432 */
[----:B------:R-:W-:-:S04]  /*4250*/  LOP3.LUT R48, R78, 0x38, R99, 0xf8, !PT ;  /* 0x000000384e307812 */ /* 0x000fc800078ef863 */
[----:B------:R-:W-:-:S05]  /*4260*/  LOP3.LUT R48, R48, R75, RZ, 0x3c, !PT ;  /* 0x0000004b30307212 */ /* 0x000fca00078e3cff */
[----:B------:R-:W-:-:S04]  /*4270*/  IMAD R48, R50, 0x200, R48 ;  /* 0x0000020032307824 */ /* 0x000fc800078e0230 */
[----:B------:R-:W-:-:S04]  /*4280*/  IMAD R51, R19, 0x3000, R48 ;  /* 0x0000300013337824 */ /* 0x000fc800078e0230 */
[----:B------:R-:W-:Y:S02]  /*4290*/  IMAD R52, R51, 0x2, R2 ;  /* 0x0000000233347824 */ /* 0x000fe400078e0202 */
[----:B------:R-:W1:Y:S04]  /*42a0*/  LDS.128 R48, [R49+0x12400] ;  /* 0x0124000031307984 */ /* 0x000e680000000c00 */
[----:B------:R-:W2:Y:S01]  /*42b0*/  LDS.128 R52, [R52+0x12400] ;  /* 0x0124000034347984 */ /* 0x000ea20000000c00 */
[----:B------:R-:W-:Y:S05]  /*42c0*/  @P4 BRA `(.L_x_438) ;  /* 0x0000000400704947 */ /* 0x000fea0003800000 */
[----:B------:R-:W-:Y:S01]  /*42d0*/  SHF.R.U32.HI R103, RZ, 0x10, R13 ;  /* 0x00000010ff677819 */ /* 0x000fe2000001160d */
[----:B-1----:R-:W-:Y:S01]  /*42e0*/  IMAD.U32 R105, R49, 0x10000, RZ ;  /* 0x0001000031697824 */ /* 0x002fe200078e00ff */
[----:B------:R-:W-:Y:S02]  /*42f0*/  SHF.R.U32.HI R104, RZ, 0x10, R37 ;  /* 0x00000010ff687819 */ /* 0x000fe40000011625 */
[C---:B------:R-:W-:Y:S02]  /*4300*/  PRMT R103, R102.reuse, 0x5410, R103 ;  /* 0x0000541066677816 */ /* 0x040fe40000000067 */
[----:B------:R-:W-:Y:S02]  /*4310*/  PRMT R104, R102, 0x5432, R104 ;  /* 0x0000543266687816 */ /* 0x000fe40000000068 */
[----:B--2---:R-:W-:Y:S01]  /*4320*/  SHF.L.U32 R101, R53, 0x10, RZ ;  /* 0x0000001035657819 */ /* 0x004fe200000006ff */
[C---:B------:R-:W-:Y:S01]  /*4330*/  IMAD.U32 R106, R103.reuse, 0x10000, RZ ;  /* 0x00010000676a7824 */ /* 0x040fe200078e00ff */
[----:B------:R-:W-:Y:S01]  /*4340*/  LOP3.LUT R103, R103, 0xffff0000, RZ, 0xc0, !PT ;  /* 0xffff000067677812 */ /* 0x000fe200078ec0ff */
[----:B------:R-:W-:Y:S01]  /*4350*/  IMAD.U32 R102, R104, 0x10000, RZ ;  /* 0x0001000068667824 */ /* 0x000fe200078e00ff */
[----:B------:R-:W-:Y:S01]  /*4360*/  SHF.R.U64 R36, R36, 0x10, R37 ;  /* 0x0000001024247819 */ /* 0x000fe20000001225 */
[C---:B------:R-:W-:Y:S01]  /*4370*/  FMUL.FTZ R115, R101.reuse, R106 ;  /* 0x0000006a65737220 */ /* 0x040fe20000410000 */
[----:B------:R-:W-:Y:S01]  /*4380*/  SHF.R.U64 R12, R12, 0x10, R13 ;  /* 0x000000100c0c7819 */ /* 0x000fe2000000120d */
[-C--:B------:R-:W-:Y:S01]  /*4390*/  FMUL.FTZ R116, R101, R102.reuse ;  /* 0x0000006665747220 */ /* 0x080fe20000410000 */
[----:B------:R-:W-:Y:S01]  /*43a0*/  SHF.R.U64 R38, R38, 0x10, R39 ;  /* 0x0000001026267819 */ /* 0x000fe20000001227 */
[----:B------:R-:W-:Y:S01]  /*43b0*/  FFMA.FTZ R102, R105, R102, R115 ;  /* 0x0000006669667223 */ /* 0x000fe20000010073 */
[----:B------:R-:W-:-:S02]  /*43c0*/  IMAD.U32 R115, R51, 0x10000, RZ ;  /* 0x0001000033737824 */ /* 0x000fc400078e00ff */
[----:B------:R-:W-:Y:S01]  /*43d0*/  FFMA.FTZ R101, R105, R106, -R116 ;  /* 0x0000006a69657223 */ /* 0x000fe20000010874 */
[----:B------:R-:W-:Y:S01]  /*43e0*/  LOP3.LUT R105, R104, 0xffff0000, RZ, 0xc0, !PT ;  /* 0xffff000068697812 */ /* 0x000fe200078ec0ff */
[----:B------:R-:W-:Y:S01]  /*43f0*/  IMAD.U32 R37, R50, 0x10000, RZ ;  /* 0x0001000032257824 */ /* 0x000fe200078e00ff */
[----:B------:R-:W-:Y:S02]  /*4400*/  LOP3.LUT R104, R53, 0xffff0000, RZ, 0xc0, !PT ;  /* 0xffff000035687812 */ /* 0x000fe400078ec0ff */
[----:B------:R-:W-:Y:S02]  /*4410*/  LOP3.LUT R106, R49, 0xffff0000, RZ, 0xc0, !PT ;  /* 0xffff0000316a7812 */ /* 0x000fe400078ec0ff */
[----:B------:R-:W-:Y:S01]  /*4420*/  PRMT R12, R110, 0x5432, R12 ;  /* 0x000054326e0c7816 */ /* 0x000fe2000000000c */
[C---:B------:R-:W-:Y:S01]  /*4430*/  FMUL.FTZ R49, R104.reuse, R105 ;  /* 0x0000006968317220 */ /* 0x040fe20000410000 */
[----:B------:R-:W-:Y:S01]  /*4440*/  FMUL.FTZ R116, R104, R103 ;  /* 0x0000006768747220 */ /* 0x000fe20000410000 */
[----:B------:R-:W-:-:S02]  /*4450*/  SHF.R.U64 R14, R14, 0x10, R15 ;  /* 0x000000100e0e7819 */ /* 0x000fc4000000120f */
[C---:B------:R-:W-:Y:S01]  /*4460*/  FFMA.FTZ R104, R106.reuse, R103, -R49 ;  /* 0x000000676a687223 */ /* 0x040fe20000010831 */
[----:B------:R-:W-:Y:S01]  /*4470*/  SHF.R.U32.HI R103, RZ, 0x10, R39 ;  /* 0x00000010ff677819 */ /* 0x000fe20000011627 */
[----:B------:R-:W-:Y:S01]  /*4480*/  FFMA.FTZ R49, R106, R105, R116 ;  /* 0x000000696a317223 */ /* 0x000fe20000010074 */
[----:B------:R-:W-:Y:S01]  /*4490*/  SHF.R.U32.HI R106, RZ, 0x10, R15 ;  /* 0x00000010ff6a7819 */ /* 0x000fe2000001160f */
[C---:B------:R-:W-:Y:S01]  /*44a0*/  IMAD.U32 R15, R52.reuse, 0x10000, RZ ;  /* 0x00010000340f7824 */ /* 0x040fe200078e00ff */
[----:B------:R-:W-:Y:S01]  /*44b0*/  PRMT R103, R117, 0x5410, R103 ;  /* 0x0000541075677816 */ /* 0x000fe20000000067 */
[----:B------:R-:W-:Y:S01]  /*44c0*/  IMAD.U32 R117, R55, 0x10000, RZ ;  /* 0x0001000037757824 */ /* 0x000fe200078e00ff */
[----:B------:R-:W-:Y:S02]  /*44d0*/  PRMT R53, R111, 0x5432, R106 ;  /* 0x000054326f357816 */ /* 0x000fe4000000006a */
[----:B------:R-:W-:Y:S01]  /*44e0*/  LOP3.LUT R55, R55, 0xffff0000, RZ, 0xc0, !PT ;  /* 0xffff000037377812 */ /* 0x000fe200078ec0ff */
[----:B------:R-:W-:Y:S01]  /*44f0*/  IMAD.U32 R106, R103, 0x10000, RZ ;  /* 0x00010000676a7824 */ /* 0x000fe200078e00ff */
[----:B------:R-:W-:Y:S01]  /*4500*/  LOP3.LUT R39, R51, 0xffff0000, RZ, 0xc0, !PT ;  /* 0xffff000033277812 */ /* 0x000fe200078ec0ff */
[----:B------:R-:W-:Y:S01]  /*4510*/  IMAD.U32 R116, R53, 0x10000, RZ ;  /* 0x0001000035747824 */ /* 0x000fe200078e00ff */
[----:B------:R-:W-:Y:S01]  /*4520*/  LOP3.LUT R52, R52, 0xffff0000, RZ, 0xc0, !PT ;  /* 0xffff000034347812 */ /* 0x000fe200078ec0ff */
[C---:B------:R-:W-:Y:S01]  /*4530*/  FMUL.FTZ R118, R117.reuse, R106 ;  /* 0x0000006a75767220 */ /* 0x040fe20000410000 */
[C---:B------:R-:W-:Y:S01]  /*4540*/  SHF.L.U32 R13, R48.reuse, 0x10, RZ ;  /* 0x00000010300d7819 */ /* 0x040fe200000006ff */
[-C--:B------:R-:W-:Y:S01]  /*4550*/  FMUL.FTZ R117, R117, R116.reuse ;  /* 0x0000007475757220 */ /* 0x080fe20000410000 */
[----:B------:R-:W-:Y:S01]  /*4560*/  LOP3.LUT R48, R48, 0xffff0000, RZ, 0xc0, !PT ;  /* 0xffff000030307812 */ /* 0x000fe200078ec0ff */
[----:B------:R-:W-:Y:S01]  /*4570*/  FFMA.FTZ R105, R115, R116, -R118 ;  /* 0x0000007473697223 */ /* 0x000fe20000010876 */
[----:B------:R-:W-:Y:S01]  /*4580*/  LOP3.LUT R116, R103, 0xffff0000, RZ, 0xc0, !PT ;  /* 0xffff000067747812 */ /* 0x000fe200078ec0ff */
[----:B------:R-:W-:Y:S01]  /*4590*/  FFMA.FTZ R106, R115, R106, R117 ;  /* 0x0000006a736a7223 */ /* 0x000fe20000010075 */
[----:B------:R-:W-:Y:S01]  /*45a0*/  LOP3.LUT R118, R53, 0xffff0000, RZ, 0xc0, !PT ;  /* 0xffff000035767812 */ /* 0x000fe200078ec0ff */
[----:B------:R-:W-:Y:S01]  /*45b0*/  IMAD.U32 R51, R54, 0x10000, RZ ;  /* 0x0001000036337824 */ /* 0x000fe200078e00ff */
[----:B------:R-:W-:Y:S01]  /*45c0*/  PRMT R53, R108, 0x5432, R36 ;  /* 0x000054326c357816 */ /* 0x000fe20000000024 */
[----:B------:R-:W-:Y:S01]  /*45d0*/  FMUL.FTZ R36, R55, R116 ;  /* 0x0000007437247220 */ /* 0x000fe20000410000 */
[----:B------:R-:W-:Y:S01]  /*45e0*/  PRMT R38, R107, 0x5432, R38 ;  /* 0x000054326b267816 */ /* 0x000fe20000000026 */
[-C--:B------:R-:W-:Y:S01]  /*45f0*/  FMUL.FTZ R55, R55, R118.reuse ;  /* 0x0000007637377220 */ /* 0x080fe20000410000 */
[----:B------:R-:W-:Y:S01]  /*4600*/  PRMT R14, R109, 0x5432, R14 ;  /* 0x000054326d0e7816 */ /* 0x000fe2000000000e */
[----:B------:R-:W-:Y:S01]  /*4610*/  FFMA.FTZ R36, R39, R118, -R36 ;  /* 0x0000007627247223 */ /* 0x000fe20000010824 */
[----:B------:R-:W-:-:S02]  /*4620*/  IMAD.U32 R118, R53, 0x10000, RZ ;  /* 0x0001000035767824 */ /* 0x000fc400078e00ff */
[----:B------:R-:W-:Y:S01]  /*4630*/  FFMA.FTZ R39, R39, R116, R55 ;  /* 0x0000007427277223 */ /* 0x000fe20000010037 */
[C---:B------:R-:W-:Y:S01]  /*4640*/  IMAD.U32 R116, R12.reuse, 0x10000, RZ ;  /* 0x000100000c747824 */ /* 0x040fe200078e00ff */
[----:B------:R-:W-:Y:S01]  /*4650*/  LOP3.LUT R53, R53, 0xffff0000, RZ, 0xc0, !PT ;  /* 0xffff000035357812 */ /* 0x000fe200078ec0ff */
[C---:B------:R-:W-:Y:S01]  /*4660*/  FMUL.FTZ R120, R15.reuse, R118 ;  /* 0x000000760f787220 */ /* 0x040fe20000410000 */
[----:B------:R-:W-:Y:S01]  /*4670*/  LOP3.LUT R55, R12, 0xffff0000, RZ, 0xc0, !PT ;  /* 0xffff00000c377812 */ /* 0x000fe200078ec0ff */
[-C--:B------:R-:W-:Y:S01]  /*4680*/  FMUL.FTZ R15, R15, R116.reuse ;  /* 0x000000740f0f7220 */ /* 0x080fe20000410000 */
[----:B------:R-:W-:Y:S01]  /*4690*/  LOP3.LUT R54, R54, 0xffff0000, RZ, 0xc0, !PT ;  /* 0xffff000036367812 */ /* 0x000fe200078ec0ff */
[C---:B------:R-:W-:Y:S01]  /*46a0*/  FMUL.FTZ R103, R52.reuse, R53 ;  /* 0x0000003534677220 */ /* 0x040fe20000410000 */
[C---:B------:R-:W-:Y:S01]  /*46b0*/  FFMA.FTZ R12, R13.reuse, R116, -R120 ;  /* 0x000000740d0c7223 */ /* 0x040fe20000010878 */
[----:B------:R-:W-:Y:S01]  /*46c0*/  FFMA.FTZ R13, R13, R118, R15 ;  /* 0x000000760d0d7223 */ /* 0x000fe2000001000f */
[-C--:B------:R-:W-:Y:S01]  /*46d0*/  FMUL.FTZ R115, R52, R55.reuse ;  /* 0x0000003734737220 */ /* 0x080fe20000410000 */
[----:B------:R-:W-:Y:S01]  /*46e0*/  FFMA.FTZ R15, R48, R55, -R103 ;  /* 0x00000037300f7223 */ /* 0x000fe20000010867 */
[C---:B------:R-:W-:Y:S01]  /*46f0*/  LOP3.LUT R55, R38.reuse, 0xffff0000, RZ, 0xc0, !PT ;  /* 0xffff000026377812 */ /* 0x040fe200078ec0ff */
[----:B------:R-:W-:Y:S01]  /*4700*/  IMAD.U32 R52, R38, 0x10000, RZ ;  /* 0x0001000026347824 */ /* 0x000fe200078e00ff */
[C---:B------:R-:W-:Y:S01]  /*4710*/  LOP3.LUT R103, R14.reuse, 0xffff0000, RZ, 0xc0, !PT ;  /* 0xffff00000e677812 */ /* 0x040fe200078ec0ff */
[----:B------:R-:W-:-:S02]  /*4720*/  IMAD.U32 R116, R14, 0x10000, RZ ;  /* 0x000100000e747824 */ /* 0x000fc400078e00ff */
[----:B------:R-:W-:Y:S01]  /*4730*/  FFMA.FTZ R48, R48, R53, R115 ;  /* 0x0000003530307223 */ /* 0x000fe20000010073 */
[----:B------:R-:W-:Y:S01]  /*4740*/  LOP3.LUT R50, R50, 0xffff0000, RZ, 0xc0, !PT ;  /* 0xffff000032327812 */ /* 0x000fe200078ec0ff */
[C---:B------:R-:W-:Y:S01]  /*4750*/  FMUL.FTZ R14, R51.reuse, R52 ;  /* 0x00000034330e7220 */ /* 0x040fe20000410000 */
        /* <DEDUP_REMOVED lines=12> */
[----:B------:R-:W-:Y:S02]  /*4820*/  F2FP.BF16.F32.PACK_AB R52, R48, R13 ;  /* 0x0000000d3034723e */ /* 0x000fe400000010ff */
[----:B------:R-:W-:Y:S01]  /*4830*/  F2FP.BF16.F32.PACK_AB R50, R53, R14 ;  /* 0x0000000e3532723e */ /* 0x000fe200000010ff */
[----:B------:R-:W-:Y:S01]  /*4840*/  IMAD.MOV.U32 R53, RZ, RZ, R102 ;  /* 0x000000ffff357224 */ /* 0x000fe200078e0066 */
[----:B------:R-:W-:Y:S01]  /*4850*/  F2FP.BF16.F32.PACK_AB R54, R54, R51 ;  /* 0x000000333636723e */ /* 0x000fe200000010ff */
[----:B------:R-:W-:Y:S01]  /*4860*/  IMAD.MOV.U32 R51, RZ, RZ, R36 ;  /* 0x000000ffff337224 */ /* 0x000fe200078e0024 */
[----:B------:R-:W-:-:S02]  /*4870*/  F2FP.BF16.F32.PACK_AB R55, R39, R106 ;  /* 0x0000006a2737723e */ /* 0x000fc400000010ff */
[----:B------:R-:W-:-:S07]  /*4880*/  MOV R48, R12 ;  /* 0x0000000c00307202 */ /* 0x000fce0000000f00 */
.L_x_438:
[----:B------:R-:W-:Y:S05]  /*4890*/  BSYNC B2 ;  /* 0x0000000000027941 */ /* 0x000fea0003800000 */
.L_x_437:
[----:B------:R-:W-:Y:S02]  /*48a0*/  ISETP.GE.AND P5, PT, R99, R96, PT ;  /* 0x000000606300720c */ /* 0x000fe40003fa6270 */
[----:B------:R-:W-:-:S11]  /*48b0*/  P2R R13, PR, RZ, 0x1 ;  /* 0x00000001ff0d7803 */ /* 0x000fd60000000000 */
[--C-:B------:R-:W-:Y:S02]  /*48c0*/  @!P5 SHF.R.S32.HI R12, RZ, 0x1f, R99.reuse ;  /* 0x0000001fff0cd819 */ /* 0x100fe40000011463 */
[----:B------:R-:W-:-:S04]  /*48d0*/  @!P5 IADD3 R92, P0, P6, R4, R92, R99 ;  /* 0x0000005c045cd210 */ /* 0x000fc80007e1e063 */
[----:B------:R-:W-:Y:S02]  /*48e0*/  @!P5 IADD3.X R97, R80, R97, R12, P0, P6 ;  /* 0x000000615061d210 */ /* 0x000fe400007ec40c */
[-C--:B------:R-:W-:Y:S02]  /*48f0*/  LEA R12, P6, R95, R84.reuse, 0x1 ;  /* 0x000000545f0c7211 */ /* 0x080fe400078c08ff */
[----:B------:R-:W-:Y:S02]  /*4900*/  ISETP.NE.AND P0, PT, R13, RZ, PT ;  /* 0x000000ff0d00720c */ /* 0x000fe40003f05270 */
[----:B------:R-:W-:Y:S02]  /*4910*/  LEA.HI.X R13, R95, R85, R100, 0x1, P6 ;  /* 0x000000555f0d7211 */ /* 0x000fe400030f0c64 */
[----:B------:R-:W-:-:S03]  /*4920*/  @!P5 LEA R14, P6, R92, R84, 0x1 ;  /* 0x000000545c0ed211 */ /* 0x000fc600078c08ff */
[----:B-1----:R1:W-:Y:S01]  /*4930*/  STG.E.128 desc[UR56][R12.64], R48 ;  /* 0x000000300c007986 */ /* 0x0023e2000c101d38 */
[----:B------:R-:W-:-:S05]  /*4940*/  @!P5 LEA.HI.X R15, R92, R85, R97, 0x1, P6 ;  /* 0x000000555c0fd211 */ /* 0x000fca00030f0c61 */
[----:B--2---:R1:W-:Y:S04]  /*4950*/  @!P5 STG.E.128 desc[UR56][R14.64], R52 ;  /* 0x000000340e00d986 */ /* 0x0043e8000c101d38 */
.L_x_436:
[----:B------:R-:W-:Y:S05]  /*4960*/  BSYNC B1 ;  /* 0x0000000000017941 */ /* 0x000fea0003800000 */
.L_x_435:
[----:B-1----:R-:W-:Y:S02]  /*4970*/  VIADD R13, R18, 0x60 ;  /* 0x00000060120d7836 */ /* 0x002fe40000000000 */
[-C--:B------:R-:W-:Y:S02]  /*4980*/  IMAD R12, R76, R90.reuse, RZ ;  /* 0x0000005a4c0c7224 */ /* 0x080fe400078e02ff */
[C---:B------:R-:W-:Y:S01]  /*4990*/  IMAD.WIDE.U32 R88, R13.reuse, R90, R88 ;  /* 0x0000005a0d587225 */ /* 0x040fe200078e0058 */
[----:B------:R-:W-:-:S03]  /*49a0*/  ISETP.GE.OR P5, PT, R13, R86, P1 ;  /* 0x000000560d00720c */ /* 0x000fc60000fa6670 */
[----:B------:R-:W-:-:S10]  /*49b0*/  IMAD R51, R13, R91, R12 ;  /* 0x0000005b0d337224 */ /* 0x000fd400078e020c */
[----:B------:R-:W-:Y:S05]  /*49c0*/  @P5 BRA `(.L_x_423) ;  /* 0x0000000800745947 */ /* 0x000fea0003800000 */
[----:B------:R-:W2:Y:S01]  /*49d0*/  LDL R14, [R1+0x80] ;  /* 0x00008000010e7983 */ /* 0x000ea20000100800 */
[----:B------:R-:W-:Y:S01]  /*49e0*/  IMAD.IADD R51, R89, 0x1, R51 ;  /* 0x0000000159337824 */ /* 0x000fe200078e0233 */
[----:B------:R-:W-:Y:S01]  /*49f0*/  IADD3 R12, P5, P6, R4, R88, R64 ;  /* 0x00000058040c7210 */ /* 0x000fe20007ebe040 */
[----:B------:R-:W-:Y:S01]  /*4a00*/  VIADD R15, R18, 0x60 ;  /* 0x00000060120f7836 */ /* 0x000fe20000000000 */
[----:B------:R-:W-:Y:S01]  /*4a10*/  SEL R98, R73, R98, !P0 ;  /* 0x0000006249627207 */ /* 0x000fe20004000000 */
[----:B------:R-:W-:Y:S01]  /*4a20*/  BSSY B1, `(.L_x_439) ;  /* 0x0000072000017945 */ /* 0x000fe20003800000 */
[----:B------:R-:W-:Y:S01]  /*4a30*/  IADD3.X R13, R80, R51, R62, P5, P6 ;  /* 0x00000033500d7210 */ /* 0x000fe20002fec43e */
[----:B------:R-:W-:Y:S01]  /*4a40*/  IMAD.SHL.U32 R15, R15, 0x40, RZ ;  /* 0x000000400f0f7824 */ /* 0x000fe200078e00ff */
[----:B------:R-:W-:Y:S02]  /*4a50*/  LEA R48, P5, R12, R84, 0x1 ;  /* 0x000000540c307211 */ /* 0x000fe400078a08ff */
[----:B------:R-:W-:-:S02]  /*4a60*/  IADD3 R36, R18, 0x60, RZ ;  /* 0x0000006012247810 */ /* 0x000fc40007ffe0ff */
[----:B------:R-:W-:Y:S02]  /*4a70*/  LEA.HI.X R49, R12, R85, R13, 0x1, P5 ;  /* 0x000000550c317211 */ /* 0x000fe400028f0c0d */
[----:B------:R-:W-:Y:S01]  /*4a80*/  SHF.R.S32.HI R13, RZ, 0x1f, R98 ;  /* 0x0000001fff0d7819 */ /* 0x000fe20000011462 */
[----:B------:R-:W-:Y:S01]  /*4a90*/  IMAD.SHL.U32 R36, R36, 0x40, RZ ;  /* 0x0000004024247824 */ /* 0x000fe200078e00ff */
[----:B------:R-:W-:Y:S02]  /*4aa0*/  LOP3.LUT R15, R15, 0x1c0, RZ, 0xc0, !PT ;  /* 0x000001c00f0f7812 */ /* 0x000fe400078ec0ff */
[----:B------:R-:W-:Y:S01]  /*4ab0*/  LEA.HI R98, R13, R98, RZ, 0x4 ;  /* 0x000000620d627211 */ /* 0x000fe200078f20ff */
[----:B------:R-:W-:Y:S01]  /*4ac0*/  IMAD R13, R19, 0x3000, R3 ;  /* 0x00003000130d7824 */ /* 0x000fe200078e0203 */
[----:B------:R-:W-:Y:S02]  /*4ad0*/  LOP3.LUT R36, R36, 0x1c0, RZ, 0xc0, !PT ;  /* 0x000001c024247812 */ /* 0x000fe400078ec0ff */
[----:B------:R-:W-:Y:S01]  /*4ae0*/  LEA.HI.SX32 R53, R98, R63, 0x1c ;  /* 0x0000003f62357211 */ /* 0x000fe200078fe2ff */
[----:B------:R-:W-:Y:S01]  /*4af0*/  IMAD R13, R13, 0x2, R2 ;  /* 0x000000020d0d7824 */ /* 0x000fe200078e0202 */
[----:B------:R-:W-:-:S03]  /*4b00*/  SHF.R.U32.HI R15, RZ, 0x3, R15 ;  /* 0x00000003ff0f7819 */ /* 0x000fc6000001160f */
[----:B------:R-:W-:-:S05]  /*4b10*/  IMAD.SHL.U32 R53, R53, 0x8, RZ ;  /* 0x0000000835357824 */ /* 0x000fca00078e00ff */
[----:B------:R-:W-:-:S04]  /*4b20*/  LOP3.LUT R12, R36, 0x38, R53, 0xf8, !PT ;  /* 0x00000038240c7812 */ /* 0x000fc800078ef835 */
[----:B------:R-:W-:-:S05]  /*4b30*/  LOP3.LUT R12, R12, R15, RZ, 0x3c, !PT ;  /* 0x0000000f0c0c7212 */ /* 0x000fca00078e3cff */
[----:B--2---:R-:W-:-:S04]  /*4b40*/  IMAD.IADD R12, R14, 0x1, R12 ;  /* 0x000000010e0c7824 */ /* 0x004fc800078e020c */
[----:B------:R-:W-:-:S04]  /*4b50*/  IMAD R15, R19, 0x3000, R12 ;  /* 0x00003000130f7824 */ /* 0x000fc800078e020c */
[----:B------:R-:W-:Y:S02]  /*4b60*/  IMAD R36, R15, 0x2, R2 ;  /* 0x000000020f247824 */ /* 0x000fe400078e0202 */
[----:B------:R-:W1:Y:S04]  /*4b70*/  LDS.128 R12, [R13+0x12400] ;  /* 0x012400000d0c7984 */ /* 0x000e680000000c00 */
[----:B------:R-:W2:Y:S01]  /*4b80*/  LDS.128 R36, [R36+0x12400] ;  /* 0x0124000024247984 */ /* 0x000ea20000000c00 */
[----:B------:R-:W-:Y:S05]  /*4b90*/  @P4 BRA `(.L_x_440) ;  /* 0x0000000400684947 */ /* 0x000fea0003800000 */
[----:B------:R-:W-:Y:S02]  /*4ba0*/  SHF.R.U32.HI R91, RZ, 0x10, R45 ;  /* 0x00000010ff5b7819 */ /* 0x000fe4000001162d */
[----:B------:R-:W-:Y:S02]  /*4bb0*/  SHF.R.U32.HI R95, RZ, 0x10, R41 ;  /* 0x00000010ff5f7819 */ /* 0x000fe40000011629 */
[----:B------:R-:W-:Y:S02]  /*4bc0*/  SHF.R.U64 R52, R42, 0x10, R43 ;  /* 0x000000102a347819 */ /* 0x000fe4000000122b */
[----:B------:R-:W-:Y:S02]  /*4bd0*/  PRMT R114, R114, 0x5410, R91 ;  /* 0x0000541072727816 */ /* 0x000fe4000000005b */
[----:B------:R-:W-:Y:S02]  /*4be0*/  PRMT R110, R110, 0x5410, R95 ;  /* 0x000054106e6e7816 */ /* 0x000fe4000000005f */
[----:B------:R-:W-:-:S02]  /*4bf0*/  SHF.R.U64 R54, R46, 0x10, R47 ;  /* 0x000000102e367819 */ /* 0x000fc4000000122f */
[----:B--2---:R-:W-:Y:S02]  /*4c00*/  SHF.L.U32 R50, R37, 0x10, RZ ;  /* 0x0000001025327819 */ /* 0x004fe400000006ff */
[----:B------:R-:W-:Y:S01]  /*4c10*/  PRMT R107, R107, 0x5410, R52 ;  /* 0x000054106b6b7816 */ /* 0x000fe20000000034 */
[----:B------:R-:W-:Y:S01]  /*4c20*/  IMAD.U32 R52, R114, 0x10000, RZ ;  /* 0x0001000072347824 */ /* 0x000fe200078e00ff */
[----:B------:R-:W-:Y:S01]  /*4c30*/  SHF.R.U32.HI R55, RZ, 0x10, R47 ;  /* 0x00000010ff377819 */ /* 0x000fe2000001162f */
[C---:B------:R-:W-:Y:S01]  /*4c40*/  IMAD.U32 R47, R39.reuse, 0x10000, RZ ;  /* 0x00010000272f7824 */ /* 0x040fe200078e00ff */
[----:B------:R-:W-:Y:S01]  /*4c50*/  LOP3.LUT R42, R39, 0xffff0000, RZ, 0xc0, !PT ;  /* 0xffff0000272a7812 */ /* 0x000fe200078ec0ff */
[----:B------:R-:W-:Y:S01]  /*4c60*/  IMAD.U32 R39, R110, 0x10000, RZ ;  /* 0x000100006e277824 */ /* 0x000fe200078e00ff */
[----:B------:R-:W-:Y:S02]  /*4c70*/  SHF.R.U32.HI R93, RZ, 0x10, R43 ;  /* 0x00000010ff5d7819 */ /* 0x000fe4000001162b */
[----:B------:R-:W-:Y:S01]  /*4c80*/  SHF.R.U64 R90, R44, 0x10, R45 ;  /* 0x000000102c5a7819 */ /* 0x000fe2000000122d */
[----:B-1----:R-:W-:Y:S01]  /*4c90*/  IMAD.U32 R45, R13, 0x10000, RZ ;  /* 0x000100000d2d7824 */ /* 0x002fe200078e00ff */
[----:B------:R-:W-:Y:S01]  /*4ca0*/  PRMT R111, R111, 0x5410, R54 ;  /* 0x000054106f6f7816 */ /* 0x000fe20000000036 */
[-C--:B------:R-:W-:Y:S01]  /*4cb0*/  FMUL.FTZ R54, R50, R52.reuse ;  /* 0x0000003432367220 */ /* 0x080fe20000410000 */
[----:B------:R-:W-:Y:S01]  /*4cc0*/  PRMT R112, R112, 0x5410, R55 ;  /* 0x0000541070707816 */ /* 0x000fe20000000037 */
[-C--:B------:R-:W-:Y:S01]  /*4cd0*/  FMUL.FTZ R50, R50, R39.reuse ;  /* 0x0000002732327220 */ /* 0x080fe20000410000 */
[----:B------:R-:W-:Y:S01]  /*4ce0*/  PRMT R108, R108, 0x5410, R93 ;  /* 0x000054106c6c7816 */ /* 0x000fe2000000005d */
[----:B------:R-:W-:Y:S01]  /*4cf0*/  FFMA.FTZ R39, R45, R39, -R54 ;  /* 0x000000272d277223 */ /* 0x000fe20000010836 */
[----:B------:R-:W-:Y:S01]  /*4d00*/  LOP3.LUT R46, R37, 0xffff0000, RZ, 0xc0, !PT ;  /* 0xffff0000252e7812 */ /* 0x000fe200078ec0ff */
[----:B------:R-:W-:Y:S01]  /*4d10*/  FFMA.FTZ R45, R45, R52, R50 ;  /* 0x000000342d2d7223 */ /* 0x000fe20000010032 */
[----:B------:R-:W-:Y:S01]  /*4d20*/  LOP3.LUT R114, R114, 0xffff0000, RZ, 0xc0, !PT ;  /* 0xffff000072727812 */ /* 0x000fe200078ec0ff */
[----:B------:R-:W-:Y:S01]  /*4d30*/  IMAD.U32 R52, R108, 0x10000, RZ ;  /* 0x000100006c347824 */ /* 0x000fe200078e00ff */
[----:B------:R-:W-:Y:S01]  /*4d40*/  LOP3.LUT R110, R110, 0xffff0000, RZ, 0xc0, !PT ;  /* 0xffff00006e6e7812 */ /* 0x000fe200078ec0ff */
[----:B------:R-:W-:Y:S01]  /*4d50*/  IMAD.U32 R44, R15, 0x10000, RZ ;  /* 0x000100000f2c7824 */ /* 0x000fe200078e00ff */
[----:B------:R-:W-:Y:S01]  /*4d60*/  SHF.L.U32 R54, R112, 0x10, RZ ;  /* 0x0000001070367819 */ /* 0x000fe200000006ff */
[----:B------:R-:W-:Y:S01]  /*4d70*/  FMUL.FTZ R93, R47, R52 ;  /* 0x000000342f5d7220 */ /* 0x000fe20000410000 */
[----:B------:R-:W-:Y:S01]  /*4d80*/  SHF.R.U64 R92, R40, 0x10, R41 ;  /* 0x00000010285c7819 */ /* 0x000fe20000001229 */
[C---:B------:R-:W-:Y:S01]  /*4d90*/  FMUL.FTZ R50, R46.reuse, R110 ;  /* 0x0000006e2e327220 */ /* 0x040fe20000410000 */
[----:B------:R-:W-:Y:S01]  /*4da0*/  LOP3.LUT R43, R13, 0xffff0000, RZ, 0xc0, !PT ;  /* 0xffff00000d2b7812 */ /* 0x000fe200078ec0ff */
[----:B------:R-:W-:Y:S01]  /*4db0*/  FMUL.FTZ R91, R47, R54 ;  /* 0x000000362f5b7220 */ /* 0x000fe20000410000 */
[----:B------:R-:W-:Y:S01]  /*4dc0*/  PRMT R113, R113, 0x5410, R90 ;  /* 0x0000541071717816 */ /* 0x000fe2000000005a */
[-C--:B------:R-:W-:Y:S01]  /*4dd0*/  FMUL.FTZ R90, R46, R114.reuse ;  /* 0x000000722e5a7220 */ /* 0x080fe20000410000 */
[----:B------:R-:W-:Y:S01]  /*4de0*/  PRMT R109, R109, 0x5410, R92 ;  /* 0x000054106d6d7816 */ /* 0x000fe2000000005c */
[C---:B------:R-:W-:Y:S01]  /*4df0*/  FFMA.FTZ R50, R43.reuse, R114, R50 ;  /* 0x000000722b327223 */ /* 0x040fe20000010032 */
[----:B------:R-:W-:Y:S01]  /*4e00*/  LOP3.LUT R55, R112, 0xffff0000, RZ, 0xc0, !PT ;  /* 0xffff000070377812 */ /* 0x000fe200078ec0ff */
[----:B------:R-:W-:Y:S01]  /*4e10*/  FFMA.FTZ R46, R43, R110, -R90 ;  /* 0x0000006e2b2e7223 */ /* 0x000fe2000001085a */
[----:B------:R-:W-:Y:S01]  /*4e20*/  FFMA.FTZ R43, R44, R52, -R91 ;  /* 0x000000342c2b7223 */ /* 0x000fe2000001085b */
[----:B------:R-:W-:Y:S01]  /*4e30*/  LOP3.LUT R47, R108, 0xffff0000, RZ, 0xc0, !PT ;  /* 0xffff00006c2f7812 */ /* 0x000fe200078ec0ff */
[----:B------:R-:W-:Y:S01]  /*4e40*/  FFMA.FTZ R44, R44, R54, R93 ;  /* 0x000000362c2c7223 */ /* 0x000fe2000001005d */
[C---:B------:R-:W-:Y:S01]  /*4e50*/  IMAD.U32 R37, R36.reuse, 0x10000, RZ ;  /* 0x0001000024257824 */ /* 0x040fe200078e00ff */
[----:B------:R-:W-:Y:S01]  /*4e60*/  LOP3.LUT R40, R15, 0xffff0000, RZ, 0xc0, !PT ;  /* 0xffff00000f287812 */ /* 0x000fe200078ec0ff */
[----:B------:R-:W-:Y:S01]  /*4e70*/  IMAD.U32 R54, R113, 0x10000, RZ ;  /* 0x0001000071367824 */ /* 0x000fe200078e00ff */
[----:B------:R-:W-:Y:S01]  /*4e80*/  LOP3.LUT R36, R36, 0xffff0000, RZ, 0xc0, !PT ;  /* 0xffff000024247812 */ /* 0x000fe200078ec0ff */
[----:B------:R-:W-:-:S02]  /*4e90*/  IMAD.U32 R52, R109, 0x10000, RZ ;  /* 0x000100006d347824 */ /* 0x000fc400078e00ff */
[C---:B------:R-:W-:Y:S01]  /*4ea0*/  FMUL.FTZ R91, R42.reuse, R55 ;  /* 0x000000372a5b7220 */ /* 0x040fe20000410000 */
[-C--:B------:R-:W-:Y:S01]  /*4eb0*/  FMUL.FTZ R93, R42, R47.reuse ;  /* 0x0000002f2a5d7220 */ /* 0x080fe20000410000 */
[----:B------:R-:W-:Y:S01]  /*4ec0*/  LOP3.LUT R113, R113, 0xffff0000, RZ, 0xc0, !PT ;  /* 0xffff000071717812 */ /* 0x000fe200078ec0ff */
[----:B------:R-:W-:Y:S01]  /*4ed0*/  FMUL.FTZ R42, R37, R54 ;  /* 0x00000036252a7220 */ /* 0x000fe20000410000 */
[----:B------:R-:W-:Y:S01]  /*4ee0*/  LOP3.LUT R109, R109, 0xffff0000, RZ, 0xc0, !PT ;  /* 0xffff00006d6d7812 */ /* 0x000fe200078ec0ff */
[C---:B------:R-:W-:Y:S02]  /*4ef0*/  IMAD.U32 R13, R12.reuse, 0x10000, RZ ;  /* 0x000100000c0d7824 */ /* 0x040fe400078e00ff */
[----:B------:R-:W-:Y:S01]  /*4f00*/  FMUL.FTZ R37, R37, R52 ;  /* 0x0000003425257220 */ /* 0x000fe20000410000 */
[----:B------:R-:W-:Y:S01]  /*4f10*/  LOP3.LUT R12, R12, 0xffff0000, RZ, 0xc0, !PT ;  /* 0xffff00000c0c7812 */ /* 0x000fe200078ec0ff */
[C---:B------:R-:W-:Y:S01]  /*4f20*/  FFMA.FTZ R90, R40.reuse, R47, -R91 ;  /* 0x0000002f285a7223 */ /* 0x040fe2000001085b */
[----:B------:R-:W-:Y:S01]  /*4f30*/  FFMA.FTZ R93, R40, R55, R93 ;  /* 0x00000037285d7223 */ /* 0x000fe2000001005d */
[C---:B------:R-:W-:Y:S01]  /*4f40*/  IMAD.U32 R15, R14.reuse, 0x10000, RZ ;  /* 0x000100000e0f7824 */ /* 0x040fe200078e00ff */
[----:B------:R-:W-:Y:S01]  /*4f50*/  LOP3.LUT R41, R14, 0xffff0000, RZ, 0xc0, !PT ;  /* 0xffff00000e297812 */ /* 0x000fe200078ec0ff */
[C---:B------:R-:W-:Y:S01]  /*4f60*/  FMUL.FTZ R47, R36.reuse, R113 ;  /* 0x00000071242f7220 */ /* 0x040fe20000410000 */
[----:B------:R-:W-:Y:S01]  /*4f70*/  FMUL.FTZ R55, R36, R109 ;  /* 0x0000006d24377220 */ /* 0x000fe20000410000 */
[----:B------:R-:W-:-:S02]  /*4f80*/  IMAD.U32 R14, R38, 0x10000, RZ ;  /* 0x00010000260e7824 */ /* 0x000fc400078e00ff */
[C---:B------:R-:W-:Y:S01]  /*4f90*/  FFMA.FTZ R42, R13.reuse, R52, -R42 ;  /* 0x000000340d2a7223 */ /* 0x040fe2000001082a */
[----:B------:R-:W-:Y:S01]  /*4fa0*/  FFMA.FTZ R37, R13, R54, R37 ;  /* 0x000000360d257223 */ /* 0x000fe20000010025 */
[----:B------:R-:W-:Y:S01]  /*4fb0*/  IMAD.U32 R36, R111, 0x10000, RZ ;  /* 0x000100006f247824 */ /* 0x000fe200078e00ff */
[----:B------:R-:W-:Y:S01]  /*4fc0*/  LOP3.LUT R38, R38, 0xffff0000, RZ, 0xc0, !PT ;  /* 0xffff000026267812 */ /* 0x000fe200078ec0ff */
[----:B------:R-:W-:Y:S01]  /*4fd0*/  IMAD.U32 R13, R107, 0x10000, RZ ;  /* 0x000100006b0d7824 */ /* 0x000fe200078e00ff */
[----:B------:R-:W-:Y:S01]  /*4fe0*/  LOP3.LUT R111, R111, 0xffff0000, RZ, 0xc0, !PT ;  /* 0xffff00006f6f7812 */ /* 0x000fe200078ec0ff */
[C---:B------:R-:W-:Y:S01]  /*4ff0*/  FFMA.FTZ R47, R12.reuse, R109, -R47 ;  /* 0x0000006d0c2f7223 */ /* 0x040fe2000001082f */
[----:B------:R-:W-:Y:S01]  /*5000*/  LOP3.LUT R107, R107, 0xffff0000, RZ, 0xc0, !PT ;  /* 0xffff00006b6b7812 */ /* 0x000fe200078ec0ff */
[----:B------:R-:W-:Y:S01]  /*5010*/  FFMA.FTZ R12, R12, R113, R55 ;  /* 0x000000710c0c7223 */ /* 0x000fe20000010037 */
[CC--:B------:R-:W-:Y:S01]  /*5020*/  FMUL.FTZ R40, R14.reuse, R36.reuse ;  /* 0x000000240e287220 */ /* 0x0c0fe20000410000 */
[----:B------:R-:W-:Y:S01]  /*5030*/  FMUL.FTZ R55, R14, R13 ;  /* 0x0000000d0e377220 */ /* 0x000fe20000410000 */
[C---:B------:R-:W-:Y:S01]  /*5040*/  FMUL.FTZ R14, R38.reuse, R111 ;  /* 0x0000006f260e7220 */ /* 0x040fe20000410000 */
[----:B------:R-:W-:Y:S01]  /*5050*/  FMUL.FTZ R38, R38, R107 ;  /* 0x0000006b26267220 */ /* 0x000fe20000410000 */
[C---:B------:R-:W-:Y:S01]  /*5060*/  FFMA.FTZ R40, R15.reuse, R13, -R40 ;  /* 0x0000000d0f287223 */ /* 0x040fe20000010828 */
[----:B------:R-:W-:Y:S01]  /*5070*/  FFMA.FTZ R55, R15, R36, R55 ;  /* 0x000000240f377223 */ /* 0x000fe20000010037 */
[C---:B------:R-:W-:Y:S01]  /*5080*/  FFMA.FTZ R107, R41.reuse, R107, -R14 ;  /* 0x0000006b296b7223 */ /* 0x040fe2000001080e */
[----:B------:R-:W-:Y:S01]  /*5090*/  FFMA.FTZ R38, R41, R111, R38 ;  /* 0x0000006f29267223 */ /* 0x000fe20000010026 */
[----:B------:R-:W-:-:S02]  /*50a0*/  F2FP.BF16.F32.PACK_AB R45, R50, R45 ;  /* 0x0000002d322d723e */ /* 0x000fc400000010ff */
[----:B------:R-:W-:Y:S02]  /*50b0*/  F2FP.BF16.F32.PACK_AB R42, R47, R42 ;  /* 0x0000002a2f2a723e */ /* 0x000fe400000010ff */
[----:B------:R-:W-:Y:S02]  /*50c0*/  F2FP.BF16.F32.PACK_AB R13, R46, R39 ;  /* 0x000000272e0d723e */ /* 0x000fe400000010ff */
[----:B------:R-:W-:Y:S01]  /*50d0*/  F2FP.BF16.F32.PACK_AB R36, R12, R37 ;  /* 0x000000250c24723e */ /* 0x000fe200000010ff */
[----:B------:R-:W-:Y:S01]  /*50e0*/  IMAD.MOV.U32 R12, RZ, RZ, R42 ;  /* 0x000000ffff0c7224 */ /* 0x000fe200078e002a */
[----:B------:R-:W-:Y:S01]  /*50f0*/  F2FP.BF16.F32.PACK_AB R15, R90, R43 ;  /* 0x0000002b5a0f723e */ /* 0x000fe200000010ff */
[----:B------:R-:W-:Y:S01]  /*5100*/  IMAD.MOV.U32 R37, RZ, RZ, R45 ;  /* 0x000000ffff257224 */ /* 0x000fe200078e002d */
[----:B------:R-:W-:Y:S02]  /*5110*/  F2FP.BF16.F32.PACK_AB R39, R93, R44 ;  /* 0x0000002c5d27723e */ /* 0x000fe400000010ff */
[----:B------:R-:W-:-:S02]  /*5120*/  F2FP.BF16.F32.PACK_AB R14, R107, R40 ;  /* 0x000000286b0e723e */ /* 0x000fc400000010ff */
[----:B------:R-:W-:-:S07]  /*5130*/  F2FP.BF16.F32.PACK_AB R38, R38, R55 ;  /* 0x000000372626723e */ /* 0x000fce00000010ff */
.L_x_440:
[----:B------:R-:W-:Y:S05]  /*5140*/  BSYNC B1 ;  /* 0x0000000000017941 */ /* 0x000fea0003800000 */
.L_x_439:
[----:B-1----:R3:W-:Y:S01]  /*5150*/  STG.E.128 desc[UR56][R48.64], R12 ;  /* 0x0000000c30007986 */ /* 0x0027e2000c101d38 */
[----:B------:R-:W-:-:S13]  /*5160*/  ISETP.GE.AND P4, PT, R53, R96, PT ;  /* 0x000000603500720c */ /* 0x000fda0003f86270 */
[----:B------:R-:W-:Y:S05]  /*5170*/  @P4 BRA `(.L_x_423) ;  /* 0x0000000000884947 */ /* 0x000fea0003800000 */
[--C-:B---3--:R-:W-:Y:S02]  /*5180*/  SHF.R.S32.HI R12, RZ, 0x1f, R53.reuse ;  /* 0x0000001fff0c7819 */ /* 0x108fe40000011435 */
[----:B------:R-:W-:-:S04]  /*5190*/  IADD3 R53, P4, P5, R4, R88, R53 ;  /* 0x0000005804357210 */ /* 0x000fc80007d9e035 */
[----:B------:R-:W-:Y:S02]  /*51a0*/  IADD3.X R12, R80, R51, R12, P4, P5 ;  /* 0x00000033500c7210 */ /* 0x000fe400027ea40c */
[----:B------:R-:W-:-:S04]  /*51b0*/  LEA R84, P4, R53, R84, 0x1 ;  /* 0x0000005435547211 */ /* 0x000fc800078808ff */
[----:B------:R-:W-:-:S05]  /*51c0*/  LEA.HI.X R85, R53, R85, R12, 0x1, P4 ;  /* 0x0000005535557211 */ /* 0x000fca00020f0c0c */
[----:B--2---:R4:W-:Y:S01]  /*51d0*/  STG.E.128 desc[UR56][R84.64], R36 ;  /* 0x0000002454007986 */ /* 0x0049e2000c101d38 */
[----:B------:R-:W-:Y:S05]  /*51e0*/  BRA `(.L_x_423) ;  /* 0x00000000006c7947 */ /* 0x000fea0003800000 */
.L_x_406:
[----:B------:R-:W2:Y:S02]  /*51f0*/  LDL R12, [R1+0x14] ;  /* 0x00001400010c7983 */ /* 0x000ea40000100800 */
[----:B--2---:R-:W-:-:S13]  /*5200*/  ISETP.NE.AND P3, PT, R12, 0x3, PT ;  /* 0x000000030c00780c */ /* 0x004fda0003f65270 */
[----:B------:R-:W-:Y:S05]  /*5210*/  @!P3 BRA `(.L_x_441) ;  /* 0x000000000004b947 */ /* 0x000fea0003800000 */
[----:B------:R-:W-:Y:S01]  /*5220*/  BPT.TRAP 0x1 ;  /* 0x000000040000795c */ /* 0x000fe20000300000 */
.L_x_441:
[----:B------:R-:W-:Y:S01]  /*5230*/  LEA R82, R19, R2, 0x3 ;  /* 0x0000000213527211 */ /* 0x000fe200078e18ff */
[----:B------:R-:W-:Y:S01]  /*5240*/  IMAD R86, R27, -0xc0, R29 ;  /* 0xffffff401b567824 */ /* 0x000fe200078e021d */
[----:B------:R-:W-:Y:S01]  /*5250*/  SHF.L.U32 R94, R153, 0x1f, RZ ;  /* 0x0000001f995e7819 */ /* 0x000fe200000006ff */
[----:B------:R-:W-:Y:S03]  /*5260*/  BSSY B1, `(.L_x_442) ;  /* 0x0000004000017945 */ /* 0x000fe60003800000 */
[----:B------:R-:W1:Y:S01]  /*5270*/  SYNCS.PHASECHK.TRANS64.TRYWAIT P4, [R82+URZ+0x30890], R94 ;  /* 0x0308905e520075a7 */ /* 0x000e62000808017f */
[----:B------:R-:W-:Y:S01]  /*5280*/  VIMNMX R86, R86, 0xc0, PT ;  /* 0x000000c056567848 */ /* 0x000fe20003fe0100 */
[----:B-1----:R-:W-:Y:S06]  /*5290*/  @!P4 BRA `(.L_x_443) ;  /* 0x000001300070c947 */ /* 0x002fec0003800000 */
.L_x_660:
[----:B------:R-:W-:Y:S05]  /*52a0*/  BSYNC B1 ;  /* 0x0000000000017941 */ /* 0x000fea0003800000 */
.L_x_442:
[----:B------:R-:W-:Y:S01]  /*52b0*/  ISETP.GE.AND P4, PT, R18, R86, PT ;  /* 0x000000561200720c */ /* 0x000fe20003f86270 */
[----:B------:R-:W-:-:S12]  /*52c0*/  BSSY B1, `(.L_x_444) ;  /* 0x0000006000017945 */ /* 0x000fd80003800000 */
[----:B------:R-:W-:Y:S05]  /*52d0*/  @P4 BRA `(.L_x_445) ;  /* 0x0000000000104947 */ /* 0x000fea0003800000 */
[----:B------:R-:W2:Y:S04]  /*52e0*/  @!P1 LDS.128 R12, [R87+0x12000] ;  /* 0x01200000570c9984 */ /* 0x000ea80000000c00 */
[----:B0-----:R-:W0:Y:S04]  /*52f0*/  @!P2 LDS.128 R36, [R83+0x12000] ;  /* 0x012000005324a984 */ /* 0x001e280000000c00 */
[----:B--2---:R2:W-:Y:S04]  /*5300*/  @!P1 STG.E.128 desc[UR56][R42.64], R12 ;  /* 0x0000000c2a009986 */ /* 0x0045e8000c101d38 */
[----:B0-----:R2:W-:Y:S02]  /*5310*/  @!P2 STG.E.128 desc[UR56][R42.64+0x40], R36 ;  /* 0x000040242a00a986 */ /* 0x0015e4000c101d38 */
.L_x_445:
[----:B------:R-:W-:Y:S05]  /*5320*/  BSYNC B1 ;  /* 0x0000000000017941 */ /* 0x000fea0003800000 */
.L_x_444:
[----:B--2---:R-:W-:-:S05]  /*5330*/  VIADD R12, R18, 0x60 ;  /* 0x00000060120c7836 */ /* 0x004fca0000000000 */
[----:B------:R-:W-:-:S13]  /*5340*/  ISETP.GE.AND P4, PT, R12, R86, PT ;  /* 0x000000560c00720c */ /* 0x000fda0003f86270 */
[----:B------:R-:W-:Y:S05]  /*5350*/  @P4 BRA `(.L_x_423) ;  /* 0x0000000000104947 */ /* 0x000fea0003800000 */
[----:B------:R-:W2:Y:S04]  /*5360*/  @!P1 LDS.128 R12, [R87+0x15000] ;  /* 0x01500000570c9984 */ /* 0x000ea80000000c00 */
[----:B0-----:R-:W0:Y:S04]  /*5370*/  @!P2 LDS.128 R36, [R83+0x15000] ;  /* 0x015000005324a984 */ /* 0x001e280000000c00 */
[----:B--2---:R2:W-:Y:S04]  /*5380*/  @!P1 STG.E.128 desc[UR56][R40.64], R12 ;  /* 0x0000000c28009986 */ /* 0x0045e8000c101d38 */
[----:B0-----:R2:W-:Y:S02]  /*5390*/  @!P2 STG.E.128 desc[UR56][R40.64+0x40], R36 ;  /* 0x000040242800a986 */ /* 0x0015e4000c101d38 */
.L_x_423:
[----:B------:R-:W-:Y:S05]  /*53a0*/  BSYNC B0 ;  /* 0x0000000000007941 */ /* 0x000fea0003800000 */
.L_x_405:
[----:B-123--:R-:W1:Y:S01]  /*53b0*/  S2R R12, SR_TID.X ;  /* 0x00000000000c7919 */ /* 0x00ee620000002100 */
[----:B------:R-:W-:Y:S01]  /*53c0*/  @!PT LDS RZ, [RZ] ;  /* 0x00000000fffff984 */ /* 0x000fe20000000800 */
[----:B------:R-:W-:Y:S01]  /*53d0*/  @!PT LDS RZ, [RZ] ;  /* 0x00000000fffff984 */ /* 0x000fe20000000800 */
[----:B------:R-:W-:Y:S01]  /*53e0*/  @!PT LDS RZ, [RZ] ;  /* 0x00000000fffff984 */ /* 0x000fe20000000800 */
[----:B------:R-:W-:Y:S01]  /*53f0*/  @!PT LDS RZ, [RZ] ;  /* 0x00000000fffff984 */ /* 0x000fe20000000800 */
[----:B------:R2:W-:Y:S06]  /*5400*/  MEMBAR.ALL.CTA ;  /* 0x0000000000007992 */ /* 0x0005ec0000008000 */
[----:B--2---:R-:W2:Y:S01]  /*5410*/  FENCE.VIEW.ASYNC.S ;  /* 0x00000000000073c6 */ /* 0x004ea20000000000 */
[----:B------:R-:W-:Y:S05]  /*5420*/  WARPSYNC.ALL ;  /* 0x0000000000007948 */ /* 0x000fea0003800000 */
[----:B------:R-:W-:Y:S01]  /*5430*/  BSSY B0, `(.L_x_446) ;  /* 0x0000009000007945 */ /* 0x000fe20003800000 */
[----:B-1----:R-:W-:Y:S01]  /*5440*/  LOP3.LUT R12, R12, 0x7f, RZ, 0xc0, !PT ;  /* 0x0000007f0c0c7812 */ /* 0x002fe200078ec0ff */
[----:B--2---:R1:W-:Y:S03]  /*5450*/  BAR.SYNC.DEFER_BLOCKING R74, 0x80 ;  /* 0x0002004a0000751d */ /* 0x0043e60000010000 */
[----:B------:R-:W-:-:S13]  /*5460*/  ISETP.NE.AND P4, PT, R12, RZ, PT ;  /* 0x000000ff0c00720c */ /* 0x000fda0003f85270 */
[----:B------:R-:W-:-:S05]  /*5470*/  @!P4 VIADD R12, R82, 0x308a0 ;  /* 0x000308a0520cc836 */ /* 0x000fca0000000000 */
[----:B------:R-:W-:-:S04]  /*5480*/  @!P4 PRMT R12, RZ, 0x654, R12 ;  /* 0x00000654ff0cc816 */ /* 0x000fc8000000000c */
[----:B------:R1:W-:Y:S01]  /*5490*/  @!P4 SYNCS.ARRIVE.TRANS64.RED.A1T0 RZ, [R12+URZ], RZ ;  /* 0x000000ff0cffc9a7 */ /* 0x0003e2000810043f */
[----:B------:R-:W-:Y:S05]  /*54a0*/  @!P3 BRA `(.L_x_447) ;  /* 0x000000000004b947 */ /* 0x000fea0003800000 */
[----:B------:R-:W-:Y:S01]  /*54b0*/  BPT.TRAP 0x1 ;  /* 0x000000040000795c */ /* 0x000fe20000300000 */
.L_x_447:
[----:B------:R-:W-:Y:S05]  /*54c0*/  BSYNC B0 ;  /* 0x0000000000007941 */ /* 0x000fea0003800000 */
.L_x_446:
[----:B------:R-:W2:Y:S01]  /*54d0*/  SYNCS.PHASECHK.TRANS64.TRYWAIT P3, [R82+URZ+0x308b0], R94 ;  /* 0x0308b05e520075a7 */ /* 0x000ea2000806017f */
[----:B------:R-:W-:Y:S01]  /*54e0*/  ULDC UR58, c[0x0][0x2f4] ;  /* 0x0000bd00003a7ab9 */ /* 0x000fe20000000800 */
[----:B------:R-:W-:Y:S01]  /*54f0*/  ULDC.64 UR38, c[0x0][0x328] ;  /* 0x0000ca0000267ab9 */ /* 0x000fe20000000a00 */
[----:B------:R-:W-:Y:S01]  /*5500*/  ULDC.64 UR36, c[0x0][0x318] ;  /* 0x0000c60000247ab9 */ /* 0x000fe20000000a00 */
[----:B------:R-:W-:Y:S01]  /*5510*/  BSSY B0, `(.L_x_448) ;  /* 0x0000003000007945 */ /* 0x000fe20003800000 */
[----:B----4-:R-:W-:-:S03]  /*5520*/  IMAD.WIDE R36, R27, 0xc0, R6 ;  /* 0x000000c01b247825 */ /* 0x010fc600078e0206 */
[----:B--2---:R-:W-:Y:S05]  /*5530*/  @!P3 BRA `(.L_x_449) ;  /* 0x0000012c00dcb947 */ /* 0x004fea0003800000 */
.L_x_661:
[----:B------:R-:W-:Y:S05]  /*5540*/  BSYNC B0 ;  /* 0x0000000000007941 */ /* 0x000fea0003800000 */
.L_x_448:
[----:B------:R-:W-:Y:S01]  /*5550*/  ISETP.GE.AND P3, PT, R18, R86, PT ;  /* 0x000000561200720c */ /* 0x000fe20003f66270 */
[----:B------:R-:W-:-:S12]  /*5560*/  BSSY B0, `(.L_x_450) ;  /* 0x0000010000007945 */ /* 0x000fd80003800000 */
[----:B------:R-:W-:Y:S05]  /*5570*/  @P3 BRA `(.L_x_451) ;  /* 0x0000000000383947 */ /* 0x000fea0003800000 */
[----:B------:R-:W-:Y:S02]  /*5580*/  IMAD R15, R37, UR38, RZ ;  /* 0x00000026250f7c24 */ /* 0x000fe4000f8e02ff */
[----:B-1----:R-:W-:Y:S02]  /*5590*/  IMAD.MOV.U32 R12, RZ, RZ, R60 ;  /* 0x000000ffff0c7224 */ /* 0x002fe400078e003c */
[----:B------:R-:W-:Y:S02]  /*55a0*/  IMAD.MOV.U32 R13, RZ, RZ, R0 ;  /* 0x000000ffff0d7224 */ /* 0x000fe400078e0000 */
[C---:B------:R-:W-:Y:S02]  /*55b0*/  IMAD R15, R36.reuse, UR39, R15 ;  /* 0x00000027240f7c24 */ /* 0x040fe4000f8e020f */
[----:B------:R-:W-:-:S04]  /*55c0*/  IMAD.WIDE.U32 R12, R36, UR38, R12 ;  /* 0x00000026240c7c25 */ /* 0x000fc8000f8e000c */
[----:B------:R-:W-:Y:S01]  /*55d0*/  IMAD.IADD R13, R13, 0x1, R15 ;  /* 0x000000010d0d7824 */ /* 0x000fe200078e020f */
[----:B0-----:R-:W-:-:S04]  /*55e0*/  LEA R38, P3, R12, UR36, 0x1 ;  /* 0x000000240c267c11 */ /* 0x001fc8000f8608ff */
[----:B------:R-:W-:Y:S02]  /*55f0*/  LEA.HI.X R39, R12, UR37, R13, 0x1, P3 ;  /* 0x000000250c277c11 */ /* 0x000fe400098f0c0d */
[----:B------:R-:W-:-:S13]  /*5600*/  ISETP.GE.AND P3, PT, R16, UR58, PT ;  /* 0x0000003a10007c0c */ /* 0x000fda000bf66270 */
[----:B------:R-:W0:Y:S04]  /*5610*/  @!P3 LDS.128 R12, [R87] ;  /* 0x00000000570cb984 */ /* 0x000e280000000c00 */
[----:B0-----:R-:W-:Y:S01]  /*5620*/  @!P3 STG.E.128 desc[UR56][R38.64], R12 ;  /* 0x0000000c2600b986 */ /* 0x001fe2000c101d38 */
[----:B------:R-:W-:-:S13]  /*5630*/  ISETP.GE.AND P3, PT, R77, UR58, PT ;  /* 0x0000003a4d007c0c */ /* 0x000fda000bf66270 */
[----:B------:R-:W0:Y:S04]  /*5640*/  @!P3 LDS.128 R12, [R83] ;  /* 0x00000000530cb984 */ /* 0x000e280000000c00 */
[----:B0-----:R3:W-:Y:S02]  /*5650*/  @!P3 STG.E.128 desc[UR56][R38.64+0x40], R12 ;  /* 0x0000400c2600b986 */ /* 0x0017e4000c101d38 */
.L_x_451:
[----:B------:R-:W-:Y:S05]  /*5660*/  BSYNC B0 ;  /* 0x0000000000007941 */ /* 0x000fea0003800000 */
.L_x_450:
[----:B-1-3--:R-:W-:Y:S01]  /*5670*/  VIADD R12, R18, 0x60 ;  /* 0x00000060120c7836 */ /* 0x00afe20000000000 */
[----:B------:R-:W-:Y:S04]  /*5680*/  BSSY B0, `(.L_x_452) ;  /* 0x0000013000007945 */ /* 0x000fe80003800000 */
[----:B------:R-:W-:-:S13]  /*5690*/  ISETP.GE.AND P3, PT, R12, R86, PT ;  /* 0x000000560c00720c */ /* 0x000fda0003f66270 */
[----:B------:R-:W-:Y:S05]  /*56a0*/  @P3 BRA `(.L_x_453) ;  /* 0x0000000000403947 */ /* 0x000fea0003800000 */
[----:B------:R-:W-:Y:S01]  /*56b0*/  IADD3 R15, P3, R36, 0x60, RZ ;  /* 0x00000060240f7810 */ /* 0x000fe20007f7e0ff */
[----:B------:R-:W-:Y:S01]  /*56c0*/  IMAD.MOV.U32 R13, RZ, RZ, R0 ;  /* 0x000000ffff0d7224 */ /* 0x000fe200078e0000 */
[----:B------:R-:W-:-:S03]  /*56d0*/  MOV R12, R60 ;  /* 0x0000003c000c7202 */ /* 0x000fc60000000f00 */
[----:B------:R-:W-:Y:S02]  /*56e0*/  IMAD.X R36, RZ, RZ, R37, P3 ;  /* 0x000000ffff247224 */ /* 0x000fe400018e0625 */
[----:B------:R-:W-:-:S04]  /*56f0*/  IMAD.WIDE.U32 R12, R15, UR38, R12 ;  /* 0x000000260f0c7c25 */ /* 0x000fc8000f8e000c */
[----:B------:R-:W-:-:S04]  /*5700*/  IMAD R36, R36, UR38, RZ ;  /* 0x0000002624247c24 */ /* 0x000fc8000f8e02ff */
[----:B------:R-:W-:Y:S01]  /*5710*/  IMAD R15, R15, UR39, R36 ;  /* 0x000000270f0f7c24 */ /* 0x000fe2000f8e0224 */
[----:B------:R-:W-:-:S03]  /*5720*/  LEA R36, P3, R12, UR36, 0x1 ;  /* 0x000000240c247c11 */ /* 0x000fc6000f8608ff */
[----:B------:R-:W-:-:S05]  /*5730*/  IMAD.IADD R13, R13, 0x1, R15 ;  /* 0x000000010d0d7824 */ /* 0x000fca00078e020f */
[----:B------:R-:W-:Y:S02]  /*5740*/  LEA.HI.X R37, R12, UR37, R13, 0x1, P3 ;  /* 0x000000250c257c11 */ /* 0x000fe400098f0c0d */
[----:B------:R-:W-:-:S13]  /*5750*/  ISETP.GE.AND P3, PT, R16, UR58, PT ;  /* 0x0000003a10007c0c */ /* 0x000fda000bf66270 */
[----:B------:R-:W1:Y:S04]  /*5760*/  @!P3 LDS.128 R12, [R87+0x3000] ;  /* 0x00300000570cb984 */ /* 0x000e680000000c00 */
[----:B-1----:R-:W-:Y:S01]  /*5770*/  @!P3 STG.E.128 desc[UR56][R36.64], R12 ;  /* 0x0000000c2400b986 */ /* 0x002fe2000c101d38 */
[----:B------:R-:W-:-:S13]  /*5780*/  ISETP.GE.AND P3, PT, R77, UR58, PT ;  /* 0x0000003a4d007c0c */ /* 0x000fda000bf66270 */
[----:B------:R-:W1:Y:S04]  /*5790*/  @!P3 LDS.128 R12, [R83+0x3000] ;  /* 0x00300000530cb984 */ /* 0x000e680000000c00 */
[----:B-1----:R1:W-:Y:S02]  /*57a0*/  @!P3 STG.E.128 desc[UR56][R36.64+0x40], R12 ;  /* 0x0000400c2400b986 */ /* 0x0023e4000c101d38 */
.L_x_453:
[----:B------:R-:W-:Y:S05]  /*57b0*/  BSYNC B0 ;  /* 0x0000000000007941 */ /* 0x000fea0003800000 */
.L_x_452:
[----:B-1----:R-:W3:Y:S01]  /*57c0*/  LDL R12, [R1] ;  /* 0x00000000010c7983 */ /* 0x002ee20000100800 */
[----:B------:R-:W-:Y:S02]  /*57d0*/  VIADD R19, R19, 0x1 ;  /* 0x0000000113137836 */ /* 0x000fe40000000000 */
[----:B0-2---:R-:W-:Y:S01]  /*57e0*/  @!P4 VIADD R82, R82, 0x308c0 ;  /* 0x000308c05252c836 */ /* 0x005fe20000000000 */
[----:B------:R-:W-:Y:S01]  /*57f0*/  @!PT LDS RZ, [RZ] ;  /* 0x00000000fffff984 */ /* 0x000fe20000000800 */
[----:B------:R-:W-:Y:S01]  /*5800*/  @!PT LDS RZ, [RZ] ;  /* 0x00000000fffff984 */ /* 0x000fe20000000800 */
[----:B------:R-:W-:Y:S01]  /*5810*/  @!PT LDS RZ, [RZ] ;  /* 0x00000000fffff984 */ /* 0x000fe20000000800 */
[----:B------:R-:W-:Y:S01]  /*5820*/  @!PT LDS RZ, [RZ] ;  /* 0x00000000fffff984 */ /* 0x000fe20000000800 */
[----:B------:R0:W-:Y:S06]  /*5830*/  MEMBAR.ALL.CTA ;  /* 0x0000000000007992 */ /* 0x0001ec0000008000 */
[----:B0-----:R-:W0:Y:S02]  /*5840*/  FENCE.VIEW.ASYNC.S ;  /* 0x00000000000073c6 */ /* 0x001e240000000000 */
[----:B0-----:R0:W-:Y:S01]  /*5850*/  BAR.SYNC.DEFER_BLOCKING R74, 0x80 ;  /* 0x0002004a0000751d */ /* 0x0011e20000010000 */
[----:B------:R-:W-:-:S02]  /*5860*/  ISETP.NE.AND P3, PT, R19, 0x2, PT ;  /* 0x000000021300780c */ /* 0x000fc40003f65270 */
[----:B------:R-:W-:Y:S02]  /*5870*/  @!P4 PRMT R82, RZ, 0x654, R82 ;  /* 0x00000654ff52c816 */ /* 0x000fe40000000052 */
[----:B------:R-:W-:Y:S02]  /*5880*/  SEL R19, R19, RZ, P3 ;  /* 0x000000ff13137207 */ /* 0x000fe40001800000 */
[----:B------:R0:W-:Y:S01]  /*5890*/  @!P4 SYNCS.ARRIVE.TRANS64.RED.A1T0 RZ, [R82+URZ], RZ ;  /* 0x000000ff52ffc9a7 */ /* 0x0001e2000810043f */
[----:B---3--:R-:W-:Y:S02]  /*58a0*/  LOP3.LUT P5, RZ, R12, 0x2, RZ, 0xc0, !PT ;  /* 0x000000020cff7812 */ /* 0x008fe400078ac0ff */
[----:B------:R-:W-:-:S04]  /*58b0*/  SEL R12, RZ, 0x1, P3 ;  /* 0x00000001ff0c7807 */ /* 0x000fc80001800000 */
[----:B------:R-:W-:-:S07]  /*58c0*/  LOP3.LUT R153, R153, R12, RZ, 0x3c, !PT ;  /* 0x0000000c99997212 */ /* 0x000fce00078e3cff */
[----:B0-----:R-:W-:Y:S05]  /*58d0*/  @P5 BRA `(.L_x_454) ;  /* 0xffffffc800ac5947 */ /* 0x001fea000383ffff */
[----:B------:R-:W0:Y:S01]  /*58e0*/  S2R R13, SR_TID.X ;  /* 0x00000000000d7919 */ /* 0x000e220000002100 */
[----:B------:R-:W-:Y:S02]  /*58f0*/  PLOP3.LUT P0, PT, PT, PT, PT, 0x8, 0x0 ;  /* 0x000000000000781c */ /* 0x000fe40003f0e170 */
[----:B0-----:R-:W-:-:S04]  /*5900*/  SHF.R.U32.HI R13, RZ, 0x7, R13 ;  /* 0x00000007ff0d7819 */ /* 0x001fc8000001160d */
[----:B------:R-:W-:-:S13]  /*5910*/  ISETP.NE.AND P5, PT, R13, 0x1, PT ;  /* 0x000000010d00780c */ /* 0x000fda0003fa5270 */
[----:B------:R-:W-:Y:S06]  /*5920*/  @!P5 BAR.ARV 0x9, 0x100 ;  /* 0x024400000000db1d */ /* 0x000fec0000002000 */
.L_x_400:
[----:B------:R-:W-:Y:S01]  /*5930*/  ISETP.GE.AND P2, PT, R127, 0x1, PT ;  /* 0x000000017f00780c */ /* 0x000fe20003f46270 */
[----:B------:R-:W-:Y:S01]  /*5940*/  IMAD.MOV.U32 R0, RZ, RZ, RZ ;  /* 0x000000ffff007224 */ /* 0x000fe200078e00ff */
[----:B------:R-:W-:Y:S01]  /*5950*/  PLOP3.LUT P1, PT, PT, PT, PT, 0x80, 0x0 ;  /* 0x000000000000781c */ /* 0x000fe20003f2f070 */
[----:B------:R-:W-:Y:S01]  /*5960*/  IMAD.MOV.U32 R31, RZ, RZ, RZ ;  /* 0x000000ffff1f7224 */ /* 0x000fe200078e00ff */
[----:B------:R-:W-:Y:S01]  /*5970*/  CS2R R36, SRZ ;  /* 0x0000000000247805 */ /* 0x000fe2000001ff00 */
[----:B------:R-:W-:Y:S01]  /*5980*/  IMAD.MOV.U32 R151, RZ, RZ, RZ ;  /* 0x000000ffff977224 */ /* 0x000fe200078e00ff */
        /* <DEDUP_REMOVED lines=12> */
[----:B------:R-:W-:Y:S01]  /*5a50*/  MOV R58, RZ ;  /* 0x000000ff003a7202 */ /* 0x000fe20000000f00 */
[----:B------:R-:W-:Y:S02]  /*5a60*/  IMAD.MOV.U32 R13, RZ, RZ, RZ ;  /* 0x000000ffff0d7224 */ /* 0x000fe400078e00ff */
[----:B------:R-:W-:Y:S01]  /*5a70*/  IMAD.MOV.U32 R60, RZ, RZ, RZ ;  /* 0x000000ffff3c7224 */ /* 0x000fe200078e00ff */
[----:B------:R-:W-:Y:S06]  /*5a80*/  @P0 BRA `(.L_x_455) ;  /* 0x00000000000c0947 */ /* 0x000fec0003800000 */
[----:B------:R-:W0:Y:S01]  /*5a90*/  FENCE.VIEW.ASYNC.G ;  /* 0x00000000000073c6 */ /* 0x000e220000000100 */
[----:B------:R-:W-:Y:S05]  /*5aa0*/  WARPSYNC.ALL ;  /* 0x0000000000007948 */ /* 0x000fea0003800000 */
[----:B0-----:R-:W-:Y:S06]  /*5ab0*/  BAR.ARV 0xc, 0x200 ;  /* 0x0308000000007b1d */ /* 0x001fec0000002000 */
.L_x_455:
[----:B------:R-:W-:Y:S02]  /*5ac0*/  IMAD.MOV.U32 R12, RZ, RZ, RZ ;  /* 0x000000ffff0c7224 */ /* 0x000fe400078e00ff */
[----:B------:R-:W-:Y:S01]  /*5ad0*/  IMAD.MOV.U32 R59, RZ, RZ, RZ ;  /* 0x000000ffff3b7224 */ /* 0x000fe200078e00ff */
[----:B------:R-:W-:Y:S06]  /*5ae0*/  @!P2 BRA `(.L_x_456) ;  /* 0x000000ac005ca947 */ /* 0x000fec0003800000 */
[----:B------:R-:W-:-:S03]  /*5af0*/  UMOV UR4, 0xffffffff ;  /* 0xffffffff00047882 */ /* 0x000fc60000000000 */
[----:B------:R-:W-:Y:S05]  /*5b00*/  BRA.DIV UR4, `(.L_x_457) ;  /* 0x0000012a047c7947 */ /* 0x000fea000b800000 */
[----:B------:R-:W0:Y:S02]  /*5b10*/  S2R R0, SR_TID.X ;  /* 0x0000000000007919 */ /* 0x000e240000002100 */
[----:B0-----:R-:W-:-:S05]  /*5b20*/  VIADD R3, R0, 0xffffff80 ;  /* 0xffffff8000037836 */ /* 0x001fca0000000000 */
[----:B------:R-:W-:-:S04]  /*5b30*/  SHF.R.S32.HI R0, RZ, 0x1f, R3 ;  /* 0x0000001fff007819 */ /* 0x000fc80000011403 */
[----:B------:R-:W-:-:S04]  /*5b40*/  LEA.HI R0, R0, R3, RZ, 0x7 ;  /* 0x0000000300007211 */ /* 0x000fc800078f38ff */
[----:B------:R-:W-:-:S06]  /*5b50*/  SHF.R.S32.HI R0, RZ, 0x7, R0 ;  /* 0x00000007ff007819 */ /* 0x000fcc0000011400 */
[----:B------:R-:W0:Y:S04]  /*5b60*/  SHFL.IDX PT, R0, R0, RZ, 0x1f ;  /* 0x00001fff00007589 */ /* 0x000e2800000e0000 */
[----:B0-----:R1:W-:Y:S02]  /*5b70*/  STL [R1+0x78], R0 ;  /* 0x0000780001007387 */ /* 0x0013e40000100800 */
.L_x_664:
[----:B------:R-:W1:Y:S01]  /*5b80*/  LDL R4, [R1+0x78] ;  /* 0x0000780001047983 */ /* 0x000e620000100800 */
[----:B------:R-:W-:Y:S01]  /*5b90*/  VIADD R3, R2, 0x1e800 ;  /* 0x0001e80002037836 */ /* 0x000fe20000000000 */
[----:B------:R-:W-:Y:S04]  /*5ba0*/  BSSY B6, `(.L_x_458) ;  /* 0x0000016000067945 */ /* 0x000fe80003800000 */
[----:B------:R-:W-:Y:S01]  /*5bb0*/  LOP3.LUT P0, RZ, R3, 0x3ff, RZ, 0xc0, !PT ;  /* 0x000003ff03ff7812 */ /* 0x000fe2000780c0ff */
[----:B-1----:R-:W-:-:S05]  /*5bc0*/  IMAD.HI R0, R4, 0x55555556, RZ ;  /* 0x5555555604007827 */ /* 0x002fca00078e02ff */
[----:B------:R-:W-:-:S05]  /*5bd0*/  LEA.HI R29, R0, R0, RZ, 0x1 ;  /* 0x00000000001d7211 */ /* 0x000fca00078f08ff */
[----:B------:R-:W-:Y:S02]  /*5be0*/  IMAD R29, R29, -0x3, R4 ;  /* 0xfffffffd1d1d7824 */ /* 0x000fe400078e0204 */
[----:B------:R-:W-:Y:S05]  /*5bf0*/  @!P0 BRA `(.L_x_459) ;  /* 0x0000000000408947 */ /* 0x000fea0003800000 */
[----:B------:R-:W-:Y:S01]  /*5c00*/  MOV R0, 0x0 ;  /* 0x0000000000007802 */ /* 0x000fe20000000f00 */
[----:B------:R-:W-:Y:S01]  /*5c10*/  ULDC.64 UR4, c[0x4][0xa8] ;  /* 0x01002a0000047ab9 */ /* 0x000fe20000000a00 */
[----:B------:R-:W-:Y:S01]  /*5c20*/  ULDC.64 UR6, c[0x4][0xb0] ;  /* 0x01002c0000067ab9 */ /* 0x000fe20000000a00 */
[----:B------:R-:W-:Y:S01]  /*5c30*/  IMAD.U32 R4, RZ, RZ, UR4 ;  /* 0x00000004ff047e24 */ /* 0x000fe2000f8e00ff */
[----:B0-----:R0:W1:Y:S01]  /*5c40*/  LDC.64 R14, c[0x4][R0] ;  /* 0x01000000000e7b82 */ /* 0x0010620000000a00 */
[----:B------:R-:W-:Y:S01]  /*5c50*/  MOV R5, UR5 ;  /* 0x0000000500057c02 */ /* 0x000fe20008000f00 */
[----:B------:R-:W-:Y:S01]  /*5c60*/  ULDC.64 UR4, c[0x4][0x48] ;  /* 0x0100120000047ab9 */ /* 0x000fe20000000a00 */
[----:B------:R-:W-:Y:S02]  /*5c70*/  IMAD.U32 R6, RZ, RZ, UR6 ;  /* 0x00000006ff067e24 */ /* 0x000fe4000f8e00ff */
        /* <DEDUP_REMOVED lines=8> */
.L_x_459:
[----:B------:R-:W-:Y:S05]  /*5d00*/  BSYNC B6 ;  /* 0x0000000000067941 */ /* 0x000fea0003800000 */
.L_x_458:
[----:B------:R-:W-:Y:S02]  /*5d10*/  ULDC UR4, c[0x0][0x3f4] ;  /* 0x0000fd0000047ab9 */ /* 0x000fe40000000800 */
[----:B------:R-:W-:-:S13]  /*5d20*/  ISETP.LT.AND P0, PT, RZ, UR4, PT ;  /* 0x00000004ff007c0c */ /* 0x000fda000bf01270 */
[----:B------:R-:W-:Y:S05]  /*5d30*/  @P0 BRA `(.L_x_460) ;  /* 0x0000000000400947 */ /* 0x000fea0003800000 */
[----:B------:R-:W2:Y:S02]  /*5d40*/  LDL R20, [R1+0x98] ;  /* 0x0000980001147983 */ /* 0x000ea40000100800 */
[----:B--2---:R-:W-:-:S04]  /*5d50*/  LEA.HI R0, R20, R20, RZ, 0x1 ;  /* 0x0000001414007211 */ /* 0x004fc800078f08ff */
[----:B------:R-:W-:-:S04]  /*5d60*/  LOP3.LUT R0, R0, 0xfffffffe, RZ, 0xc0, !PT ;  /* 0xfffffffe00007812 */ /* 0x000fc800078ec0ff */
[----:B------:R-:W-:-:S04]  /*5d70*/  IADD3 R0, R20, -R0, RZ ;  /* 0x8000000014007210 */ /* 0x000fc80007ffe0ff */
[----:B------:R-:W-:-:S04]  /*5d80*/  SHF.L.U32 R3, R0, 0x1f, RZ ;  /* 0x0000001f00037819 */ /* 0x000fc800000006ff */
[----:B------:R1:W2:Y:S03]  /*5d90*/  SYNCS.PHASECHK.TRANS64.TRYWAIT P0, [R2+URZ+0x30800], R3 ;  /* 0x03080003020075a7 */ /* 0x0002a6000800017f */
[----:B--2---:R-:W-:Y:S05]  /*5da0*/  @!P0 NANOSLEEP.SYNCS 0x989680 ;  /* 0x009896800000895d */ /* 0x004fea0003900000 */
[----:B------:R-:W2:Y:S01]  /*5db0*/  @!P0 SYNCS.PHASECHK.TRANS64 P0, [R2+URZ+0x30800], R3 ;  /* 0x03080003020085a7 */ /* 0x000ea2000800007f */
[----:B------:R-:W-:Y:S04]  /*5dc0*/  BSSY B0, `(.L_x_461) ;  /* 0x0000006000007945 */ /* 0x000fe80003800000 */
[----:B--2---:R-:W-:Y:S05]  /*5dd0*/  @P0 BRA `(.L_x_462) ;  /* 0x0000000000100947 */ /* 0x004fea0003800000 */
.L_x_463:
[----:B--2---:R2:W3:Y:S02]  /*5de0*/  SYNCS.PHASECHK.TRANS64.TRYWAIT P0, [R2+URZ+0x30800], R3 ;  /* 0x03080003020075a7 */ /* 0x0044e4000800017f */
[----:B---3--:R-:W-:Y:S05]  /*5df0*/  @!P0 NANOSLEEP.SYNCS 0x989680 ;  /* 0x009896800000895d */ /* 0x008fea0003900000 */
[----:B------:R-:W3:Y:S02]  /*5e00*/  @!P0 SYNCS.PHASECHK.TRANS64 P0, [R2+URZ+0x30800], R3 ;  /* 0x03080003020085a7 */ /* 0x000ee4000800007f */
[----:B---3--:R-:W-:Y:S05]  /*5e10*/  @!P0 BRA `(.L_x_463) ;  /* 0xfffffffc00f08947 */ /* 0x008fea000383ffff */
.L_x_462:
[----:B------:R-:W-:Y:S05]  /*5e20*/  BSYNC B0 ;  /* 0x0000000000007941 */ /* 0x000fea0003800000 */
.L_x_461:
[----:B------:R-:W-:Y:S05]  /*5e30*/  BRA `(.L_x_464) ;  /* 0x0000002000f87947 */ /* 0x000fea0003800000 */
.L_x_460:
[----:B-----5:R-:W-:Y:S01]  /*5e40*/  SHF.R.S32.HI R0, RZ, 0x1f, R24 ;  /* 0x0000001fff007819 */ /* 0x020fe20000011418 */
[----:B------:R-:W-:Y:S01]  /*5e50*/  VIADD R4, R2, 0xc400 ;  /* 0x0000c40002047836 */ /* 0x000fe20000000000 */
[----:B------:R-:W-:Y:S01]  /*5e60*/  ULDC.64 UR4, c[0x0][0x3f8] ;  /* 0x0000fe0000047ab9 */ /* 0x000fe20000000a00 */
[----:B------:R-:W-:Y:S01]  /*5e70*/  ULDC.64 UR6, c[0x0][0x408] ;  /* 0x0001020000067ab9 */ /* 0x000fe20000000a00 */
[----:B------:R-:W-:Y:S01]  /*5e80*/  BSSY B6, `(.L_x_465) ;  /* 0x0000021000067945 */ /* 0x000fe20003800000 */
[----:B------:R-:W-:Y:S01]  /*5e90*/  IMAD R3, R0, UR4, RZ ;  /* 0x0000000400037c24 */ /* 0x000fe2000f8e02ff */
[----:B------:R-:W-:Y:S01]  /*5ea0*/  LOP3.LUT P0, RZ, R4, 0x3ff, RZ, 0xc0, !PT ;  /* 0x000003ff04ff7812 */ /* 0x000fe2000780c0ff */
[----:B------:R-:W-:Y:S02]  /*5eb0*/  IMAD R9, R0, UR6, RZ ;  /* 0x0000000600097c24 */ /* 0x000fe4000f8e02ff */
[----:B------:R-:W-:-:S04]  /*5ec0*/  IMAD.WIDE.U32 R4, R24, UR4, RZ ;  /* 0x0000000418047c25 */ /* 0x000fc8000f8e00ff */
[C---:B------:R-:W-:Y:S01]  /*5ed0*/  IMAD R3, R24.reuse, UR5, R3 ;  /* 0x0000000518037c24 */ /* 0x040fe2000f8e0203 */
[----:B------:R-:W-:Y:S01]  /*5ee0*/  ULDC.64 UR4, c[0x0][0x3e8] ;  /* 0x0000fa0000047ab9 */ /* 0x000fe20000000a00 */
[----:B------:R-:W-:-:S04]  /*5ef0*/  IMAD.WIDE.U32 R6, R24, UR6, RZ ;  /* 0x0000000618067c25 */ /* 0x000fc8000f8e00ff */
[----:B------:R-:W-:Y:S01]  /*5f00*/  IMAD R9, R24, UR7, R9 ;  /* 0x0000000718097c24 */ /* 0x000fe2000f8e0209 */
[----:B------:R-:W-:Y:S01]  /*5f10*/  ULDC.64 UR6, c[0x0][0x400] ;  /* 0x0001000000067ab9 */ /* 0x000fe20000000a00 */
[----:B------:R-:W-:Y:S01]  /*5f20*/  IMAD.IADD R5, R3, 0x1, R5 ;  /* 0x0000000103057824 */ /* 0x000fe200078e0205 */
[----:B------:R-:W-:Y:S01]  /*5f30*/  LEA R24, P1, R4, UR4, 0x1 ;  /* 0x0000000404187c11 */ /* 0x000fe2000f8208ff */
[----:B------:R-:W-:Y:S01]  /*5f40*/  IMAD.IADD R3, R9, 0x1, R7 ;  /* 0x0000000109037824 */ /* 0x000fe200078e0207 */
[----:B------:R-:W-:Y:S02]  /*5f50*/  LEA R27, P2, R6, UR6, 0x1 ;  /* 0x00000006061b7c11 */ /* 0x000fe4000f8408ff */
[----:B------:R-:W-:Y:S02]  /*5f60*/  LEA.HI.X R26, R4, UR5, R5, 0x1, P1 ;  /* 0x00000005041a7c11 */ /* 0x000fe400088f0c05 */
[----:B------:R-:W-:Y:S01]  /*5f70*/  LEA.HI.X R28, R6, UR7, R3, 0x1, P2 ;  /* 0x00000007061c7c11 */ /* 0x000fe200090f0c03 */
[----:B------:R-:W-:Y:S08]  /*5f80*/  @!P0 BRA `(.L_x_466) ;  /* 0x0000000000408947 */ /* 0x000ff00003800000 */
[----:B------:R-:W-:Y:S01]  /*5f90*/  MOV R0, 0x0 ;  /* 0x0000000000007802 */ /* 0x000fe20000000f00 */
[----:B------:R-:W-:Y:S01]  /*5fa0*/  ULDC.64 UR4, c[0x4][0xa8] ;  /* 0x01002a0000047ab9 */ /* 0x000fe20000000a00 */
[----:B------:R-:W-:Y:S01]  /*5fb0*/  ULDC.64 UR6, c[0x4][0xb0] ;  /* 0x01002c0000067ab9 */ /* 0x000fe20000000a00 */
[----:B------:R-:W-:Y:S01]  /*5fc0*/  IMAD.U32 R4, RZ, RZ, UR4 ;  /* 0x00000004ff047e24 */ /* 0x000fe2000f8e00ff */
[----:B0-----:R0:W1:Y:S01]  /*5fd0*/  LDC.64 R14, c[0x4][R0] ;  /* 0x01000000000e7b82 */ /* 0x0010620000000a00 */
[----:B------:R-:W-:Y:S01]  /*5fe0*/  IMAD.U32 R5, RZ, RZ, UR5 ;  /* 0x00000005ff057e24 */ /* 0x000fe2000f8e00ff */
[----:B------:R-:W-:Y:S01]  /*5ff0*/  ULDC.64 UR4, c[0x4][0x20] ;  /* 0x0100080000047ab9 */ /* 0x000fe20000000a00 */
        /* <DEDUP_REMOVED lines=9> */
.L_x_466:
[----:B------:R-:W-:Y:S05]  /*6090*/  BSYNC B6 ;  /* 0x0000000000067941 */ /* 0x000fea0003800000 */
.L_x_465:
[----:B------:R-:W-:Y:S01]  /*60a0*/  ULDC.U8 UR4, c[0x0][0x410] ;  /* 0x0001040000047ab9 */ /* 0x000fe20000000000 */
[----:B------:R-:W-:Y:S01]  /*60b0*/  BSSY B0, `(.L_x_467) ;  /* 0x000020e000007945 */ /* 0x000fe20003800000 */
[----:B------:R-:W-:Y:S01]  /*60c0*/  ISETP.NE.AND P0, PT, RZ, UR4, PT ;  /* 0x00000004ff007c0c */ /* 0x000fe2000bf05270 */
[----:B------:R-:W-:-:S12]  /*60d0*/  IMAD R4, R33, 0xc0, R18 ;  /* 0x000000c021047824 */ /* 0x000fd800078e0212 */
[----:B------:R-:W-:Y:S05]  /*60e0*/  @!P0 BRA `(.L_x_468) ;  /* 0x0000001000248947 */ /* 0x000fea0003800000 */
[----:B------:R-:W-:-:S03]  /*60f0*/  UMOV UR4, 0xffffffff ;  /* 0xffffffff00047882 */ /* 0x000fc60000000000 */
[----:B------:R-:W-:Y:S05]  /*6100*/  BRA.DIV UR4, `(.L_x_469) ;  /* 0x00000126043c7947 */ /* 0x000fea000b800000 */
[----:B------:R1:W2:Y:S04]  /*6110*/  SHFL.IDX PT, R3, R26, RZ, 0x1c1f ;  /* 0x001c1fff1a037589 */ /* 0x0002a800000e0000 */
[----:B------:R1:W3:Y:S04]  /*6120*/  SHFL.IDX PT, R0, R24, RZ, 0x1c1f ;  /* 0x001c1fff18007589 */ /* 0x0002e800000e0000 */
[----:B------:R1:W4:Y:S04]  /*6130*/  SHFL.IDX PT, R5, R28, RZ, 0x1c1f ;  /* 0x001c1fff1c057589 */ /* 0x00032800000e0000 */
[----:B0-----:R1:W0:Y:S02]  /*6140*/  SHFL.IDX PT, R14, R27, RZ, 0x1c1f ;  /* 0x001c1fff1b0e7589 */ /* 0x00122400000e0000 */
.L_x_670:
[----:B------:R-:W5:Y:S01]  /*6150*/  LDL R7, [R1+0x98] ;  /* 0x0000980001077983 */ /* 0x000f620000100800 */
[----:B------:R-:W-:-:S03]  /*6160*/  ULDC UR4, c[0x0][0x448] ;  /* 0x0001120000047ab9 */ /* 0x000fc60000000800 */
[----:B------:R-:W2:Y:S01]  /*6170*/  LDL R32, [R1+0x70] ;  /* 0x0000700001207983 */ /* 0x000ea20000100800 */
[----:B-1----:R-:W-:Y:S01]  /*6180*/  IMAD R26, R25, UR4, RZ ;  /* 0x00000004191a7c24 */ /* 0x002fe2000f8e02ff */
[----:B------:R-:W-:Y:S01]  /*6190*/  BSSY B1, `(.L_x_470) ;  /* 0x0000024000017945 */ /* 0x000fe20003800000 */
[----:B------:R-:W-:Y:S02]  /*61a0*/  CS2R R8, SRZ ;  /* 0x0000000000087805 */ /* 0x000fe4000001ff00 */
[----:B------:R-:W-:Y:S02]  /*61b0*/  CS2R R10, SRZ ;  /* 0x00000000000a7805 */ /* 0x000fe4000001ff00 */
[----:B------:R-:W-:Y:S02]  /*61c0*/  CS2R R12, SRZ ;  /* 0x00000000000c7805 */ /* 0x000fe4000001ff00 */
[----:B------:R-:W-:Y:S02]  /*61d0*/  ISETP.GE.AND P0, PT, R4, R26, PT ;  /* 0x0000001a0400720c */ /* 0x000fe40003f06270 */
[----:B-----5:R-:W-:-:S04]  /*61e0*/  LEA.HI R6, R7, R7, RZ, 0x1 ;  /* 0x0000000707067211 */ /* 0x020fc800078f08ff */
[----:B------:R-:W-:Y:S01]  /*61f0*/  LOP3.LUT R6, R6, 0xfffffffe, RZ, 0xc0, !PT ;  /* 0xfffffffe06067812 */ /* 0x000fe200078ec0ff */
[----:B--2---:R-:W-:-:S04]  /*6200*/  IMAD.SHL.U32 R4, R32, 0x40, RZ ;  /* 0x0000004020047824 */ /* 0x004fc800078e00ff */
[----:B------:R-:W-:Y:S01]  /*6210*/  IMAD.IADD R27, R7, 0x1, -R6 ;  /* 0x00000001071b7824 */ /* 0x000fe200078e0a06 */
[----:B------:R-:W-:Y:S02]  /*6220*/  CS2R R6, SRZ ;  /* 0x0000000000067805 */ /* 0x000fe4000001ff00 */
[----:B------:R-:W-:Y:S02]  /*6230*/  LOP3.LUT R31, R4, 0x1c0, RZ, 0xc0, !PT ;  /* 0x000001c0041f7812 */ /* 0x000fe400078ec0ff */
[----:B------:R-:W-:Y:S01]  /*6240*/  SHF.L.U32 R27, R27, 0x1f, RZ ;  /* 0x0000001f1b1b7819 */ /* 0x000fe200000006ff */
[----:B------:R-:W-:Y:S06]  /*6250*/  @P0 BRA `(.L_x_471) ;  /* 0x00000000005c0947 */ /* 0x000fec0003800000 */
[----:B------:R-:W-:Y:S01]  /*6260*/  ULDC UR4, c[0x0][0x3f4] ;  /* 0x0000fd0000047ab9 */ /* 0x000fe20000000800 */
[----:B---3--:R-:W-:Y:S01]  /*6270*/  MOV R6, R0 ;  /* 0x0000000000067202 */ /* 0x008fe20000000f00 */
[----:B------:R-:W-:Y:S01]  /*6280*/  IMAD.SHL.U32 R9, R154, 0x2, RZ ;  /* 0x000000029a097824 */ /* 0x000fe200078e00ff */
[----:B------:R-:W-:Y:S01]  /*6290*/  ISETP.GE.AND P2, PT, R22, UR4, PT ;  /* 0x0000000416007c0c */ /* 0x000fe2000bf46270 */
[----:B------:R-:W-:Y:S01]  /*62a0*/  IMAD.MOV.U32 R7, RZ, RZ, R3 ;  /* 0x000000ffff077224 */ /* 0x000fe200078e0003 */
[----:B------:R-:W-:Y:S02]  /*62b0*/  ISETP.GE.AND P3, PT, R154, UR4, PT ;  /* 0x000000049a007c0c */ /* 0x000fe4000bf66270 */
[----:B------:R-:W-:Y:S01]  /*62c0*/  SHF.R.S32.HI R13, RZ, 0x1f, R154 ;  /* 0x0000001fff0d7819 */ /* 0x000fe2000001149a */
[----:B----4-:R-:W-:Y:S01]  /*62d0*/  IMAD.MOV.U32 R15, RZ, RZ, R5 ;  /* 0x000000ffff0f7224 */ /* 0x010fe200078e0005 */
[----:B------:R-:W-:-:S07]  /*62e0*/  CS2R R10, SRZ ;  /* 0x00000000000a7805 */ /* 0x000fce000001ff00 */
[----:B------:R-:W-:Y:S01]  /*62f0*/  @!P2 IMAD.WIDE R20, R22, 0x2, R6 ;  /* 0x000000021614a825 */ /* 0x000fe200078e0206 */
[----:B------:R-:W-:Y:S02]  /*6300*/  SHF.L.U64.HI R6, R154, 0x1, R13 ;  /* 0x000000019a067819 */ /* 0x000fe4000001020d */
[-C--:B------:R-:W-:Y:S02]  /*6310*/  @!P3 IADD3 R24, P0, R0, R9.reuse, RZ ;  /* 0x000000090018b210 */ /* 0x080fe40007f1e0ff */
[----:B0-----:R-:W-:Y:S02]  /*6320*/  @!P3 IADD3 R4, P1, R14, R9, RZ ;  /* 0x000000090e04b210 */ /* 0x001fe40007f3e0ff */
[----:B------:R-:W-:Y:S02]  /*6330*/  CS2R R8, SRZ ;  /* 0x0000000000087805 */ /* 0x000fe4000001ff00 */
[----:B------:R-:W-:Y:S01]  /*6340*/  CS2R R12, SRZ ;  /* 0x00000000000c7805 */ /* 0x000fe2000001ff00 */
[--C-:B------:R-:W-:Y:S01]  /*6350*/  @!P3 IMAD.X R25, R3, 0x1, R6.reuse, P0 ;  /* 0x000000010319b824 */ /* 0x100fe200000e0606 */
[----:B------:R1:W5:Y:S01]  /*6360*/  @!P2 LD.E.64 R10, desc[UR56][R20.64] ;  /* 0x00000038140aa980 */ /* 0x000362000c101b00 */
[----:B------:R-:W-:Y:S01]  /*6370*/  @!P3 IMAD.X R5, R5, 0x1, R6, P1 ;  /* 0x000000010505b824 */ /* 0x000fe200008e0606 */
[----:B------:R-:W-:Y:S01]  /*6380*/  CS2R R6, SRZ ;  /* 0x0000000000067805 */ /* 0x000fe2000001ff00 */
[----:B------:R-:W-:Y:S01]  /*6390*/  @!P2 IMAD.WIDE R14, R22, 0x2, R14 ;  /* 0x00000002160ea825 */ /* 0x000fe200078e020e */
[----:B------:R1:W5:Y:S04]  /*63a0*/  @!P3 LD.E.64 R12, desc[UR56][R24.64] ;  /* 0x00000038180cb980 */ /* 0x000368000c101b00 */
[----:B------:R1:W5:Y:S04]  /*63b0*/  @!P2 LD.E.64 R8, desc[UR56][R14.64] ;  /* 0x000000380e08a980 */ /* 0x000368000c101b00 */
[----:B------:R1:W5:Y:S02]  /*63c0*/  @!P3 LD.E.64 R6, desc[UR56][R4.64] ;  /* 0x000000380406b980 */ /* 0x000364000c101b00 */
.L_x_471:
[----:B------:R-:W-:Y:S05]  /*63d0*/  BSYNC B1 ;  /* 0x0000000000017941 */ /* 0x000fea0003800000 */
.L_x_470:
[----:B-1----:R-:W1:Y:S01]  /*63e0*/  S2R R20, SR_TID.X ;  /* 0x0000000000147919 */ /* 0x002e620000002100 */
[----:B------:R-:W2:Y:S01]  /*63f0*/  SYNCS.PHASECHK.TRANS64.TRYWAIT P0, [R2+URZ+0x30800], R27 ;  /* 0x0308001b020075a7 */ /* 0x000ea2000800017f */
[----:B------:R-:W-:Y:S01]  /*6400*/  LOP3.LUT R3, R31, 0x18, R16, 0xf8, !PT ;  /* 0x000000181f037812 */ /* 0x000fe200078ef810 */
[----:B---3--:R-:W-:Y:S01]  /*6410*/  IMAD R0, R33, -0xc0, R26 ;  /* 0xffffff4021007824 */ /* 0x008fe200078e021a */
[----:B------:R-:W-:Y:S01]  /*6420*/  SHF.R.U32.HI R4, RZ, 0x3, R31 ;  /* 0x00000003ff047819 */ /* 0x000fe2000001161f */
[----:B0----5:R-:W-:Y:S01]  /*6430*/  IMAD.MOV.U32 R14, RZ, RZ, R10 ;  /* 0x000000ffff0e7224 */ /* 0x021fe200078e000a */
[--C-:B------:R-:W-:Y:S01]  /*6440*/  SHF.R.U64 R25, R10, 0x10, R11.reuse ;  /* 0x000000100a197819 */ /* 0x100fe2000000120b */
[----:B----4-:R-:W-:Y:S01]  /*6450*/  IMAD.MOV.U32 R5, RZ, RZ, R8 ;  /* 0x000000ffff057224 */ /* 0x010fe200078e0008 */
[----:B------:R-:W-:Y:S01]  /*6460*/  LOP3.LUT R30, R3, R4, RZ, 0x3c, !PT ;  /* 0x00000004031e7212 */ /* 0x000fe200078e3cff */
[--C-:B------:R-:W-:Y:S01]  /*6470*/  IMAD.MOV.U32 R3, RZ, RZ, R11.reuse ;  /* 0x000000ffff037224 */ /* 0x100fe200078e000b */
[----:B------:R-:W-:Y:S01]  /*6480*/  SHF.R.U32.HI R28, RZ, 0x10, R11 ;  /* 0x00000010ff1c7819 */ /* 0x000fe2000001160b */
[----:B------:R-:W-:Y:S01]  /*6490*/  IMAD.MOV.U32 R4, RZ, RZ, R12 ;  /* 0x000000ffff047224 */ /* 0x000fe200078e000c */
[----:B------:R-:W-:Y:S01]  /*64a0*/  SHF.R.U64 R21, R12, 0x10, R13 ;  /* 0x000000100c157819 */ /* 0x000fe2000000120d */
[----:B------:R-:W-:Y:S01]  /*64b0*/  BSSY B1, `(.L_x_472) ;  /* 0x000001b000017945 */ /* 0x000fe20003800000 */
[----:B------:R-:W-:Y:S01]  /*64c0*/  MOV R15, R13 ;  /* 0x0000000d000f7202 */ /* 0x000fe20000000f00 */
[----:B------:R-:W-:Y:S01]  /*64d0*/  IMAD.MOV.U32 R10, RZ, RZ, R7 ;  /* 0x000000ffff0a7224 */ /* 0x000fe200078e0007 */
[----:B------:R-:W-:Y:S01]  /*64e0*/  SHF.R.U32.HI R26, RZ, 0x10, R13 ;  /* 0x00000010ff1a7819 */ /* 0x000fe2000001160d */
[--C-:B------:R-:W-:Y:S01]  /*64f0*/  IMAD.MOV.U32 R13, RZ, RZ, R9.reuse ;  /* 0x000000ffff0d7224 */ /* 0x100fe200078e0009 */
[----:B------:R-:W-:-:S02]  /*6500*/  SHF.R.U64 R24, R8, 0x10, R9 ;  /* 0x0000001008187819 */ /* 0x000fc40000001209 */
[----:B------:R-:W-:Y:S02]  /*6510*/  PRMT R12, R3, 0x5410, R28 ;  /* 0x00005410030c7816 */ /* 0x000fe4000000001c */
[----:B------:R-:W-:Y:S02]  /*6520*/  PRMT R3, R4, 0x5410, R21 ;  /* 0x0000541004037816 */ /* 0x000fe40000000015 */
[----:B------:R-:W-:Y:S02]  /*6530*/  PRMT R14, R14, 0x5410, R25 ;  /* 0x000054100e0e7816 */ /* 0x000fe40000000019 */
[----:B------:R-:W-:Y:S02]  /*6540*/  LOP3.LUT P2, RZ, R32, 0x4, RZ, 0xc0, !PT ;  /* 0x0000000420ff7812 */ /* 0x000fe4000784c0ff */
[----:B------:R-:W-:Y:S01]  /*6550*/  PRMT R8, R15, 0x5410, R26 ;  /* 0x000054100f087816 */ /* 0x000fe2000000001a */
[----:B-1----:R-:W-:Y:S01]  /*6560*/  VIADD R35, R20, 0xffffff80 ;  /* 0xffffff8014237836 */ /* 0x002fe20000000000 */
[----:B------:R-:W-:Y:S01]  /*6570*/  SHF.R.U32.HI R20, RZ, 0x10, R9 ;  /* 0x00000010ff147819 */ /* 0x000fe20000011609 */
[----:B------:R-:W-:Y:S01]  /*6580*/  IMAD.MOV.U32 R9, RZ, RZ, R6 ;  /* 0x000000ffff097224 */ /* 0x000fe200078e0006 */
[----:B------:R-:W-:-:S02]  /*6590*/  SHF.R.U64 R6, R6, 0x10, R7 ;  /* 0x0000001006067819 */ /* 0x000fc40000001207 */
[----:B------:R-:W-:Y:S02]  /*65a0*/  SHF.R.S32.HI R34, RZ, 0x1f, R35 ;  /* 0x0000001fff227819 */ /* 0x000fe40000011423 */
[----:B------:R-:W-:Y:S02]  /*65b0*/  SHF.R.U32.HI R7, RZ, 0x10, R7 ;  /* 0x00000010ff077819 */ /* 0x000fe40000011607 */
[----:B------:R-:W-:Y:S02]  /*65c0*/  LEA.HI R34, R34, R35, RZ, 0x5 ;  /* 0x0000002322227211 */ /* 0x000fe400078f28ff */
[----:B------:R-:W-:Y:S02]  /*65d0*/  VIMNMX R35, R0, 0xc0, PT ;  /* 0x000000c000237848 */ /* 0x000fe40003fe0100 */
[----:B------:R-:W-:Y:S02]  /*65e0*/  SHF.R.S32.HI R34, RZ, 0x5, R34 ;  /* 0x00000005ff227819 */ /* 0x000fe40000011422 */
[----:B------:R-:W-:-:S03]  /*65f0*/  ISETP.GE.AND P1, PT, R18, R35, PT ;  /* 0x000000231200720c */ /* 0x000fc60003f26270 */
[----:B------:R-:W-:Y:S01]  /*6600*/  IMAD R11, R34, 0x200, R30 ;  /* 0x00000200220b7824 */ /* 0x000fe200078e021e */
[----:B------:R-:W-:-:S03]  /*6610*/  PRMT R34, R5, 0x5410, R24 ;  /* 0x0000541005227816 */ /* 0x000fc60000000018 */
[----:B------:R-:W-:-:S04]  /*6620*/  IMAD R11, R11, 0x2, R2 ;  /* 0x000000020b0b7824 */ /* 0x000fc800078e0202 */
[C---:B------:R-:W-:Y:S01]  /*6630*/  VIADD R0, R11.reuse, 0xc440 ;  /* 0x0000c4400b007836 */ /* 0x040fe20000000000 */
[----:B------:R-:W-:Y:S01]  /*6640*/  IADD3 R4, R11, 0xc400, RZ ;  /* 0x0000c4000b047810 */ /* 0x000fe20007ffe0ff */
[----:B--2---:R-:W-:Y:S06]  /*6650*/  @!P0 BRA `(.L_x_473) ;  /* 0x0000012000588947 */ /* 0x004fec0003800000 */
.L_x_671:
[----:B------:R-:W-:Y:S05]  /*6660*/  BSYNC B1 ;  /* 0x0000000000017941 */ /* 0x000fea0003800000 */
.L_x_472:
[----:B------:R-:W-:Y:S01]  /*6670*/  BSSY B1, `(.L_x_474) ;  /* 0x0000059000017945 */ /* 0x000fe20003800000 */
[----:B------:R-:W-:Y:S01]  /*6680*/  PRMT R13, R13, 0x5410, R20 ;  /* 0x000054100d0d7816 */ /* 0x000fe20000000014 */
[----:B------:R-:W-:Y:S01]  /*6690*/  @P2 VIADD R0, R4, 0xffffffc0 ;  /* 0xffffffc004002836 */ /* 0x000fe20000000000 */
[----:B------:R-:W-:Y:S02]  /*66a0*/  PRMT R9, R9, 0x5410, R6 ;  /* 0x0000541009097816 */ /* 0x000fe40000000006 */
[----:B------:R-:W-:Y:S01]  /*66b0*/  PRMT R10, R10, 0x5410, R7 ;  /* 0x000054100a0a7816 */ /* 0x000fe20000000007 */
[----:B------:R-:W-:Y:S06]  /*66c0*/  @P1 BRA `(.L_x_475) ;  /* 0x00000004004c1947 */ /* 0x000fec0003800000 */
[----:B------:R-:W1:Y:S01]  /*66d0*/  LDC R5, c[0x0][0x3f4] ;  /* 0x0000fd00ff057b82 */ /* 0x000e620000000800 */
[----:B------:R-:W-:Y:S01]  /*66e0*/  BSSY B2, `(.L_x_476) ;  /* 0x000002a000027945 */ /* 0x000fe20003800000 */
[-C--:B-1----:R-:W-:Y:S02]  /*66f0*/  ISETP.GE.AND P0, PT, R22, R5.reuse, PT ;  /* 0x000000051600720c */ /* 0x082fe40003f06270 */
[----:B------:R-:W-:-:S11]  /*6700*/  ISETP.GE.AND P1, PT, R154, R5, PT ;  /* 0x000000059a00720c */ /* 0x000fd60003f26270 */
[----:B------:R-:W-:Y:S05]  /*6710*/  @P0 BRA `(.L_x_477) ;  /* 0x0000000000980947 */ /* 0x000fea0003800000 */
[----:B------:R-:W1:Y:S01]  /*6720*/  LDS.128 R4, [R11+0xc400] ;  /* 0x00c400000b047984 */ /* 0x000e620000000c00 */
[----:B0-----:R-:W-:Y:S01]  /*6730*/  IMAD.U32 R27, R34, 0x10000, RZ ;  /* 0x00010000221b7824 */ /* 0x001fe200078e00ff */
[C---:B------:R-:W-:Y:S01]  /*6740*/  LOP3.LUT R26, R14.reuse, 0xffff0000, RZ, 0xc0, !PT ;  /* 0xffff00000e1a7812 */ /* 0x040fe200078ec0ff */
[----:B------:R-:W-:Y:S01]  /*6750*/  IMAD.U32 R25, R14, 0x10000, RZ ;  /* 0x000100000e197824 */ /* 0x000fe200078e00ff */
[----:B------:R-:W-:Y:S01]  /*6760*/  LOP3.LUT R28, R34, 0xffff0000, RZ, 0xc0, !PT ;  /* 0xffff0000221c7812 */ /* 0x000fe200078ec0ff */
[C---:B-1----:R-:W-:Y:S01]  /*6770*/  IMAD.U32 R15, R4.reuse, 0x10000, RZ ;  /* 0x00010000040f7824 */ /* 0x042fe200078e00ff */
[----:B------:R-:W-:Y:S01]  /*6780*/  LOP3.LUT R4, R4, 0xffff0000, RZ, 0xc0, !PT ;  /* 0xffff000004047812 */ /* 0x000fe200078ec0ff */
[C---:B------:R-:W-:Y:S01]  /*6790*/  IMAD.U32 R20, R5.reuse, 0x10000, RZ ;  /* 0x0001000005147824 */ /* 0x040fe200078e00ff */
[----:B------:R-:W-:Y:S01]  /*67a0*/  LOP3.LUT R5, R5, 0xffff0000, RZ, 0xc0, !PT ;  /* 0xffff000005057812 */ /* 0x000fe200078ec0ff */
[----:B------:R-:W-:Y:S01]  /*67b0*/  IMAD.U32 R21, R6, 0x10000, RZ ;  /* 0x0001000006157824 */ /* 0x000fe200078e00ff */
[----:B------:R-:W-:Y:S01]  /*67c0*/  SHF.L.U32 R24, R7, 0x10, RZ ;  /* 0x0000001007187819 */ /* 0x000fe200000006ff */
[C---:B------:R-:W-:Y:S01]  /*67d0*/  FMUL.FTZ R30, R4.reuse, R27 ;  /* 0x0000001b041e7220 */ /* 0x040fe20000410000 */
[-C--:B------:R-:W-:Y:S01]  /*67e0*/  FMUL.FTZ R4, R4, R25.reuse ;  /* 0x0000001904047220 */ /* 0x080fe20000410000 */
[C---:B------:R-:W-:Y:S01]  /*67f0*/  FMUL.FTZ R31, R5.reuse, R28 ;  /* 0x0000001c051f7220 */ /* 0x040fe20000410000 */
[-C--:B------:R-:W-:Y:S01]  /*6800*/  FMUL.FTZ R33, R5, R26.reuse ;  /* 0x0000001a05217220 */ /* 0x080fe20000410000 */
[C---:B------:R-:W-:Y:S01]  /*6810*/  FFMA.FTZ R30, R15.reuse, R25, -R30 ;  /* 0x000000190f1e7223 */ /* 0x040fe2000001081e */
[----:B------:R-:W-:Y:S01]  /*6820*/  LOP3.LUT R6, R6, 0xffff0000, RZ, 0xc0, !PT ;  /* 0xffff000006067812 */ /* 0x000fe200078ec0ff */
[----:B------:R-:W-:Y:S01]  /*6830*/  FFMA.FTZ R27, R15, R27, R4 ;  /* 0x0000001b0f1b7223 */ /* 0x000fe20000010004 */
[----:B------:R-:W-:Y:S01]  /*6840*/  LOP3.LUT R7, R7, 0xffff0000, RZ, 0xc0, !PT ;  /* 0xffff000007077812 */ /* 0x000fe200078ec0ff */
[C---:B------:R-:W-:Y:S01]  /*6850*/  IMAD.U32 R15, R13.reuse, 0x10000, RZ ;  /* 0x000100000d0f7824 */ /* 0x040fe200078e00ff */
[----:B------:R-:W-:Y:S01]  /*6860*/  LOP3.LUT R25, R13, 0xffff0000, RZ, 0xc0, !PT ;  /* 0xffff00000d197812 */ /* 0x000fe200078ec0ff */
[C---:B------:R-:W-:Y:S01]  /*6870*/  IMAD.U32 R4, R12.reuse, 0x10000, RZ ;  /* 0x000100000c047824 */ /* 0x040fe200078e00ff */
[----:B------:R-:W-:Y:S01]  /*6880*/  LOP3.LUT R5, R12, 0xffff0000, RZ, 0xc0, !PT ;  /* 0xffff00000c057812 */ /* 0x000fe200078ec0ff */
[C---:B------:R-:W-:Y:S01]  /*6890*/  FFMA.FTZ R31, R20.reuse, R26, -R31 ;  /* 0x0000001a141f7223 */ /* 0x040fe2000001081f */
[----:B------:R-:W-:Y:S01]  /*68a0*/  FFMA.FTZ R20, R20, R28, R33 ;  /* 0x0000001c14147223 */ /* 0x000fe20000010021 */
[C---:B------:R-:W-:Y:S01]  /*68b0*/  FMUL.FTZ R26, R6.reuse, R15 ;  /* 0x0000000f061a7220 */ /* 0x040fe20000410000 */
[-C--:B------:R-:W-:Y:S01]  /*68c0*/  FMUL.FTZ R28, R6, R4.reuse ;  /* 0x00000004061c7220 */ /* 0x080fe20000410000 */
        /* <DEDUP_REMOVED lines=9> */
[----:B------:R-:W-:-:S05]  /*6960*/  F2FP.BF16.F32.PACK_AB R7, R32, R7 ;  /* 0x000000072007723e */ /* 0x000fca00000010ff */
[----:B------:R1:W-:Y:S02]  /*6970*/  STS.128 [R11+0xc400], R4 ;  /* 0x00c400040b007388 */ /* 0x0003e40000000c00 */
.L_x_477:
[----:B------:R-:W-:Y:S05]  /*6980*/  BSYNC B2 ;  /* 0x0000000000027941 */ /* 0x000fea0003800000 */
.L_x_476:
[----:B------:R-:W-:Y:S05]  /*6990*/  @P1 BRA `(.L_x_475) ;  /* 0x0000000000981947 */ /* 0x000fea0003800000 */
[----:B-1----:R-:W1:Y:S01]  /*69a0*/  LDS.128 R4, [R0] ;  /* 0x0000000000047984 */ /* 0x002e620000000c00 */
        /* <DEDUP_REMOVED lines=36> */
[----:B------:R2:W-:Y:S02]  /*6bf0*/  STS.128 [R0], R4 ;  /* 0x0000000400007388 */ /* 0x0005e40000000c00 */
.L_x_475:
[----:B------:R-:W-:Y:S05]  /*6c00*/  BSYNC B1 ;  /* 0x0000000000017941 */ /* 0x000fea0003800000 */
.L_x_474:
[----:B-12---:R-:W-:-:S05]  /*6c10*/  VIADD R4, R18, 0x60 ;  /* 0x0000006012047836 */ /* 0x006fca0000000000 */
[----:B------:R-:W-:-:S13]  /*6c20*/  ISETP.GE.AND P0, PT, R4, R35, PT ;  /* 0x000000230400720c */ /* 0x000fda0003f06270 */
[----:B------:R-:W-:Y:S05]  /*6c30*/  @P0 BRA `(.L_x_478) ;  /* 0x0000001400540947 */ /* 0x000fea0003800000 */
[----:B------:R-:W1:Y:S01]  /*6c40*/  LDC R5, c[0x0][0x3f4] ;  /* 0x0000fd00ff057b82 */ /* 0x000e620000000800 */
[----:B------:R-:W-:Y:S01]  /*6c50*/  BSSY B1, `(.L_x_479) ;  /* 0x000002a000017945 */ /* 0x000fe20003800000 */
[-C--:B-1----:R-:W-:Y:S02]  /*6c60*/  ISETP.GE.AND P0, PT, R22, R5.reuse, PT ;  /* 0x000000051600720c */ /* 0x082fe40003f06270 */
[----:B------:R-:W-:-:S11]  /*6c70*/  ISETP.GE.AND P1, PT, R154, R5, PT ;  /* 0x000000059a00720c */ /* 0x000fd60003f26270 */
[----:B------:R-:W-:Y:S05]  /*6c80*/  @P0 BRA `(.L_x_480) ;  /* 0x0000000000980947 */ /* 0x000fea0003800000 */
[----:B------:R-:W1:Y:S01]  /*6c90*/  LDS.128 R4, [R11+0xf400] ;  /* 0x00f400000b047984 */ /* 0x000e620000000c00 */
[C---:B------:R-:W-:Y:S01]  /*6ca0*/  IMAD.U32 R31, R34.reuse, 0x10000, RZ ;  /* 0x00010000221f7824 */ /* 0x040fe200078e00ff */
[----:B------:R-:W-:Y:S01]  /*6cb0*/  LOP3.LUT R34, R34, 0xffff0000, RZ, 0xc0, !PT ;  /* 0xffff000022227812 */ /* 0x000fe200078ec0ff */
[C---:B0-----:R-:W-:Y:S01]  /*6cc0*/  IMAD.U32 R27, R14.reuse, 0x10000, RZ ;  /* 0x000100000e1b7824 */ /* 0x041fe200078e00ff */
[----:B------:R-:W-:Y:S02]  /*6cd0*/  LOP3.LUT R28, R14, 0xffff0000, RZ, 0xc0, !PT ;  /* 0xffff00000e1c7812 */ /* 0x000fe400078ec0ff */
[----:B------:R-:W-:Y:S01]  /*6ce0*/  LOP3.LUT R33, R13, 0xffff0000, RZ, 0xc0, !PT ;  /* 0xffff00000d217812 */ /* 0x000fe200078ec0ff */
[C---:B-1----:R-:W-:Y:S01]  /*6cf0*/  IMAD.U32 R15, R4.reuse, 0x10000, RZ ;  /* 0x00010000040f7824 */ /* 0x042fe200078e00ff */
[----:B------:R-:W-:Y:S01]  /*6d00*/  LOP3.LUT R4, R4, 0xffff0000, RZ, 0xc0, !PT ;  /* 0xffff000004047812 */ /* 0x000fe200078ec0ff */
[C---:B------:R-:W-:Y:S01]  /*6d10*/  IMAD.U32 R20, R5.reuse, 0x10000, RZ ;  /* 0x0001000005147824 */ /* 0x040fe200078e00ff */
[----:B------:R-:W-:Y:S01]  /*6d20*/  LOP3.LUT R5, R5, 0xffff0000, RZ, 0xc0, !PT ;  /* 0xffff000005057812 */ /* 0x000fe200078ec0ff */
[----:B------:R-:W-:Y:S01]  /*6d30*/  IMAD.U32 R21, R7, 0x10000, RZ ;  /* 0x0001000007157824 */ /* 0x000fe200078e00ff */
[----:B------:R-:W-:Y:S01]  /*6d40*/  SHF.L.U32 R14, R6, 0x10, RZ ;  /* 0x00000010060e7819 */ /* 0x000fe200000006ff */
[-C--:B------:R-:W-:Y:S01]  /*6d50*/  FMUL.FTZ R24, R31, R4.reuse ;  /* 0x000000041f187220 */ /* 0x080fe20000410000 */
[C---:B------:R-:W-:Y:S01]  /*6d60*/  FMUL.FTZ R26, R27.reuse, R4 ;  /* 0x000000041b1a7220 */ /* 0x040fe20000410000 */
[----:B------:R-:W-:Y:S01]  /*6d70*/  FMUL.FTZ R25, R34, R5 ;  /* 0x0000000522197220 */ /* 0x000fe20000410000 */
[----:B------:R-:W-:Y:S01]  /*6d80*/  LOP3.LUT R6, R6, 0xffff0000, RZ, 0xc0, !PT ;  /* 0xffff000006067812 */ /* 0x000fe200078ec0ff */
[-C--:B------:R-:W-:Y:S01]  /*6d90*/  FFMA.FTZ R4, R27, R15.reuse, -R24 ;  /* 0x0000000f1b047223 */ /* 0x080fe20000010818 */
[----:B------:R-:W-:Y:S01]  /*6da0*/  FFMA.FTZ R15, R31, R15, R26 ;  /* 0x0000000f1f0f7223 */ /* 0x000fe2000001001a */
[C---:B------:R-:W-:Y:S01]  /*6db0*/  FMUL.FTZ R27, R28.reuse, R5 ;  /* 0x000000051c1b7220 */ /* 0x040fe20000410000 */
[----:B------:R-:W-:Y:S01]  /*6dc0*/  LOP3.LUT R7, R7, 0xffff0000, RZ, 0xc0, !PT ;  /* 0xffff000007077812 */ /* 0x000fe200078ec0ff */
[----:B------:R-:W-:Y:S01]  /*6dd0*/  FFMA.FTZ R5, R28, R20, -R25 ;  /* 0x000000141c057223 */ /* 0x000fe20000010819 */
[----:B------:R-:W-:Y:S01]  /*6de0*/  LOP3.LUT R31, R12, 0xffff0000, RZ, 0xc0, !PT ;  /* 0xffff00000c1f7812 */ /* 0x000fe200078ec0ff */
[----:B------:R-:W-:-:S02]  /*6df0*/  IMAD.U32 R28, R13, 0x10000, RZ ;  /* 0x000100000d1c7824 */ /* 0x000fc400078e00ff */
[----:B------:R-:W-:Y:S01]  /*6e00*/  FFMA.FTZ R20, R34, R20, R27 ;  /* 0x0000001422147223 */ /* 0x000fe2000001001b */
[----:B------:R-:W-:Y:S02]  /*6e10*/  IMAD.U32 R26, R12, 0x10000, RZ ;  /* 0x000100000c1a7824 */ /* 0x000fe400078e00ff */
[-C--:B------:R-:W-:Y:S01]  /*6e20*/  FMUL.FTZ R12, R33, R7.reuse ;  /* 0x00000007210c7220 */ /* 0x080fe20000410000 */
[-C--:B------:R-:W-:Y:S01]  /*6e30*/  FMUL.FTZ R13, R28, R6.reuse ;  /* 0x000000061c0d7220 */ /* 0x080fe20000410000 */
[C---:B------:R-:W-:Y:S01]  /*6e40*/  FMUL.FTZ R24, R31.reuse, R7 ;  /* 0x000000071f187220 */ /* 0x040fe20000410000 */
[C---:B------:R-:W-:Y:S01]  /*6e50*/  FMUL.FTZ R25, R26.reuse, R6 ;  /* 0x000000061a197220 */ /* 0x040fe20000410000 */
[-C--:B------:R-:W-:Y:S01]  /*6e60*/  FFMA.FTZ R7, R31, R21.reuse, -R12 ;  /* 0x000000151f077223 */ /* 0x080fe2000001080c */
[-C--:B------:R-:W-:Y:S01]  /*6e70*/  FFMA.FTZ R6, R26, R14.reuse, -R13 ;  /* 0x0000000e1a067223 */ /* 0x080fe2000001080d */
[----:B------:R-:W-:Y:S01]  /*6e80*/  FFMA.FTZ R24, R33, R21, R24 ;  /* 0x0000001521187223 */ /* 0x000fe20000010018 */
[----:B------:R-:W-:Y:S01]  /*6e90*/  FFMA.FTZ R25, R28, R14, R25 ;  /* 0x0000000e1c197223 */ /* 0x000fe20000010019 */
[----:B------:R-:W-:-:S02]  /*6ea0*/  F2FP.BF16.F32.PACK_AB R4, R15, R4 ;  /* 0x000000040f04723e */ /* 0x000fc400000010ff */
[----:B------:R-:W-:Y:S02]  /*6eb0*/  F2FP.BF16.F32.PACK_AB R5, R20, R5 ;  /* 0x000000051405723e */ /* 0x000fe400000010ff */
[----:B------:R-:W-:Y:S02]  /*6ec0*/  F2FP.BF16.F32.PACK_AB R6, R25, R6 ;  /* 0x000000061906723e */ /* 0x000fe400000010ff */
[----:B------:R-:W-:-:S05]  /*6ed0*/  F2FP.BF16.F32.PACK_AB R7, R24, R7 ;  /* 0x000000071807723e */ /* 0x000fca00000010ff */
[----:B------:R1:W-:Y:S02]  /*6ee0*/  STS.128 [R11+0xf400], R4 ;  /* 0x00f400040b007388 */ /* 0x0003e40000000c00 */
.L_x_480:
[----:B------:R-:W-:Y:S05]  /*6ef0*/  BSYNC B1 ;  /* 0x0000000000017941 */ /* 0x000fea0003800000 */
.L_x_479:
[----:B------:R-:W-:Y:S05]  /*6f00*/  @P1 BRA `(.L_x_478) ;  /* 0x0000001000a01947 */ /* 0x000fea0003800000 */
[----:B-1----:R-:W1:Y:S01]  /*6f10*/  LDS.128 R4, [R0+0x3000] ;  /* 0x0030000000047984 */ /* 0x002e620000000c00 */
[C---:B------:R-:W-:Y:S01]  /*6f20*/  IMAD.U32 R21, R9.reuse, 0x10000, RZ ;  /* 0x0001000009157824 */ /* 0x040fe200078e00ff */
[----:B------:R-:W-:Y:S01]  /*6f30*/  LOP3.LUT R26, R9, 0xffff0000, RZ, 0xc0, !PT ;  /* 0xffff0000091a7812 */ /* 0x000fe200078ec0ff */
[C---:B------:R-:W-:Y:S01]  /*6f40*/  IMAD.U32 R15, R3.reuse, 0x10000, RZ ;  /* 0x00010000030f7824 */ /* 0x040fe200078e00ff */
[----:B------:R-:W-:Y:S01]  /*6f50*/  LOP3.LUT R24, R3, 0xffff0000, RZ, 0xc0, !PT ;  /* 0xffff000003187812 */ /* 0x000fe200078ec0ff */
[C---:B------:R-:W-:Y:S01]  /*6f60*/  IMAD.U32 R25, R10.reuse, 0x10000, RZ ;  /* 0x000100000a197824 */ /* 0x040fe200078e00ff */
[----:B0-----:R-:W-:Y:S01]  /*6f70*/  LOP3.LUT R27, R10, 0xffff0000, RZ, 0xc0, !PT ;  /* 0xffff00000a1b7812 */ /* 0x001fe200078ec0ff */
        /* <DEDUP_REMOVED lines=15> */
[C---:B------:R-:W-:Y:S01]  /*7070*/  LOP3.LUT R21, R8.reuse, 0xffff0000, RZ, 0xc0, !PT ;  /* 0xffff000008157812 */ /* 0x040fe200078ec0ff */
[----:B------:R-:W-:-:S02]  /*7080*/  IMAD.U32 R13, R8, 0x10000, RZ ;  /* 0x00010000080d7824 */ /* 0x000fc400078e00ff */
[----:B------:R-:W-:Y:S01]  /*7090*/  FMUL.FTZ R8, R25, R6 ;  /* 0x0000000619087220 */ /* 0x000fe20000410000 */
[-C--:B------:R-:W-:Y:S01]  /*70a0*/  FMUL.FTZ R14, R27, R7.reuse ;  /* 0x000000071b0e7220 */ /* 0x080fe20000410000 */
[----:B------:R-:W-:Y:S01]  /*70b0*/  FFMA.FTZ R12, R26, R12, R15 ;  /* 0x0000000c1a0c7223 */ /* 0x000fe2000001000f */
[----:B------:R-:W-:Y:S01]  /*70c0*/  FMUL.FTZ R10, R13, R6 ;  /* 0x000000060d0a7220 */ /* 0x000fe20000410000 */
[----:B------:R-:W-:Y:S01]  /*70d0*/  FMUL.FTZ R20, R21, R7 ;  /* 0x0000000715147220 */ /* 0x000fe20000410000 */
[----:B------:R-:W-:Y:S01]  /*70e0*/  FFMA.FTZ R6, R13, R3, -R8 ;  /* 0x000000030d067223 */ /* 0x000fe20000010808 */
[----:B------:R-:W-:Y:S01]  /*70f0*/  FFMA.FTZ R7, R21, R9, -R14 ;  /* 0x0000000915077223 */ /* 0x000fe2000001080e */
[----:B------:R-:W-:Y:S01]  /*7100*/  FFMA.FTZ R3, R25, R3, R10 ;  /* 0x0000000319037223 */ /* 0x000fe2000001000a */
[----:B------:R-:W-:Y:S01]  /*7110*/  FFMA.FTZ R20, R27, R9, R20 ;  /* 0x000000091b147223 */ /* 0x000fe20000010014 */
[----:B------:R-:W-:Y:S02]  /*7120*/  F2FP.BF16.F32.PACK_AB R4, R11, R4 ;  /* 0x000000040b04723e */ /* 0x000fe400000010ff */
[----:B------:R-:W-:-:S02]  /*7130*/  F2FP.BF16.F32.PACK_AB R5, R12, R5 ;  /* 0x000000050c05723e */ /* 0x000fc400000010ff */
[----:B------:R-:W-:Y:S02]  /*7140*/  F2FP.BF16.F32.PACK_AB R6, R3, R6 ;  /* 0x000000060306723e */ /* 0x000fe400000010ff */
[----:B------:R-:W-:-:S05]  /*7150*/  F2FP.BF16.F32.PACK_AB R7, R20, R7 ;  /* 0x000000071407723e */ /* 0x000fca00000010ff */
[----:B------:R2:W-:Y:S01]  /*7160*/  STS.128 [R0+0x3000], R4 ;  /* 0x0030000400007388 */ /* 0x0005e20000000c00 */
[----:B------:R-:W-:Y:S05]  /*7170*/  BRA `(.L_x_478) ;  /* 0x0000001000047947 */ /* 0x000fea0003800000 */
.L_x_468:
[----:B------:R-:W-:-:S03]  /*7180*/  UMOV UR4, 0xffffffff ;  /* 0xffffffff00047882 */ /* 0x000fc60000000000 */
[----:B------:R-:W-:Y:S05]  /*7190*/  BRA.DIV UR4, `(.L_x_481) ;  /* 0x00000116049c7947 */ /* 0x000fea000b800000 */
[----:B------:R1:W2:Y:S04]  /*71a0*/  SHFL.IDX PT, R0, R26, RZ, 0x1c1f ;  /* 0x001c1fff1a007589 */ /* 0x0002a800000e0000 */
[----:B------:R1:W3:Y:S04]  /*71b0*/  SHFL.IDX PT, R3, R24, RZ, 0x1c1f ;  /* 0x001c1fff18037589 */ /* 0x0002e800000e0000 */
[----:B------:R1:W4:Y:S04]  /*71c0*/  SHFL.IDX PT, R20, R28, RZ, 0x1c1f ;  /* 0x001c1fff1c147589 */ /* 0x00032800000e0000 */
[----:B0-----:R1:W0:Y:S02]  /*71d0*/  SHFL.IDX PT, R14, R27, RZ, 0x1c1f ;  /* 0x001c1fff1b0e7589 */ /* 0x00122400000e0000 */
.L_x_677:
[----:B------:R-:W5:Y:S01]  /*71e0*/  LDL R6, [R1+0x98] ;  /* 0x0000980001067983 */ /* 0x000f620000100800 */
[----:B------:R-:W-:Y:S01]  /*71f0*/  ULDC UR4, c[0x0][0x448] ;  /* 0x0001120000047ab9 */ /* 0x000fe20000000800 */
[----:B------:R-:W0:Y:S01]  /*7200*/  LDC R13, c[0x0][0x3f4] ;  /* 0x0000fd00ff0d7b82 */ /* 0x000e220000000800 */
[----:B------:R-:W-:Y:S01]  /*7210*/  IMAD R12, R25, UR4, RZ ;  /* 0x00000004190c7c24 */ /* 0x000fe2000f8e02ff */
[----:B------:R-:W-:Y:S01]  /*7220*/  BSSY B1, `(.L_x_482) ;  /* 0x0000018000017945 */ /* 0x000fe20003800000 */
[----:B------:R-:W-:Y:S02]  /*7230*/  CS2R R8, SRZ ;  /* 0x0000000000087805 */ /* 0x000fe4000001ff00 */
[----:B------:R-:W-:Y:S02]  /*7240*/  CS2R R10, SRZ ;  /* 0x00000000000a7805 */ /* 0x000fe4000001ff00 */
[----:B------:R-:W-:Y:S02]  /*7250*/  ISETP.GE.AND P0, PT, R4, R12, PT ;  /* 0x0000000c0400720c */ /* 0x000fe40003f06270 */
[----:B-----5:R-:W-:-:S04]  /*7260*/  LEA.HI R5, R6, R6, RZ, 0x1 ;  /* 0x0000000606057211 */ /* 0x020fc800078f08ff */
[----:B------:R-:W-:-:S05]  /*7270*/  LOP3.LUT R5, R5, 0xfffffffe, RZ, 0xc0, !PT ;  /* 0xfffffffe05057812 */ /* 0x000fca00078ec0ff */
[----:B-1----:R-:W-:Y:S01]  /*7280*/  IMAD.IADD R27, R6, 0x1, -R5 ;  /* 0x00000001061b7824 */ /* 0x002fe200078e0a05 */
[----:B------:R-:W-:Y:S02]  /*7290*/  CS2R R4, SRZ ;  /* 0x0000000000047805 */ /* 0x000fe4000001ff00 */
[----:B------:R-:W-:Y:S02]  /*72a0*/  CS2R R6, SRZ ;  /* 0x0000000000067805 */ /* 0x000fe4000001ff00 */
[----:B------:R-:W-:Y:S01]  /*72b0*/  SHF.L.U32 R27, R27, 0x1f, RZ ;  /* 0x0000001f1b1b7819 */ /* 0x000fe200000006ff */
[----:B0-----:R-:W-:Y:S06]  /*72c0*/  @P0 BRA `(.L_x_483) ;  /* 0x0000000000340947 */ /* 0x001fec0003800000 */
[----:B------:R-:W-:Y:S01]  /*72d0*/  ULDC UR4, c[0x0][0x3f4] ;  /* 0x0000fd0000047ab9 */ /* 0x000fe20000000800 */
[C---:B------:R-:W-:Y:S01]  /*72e0*/  IMAD.SHL.U32 R15, R16.reuse, 0x2, RZ ;  /* 0x00000002100f7824 */ /* 0x040fe200078e00ff */
[C---:B------:R-:W-:Y:S02]  /*72f0*/  ISETP.GE.AND P2, PT, R16.reuse, UR4, PT ;  /* 0x0000000410007c0c */ /* 0x040fe4000bf46270 */
[----:B------:R-:W-:Y:S02]  /*7300*/  SHF.R.S32.HI R5, RZ, 0x1f, R16 ;  /* 0x0000001fff057819 */ /* 0x000fe40000011410 */
[----:B---3--:R-:W-:Y:S02]  /*7310*/  IADD3 R24, P0, R3, R15, RZ ;  /* 0x0000000f03187210 */ /* 0x008fe40007f1e0ff */
[----:B------:R-:W-:Y:S02]  /*7320*/  SHF.L.U64.HI R3, R16, 0x1, R5 ;  /* 0x0000000110037819 */ /* 0x000fe40000010205 */
[----:B------:R-:W-:-:S02]  /*7330*/  CS2R R4, SRZ ;  /* 0x0000000000047805 */ /* 0x000fc4000001ff00 */
[----:B------:R-:W-:Y:S01]  /*7340*/  IADD3 R14, P1, R14, R15, RZ ;  /* 0x0000000f0e0e7210 */ /* 0x000fe20007f3e0ff */
[----:B--2---:R-:W-:-:S04]  /*7350*/  IMAD.X R25, R0, 0x1, R3, P0 ;  /* 0x0000000100197824 */ /* 0x004fc800000e0603 */
[----:B----4-:R-:W-:Y:S01]  /*7360*/  IMAD.X R15, R20, 0x1, R3, P1 ;  /* 0x00000001140f7824 */ /* 0x010fe200008e0603 */
[----:B------:R-:W-:Y:S07]  /*7370*/  @P2 BRA `(.L_x_483) ;  /* 0x0000000000082947 */ /* 0x000fee0003800000 */
[----:B------:R0:W5:Y:S04]  /*7380*/  LD.E.128 R4, desc[UR56][R24.64] ;  /* 0x0000003818047980 */ /* 0x000168000c101d00 */
[----:B------:R0:W5:Y:S02]  /*7390*/  LD.E.128 R8, desc[UR56][R14.64] ;  /* 0x000000380e087980 */ /* 0x000164000c101d00 */
.L_x_483:
[----:B------:R-:W-:Y:S05]  /*73a0*/  BSYNC B1 ;  /* 0x0000000000017941 */ /* 0x000fea0003800000 */
.L_x_482:
[----:B------:R-:W1:Y:S01]  /*73b0*/  SYNCS.PHASECHK.TRANS64.TRYWAIT P1, [R2+URZ+0x30800], R27 ;  /* 0x0308001b020075a7 */ /* 0x000e62000802017f */
[----:B--2---:R-:W-:Y:S01]  /*73c0*/  IMAD R0, R33, -0xc0, R12 ;  /* 0xffffff4021007824 */ /* 0x004fe200078e020c */
[----:B-----5:R-:W-:Y:S01]  /*73d0*/  MOV R21, R4 ;  /* 0x0000000400157202 */ /* 0x020fe20000000f00 */
[----:B0-----:R-:W-:Y:S01]  /*73e0*/  IMAD.MOV.U32 R15, RZ, RZ, R9 ;  /* 0x000000ffff0f7224 */ /* 0x001fe200078e0009 */
[----:B------:R-:W-:Y:S01]  /*73f0*/  SHF.R.U64 R26, R4, 0x10, R5 ;  /* 0x00000010041a7819 */ /* 0x000fe20000001205 */
[----:B---3--:R-:W-:Y:S01]  /*7400*/  IMAD.MOV.U32 R3, RZ, RZ, R6 ;  /* 0x000000ffff037224 */ /* 0x008fe200078e0006 */
[----:B------:R-:W-:Y:S01]  /*7410*/  SHF.R.U64 R25, R8, 0x10, R9 ;  /* 0x0000001008197819 */ /* 0x000fe20000001209 */
[----:B------:R-:W-:Y:S01]  /*7420*/  IMAD.MOV.U32 R14, RZ, RZ, R5 ;  /* 0x000000ffff0e7224 */ /* 0x000fe200078e0005 */
[----:B------:R-:W-:Y:S01]  /*7430*/  SHF.R.U32.HI R4, RZ, 0x10, R9 ;  /* 0x00000010ff047819 */ /* 0x000fe20000011609 */
[----:B------:R-:W-:Y:S01]  /*7440*/  IMAD.MOV.U32 R24, RZ, RZ, R7 ;  /* 0x000000ffff187224 */ /* 0x000fe200078e0007 */
[----:B------:R-:W-:Y:S01]  /*7450*/  VIMNMX R9, R0, 0xc0, PT ;  /* 0x000000c000097848 */ /* 0x000fe20003fe0100 */
[----:B------:R-:W-:Y:S01]  /*7460*/  IMAD.MOV.U32 R12, RZ, RZ, R8 ;  /* 0x000000ffff0c7224 */ /* 0x000fe200078e0008 */
[----:B------:R-:W-:Y:S01]  /*7470*/  SHF.R.U32.HI R33, RZ, 0x10, R5 ;  /* 0x00000010ff217819 */ /* 0x000fe20000011605 */
[----:B----4-:R-:W-:Y:S01]  /*7480*/  IMAD.MOV.U32 R20, RZ, RZ, R10 ;  /* 0x000000ffff147224 */ /* 0x010fe200078e000a */
[----:B------:R-:W-:Y:S01]  /*7490*/  SHF.R.U64 R6, R6, 0x10, R7 ;  /* 0x0000001006067819 */ /* 0x000fe20000001207 */
[----:B------:R-:W-:Y:S01]  /*74a0*/  IMAD.MOV.U32 R0, RZ, RZ, R11 ;  /* 0x000000ffff007224 */ /* 0x000fe200078e000b */
[----:B------:R-:W-:Y:S01]  /*74b0*/  SHF.R.U32.HI R31, RZ, 0x10, R7 ;  /* 0x00000010ff1f7819 */ /* 0x000fe20000011607 */
[----:B------:R-:W-:Y:S01]  /*74c0*/  BSSY B1, `(.L_x_484) ;  /* 0x0000010000017945 */ /* 0x000fe20003800000 */
[----:B------:R-:W-:-:S02]  /*74d0*/  ISETP.GE.AND P0, PT, R16, R13, PT ;  /* 0x0000000d1000720c */ /* 0x000fc40003f06270 */
[--C-:B------:R-:W-:Y:S02]  /*74e0*/  SHF.R.U64 R7, R10, 0x10, R11.reuse ;  /* 0x000000100a077819 */ /* 0x100fe4000000120b */
[C---:B------:R-:W-:Y:S02]  /*74f0*/  IADD3 R28, R18.reuse, 0x60, RZ ;  /* 0x00000060121c7810 */ /* 0x040fe40007ffe0ff */
[----:B------:R-:W-:Y:S02]  /*7500*/  SHF.R.U32.HI R5, RZ, 0x10, R11 ;  /* 0x00000010ff057819 */ /* 0x000fe4000001160b */
[-C--:B------:R-:W-:Y:S02]  /*7510*/  ISETP.GE.OR P2, PT, R18, R9.reuse, P0 ;  /* 0x000000091200720c */ /* 0x080fe40000746670 */
[----:B------:R-:W-:Y:S02]  /*7520*/  PRMT R21, R21, 0x5410, R26 ;  /* 0x0000541015157816 */ /* 0x000fe4000000001a */
[----:B------:R-:W-:-:S02]  /*7530*/  ISETP.GE.OR P0, PT, R28, R9, P0 ;  /* 0x000000091c00720c */ /* 0x000fc40000706670 */
[----:B------:R-:W-:Y:S02]  /*7540*/  PRMT R14, R14, 0x5410, R33 ;  /* 0x000054100e0e7816 */ /* 0x000fe40000000021 */
[----:B------:R-:W-:Y:S02]  /*7550*/  PRMT R3, R3, 0x5410, R6 ;  /* 0x0000541003037816 */ /* 0x000fe40000000006 */
[----:B------:R-:W-:Y:S02]  /*7560*/  PRMT R24, R24, 0x5410, R31 ;  /* 0x0000541018187816 */ /* 0x000fe4000000001f */
[----:B------:R-:W-:Y:S02]  /*7570*/  PRMT R12, R12, 0x5410, R25 ;  /* 0x000054100c0c7816 */ /* 0x000fe40000000019 */
[----:B------:R-:W-:Y:S02]  /*7580*/  PRMT R15, R15, 0x5410, R4 ;  /* 0x000054100f0f7816 */ /* 0x000fe40000000004 */
[----:B------:R-:W-:-:S02]  /*7590*/  PRMT R20, R20, 0x5410, R7 ;  /* 0x0000541014147816 */ /* 0x000fc40000000007 */
[----:B------:R-:W-:Y:S01]  /*75a0*/  PRMT R0, R0, 0x5410, R5 ;  /* 0x0000541000007816 */ /* 0x000fe20000000005 */
[----:B-1----:R-:W-:Y:S06]  /*75b0*/  @!P1 BRA `(.L_x_485) ;  /* 0x0000011400049947 */ /* 0x002fec0003800000 */
.L_x_678:
[----:B------:R-:W-:Y:S05]  /*75c0*/  BSYNC B1 ;  /* 0x0000000000017941 */ /* 0x000fea0003800000 */
.L_x_484:
[----:B------:R-:W-:Y:S04]  /*75d0*/  BSSY B1, `(.L_x_486) ;  /* 0x0000060000017945 */ /* 0x000fe80003800000 */
[----:B------:R-:W-:Y:S05]  /*75e0*/  @P2 BRA `(.L_x_487) ;  /* 0x0000000400782947 */ /* 0x000fea0003800000 */
[----:B------:R-:W2:Y:S01]  /*75f0*/  LDL R4, [R1+0x70] ;  /* 0x0000700001047983 */ /* 0x000ea20000100800 */
[C---:B------:R-:W-:Y:S01]  /*7600*/  IMAD.U32 R36, R12.reuse, 0x10000, RZ ;  /* 0x000100000c247824 */ /* 0x040fe200078e00ff */
[----:B------:R-:W-:Y:S01]  /*7610*/  LOP3.LUT R37, R12, 0xffff0000, RZ, 0xc0, !PT ;  /* 0xffff00000c257812 */ /* 0x000fe200078ec0ff */
[C---:B------:R-:W-:Y:S01]  /*7620*/  IMAD.U32 R34, R21.reuse, 0x10000, RZ ;  /* 0x0001000015227824 */ /* 0x040fe200078e00ff */
[----:B------:R-:W1:Y:S01]  /*7630*/  S2R R5, SR_TID.X ;  /* 0x0000000000057919 */ /* 0x000e620000002100 */
[----:B------:R-:W-:Y:S01]  /*7640*/  LOP3.LUT R35, R21, 0xffff0000, RZ, 0xc0, !PT ;  /* 0xffff000015237812 */ /* 0x000fe200078ec0ff */
[----:B-1----:R-:W-:-:S05]  /*7650*/  VIADD R5, R5, 0xffffff80 ;  /* 0xffffff8005057836 */ /* 0x002fca0000000000 */
[----:B------:R-:W-:-:S04]  /*7660*/  SHF.R.S32.HI R8, RZ, 0x1f, R5 ;  /* 0x0000001fff087819 */ /* 0x000fc80000011405 */
[----:B------:R-:W-:Y:S01]  /*7670*/  LEA.HI R8, R8, R5, RZ, 0x5 ;  /* 0x0000000508087211 */ /* 0x000fe200078f28ff */
[----:B------:R-:W-:-:S03]  /*7680*/  IMAD.IADD R5, R16, 0x1, R13 ;  /* 0x0000000110057824 */ /* 0x000fc600078e020d */
[----:B------:R-:W-:Y:S01]  /*7690*/  SHF.R.S32.HI R8, RZ, 0x5, R8 ;  /* 0x00000005ff087819 */ /* 0x000fe20000011408 */
[----:B--2---:R-:W-:-:S05]  /*76a0*/  IMAD.SHL.U32 R4, R4, 0x40, RZ ;  /* 0x0000004004047824 */ /* 0x004fca00078e00ff */
[----:B------:R-:W-:-:S04]  /*76b0*/  LOP3.LUT R6, R4, 0x1c0, RZ, 0xc0, !PT ;  /* 0x000001c004067812 */ /* 0x000fc800078ec0ff */
[C---:B------:R-:W-:Y:S02]  /*76c0*/  LOP3.LUT R4, R6.reuse, 0x38, R16, 0xf8, !PT ;  /* 0x0000003806047812 */ /* 0x040fe400078ef810 */
[----:B------:R-:W-:Y:S02]  /*76d0*/  SHF.R.U32.HI R7, RZ, 0x3, R6 ;  /* 0x00000003ff077819 */ /* 0x000fe40000011606 */
[----:B------:R-:W-:Y:S02]  /*76e0*/  LOP3.LUT R6, R6, 0x38, R5, 0xf8, !PT ;  /* 0x0000003806067812 */ /* 0x000fe400078ef805 */
[-C--:B------:R-:W-:Y:S02]  /*76f0*/  LOP3.LUT R4, R4, R7.reuse, RZ, 0x3c, !PT ;  /* 0x0000000704047212 */ /* 0x080fe400078e3cff */
[----:B------:R-:W-:-:S03]  /*7700*/  LOP3.LUT R6, R6, R7, RZ, 0x3c, !PT ;  /* 0x0000000706067212 */ /* 0x000fc600078e3cff */
[C---:B------:R-:W-:Y:S02]  /*7710*/  IMAD R5, R8.reuse, 0x200, R4 ;  /* 0x0000020008057824 */ /* 0x040fe400078e0204 */
[----:B------:R-:W-:Y:S02]  /*7720*/  IMAD R9, R8, 0x200, R6 ;  /* 0x0000020008097824 */ /* 0x000fe400078e0206 */
[--C-:B------:R-:W-:Y:S02]  /*7730*/  IMAD R42, R5, 0x2, R2.reuse ;  /* 0x00000002052a7824 */ /* 0x100fe400078e0202 */
[----:B------:R-:W-:-:S03]  /*7740*/  IMAD R44, R9, 0x2, R2 ;  /* 0x00000002092c7824 */ /* 0x000fc600078e0202 */
[----:B------:R-:W1:Y:S04]  /*7750*/  LDS.128 R4, [R42+0xc400] ;  /* 0x00c400002a047984 */ /* 0x000e680000000c00 */
[----:B------:R-:W2:Y:S01]  /*7760*/  LDS.128 R8, [R44+0xc400] ;  /* 0x00c400002c087984 */ /* 0x000ea20000000c00 */
[----:B-1----:R-:W-:Y:S01]  /*7770*/  SHF.L.U32 R25, R4, 0x10, RZ ;  /* 0x0000001004197819 */ /* 0x002fe200000006ff */
[----:B0-----:R-:W-:Y:S01]  /*7780*/  IMAD.U32 R27, R6, 0x10000, RZ ;  /* 0x00010000061b7824 */ /* 0x001fe200078e00ff */
[----:B------:R-:W-:Y:S01]  /*7790*/  LOP3.LUT R4, R4, 0xffff0000, RZ, 0xc0, !PT ;  /* 0xffff000004047812 */ /* 0x000fe200078ec0ff */
[----:B------:R-:W-:Y:S01]  /*77a0*/  IMAD.U32 R26, R5, 0x10000, RZ ;  /* 0x00010000051a7824 */ /* 0x000fe200078e00ff */
[----:B--2---:R-:W-:Y:S01]  /*77b0*/  SHF.L.U32 R32, R10, 0x10, RZ ;  /* 0x000000100a207819 */ /* 0x004fe200000006ff */
[C---:B------:R-:W-:Y:S01]  /*77c0*/  IMAD.U32 R30, R8.reuse, 0x10000, RZ ;  /* 0x00010000081e7824 */ /* 0x040fe200078e00ff */
[----:B------:R-:W-:Y:S01]  /*77d0*/  LOP3.LUT R8, R8, 0xffff0000, RZ, 0xc0, !PT ;  /* 0xffff000008087812 */ /* 0x000fe200078ec0ff */
[----:B------:R-:W-:Y:S01]  /*77e0*/  IMAD.U32 R31, R9, 0x10000, RZ ;  /* 0x00010000091f7824 */ /* 0x000fe200078e00ff */
[----:B------:R-:W-:Y:S01]  /*77f0*/  LOP3.LUT R10, R10, 0xffff0000, RZ, 0xc0, !PT ;  /* 0xffff00000a0a7812 */ /* 0x000fe200078ec0ff */
[C---:B------:R-:W-:Y:S01]  /*7800*/  FMUL.FTZ R38, R30.reuse, R36 ;  /* 0x000000241e267220 */ /* 0x040fe20000410000 */
[----:B------:R-:W-:Y:S01]  /*7810*/  FMUL.FTZ R40, R30, R34 ;  /* 0x000000221e287220 */ /* 0x000fe20000410000 */
[----:B------:R-:W-:-:S02]  /*7820*/  IMAD.U32 R30, R20, 0x10000, RZ ;  /* 0x00010000141e7824 */ /* 0x000fc400078e00ff */
[C---:B------:R-:W-:Y:S01]  /*7830*/  FMUL.FTZ R39, R8.reuse, R37 ;  /* 0x0000002508277220 */ /* 0x040fe20000410000 */
[C---:B------:R-:W-:Y:S01]  /*7840*/  FFMA.FTZ R38, R25.reuse, R34, -R38 ;  /* 0x0000002219267223 */ /* 0x040fe20000010826 */
[----:B------:R-:W-:Y:S01]  /*7850*/  FFMA.FTZ R40, R25, R36, R40 ;  /* 0x0000002419287223 */ /* 0x000fe20000010028 */
[----:B------:R-:W-:Y:S02]  /*7860*/  IMAD.U32 R25, R3, 0x10000, RZ ;  /* 0x0001000003197824 */ /* 0x000fe400078e00ff */
[-C--:B------:R-:W-:Y:S01]  /*7870*/  FMUL.FTZ R41, R8, R35.reuse ;  /* 0x0000002308297220 */ /* 0x080fe20000410000 */
[-C--:B------:R-:W-:Y:S01]  /*7880*/  FMUL.FTZ R8, R32, R30.reuse ;  /* 0x0000001e20087220 */ /* 0x080fe20000410000 */
[----:B------:R-:W-:Y:S01]  /*7890*/  FFMA.FTZ R39, R4, R35, -R39 ;  /* 0x0000002304277223 */ /* 0x000fe20000010827 */
[-C--:B------:R-:W-:Y:S01]  /*78a0*/  FMUL.FTZ R43, R32, R25.reuse ;  /* 0x00000019202b7220 */ /* 0x080fe20000410000 */
[----:B------:R-:W-:Y:S01]  /*78b0*/  LOP3.LUT R35, R20, 0xffff0000, RZ, 0xc0, !PT ;  /* 0xffff000014237812 */ /* 0x000fe200078ec0ff */
[----:B------:R-:W-:Y:S01]  /*78c0*/  FFMA.FTZ R32, R27, R25, -R8 ;  /* 0x000000191b207223 */ /* 0x000fe20000010808 */
[----:B------:R-:W-:Y:S01]  /*78d0*/  LOP3.LUT R25, R3, 0xffff0000, RZ, 0xc0, !PT ;  /* 0xffff000003197812 */ /* 0x000fe200078ec0ff */
[----:B------:R-:W-:Y:S01]  /*78e0*/  FFMA.FTZ R41, R4, R37, R41 ;  /* 0x0000002504297223 */ /* 0x000fe20000010029 */
[----:B------:R-:W-:Y:S01]  /*78f0*/  LOP3.LUT R6, R6, 0xffff0000, RZ, 0xc0, !PT ;  /* 0xffff000006067812 */ /* 0x000fe200078ec0ff */
[----:B------:R-:W-:Y:S01]  /*7900*/  FFMA.FTZ R43, R27, R30, R43 ;  /* 0x0000001e1b2b7223 */ /* 0x000fe2000001002b */
[----:B------:R-:W-:Y:S01]  /*7910*/  FMUL.FTZ R37, R10, R35 ;  /* 0x000000230a257220 */ /* 0x000fe20000410000 */
[----:B------:R-:W-:-:S02]  /*7920*/  IMAD.U32 R4, R14, 0x10000, RZ ;  /* 0x000100000e047824 */ /* 0x000fc400078e00ff */
[-C--:B------:R-:W-:Y:S01]  /*7930*/  FMUL.FTZ R45, R10, R25.reuse ;  /* 0x000000190a2d7220 */ /* 0x080fe20000410000 */
[----:B------:R-:W-:Y:S02]  /*7940*/  IMAD.U32 R27, R15, 0x10000, RZ ;  /* 0x000100000f1b7824 */ /* 0x000fe400078e00ff */
[----:B------:R-:W-:Y:S01]  /*7950*/  FFMA.FTZ R37, R6, R25, -R37 ;  /* 0x0000001906257223 */ /* 0x000fe20000010825 */
[----:B------:R-:W-:Y:S02]  /*7960*/  IMAD.U32 R33, R11, 0x10000, RZ ;  /* 0x000100000b217824 */ /* 0x000fe400078e00ff */
[C---:B------:R-:W-:Y:S01]  /*7970*/  FMUL.FTZ R30, R31.reuse, R4 ;  /* 0x000000041f1e7220 */ /* 0x040fe20000410000 */
[----:B------:R-:W-:Y:S02]  /*7980*/  IMAD.U32 R10, R0, 0x10000, RZ ;  /* 0x00010000000a7824 */ /* 0x000fe400078e00ff */
[----:B------:R-:W-:Y:S01]  /*7990*/  FMUL.FTZ R25, R31, R27 ;  /* 0x0000001b1f197220 */ /* 0x000fe20000410000 */
[----:B------:R-:W-:-:S02]  /*79a0*/  IMAD.U32 R28, R7, 0x10000, RZ ;  /* 0x00010000071c7824 */ /* 0x000fc400078e00ff */
[----:B------:R-:W-:Y:S01]  /*79b0*/  FFMA.FTZ R30, R26, R27, R30 ;  /* 0x0000001b1a1e7223 */ /* 0x000fe2000001001e */
[----:B------:R-:W-:Y:S02]  /*79c0*/  IMAD.U32 R8, R24, 0x10000, RZ ;  /* 0x0001000018087824 */ /* 0x000fe400078e00ff */
[----:B------:R-:W-:Y:S01]  /*79d0*/  FMUL.FTZ R31, R33, R10 ;  /* 0x0000000a211f7220 */ /* 0x000fe20000410000 */
[----:B------:R-:W-:Y:S01]  /*79e0*/  FFMA.FTZ R25, R26, R4, -R25 ;  /* 0x000000041a197223 */ /* 0x000fe20000010819 */
[----:B------:R-:W-:Y:S01]  /*79f0*/  LOP3.LUT R9, R9, 0xffff0000, RZ, 0xc0, !PT ;  /* 0xffff000009097812 */ /* 0x000fe200078ec0ff */
[-C--:B------:R-:W-:Y:S01]  /*7a00*/  FMUL.FTZ R33, R33, R8.reuse ;  /* 0x0000000821217220 */ /* 0x080fe20000410000 */
[----:B------:R-:W-:Y:S01]  /*7a10*/  FFMA.FTZ R31, R28, R8, -R31 ;  /* 0x000000081c1f7223 */ /* 0x000fe2000001081f */
[----:B------:R-:W-:Y:S01]  /*7a20*/  LOP3.LUT R11, R11, 0xffff0000, RZ, 0xc0, !PT ;  /* 0xffff00000b0b7812 */ /* 0x000fe200078ec0ff */
[----:B------:R-:W-:Y:S01]  /*7a30*/  FFMA.FTZ R34, R6, R35, R45 ;  /* 0x0000002306227223 */ /* 0x000fe2000001002d */
[----:B------:R-:W-:Y:S01]  /*7a40*/  LOP3.LUT R8, R15, 0xffff0000, RZ, 0xc0, !PT ;  /* 0xffff00000f087812 */ /* 0x000fe200078ec0ff */
[----:B------:R-:W-:Y:S01]  /*7a50*/  FFMA.FTZ R33, R28, R10, R33 ;  /* 0x0000000a1c217223 */ /* 0x000fe20000010021 */
[----:B------:R-:W-:-:S02]  /*7a60*/  LOP3.LUT R26, R0, 0xffff0000, RZ, 0xc0, !PT ;  /* 0xffff0000001a7812 */ /* 0x000fc400078ec0ff */
[----:B------:R-:W-:Y:S01]  /*7a70*/  LOP3.LUT R4, R14, 0xffff0000, RZ, 0xc0, !PT ;  /* 0xffff00000e047812 */ /* 0x000fe200078ec0ff */
[----:B------:R-:W-:Y:S01]  /*7a80*/  FMUL.FTZ R10, R9, R8 ;  /* 0x00000008090a7220 */ /* 0x000fe20000410000 */
[----:B------:R-:W-:Y:S01]  /*7a90*/  LOP3.LUT R6, R24, 0xffff0000, RZ, 0xc0, !PT ;  /* 0xffff000018067812 */ /* 0x000fe200078ec0ff */
[----:B------:R-:W-:Y:S01]  /*7aa0*/  FMUL.FTZ R36, R11, R26 ;  /* 0x0000001a0b247220 */ /* 0x000fe20000410000 */
[----:B------:R-:W-:Y:S01]  /*7ab0*/  LOP3.LUT R5, R5, 0xffff0000, RZ, 0xc0, !PT ;  /* 0xffff000005057812 */ /* 0x000fe200078ec0ff */
[----:B------:R-:W-:Y:S01]  /*7ac0*/  FMUL.FTZ R9, R9, R4 ;  /* 0x0000000409097220 */ /* 0x000fe20000410000 */
[----:B------:R-:W-:Y:S01]  /*7ad0*/  LOP3.LUT R7, R7, 0xffff0000, RZ, 0xc0, !PT ;  /* 0xffff000007077812 */ /* 0x000fe200078ec0ff */
[----:B------:R-:W-:Y:S02]  /*7ae0*/  FMUL.FTZ R11, R11, R6 ;  /* 0x000000060b0b7220 */ /* 0x000fe40000410000 */
[C---:B------:R-:W-:Y:S01]  /*7af0*/  FFMA.FTZ R28, R5.reuse, R4, -R10 ;  /* 0x00000004051c7223 */ /* 0x040fe2000001080a */
[----:B------:R-:W-:Y:S01]  /*7b00*/  FFMA.FTZ R9, R5, R8, R9 ;  /* 0x0000000805097223 */ /* 0x000fe20000010009 */
[C---:B------:R-:W-:Y:S01]  /*7b10*/  FFMA.FTZ R36, R7.reuse, R6, -R36 ;  /* 0x0000000607247223 */ /* 0x040fe20000010824 */
[----:B------:R-:W-:Y:S01]  /*7b20*/  FFMA.FTZ R26, R7, R26, R11 ;  /* 0x0000001a071a7223 */ /* 0x000fe2000001000b */
[----:B------:R-:W-:-:S02]  /*7b30*/  F2FP.BF16.F32.PACK_AB R4, R39, R38 ;  /* 0x000000262704723e */ /* 0x000fc400000010ff */
[----:B------:R-:W-:Y:S02]  /*7b40*/  F2FP.BF16.F32.PACK_AB R6, R37, R32 ;  /* 0x000000202506723e */ /* 0x000fe400000010ff */
[----:B------:R-:W-:Y:S02]  /*7b50*/  F2FP.BF16.F32.PACK_AB R5, R28, R25 ;  /* 0x000000191c05723e */ /* 0x000fe400000010ff */
[----:B------:R-:W-:Y:S02]  /*7b60*/  F2FP.BF16.F32.PACK_AB R7, R36, R31 ;  /* 0x0000001f2407723e */ /* 0x000fe400000010ff */
[----:B------:R-:W-:Y:S02]  /*7b70*/  F2FP.BF16.F32.PACK_AB R8, R41, R40 ;  /* 0x000000282908723e */ /* 0x000fe400000010ff */
[----:B------:R-:W-:Y:S01]  /*7b80*/  F2FP.BF16.F32.PACK_AB R10, R34, R43 ;  /* 0x0000002b220a723e */ /* 0x000fe200000010ff */
[----:B------:R1:W-:Y:S01]  /*7b90*/  STS.128 [R42+0xc400], R4 ;  /* 0x00c400042a007388 */ /* 0x0003e20000000c00 */
[----:B------:R-:W-:-:S02]  /*7ba0*/  F2FP.BF16.F32.PACK_AB R9, R9, R30 ;  /* 0x0000001e0909723e */ /* 0x000fc400000010ff */
[----:B------:R-:W-:-:S05]  /*7bb0*/  F2FP.BF16.F32.PACK_AB R11, R26, R33 ;  /* 0x000000211a0b723e */ /* 0x000fca00000010ff */
[----:B------:R1:W-:Y:S02]  /*7bc0*/  STS.128 [R44+0xc400], R8 ;  /* 0x00c400082c007388 */ /* 0x0003e40000000c00 */
.L_x_487:
[----:B------:R-:W-:Y:S05]  /*7bd0*/  BSYNC B1 ;  /* 0x0000000000017941 */ /* 0x000fea0003800000 */
.L_x_486:
[----:B------:R-:W-:Y:S05]  /*7be0*/  @P0 BRA `(.L_x_478) ;  /* 0x0000000400680947 */ /* 0x000fea0003800000 */
[----:B-1----:R-:W2:Y:S01]  /*7bf0*/  LDL R5, [R1+0x80] ;  /* 0x0000800001057983 */ /* 0x002ea20000100800 */
[C---:B------:R-:W-:Y:S01]  /*7c00*/  IADD3 R6, R18.reuse, 0x60, RZ ;  /* 0x0000006012067810 */ /* 0x040fe20007ffe0ff */
[----:B------:R-:W-:Y:S02]  /*7c10*/  VIADD R7, R18, 0x60 ;  /* 0x0000006012077836 */ /* 0x000fe40000000000 */
[----:B------:R-:W3:Y:S02]  /*7c20*/  LDL R42, [R1+0xa0] ;  /* 0x0000a000012a7983 */ /* 0x000ee40000100800 */
[----:B------:R-:W-:Y:S02]  /*7c30*/  IMAD.SHL.U32 R6, R6, 0x40, RZ ;  /* 0x0000004006067824 */ /* 0x000fe400078e00ff */
[----:B------:R-:W-:Y:S02]  /*7c40*/  IMAD.SHL.U32 R7, R7, 0x40, RZ ;  /* 0x0000004007077824 */ /* 0x000fe400078e00ff */
[----:B------:R-:W-:Y:S01]  /*7c50*/  IMAD.IADD R4, R16, 0x1, R13 ;  /* 0x0000000110047824 */ /* 0x000fe200078e020d */
[----:B------:R-:W-:-:S02]  /*7c60*/  LOP3.LUT R6, R6, 0x1c0, RZ, 0xc0, !PT ;  /* 0x000001c006067812 */ /* 0x000fc400078ec0ff */
[----:B------:R-:W-:Y:S02]  /*7c70*/  LOP3.LUT R7, R7, 0x1c0, RZ, 0xc0, !PT ;  /* 0x000001c007077812 */ /* 0x000fe400078ec0ff */
[----:B------:R-:W-:Y:S02]  /*7c80*/  SHF.R.U32.HI R6, RZ, 0x3, R6 ;  /* 0x00000003ff067819 */ /* 0x000fe40000011606 */
[----:B------:R-:W-:-:S04]  /*7c90*/  LOP3.LUT R4, R7, 0x38, R4, 0xf8, !PT ;  /* 0x0000003807047812 */ /* 0x000fc800078ef804 */
[----:B------:R-:W-:Y:S01]  /*7ca0*/  LOP3.LUT R4, R4, R6, RZ, 0x3c, !PT ;  /* 0x0000000604047212 */ /* 0x000fe200078e3cff */
[C---:B------:R-:W-:Y:S02]  /*7cb0*/  IMAD.U32 R37, R12.reuse, 0x10000, RZ ;  /* 0x000100000c257824 */ /* 0x040fe400078e00ff */
[C---:B------:R-:W-:Y:S01]  /*7cc0*/  IMAD.U32 R35, R21.reuse, 0x10000, RZ ;  /* 0x0001000015237824 */ /* 0x040fe200078e00ff */
[----:B------:R-:W-:Y:S02]  /*7cd0*/  LOP3.LUT R38, R12, 0xffff0000, RZ, 0xc0, !PT ;  /* 0xffff00000c267812 */ /* 0x000fe400078ec0ff */
[----:B------:R-:W-:Y:S01]  /*7ce0*/  LOP3.LUT R12, R21, 0xffff0000, RZ, 0xc0, !PT ;  /* 0xffff0000150c7812 */ /* 0x000fe200078ec0ff */
[C---:B------:R-:W-:Y:S01]  /*7cf0*/  IMAD.U32 R41, R20.reuse, 0x10000, RZ ;  /* 0x0001000014297824 */ /* 0x040fe200078e00ff */
[----:B------:R-:W-:Y:S01]  /*7d00*/  LOP3.LUT R20, R20, 0xffff0000, RZ, 0xc0, !PT ;  /* 0xffff000014147812 */ /* 0x000fe200078ec0ff */
[----:B------:R-:W-:Y:S01]  /*7d10*/  IMAD.U32 R40, R15, 0x10000, RZ ;  /* 0x000100000f287824 */ /* 0x000fe200078e00ff */
[----:B------:R-:W-:Y:S01]  /*7d20*/  LOP3.LUT R43, R0, 0xffff0000, RZ, 0xc0, !PT ;  /* 0xffff0000002b7812 */ /* 0x000fe200078ec0ff */
[----:B------:R-:W-:-:S02]  /*7d30*/  IMAD.U32 R36, R14, 0x10000, RZ ;  /* 0x000100000e247824 */ /* 0x000fc400078e00ff */
[----:B--2---:R-:W-:-:S04]  /*7d40*/  IMAD.IADD R9, R5, 0x1, R4 ;  /* 0x0000000105097824 */ /* 0x004fc800078e0204 */
[----:B------:R-:W-:Y:S01]  /*7d50*/  IMAD R13, R9, 0x2, R2 ;  /* 0x00000002090d7824 */ /* 0x000fe200078e0202 */
[----:B---3--:R-:W-:Y:S04]  /*7d60*/  LDS.128 R4, [R42+0xc400] ;  /* 0x00c400002a047984 */ /* 0x008fe80000000c00 */
[----:B------:R-:W1:Y:S02]  /*7d70*/  LDS.128 R8, [R13+0xc400] ;  /* 0x00c400000d087984 */ /* 0x000e640000000c00 */
[C---:B-1----:R-:W-:Y:S01]  /*7d80*/  IMAD.U32 R30, R8.reuse, 0x10000, RZ ;  /* 0x00010000081e7824 */ /* 0x042fe200078e00ff */
[----:B------:R-:W-:Y:S01]  /*7d90*/  LOP3.LUT R8, R8, 0xffff0000, RZ, 0xc0, !PT ;  /* 0xffff000008087812 */ /* 0x000fe200078ec0ff */
[C---:B------:R-:W-:Y:S02]  /*7da0*/  IMAD.U32 R25, R4.reuse, 0x10000, RZ ;  /* 0x0001000004197824 */ /* 0x040fe400078e00ff */
[-C--:B------:R-:W-:Y:S01]  /*7db0*/  FMUL.FTZ R34, R37, R30.reuse ;  /* 0x0000001e25227220 */ /* 0x080fe20000410000 */
[C---:B------:R-:W-:Y:S01]  /*7dc0*/  FMUL.FTZ R30, R35.reuse, R30 ;  /* 0x0000001e231e7220 */ /* 0x040fe20000410000 */
[----:B------:R-:W-:Y:S01]  /*7dd0*/  LOP3.LUT R4, R4, 0xffff0000, RZ, 0xc0, !PT ;  /* 0xffff000004047812 */ /* 0x000fe200078ec0ff */
[-C--:B------:R-:W-:Y:S01]  /*7de0*/  FMUL.FTZ R21, R38, R8.reuse ;  /* 0x0000000826157220 */ /* 0x080fe20000410000 */
[-C--:B------:R-:W-:Y:S01]  /*7df0*/  FFMA.FTZ R34, R35, R25.reuse, -R34 ;  /* 0x0000001923227223 */ /* 0x080fe20000010822 */
[----:B------:R-:W-:Y:S01]  /*7e00*/  FFMA.FTZ R30, R37, R25, R30 ;  /* 0x00000019251e7223 */ /* 0x000fe2000001001e */
[----:B------:R-:W-:Y:S01]  /*7e10*/  FMUL.FTZ R25, R12, R8 ;  /* 0x000000080c197220 */ /* 0x000fe20000410000 */
[----:B------:R-:W-:-:S02]  /*7e20*/  IMAD.U32 R32, R10, 0x10000, RZ ;  /* 0x000100000a207824 */ /* 0x000fc400078e00ff */
[-C--:B------:R-:W-:Y:S01]  /*7e30*/  FFMA.FTZ R21, R12, R4.reuse, -R21 ;  /* 0x000000040c157223 */ /* 0x080fe20000010815 */
[----:B0-----:R-:W-:Y:S02]  /*7e40*/  IMAD.U32 R27, R6, 0x10000, RZ ;  /* 0x00010000061b7824 */ /* 0x001fe400078e00ff */
[----:B------:R-:W-:Y:S01]  /*7e50*/  FFMA.FTZ R25, R38, R4, R25 ;  /* 0x0000000426197223 */ /* 0x000fe20000010019 */
[----:B------:R-:W-:Y:S01]  /*7e60*/  LOP3.LUT R10, R10, 0xffff0000, RZ, 0xc0, !PT ;  /* 0xffff00000a0a7812 */ /* 0x000fe200078ec0ff */
[----:B------:R-:W-:Y:S02]  /*7e70*/  IMAD.U32 R37, R3, 0x10000, RZ ;  /* 0x0001000003257824 */ /* 0x000fe400078e00ff */
[-C--:B------:R-:W-:Y:S01]  /*7e80*/  FMUL.FTZ R4, R41, R32.reuse ;  /* 0x0000002029047220 */ /* 0x080fe20000410000 */
[----:B------:R-:W-:Y:S02]  /*7e90*/  LOP3.LUT R8, R3, 0xffff0000, RZ, 0xc0, !PT ;  /* 0xffff000003087812 */ /* 0x000fe400078ec0ff */
[----:B------:R-:W-:Y:S01]  /*7ea0*/  LOP3.LUT R6, R6, 0xffff0000, RZ, 0xc0, !PT ;  /* 0xffff000006067812 */ /* 0x000fe200078ec0ff */
[C---:B------:R-:W-:Y:S01]  /*7eb0*/  FMUL.FTZ R32, R37.reuse, R32 ;  /* 0x0000002025207220 */ /* 0x040fe20000410000 */
[----:B------:R-:W-:Y:S01]  /*7ec0*/  FFMA.FTZ R3, R37, R27, -R4 ;  /* 0x0000001b25037223 */ /* 0x000fe20000010804 */
[----:B------:R-:W-:Y:S01]  /*7ed0*/  SHF.L.U32 R33, R11, 0x10, RZ ;  /* 0x000000100b217819 */ /* 0x000fe200000006ff */
[----:B------:R-:W-:Y:S01]  /*7ee0*/  FMUL.FTZ R37, R20, R10 ;  /* 0x0000000a14257220 */ /* 0x000fe20000410000 */
[----:B------:R-:W-:-:S02]  /*7ef0*/  IMAD.U32 R12, R0, 0x10000, RZ ;  /* 0x00010000000c7824 */ /* 0x000fc400078e00ff */
[C---:B------:R-:W-:Y:S01]  /*7f00*/  FMUL.FTZ R39, R8.reuse, R10 ;  /* 0x0000000a08277220 */ /* 0x040fe20000410000 */
[----:B------:R-:W-:Y:S02]  /*7f10*/  IMAD.U32 R31, R9, 0x10000, RZ ;  /* 0x00010000091f7824 */ /* 0x000fe400078e00ff */
[----:B------:R-:W-:Y:S01]  /*7f20*/  FFMA.FTZ R10, R41, R27, R32 ;  /* 0x0000001b290a7223 */ /* 0x000fe20000010020 */
[----:B------:R-:W-:Y:S01]  /*7f30*/  LOP3.LUT R9, R9, 0xffff0000, RZ, 0xc0, !PT ;  /* 0xffff000009097812 */ /* 0x000fe200078ec0ff */
[----:B------:R-:W-:Y:S01]  /*7f40*/  FFMA.FTZ R8, R8, R6, -R37 ;  /* 0x0000000608087223 */ /* 0x000fe20000010825 */
[----:B------:R-:W-:Y:S01]  /*7f50*/  LOP3.LUT R11, R11, 0xffff0000, RZ, 0xc0, !PT ;  /* 0xffff00000b0b7812 */ /* 0x000fe200078ec0ff */
[----:B------:R-:W-:Y:S01]  /*7f60*/  IMAD.U32 R28, R7, 0x10000, RZ ;  /* 0x00010000071c7824 */ /* 0x000fe200078e00ff */
[----:B------:R-:W-:Y:S01]  /*7f70*/  LOP3.LUT R41, R15, 0xffff0000, RZ, 0xc0, !PT ;  /* 0xffff00000f297812 */ /* 0x000fe200078ec0ff */
[----:B------:R-:W-:Y:S02]  /*7f80*/  IMAD.U32 R4, R24, 0x10000, RZ ;  /* 0x0001000018047824 */ /* 0x000fe400078e00ff */
[----:B------:R-:W-:Y:S01]  /*7f90*/  FMUL.FTZ R27, R12, R33 ;  /* 0x000000210c1b7220 */ /* 0x000fe20000410000 */
[----:B------:R-:W-:-:S02]  /*7fa0*/  LOP3.LUT R15, R14, 0xffff0000, RZ, 0xc0, !PT ;  /* 0xffff00000e0f7812 */ /* 0x000fc400078ec0ff */
[----:B------:R-:W-:Y:S01]  /*7fb0*/  LOP3.LUT R37, R24, 0xffff0000, RZ, 0xc0, !PT ;  /* 0xffff000018257812 */ /* 0x000fe200078ec0ff */
[----:B------:R-:W-:Y:S01]  /*7fc0*/  FFMA.FTZ R39, R20, R6, R39 ;  /* 0x0000000614277223 */ /* 0x000fe20000010027 */
[C---:B------:R-:W-:Y:S01]  /*7fd0*/  SHF.L.U32 R26, R5.reuse, 0x10, RZ ;  /* 0x00000010051a7819 */ /* 0x040fe200000006ff */
[----:B------:R-:W-:Y:S01]  /*7fe0*/  FMUL.FTZ R35, R40, R31 ;  /* 0x0000001f28237220 */ /* 0x000fe20000410000 */
[----:B------:R-:W-:Y:S01]  /*7ff0*/  LOP3.LUT R5, R5, 0xffff0000, RZ, 0xc0, !PT ;  /* 0xffff000005057812 */ /* 0x000fe200078ec0ff */
[C---:B------:R-:W-:Y:S01]  /*8000*/  FMUL.FTZ R33, R4.reuse, R33 ;  /* 0x0000002104217220 */ /* 0x040fe20000410000 */
[----:B------:R-:W-:Y:S01]  /*8010*/  LOP3.LUT R7, R7, 0xffff0000, RZ, 0xc0, !PT ;  /* 0xffff000007077812 */ /* 0x000fe200078ec0ff */
[----:B------:R-:W-:Y:S01]  /*8020*/  FFMA.FTZ R27, R4, R28, -R27 ;  /* 0x0000001c041b7223 */ /* 0x000fe2000001081b */
[----:B------:R-:W-:Y:S01]  /*8030*/  FMUL.FTZ R0, R41, R9 ;  /* 0x0000000929007220 */ /* 0x000fe20000410000 */
[----:B------:R-:W-:Y:S01]  /*8040*/  FMUL.FTZ R6, R43, R11 ;  /* 0x0000000b2b067220 */ /* 0x000fe20000410000 */
[C---:B------:R-:W-:Y:S01]  /*8050*/  FMUL.FTZ R31, R36.reuse, R31 ;  /* 0x0000001f241f7220 */ /* 0x040fe20000410000 */
[----:B------:R-:W-:Y:S01]  /*8060*/  FMUL.FTZ R4, R15, R9 ;  /* 0x000000090f047220 */ /* 0x000fe20000410000 */
[----:B------:R-:W-:Y:S01]  /*8070*/  FMUL.FTZ R20, R37, R11 ;  /* 0x0000000b25147220 */ /* 0x000fe20000410000 */
[----:B------:R-:W-:Y:S01]  /*8080*/  FFMA.FTZ R35, R36, R26, -R35 ;  /* 0x0000001a24237223 */ /* 0x000fe20000010823 */
[----:B------:R-:W-:Y:S01]  /*8090*/  FFMA.FTZ R33, R12, R28, R33 ;  /* 0x0000001c0c217223 */ /* 0x000fe20000010021 */
[----:B------:R-:W-:Y:S01]  /*80a0*/  FFMA.FTZ R0, R15, R5, -R0 ;  /* 0x000000050f007223 */ /* 0x000fe20000010800 */
[----:B------:R-:W-:Y:S01]  /*80b0*/  FFMA.FTZ R14, R37, R7, -R6 ;  /* 0x00000007250e7223 */ /* 0x000fe20000010806 */
[----:B------:R-:W-:Y:S01]  /*80c0*/  FFMA.FTZ R31, R40, R26, R31 ;  /* 0x0000001a281f7223 */ /* 0x000fe2000001001f */
[----:B------:R-:W-:Y:S01]  /*80d0*/  FFMA.FTZ R12, R41, R5, R4 ;  /* 0x00000005290c7223 */ /* 0x000fe20000010004 */
[----:B------:R-:W-:Y:S01]  /*80e0*/  FFMA.FTZ R20, R43, R7, R20 ;  /* 0x000000072b147223 */ /* 0x000fe20000010014 */
        /* <DEDUP_REMOVED lines=8> */
[----:B------:R3:W-:Y:S04]  /*8170*/  STS.128 [R42+0xc400], R4 ;  /* 0x00c400042a007388 */ /* 0x0007e80000000c00 */
[----:B------:R3:W-:Y:S02]  /*8180*/  STS.128 [R13+0xc400], R8 ;  /* 0x00c400080d007388 */ /* 0x0007e40000000c00 */
.L_x_478:
[----:B------:R-:W-:Y:S05]  /*8190*/  BSYNC B0 ;  /* 0x0000000000007941 */ /* 0x000fea0003800000 */
.L_x_467:
[----:B------:R-:W-:Y:S01]  /*81a0*/  @!PT LDS RZ, [RZ] ;  /* 0x00000000fffff984 */ /* 0x000fe20000000800 */
[----:B------:R-:W-:Y:S01]  /*81b0*/  @!PT LDS RZ, [RZ] ;  /* 0x00000000fffff984 */ /* 0x000fe20000000800 */
[----:B------:R-:W-:Y:S01]  /*81c0*/  @!PT LDS RZ, [RZ] ;  /* 0x00000000fffff984 */ /* 0x000fe20000000800 */
[----:B------:R-:W-:Y:S01]  /*81d0*/  @!PT LDS RZ, [RZ] ;  /* 0x00000000fffff984 */ /* 0x000fe20000000800 */
[----:B------:R4:W-:Y:S06]  /*81e0*/  MEMBAR.ALL.CTA ;  /* 0x0000000000007992 */ /* 0x0009ec0000008000 */
[----:B----4-:R-:W4:Y:S01]  /*81f0*/  FENCE.VIEW.ASYNC.S ;  /* 0x00000000000073c6 */ /* 0x010f220000000000 */
[----:B------:R-:W-:Y:S05]  /*8200*/  WARPSYNC.ALL ;  /* 0x0000000000007948 */ /* 0x000fea0003800000 */
[----:B----4-:R-:W-:Y:S06]  /*8210*/  BAR.SYNC.DEFER_BLOCKING 0xd, 0x180 ;  /* 0x0346000000007b1d */ /* 0x010fec0000010000 */
.L_x_464:
[----:B--2---:R-:W2:Y:S02]  /*8220*/  LDL R0, [R1+0x14] ;  /* 0x0000140001007983 */ /* 0x004ea40000100800 */
[----:B--2---:R-:W-:-:S13]  /*8230*/  ISETP.NE.AND P0, PT, R0, 0x3, PT ;  /* 0x000000030000780c */ /* 0x004fda0003f05270 */
[----:B------:R-:W-:Y:S05]  /*8240*/  @!P0 BRA `(.L_x_488) ;  /* 0x0000000000048947 */ /* 0x000fea0003800000 */
[----:B------:R-:W-:Y:S01]  /*8250*/  BPT.TRAP 0x1 ;  /* 0x000000040000795c */ /* 0x000fe20000300000 */
.L_x_488:
[----:B-1----:R-:W3:Y:S01]  /*8260*/  LDL R3, [R1+0x30] ;  /* 0x0000300001037983 */ /* 0x002ee20000100800 */
[----:B------:R-:W-:Y:S01]  /*8270*/  IMAD R0, R152, 0x8, R2 ;  /* 0x0000000898007824 */ /* 0x000fe200078e0202 */
[----:B---3--:R-:W-:-:S04]  /*8280*/  SHF.L.U32 R5, R3, 0x1f, RZ ;  /* 0x0000001f03057819 */ /* 0x008fc800000006ff */
[----:B------:R1:W2:Y:S01]  /*8290*/  SYNCS.PHASECHK.TRANS64.TRYWAIT P1, [R0+URZ+0x30830], R5 ;  /* 0x03083005000075a7 */ /* 0x0002a2000802017f */
[----:B------:R-:W-:Y:S05]  /*82a0*/  @!P0 BRA `(.L_x_489) ;  /* 0x0000000000048947 */ /* 0x000fea0003800000 */
[----:B------:R-:W-:Y:S01]  /*82b0*/  BPT.TRAP 0x1 ;  /* 0x000000040000795c */ /* 0x000fe20000300000 */
.L_x_489:
[----:B------:R-:W-:Y:S01]  /*82c0*/  IADD3 R3, R2, 0x12400, RZ ;  /* 0x0001240002037810 */ /* 0x000fe20007ffe0ff */
[----:B------:R-:W-:-:S03]  /*82d0*/  IMAD R4, R29, 0x2000, R2 ;  /* 0x000020001d047824 */ /* 0x000fc600078e0202 */
[----:B------:R-:W-:Y:S02]  /*82e0*/  SHF.R.U32.HI R3, RZ, 0x4, R3 ;  /* 0x00000004ff037819 */ /* 0x000fe40000011603 */
[----:B------:R3:W-:Y:S02]  /*82f0*/  STL [R1+0x74], R4 ;  /* 0x0000740401007387 */ /* 0x0007e40000100800 */
[----:B------:R-:W-:-:S04]  /*8300*/  LOP3.LUT R3, R3, 0x3fff, RZ, 0xc0, !PT ;  /* 0x00003fff03037812 */ /* 0x000fc800078ec0ff */
[----:B------:R-:W-:Y:S01]  /*8310*/  LOP3.LUT R3, R3, 0x10000, RZ, 0xfc, !PT ;  /* 0x0001000003037812 */ /* 0x000fe200078efcff */
[----:B---3--:R-:W-:-:S04]  /*8320*/  VIADD R4, R4, 0xc400 ;  /* 0x0000c40004047836 */ /* 0x008fc80000000000 */
[----:B------:R3:W-:Y:S01]  /*8330*/  STL [R1+0x7c], R3 ;  /* 0x00007c0301007387 */ /* 0x0007e20000100800 */
[----:B------:R-:W-:-:S04]  /*8340*/  SHF.R.U32.HI R4, RZ, 0x4, R4 ;  /* 0x00000004ff047819 */ /* 0x000fc80000011604 */
[----:B------:R-:W-:Y:S01]  /*8350*/  LOP3.LUT R4, R4, 0x3fff, RZ, 0xc0, !PT ;  /* 0x00003fff04047812 */ /* 0x000fe200078ec0ff */
[----:B--2---:R-:W-:Y:S06]  /*8360*/  @P1 BRA `(.L_x_490) ;  /* 0x0000000000081947 */ /* 0x004fec0003800000 */
[----:B------:R-:W2:Y:S02]  /*8370*/  SYNCS.PHASECHK.TRANS64.TRYWAIT P1, [R0+URZ+0x30830], R5 ;  /* 0x03083005000075a7 */ /* 0x000ea4000802017f */
[----:B--2---:R-:W-:Y:S05]  /*8380*/  @!P1 BRA `(.L_x_491) ;  /* 0x0000010400a49947 */ /* 0x004fea0003800000 */
.L_x_490:
[----:B---3--:R-:W3:Y:S01]  /*8390*/  LDL R3, [R1+0x7c] ;  /* 0x00007c0001037983 */ /* 0x008ee20000100800 */
[----:B------:R-:W-:Y:S01]  /*83a0*/  LOP3.LUT R8, R4, 0x10000, RZ, 0xfc, !PT ;  /* 0x0001000004087812 */ /* 0x000fe200078efcff */
[----:B-12---:R-:W-:Y:S01]  /*83b0*/  IMAD.MOV.U32 R5, RZ, RZ, 0x40000040 ;  /* 0x40000040ff057424 */ /* 0x006fe200078e00ff */
[----:B------:R-:W-:Y:S05]  /*83c0*/  WARPSYNC.ALL ;  /* 0x0000000000007948 */ /* 0x000fea0003800000 */
[----:B------:R-:W-:Y:S01]  /*83d0*/  IMAD.MOV.U32 R9, RZ, RZ, 0x40000040 ;  /* 0x40000040ff097424 */ /* 0x000fe200078e00ff */
[----:B------:R-:W-:Y:S01]  /*83e0*/  R2UR UR7, R5 ;  /* 0x00000000050772ca */ /* 0x000fe200000e0000 */
[----:B0----5:R-:W-:Y:S01]  /*83f0*/  WARPGROUP.ARRIVE ;  /* 0x00000000000079c5 */ /* 0x021fe20000000000 */
[C---:B------:R-:W-:Y:S01]  /*8400*/  R2UR UR4, R8.reuse ;  /* 0x00000000080472ca */ /* 0x040fe200000e0000 */
[----:B------:R-:W-:Y:S01]  /*8410*/  IMAD.MOV.U32 R7, RZ, RZ, 0x40000040 ;  /* 0x40000040ff077424 */ /* 0x000fe200078e00ff */
[----:B------:R-:W-:Y:S01]  /*8420*/  R2UR UR5, R9 ;  /* 0x00000000090572ca */ /* 0x000fe200000e0000 */
[C---:B------:R-:W-:Y:S01]  /*8430*/  VIADD R12, R8.reuse, 0x2 ;  /* 0x00000002080c7836 */ /* 0x040fe20000000000 */
[----:B------:R-:W-:Y:S01]  /*8440*/  MOV R13, 0x40000040 ;  /* 0x40000040000d7802 */ /* 0x000fe20000000f00 */
[----:B------:R-:W-:Y:S01]  /*8450*/  VIADD R10, R8, 0x4 ;  /* 0x00000004080a7836 */ /* 0x000fe20000000000 */
[----:B------:R-:W-:Y:S01]  /*8460*/  STL.64 [R1+0x50], R8 ;  /* 0x0000500801007387 */ /* 0x000fe20000100a00 */
[----:B------:R-:W-:-:S02]  /*8470*/  IMAD.MOV.U32 R11, RZ, RZ, 0x40000040 ;  /* 0x40000040ff0b7424 */ /* 0x000fc400078e00ff */
[----:B------:R-:W-:Y:S01]  /*8480*/  IMAD.MOV.U32 R5, RZ, RZ, 0x40000040 ;  /* 0x40000040ff057424 */ /* 0x000fe200078e00ff */
[----:B------:R0:W-:Y:S04]  /*8490*/  STL.64 [R1+0x68], R12 ;  /* 0x0000680c01007387 */ /* 0x0001e80000100a00 */
[----:B------:R-:W-:Y:S01]  /*84a0*/  STL.64 [R1+0x60], R10 ;  /* 0x0000600a01007387 */ /* 0x000fe20000100a00 */
[----:B---3--:R-:W-:-:S04]  /*84b0*/  IMAD R4, R152, 0x600, R3 ;  /* 0x0000060098047824 */ /* 0x008fc800078e0203 */
[C---:B------:R-:W-:Y:S01]  /*84c0*/  VIADD R6, R4.reuse, 0x2 ;  /* 0x0000000204067836 */ /* 0x040fe20000000000 */
[----:B------:R-:W-:-:S13]  /*84d0*/  R2UR UR6, R4 ;  /* 0x00000000040672ca */ /* 0x000fda00000e0000 */
[----:B------:R-:W-:Y:S01]  /*84e0*/  HGMMA.64x192x16.F32.BF16 R24, gdesc[UR4], RZ, !UPT, gsb0 ;  /* 0x02e00000041879f0 */ /* 0x000fe2000c0018ff */
[----:B------:R-:W-:Y:S01]  /*84f0*/  R2UR UR6, R6 ;  /* 0x00000000060672ca */ /* 0x000fe200000e0000 */
[----:B------:R-:W-:Y:S01]  /*8500*/  VIADD R6, R4, 0x4 ;  /* 0x0000000404067836 */ /* 0x000fe20000000000 */
[----:B------:R-:W-:Y:S01]  /*8510*/  R2UR UR7, R7 ;  /* 0x00000000070772ca */ /* 0x000fe200000e0000 */
[----:B------:R-:W-:Y:S01]  /*8520*/  IMAD.MOV.U32 R7, RZ, RZ, 0x40000040 ;  /* 0x40000040ff077424 */ /* 0x000fe200078e00ff */
[----:B------:R-:W-:Y:S01]  /*8530*/  R2UR UR4, R12 ;  /* 0x000000000c0472ca */ /* 0x000fe200000e0000 */
[----:B------:R-:W-:Y:S01]  /*8540*/  VIADD R4, R4, 0x6 ;  /* 0x0000000604047836 */ /* 0x000fe20000000000 */
[----:B------:R-:W-:Y:S01]  /*8550*/  R2UR UR5, R13 ;  /* 0x000000000d0572ca */ /* 0x000fe200000e0000 */
[----:B------:R-:W-:Y:S02]  /*8560*/  WARPGROUP.DEPBAR.LE gsb0, 0x0 ;  /* 0x00008000000079c5 */ /* 0x000fe40000010000 */
[----:B------:R-:W-:-:S10]  /*8570*/  WARPGROUP.ARRIVE ;  /* 0x00000000000079c5 */ /* 0x000fd40000000000 */
[----:B------:R-:W-:Y:S01]  /*8580*/  HGMMA.64x192x16.F32.BF16 R24, gdesc[UR4], R24, gsb0 ;  /* 0x02e00000041879f0 */ /* 0x000fe20008001818 */
[----:B------:R-:W-:Y:S01]  /*8590*/  R2UR UR6, R6 ;  /* 0x00000000060672ca */ /* 0x000fe200000e0000 */
[----:B------:R-:W-:Y:S01]  /*85a0*/  VIADD R6, R8, 0x6 ;  /* 0x0000000608067836 */ /* 0x000fe20000000000 */
[----:B------:R-:W-:Y:S02]  /*85b0*/  R2UR UR7, R7 ;  /* 0x00000000070772ca */ /* 0x000fe400000e0000 */
[----:B------:R-:W-:Y:S02]  /*85c0*/  R2UR UR4, R10 ;  /* 0x000000000a0472ca */ /* 0x000fe400000e0000 */
[----:B------:R-:W-:Y:S02]  /*85d0*/  R2UR UR5, R11 ;  /* 0x000000000b0572ca */ /* 0x000fe400000e0000 */
[----:B------:R-:W-:-:S05]  /*85e0*/  MOV R7, 0x40000040 ;  /* 0x4000004000077802 */ /* 0x000fca0000000f00 */
[----:B------:R1:W-:Y:S01]  /*85f0*/  STL.64 [R1+0x58], R6 ;  /* 0x0000580601007387 */ /* 0x0003e20000100a00 */
[----:B------:R-:W-:Y:S02]  /*8600*/  WARPGROUP.DEPBAR.LE gsb0, 0x0 ;  /* 0x00008000000079c5 */ /* 0x000fe40000010000 */
[----:B------:R-:W-:-:S06]  /*8610*/  WARPGROUP.ARRIVE ;  /* 0x00000000000079c5 */ /* 0x000fcc0000000000 */
[----:B------:R-:W-:Y:S01]  /*8620*/  HGMMA.64x192x16.F32.BF16 R24, gdesc[UR4], R24, gsb0 ;  /* 0x02e00000041879f0 */ /* 0x000fe20008001818 */
[----:B------:R-:W-:Y:S02]  /*8630*/  R2UR UR7, R5 ;  /* 0x00000000050772ca */ /* 0x000fe400000e0000 */
[----:B------:R-:W2:Y:S01]  /*8640*/  LDL R5, [R1+0xa8] ;  /* 0x0000a80001057983 */ /* 0x000ea20000100800 */
[----:B------:R-:W-:Y:S02]  /*8650*/  R2UR UR6, R4 ;  /* 0x00000000040672ca */ /* 0x000fe400000e0000 */
[----:B------:R-:W-:Y:S02]  /*8660*/  R2UR UR4, R6 ;  /* 0x00000000060472ca */ /* 0x000fe400000e0000 */
[----:B------:R-:W-:Y:S01]  /*8670*/  R2UR UR5, R7 ;  /* 0x00000000070572ca */ /* 0x000fe200000e0000 */
[----:B------:R-:W-:Y:S02]  /*8680*/  WARPGROUP.DEPBAR.LE gsb0, 0x0 ;  /* 0x00008000000079c5 */ /* 0x000fe40000010000 */
[----:B------:R-:W-:-:S10]  /*8690*/  WARPGROUP.ARRIVE ;  /* 0x00000000000079c5 */ /* 0x000fd40000000000 */
[----:B------:R-:W-:Y:S01]  /*86a0*/  HGMMA.64x192x16.F32.BF16 R24, gdesc[UR4], R24, gsb0 ;  /* 0x02e00000041879f0 */ /* 0x000fe20008001818 */
[----:B------:R-:W-:Y:S01]  /*86b0*/  ULDC UR4, c[0x0][0x9d8] ;  /* 0x0002760000047ab9 */ /* 0x000fe20000000800 */
[----:B------:R-:W-:Y:S01]  /*86c0*/  ULDC UR5, c[0x0][0x988] ;  /* 0x0002620000057ab9 */ /* 0x000fe20000000800 */
[----:B------:R-:W-:Y:S02]  /*86d0*/  WARPGROUP.DEPBAR.LE gsb0, 0x0 ;  /* 0x00008000000079c5 */ /* 0x000fe40000010000 */
[----:B------:R-:W-:Y:S01]  /*86e0*/  FMUL.FTZ R126, R24, UR4 ;  /* 0x00000004187e7c20 */ /* 0x000fe20008410000 */
[----:B0-----:R-:W-:Y:S01]  /*86f0*/  FMUL.FTZ R12, R26, UR4 ;  /* 0x000000041a0c7c20 */ /* 0x001fe20008410000 */
[----:B------:R-:W-:Y:S01]  /*8700*/  FMUL.FTZ R124, R25, UR4 ;  /* 0x00000004197c7c20 */ /* 0x000fe20008410000 */
[----:B------:R-:W-:Y:S01]  /*8710*/  FMUL.FTZ R120, R33, UR4 ;  /* 0x0000000421787c20 */ /* 0x000fe20008410000 */
[----:B------:R-:W-:Y:S01]  /*8720*/  FMUL.FTZ R25, R35, UR4 ;  /* 0x0000000423197c20 */ /* 0x000fe20008410000 */
[----:B-1----:R-:W-:Y:S01]  /*8730*/  FMUL.FTZ R7, R48, UR4 ;  /* 0x0000000430077c20 */ /* 0x002fe20008410000 */
[----:B------:R-:W-:Y:S01]  /*8740*/  MUFU.TANH R126, R126 ;  /* 0x0000007e007e7308 */ /* 0x000fe20000002400 */
[----:B------:R-:W-:Y:S01]  /*8750*/  FMUL.FTZ R48, R51, UR4 ;  /* 0x0000000433307c20 */ /* 0x000fe20008410000 */
[----:B------:R-:W-:Y:S01]  /*8760*/  FMUL.FTZ R51, R55, UR4 ;  /* 0x0000000437337c20 */ /* 0x000fe20008410000 */
[----:B------:R-:W-:Y:S01]  /*8770*/  FMUL.FTZ R122, R29, UR4 ;  /* 0x000000041d7a7c20 */ /* 0x000fe20008410000 */
[----:B------:R-:W-:Y:S01]  /*8780*/  FMUL.FTZ R15, R31, UR4 ;  /* 0x000000041f0f7c20 */ /* 0x000fe20008410000 */
[----:B------:R-:W-:-:S03]  /*8790*/  FMUL.FTZ R55, R66, UR4 ;  /* 0x0000000442377c20 */ /* 0x000fc60008410000 */
[----:B------:R-:W0:Y:S01]  /*87a0*/  MUFU.TANH R12, R12 ;  /* 0x0000000c000c7308 */ /* 0x000e220000002400 */
[----:B------:R-:W-:Y:S01]  /*87b0*/  FMUL.FTZ R4, R44, UR4 ;  /* 0x000000042c047c20 */ /* 0x000fe20008410000 */
[----:B--2---:R-:W-:Y:S02]  /*87c0*/  IMAD.IADD R66, R5, 0x1, R127 ;  /* 0x0000000105427824 */ /* 0x004fe400078e027f */
[----:B------:R-:W-:Y:S01]  /*87d0*/  FMUL.FTZ R125, R28, UR4 ;  /* 0x000000041c7d7c20 */ /* 0x000fe20008410000 */
[----:B------:R-:W-:-:S03]  /*87e0*/  FMUL.FTZ R3, R40, UR4 ;  /* 0x0000000428037c20 */ /* 0x000fc60008410000 */
[----:B------:R-:W-:Y:S01]  /*87f0*/  MUFU.TANH R120, R120 ;  /* 0x0000007800787308 */ /* 0x000fe20000002400 */
[----:B------:R-:W-:-:S07]  /*8800*/  IMAD R5, R155, -0xc0, R66 ;  /* 0xffffff409b057824 */ /* 0x000fce00078e0242 */
[----:B------:R-:W1:Y:S01]  /*8810*/  MUFU.TANH R25, R25 ;  /* 0x0000001900197308 */ /* 0x000e620000002400 */
[----:B------:R-:W-:Y:S01]  /*8820*/  FMUL.FTZ R123, R32, UR4 ;  /* 0x00000004207b7c20 */ /* 0x000fe20008410000 */
[----:B------:R-:W-:-:S06]  /*8830*/  ISETP.GT.AND P3, PT, R5, RZ, PT ;  /* 0x000000ff0500720c */ /* 0x000fcc0003f64270 */
[----:B------:R-:W2:Y:S01]  /*8840*/  MUFU.TANH R124, R124 ;  /* 0x0000007c007c7308 */ /* 0x000ea20000002400 */
[----:B------:R-:W-:-:S07]  /*8850*/  FMUL.FTZ R13, R27, UR4 ;  /* 0x000000041b0d7c20 */ /* 0x000fce0008410000 */
[----:B------:R-:W-:Y:S08]  /*8860*/  MUFU.TANH R122, R122 ;  /* 0x0000007a007a7308 */ /* 0x000ff00000002400 */
[----:B------:R-:W3:Y:S01]  /*8870*/  MUFU.TANH R15, R15 ;  /* 0x0000000f000f7308 */ /* 0x000ee20000002400 */
[----:B0-----:R-:W-:-:S07]  /*8880*/  FSEL R12, R12, -INF , P3 ;  /* 0xff8000000c0c7808 */ /* 0x001fce0001800000 */
[----:B------:R-:W0:Y:S01]  /*8890*/  MUFU.TANH R4, R4 ;  /* 0x0000000400047308 */ /* 0x000e220000002400 */
[----:B------:R-:W-:-:S07]  /*88a0*/  FSEL R126, R126, -INF , P3 ;  /* 0xff8000007e7e7808 */ /* 0x000fce0001800000 */
[----:B------:R-:W4:Y:S01]  /*88b0*/  MUFU.TANH R125, R125 ;  /* 0x0000007d007d7308 */ /* 0x000f220000002400 */
[----:B------:R-:W-:Y:S01]  /*88c0*/  ISETP.GT.AND P3, PT, R5, 0x11, PT ;  /* 0x000000110500780c */ /* 0x000fe20003f64270 */
[----:B------:R-:W-:-:S06]  /*88d0*/  FMUL.FTZ R14, R30, UR4 ;  /* 0x000000041e0e7c20 */ /* 0x000fcc0008410000 */
[----:B------:R-:W4:Y:S01]  /*88e0*/  MUFU.TANH R3, R3 ;  /* 0x0000000300037308 */ /* 0x000f220000002400 */
[C---:B------:R-:W-:Y:S01]  /*88f0*/  ISETP.GT.AND P4, PT, R5.reuse, 0x1, PT ;  /* 0x000000010500780c */ /* 0x040fe20003f84270 */
[----:B------:R-:W-:Y:S01]  /*8900*/  FMUL.FTZ R121, R36, UR4 ;  /* 0x0000000424797c20 */ /* 0x000fe20008410000 */
[----:B------:R-:W-:Y:S01]  /*8910*/  ISETP.GT.AND P1, PT, R5, 0x9, PT ;  /* 0x000000090500780c */ /* 0x000fe20003f24270 */
[----:B------:R-:W-:Y:S01]  /*8920*/  FMUL.FTZ R30, R46, UR4 ;  /* 0x000000042e1e7c20 */ /* 0x000fe20008410000 */
[----:B-1----:R-:W-:-:S03]  /*8930*/  FSEL R25, R25, -INF , P3 ;  /* 0xff80000019197808 */ /* 0x002fc60001800000 */
[----:B------:R-:W1:Y:S01]  /*8940*/  MUFU.TANH R123, R123 ;  /* 0x0000007b007b7308 */ /* 0x000e620000002400 */
[----:B------:R-:W-:Y:S01]  /*8950*/  FSEL R120, R120, -INF , P3 ;  /* 0xff80000078787808 */ /* 0x000fe20001800000 */
[----:B------:R-:W-:Y:S01]  /*8960*/  FMUL.FTZ R46, R68, UR4 ;  /* 0x00000004442e7c20 */ /* 0x000fe20008410000 */
[----:B------:R-:W-:Y:S01]  /*8970*/  ISETP.GT.AND P3, PT, R5, 0x28, PT ;  /* 0x000000280500780c */ /* 0x000fe20003f64270 */
[----:B------:R-:W-:Y:S01]  /*8980*/  FMUL.FTZ R6, R37, UR4 ;  /* 0x0000000425067c20 */ /* 0x000fe20008410000 */
[----:B------:R-:W-:-:S03]  /*8990*/  ISETP.GT.AND P5, PT, R5, 0x8, PT ;  /* 0x000000080500780c */ /* 0x000fc60003fa4270 */
[----:B------:R-:W1:Y:S01]  /*89a0*/  MUFU.TANH R13, R13 ;  /* 0x0000000d000d7308 */ /* 0x000e620000002400 */
[----:B--2---:R-:W-:Y:S01]  /*89b0*/  FSEL R124, R124, -INF , P4 ;  /* 0xff8000007c7c7808 */ /* 0x004fe20002000000 */
[----:B------:R-:W-:Y:S01]  /*89c0*/  FMUL.FTZ R68, R79, UR4 ;  /* 0x000000044f447c20 */ /* 0x000fe20008410000 */
[----:B------:R-:W-:Y:S01]  /*89d0*/  FMUL.FTZ R79, R91, UR4 ;  /* 0x000000045b4f7c20 */ /* 0x000fe20008410000 */
[----:B---3--:R-:W-:Y:S02]  /*89e0*/  FSEL R15, R15, -INF , P1 ;  /* 0xff8000000f0f7808 */ /* 0x008fe40000800000 */
[----:B------:R-:W-:Y:S02]  /*89f0*/  FSEL R122, R122, -INF , P1 ;  /* 0xff8000007a7a7808 */ /* 0x000fe40000800000 */
[----:B------:R-:W2:Y:S01]  /*8a00*/  MUFU.TANH R14, R14 ;  /* 0x0000000e000e7308 */ /* 0x000ea20000002400 */
[----:B------:R-:W-:Y:S01]  /*8a10*/  ISETP.GT.AND P1, PT, R5, 0x20, PT ;  /* 0x000000200500780c */ /* 0x000fe20003f24270 */
[----:B------:R-:W-:Y:S01]  /*8a20*/  FMUL.FTZ R24, R34, UR4 ;  /* 0x0000000422187c20 */ /* 0x000fe20008410000 */
[----:B0-----:R-:W-:-:S02]  /*8a30*/  FSEL R91, R4, -INF , P3 ;  /* 0xff800000045b7808 */ /* 0x001fc40001800000 */
[----:B----4-:R-:W-:Y:S02]  /*8a40*/  FSEL R125, R125, -INF , P5 ;  /* 0xff8000007d7d7808 */ /* 0x010fe40002800000 */
[----:B------:R-:W-:Y:S01]  /*8a50*/  FMNMX.FTZ R4, R126, R124, !PT ;  /* 0x0000007c7e047209 */ /* 0x000fe20007810000 */
[----:B------:R-:W0:Y:S01]  /*8a60*/  MUFU.TANH R121, R121 ;  /* 0x0000007900797308 */ /* 0x000e220000002400 */
[----:B------:R-:W-:Y:S01]  /*8a70*/  FMUL.FTZ R35, R93, UR4 ;  /* 0x000000045d237c20 */ /* 0x000fe20008410000 */
[----:B------:R-:W-:Y:S01]  /*8a80*/  FSEL R93, R3, -INF , P1 ;  /* 0xff800000035d7808 */ /* 0x000fe20000800000 */
[----:B------:R-:W-:Y:S01]  /*8a90*/  FMUL.FTZ R8, R41, UR4 ;  /* 0x0000000429087c20 */ /* 0x000fe20008410000 */
[----:B------:R-:W-:Y:S02]  /*8aa0*/  ISETP.GT.AND P2, PT, R5, 0x10, PT ;  /* 0x000000100500780c */ /* 0x000fe40003f44270 */
[----:B------:R-:W-:Y:S02]  /*8ab0*/  FMNMX.FTZ R3, R125, R4, !PT ;  /* 0x000000047d037209 */ /* 0x000fe40007810000 */
[----:B------:R-:W3:Y:S01]  /*8ac0*/  MUFU.TANH R6, R6 ;  /* 0x0000000600067308 */ /* 0x000ee20000002400 */
[----:B------:R-:W-:Y:S01]  /*8ad0*/  FMUL.FTZ R26, R38, UR4 ;  /* 0x00000004261a7c20 */ /* 0x000fe20008410000 */
[----:B-1----:R-:W-:-:S02]  /*8ae0*/  FSEL R123, R123, -INF , P2 ;  /* 0xff8000007b7b7808 */ /* 0x002fc40001000000 */
[----:B------:R-:W-:-:S04]  /*8af0*/  FMNMX.FTZ R4, R122, R3, !PT ;  /* 0x000000037a047209 */ /* 0x000fc80007810000 */
[----:B------:R-:W1:Y:S01]  /*8b00*/  MUFU.TANH R24, R24 ;  /* 0x0000001800187308 */ /* 0x000e620000002400 */
[----:B------:R-:W-:Y:S01]  /*8b10*/  FSEL R13, R13, -INF , P4 ;  /* 0xff8000000d0d7808 */ /* 0x000fe20002000000 */
[----:B------:R-:W-:Y:S01]  /*8b20*/  FMUL.FTZ R27, R39, UR4 ;  /* 0x00000004271b7c20 */ /* 0x000fe20008410000 */
[----:B------:R-:W-:Y:S01]  /*8b30*/  ISETP.GT.AND P4, PT, R5, 0x18, PT ;  /* 0x000000180500780c */ /* 0x000fe20003f84270 */
[----:B------:R-:W-:Y:S01]  /*8b40*/  FMUL.FTZ R10, R45, UR4 ;  /* 0x000000042d0a7c20 */ /* 0x000fe20008410000 */
[----:B------:R-:W-:-:S03]  /*8b50*/  FMNMX.FTZ R3, R123, R4, !PT ;  /* 0x000000047b037209 */ /* 0x000fc60007810000 */
[----:B------:R-:W4:Y:S01]  /*8b60*/  MUFU.TANH R8, R8 ;  /* 0x0000000800087308 */ /* 0x000f220000002400 */
[----:B--2---:R-:W-:Y:S01]  /*8b70*/  FSEL R14, R14, -INF , P5 ;  /* 0xff8000000e0e7808 */ /* 0x004fe20002800000 */
[----:B------:R-:W-:Y:S01]  /*8b80*/  FMUL.FTZ R28, R42, UR4 ;  /* 0x000000042a1c7c20 */ /* 0x000fe20008410000 */
[----:B------:R-:W-:Y:S02]  /*8b90*/  ISETP.GT.AND P5, PT, R5, 0x19, PT ;  /* 0x000000190500780c */ /* 0x000fe40003fa4270 */
[----:B0-----:R-:W-:-:S03]  /*8ba0*/  FSEL R121, R121, -INF , P4 ;  /* 0xff80000079797808 */ /* 0x001fc60002000000 */
[----:B------:R-:W0:Y:S01]  /*8bb0*/  MUFU.TANH R26, R26 ;  /* 0x0000001a001a7308 */ /* 0x000e220000002400 */
[----:B------:R-:W-:Y:S01]  /*8bc0*/  FMNMX.FTZ R4, R120, R3, !PT ;  /* 0x0000000378047209 */ /* 0x000fe20007810000 */
[----:B------:R-:W-:Y:S01]  /*8bd0*/  FMUL.FTZ R33, R92, UR4 ;  /* 0x000000045c217c20 */ /* 0x000fe20008410000 */
[----:B------:R-:W-:Y:S01]  /*8be0*/  FMUL.FTZ R29, R43, UR4 ;  /* 0x000000042b1d7c20 */ /* 0x000fe20008410000 */
[----:B---3--:R-:W-:Y:S01]  /*8bf0*/  FSEL R92, R6, -INF , P5 ;  /* 0xff800000065c7808 */ /* 0x008fe20002800000 */
[----:B------:R-:W-:Y:S01]  /*8c00*/  FMUL.FTZ R32, R49, UR4 ;  /* 0x0000000431207c20 */ /* 0x000fe20008410000 */
[----:B------:R-:W-:Y:S02]  /*8c10*/  FMNMX.FTZ R3, R121, R4, !PT ;  /* 0x0000000479037209 */ /* 0x000fe40007810000 */
[----:B------:R-:W2:Y:S01]  /*8c20*/  MUFU.TANH R27, R27 ;  /* 0x0000001b001b7308 */ /* 0x000ea20000002400 */
[----:B-1----:R-:W-:Y:S01]  /*8c30*/  FSEL R24, R24, -INF , P2 ;  /* 0xff80000018187808 */ /* 0x002fe20001000000 */
[----:B------:R-:W-:Y:S01]  /*8c40*/  FMUL.FTZ R9, R52, UR4 ;  /* 0x0000000434097c20 */ /* 0x000fe20008410000 */
[----:B------:R-:W-:-:S05]  /*8c50*/  ISETP.GT.AND P2, PT, R5, 0x21, PT ;  /* 0x000000210500780c */ /* 0x000fca0003f44270 */
[----:B------:R-:W1:Y:S01]  /*8c60*/  MUFU.TANH R10, R10 ;  /* 0x0000000a000a7308 */ /* 0x000e620000002400 */
[----:B------:R-:W-:Y:S01]  /*8c70*/  FMNMX.FTZ R4, R92, R3, !PT ;  /* 0x000000035c047209 */ /* 0x000fe20007810000 */
[----:B------:R-:W-:Y:S01]  /*8c80*/  FMUL.FTZ R52, R58, UR4 ;  /* 0x000000043a347c20 */ /* 0x000fe20008410000 */
[----:B------:R-:W-:-:S05]  /*8c90*/  FMUL.FTZ R58, R67, UR4 ;  /* 0x00000004433a7c20 */ /* 0x000fca0008410000 */
[----:B------:R-:W3:Y:S01]  /*8ca0*/  MUFU.TANH R28, R28 ;  /* 0x0000001c001c7308 */ /* 0x000ee20000002400 */
[----:B------:R-:W-:Y:S01]  /*8cb0*/  FMUL.FTZ R67, R82, UR4 ;  /* 0x0000000452437c20 */ /* 0x000fe20008410000 */
[----:B------:R-:W-:Y:S01]  /*8cc0*/  FMUL.FTZ R31, R47, UR4 ;  /* 0x000000042f1f7c20 */ /* 0x000fe20008410000 */
[----:B----4-:R-:W-:-:S05]  /*8cd0*/  FSEL R82, R8, -INF , P2 ;  /* 0xff80000008527808 */ /* 0x010fca0001000000 */
[----:B------:R-:W4:Y:S01]  /*8ce0*/  MUFU.TANH R7, R7 ;  /* 0x0000000700077308 */ /* 0x000f220000002400 */
[----:B------:R-:W-:Y:S01]  /*8cf0*/  FMNMX.FTZ R3, R93, R4, !PT ;  /* 0x000000045d037209 */ /* 0x000fe20007810000 */
[----:B------:R-:W-:Y:S01]  /*8d00*/  FMUL.FTZ R34, R53, UR4 ;  /* 0x0000000435227c20 */ /* 0x000fe20008410000 */
[----:B0-----:R-:W-:-:S05]  /*8d10*/  FSEL R26, R26, -INF , P4 ;  /* 0xff8000001a1a7808 */ /* 0x001fca0002000000 */
[----:B------:R-:W0:Y:S01]  /*8d20*/  MUFU.TANH R29, R29 ;  /* 0x0000001d001d7308 */ /* 0x000e220000002400 */
[----:B------:R-:W-:Y:S01]  /*8d30*/  FMUL.FTZ R49, R50, UR4 ;  /* 0x0000000432317c20 */ /* 0x000fe20008410000 */
[----:B------:R-:W-:-:S06]  /*8d40*/  ISETP.GT.AND P4, PT, R5, 0x29, PT ;  /* 0x000000290500780c */ /* 0x000fcc0003f84270 */
[----:B------:R-:W0:Y:S01]  /*8d50*/  MUFU.TANH R32, R32 ;  /* 0x0000002000207308 */ /* 0x000e220000002400 */
[----:B------:R-:W-:Y:S01]  /*8d60*/  FMNMX.FTZ R4, R82, R3, !PT ;  /* 0x0000000352047209 */ /* 0x000fe20007810000 */
[----:B------:R-:W-:Y:S01]  /*8d70*/  FMUL.FTZ R20, R56, UR4 ;  /* 0x0000000438147c20 */ /* 0x000fe20008410000 */
[----:B------:R-:W-:Y:S01]  /*8d80*/  FMUL.FTZ R37, R61, UR4 ;  /* 0x000000043d257c20 */ /* 0x000fe20008410000 */
[----:B------:R-:W-:-:S04]  /*8d90*/  FMUL.FTZ R61, R64, UR4 ;  /* 0x00000004403d7c20 */ /* 0x000fc80008410000 */
[----:B------:R-:W0:Y:S01]  /*8da0*/  MUFU.TANH R30, R30 ;  /* 0x0000001e001e7308 */ /* 0x000e220000002400 */
[----:B------:R-:W-:Y:S01]  /*8db0*/  FMUL.FTZ R64, R78, UR4 ;  /* 0x000000044e407c20 */ /* 0x000fe20008410000 */
[----:B--2---:R-:W-:-:S06]  /*8dc0*/  FSEL R27, R27, -INF , P5 ;  /* 0xff8000001b1b7808 */ /* 0x004fcc0002800000 */
[----:B------:R-:W2:Y:S01]  /*8dd0*/  MUFU.TANH R9, R9 ;  /* 0x0000000900097308 */ /* 0x000ea20000002400 */
[----:B------:R-:W-:Y:S01]  /*8de0*/  ISETP.GT.AND P5, PT, R5, 0x30, PT ;  /* 0x000000300500780c */ /* 0x000fe20003fa4270 */
[----:B------:R-:W-:Y:S01]  /*8df0*/  FMUL.FTZ R36, R57, UR4 ;  /* 0x0000000439247c20 */ /* 0x000fe20008410000 */
[----:B-1----:R-:W-:Y:S02]  /*8e00*/  FSEL R78, R10, -INF , P4 ;  /* 0xff8000000a4e7808 */ /* 0x002fe40002000000 */
[----:B------:R-:W-:-:S03]  /*8e10*/  FMNMX.FTZ R3, R91, R4, !PT ;  /* 0x000000045b037209 */ /* 0x000fc60007810000 */
[----:B------:R-:W1:Y:S01]  /*8e20*/  MUFU.TANH R31, R31 ;  /* 0x0000001f001f7308 */ /* 0x000e620000002400 */
[----:B------:R-:W-:Y:S01]  /*8e30*/  FMUL.FTZ R41, R81, UR4 ;  /* 0x0000000451297c20 */ /* 0x000fe20008410000 */
[----:B---3--:R-:W-:Y:S01]  /*8e40*/  FSEL R28, R28, -INF , P1 ;  /* 0xff8000001c1c7808 */ /* 0x008fe20000800000 */
[----:B------:R-:W-:-:S05]  /*8e50*/  FMUL.FTZ R50, R54, UR4 ;  /* 0x0000000436327c20 */ /* 0x000fca0008410000 */
[----:B------:R-:W3:Y:S01]  /*8e60*/  MUFU.TANH R34, R34 ;  /* 0x0000002200227308 */ /* 0x000ee20000002400 */
[----:B------:R-:W-:Y:S01]  /*8e70*/  FMUL.FTZ R11, R60, UR4 ;  /* 0x000000043c0b7c20 */ /* 0x000fe20008410000 */
[----:B------:R-:W-:Y:S02]  /*8e80*/  ISETP.GT.AND P1, PT, R5, 0x31, PT ;  /* 0x000000310500780c */ /* 0x000fe40003f24270 */
[----:B----4-:R-:W-:Y:S02]  /*8e90*/  FSEL R81, R7, -INF , P5 ;  /* 0xff80000007517808 */ /* 0x010fe40002800000 */
[----:B------:R-:W-:Y:S02]  /*8ea0*/  FMNMX.FTZ R4, R78, R3, !PT ;  /* 0x000000034e047209 */ /* 0x000fe40007810000 */
[----:B------:R-:W4:Y:S01]  /*8eb0*/  MUFU.TANH R49, R49 ;  /* 0x0000003100317308 */ /* 0x000f220000002400 */
[----:B------:R-:W-:Y:S01]  /*8ec0*/  FMUL.FTZ R60, R74, UR4 ;  /* 0x000000044a3c7c20 */ /* 0x000fe20008410000 */
[----:B0-----:R-:W-:-:S06]  /*8ed0*/  FSEL R29, R29, -INF , P2 ;  /* 0xff8000001d1d7808 */ /* 0x001fcc0001000000 */
[----:B------:R-:W0:Y:S01]  /*8ee0*/  MUFU.TANH R20, R20 ;  /* 0x0000001400147308 */ /* 0x000e220000002400 */
[----:B------:R-:W-:Y:S02]  /*8ef0*/  ISETP.GT.AND P2, PT, R5, 0x38, PT ;  /* 0x000000380500780c */ /* 0x000fe40003f44270 */
[----:B------:R-:W-:Y:S02]  /*8f00*/  FSEL R74, R32, -INF , P1 ;  /* 0xff800000204a7808 */ /* 0x000fe40000800000 */
[----:B------:R-:W-:-:S03]  /*8f10*/  FMNMX.FTZ R7, R81, R4, !PT ;  /* 0x0000000451077209 */ /* 0x000fc60007810000 */
[----:B------:R-:W0:Y:S01]  /*8f20*/  MUFU.TANH R48, R48 ;  /* 0x0000003000307308 */ /* 0x000e220000002400 */
[----:B------:R-:W-:Y:S01]  /*8f30*/  FMUL.FTZ R43, R77, UR4 ;  /* 0x000000044d2b7c20 */ /* 0x000fe20008410000 */
[----:B------:R-:W-:-:S06]  /*8f40*/  FSEL R30, R30, -INF , P3 ;  /* 0xff8000001e1e7808 */ /* 0x000fcc0001800000 */
[----:B------:R-:W0:Y:S01]  /*8f50*/  MUFU.TANH R36, R36 ;  /* 0x0000002400247308 */ /* 0x000e220000002400 */
[----:B------:R-:W-:Y:S02]  /*8f60*/  ISETP.GT.AND P3, PT, R5, 0x39, PT ;  /* 0x000000390500780c */ /* 0x000fe40003f64270 */
[----:B--2---:R-:W-:Y:S02]  /*8f70*/  FSEL R77, R9, -INF , P2 ;  /* 0xff800000094d7808 */ /* 0x004fe40001000000 */
[----:B------:R-:W-:-:S03]  /*8f80*/  FMNMX.FTZ R4, R74, R7, !PT ;  /* 0x000000074a047209 */ /* 0x000fc60007810000 */
[----:B------:R-:W2:Y:S01]  /*8f90*/  MUFU.TANH R50, R50 ;  /* 0x0000003200327308 */ /* 0x000ea20000002400 */
[----:B------:R-:W-:Y:S01]  /*8fa0*/  FMUL.FTZ R47, R69, UR4 ;  /* 0x00000004452f7c20 */ /* 0x000fe20008410000 */
[----:B-1----:R-:W-:-:S06]  /*8fb0*/  FSEL R31, R31, -INF , P4 ;  /* 0xff8000001f1f7808 */ /* 0x002fcc0002000000 */
[----:B------:R-:W1:Y:S01]  /*8fc0*/  MUFU.TANH R11, R11 ;  /* 0x0000000b000b7308 */ /* 0x000e620000002400 */
[----:B------:R-:W-:Y:S01]  /*8fd0*/  FMUL.FTZ R53, R59, UR4 ;  /* 0x000000043b357c20 */ /* 0x000fe20008410000 */
[----:B------:R-:W-:Y:S01]  /*8fe0*/  FMUL.FTZ R54, R62, UR4 ;  /* 0x000000043e367c20 */ /* 0x000fe20008410000 */
[----:B------:R-:W-:Y:S01]  /*8ff0*/  ISETP.GT.AND P4, PT, R5, 0x40, PT ;  /* 0x000000400500780c */ /* 0x000fe20003f84270 */
[----:B------:R-:W-:Y:S01]  /*9000*/  FMUL.FTZ R62, R65, UR4 ;  /* 0x00000004413e7c20 */ /* 0x000fe20008410000 */
[----:B---3--:R-:W-:-:S03]  /*9010*/  FSEL R69, R34, -INF , P3 ;  /* 0xff80000022457808 */ /* 0x008fc60001800000 */
[----:B------:R-:W3:Y:S01]  /*9020*/  MUFU.TANH R51, R51 ;  /* 0x0000003300337308 */ /* 0x000ee20000002400 */
[----:B------:R-:W-:Y:S01]  /*9030*/  FMNMX.FTZ R4, R77, R4, !PT ;  /* 0x000000044d047209 */ /* 0x000fe20007810000 */
[----:B------:R-:W-:Y:S01]  /*9040*/  FMUL.FTZ R45, R73, UR4 ;  /* 0x00000004492d7c20 */ /* 0x000fe20008410000 */
[----:B----4-:R-:W-:-:S05]  /*9050*/  FSEL R49, R49, -INF , P5 ;  /* 0xff80000031317808 */ /* 0x010fca0002800000 */
[----:B------:R-:W4:Y:S01]  /*9060*/  MUFU.TANH R37, R37 ;  /* 0x0000002500257308 */ /* 0x000f220000002400 */
[----:B------:R-:W-:Y:S02]  /*9070*/  ISETP.GT.AND P5, PT, R5, 0x41, PT ;  /* 0x000000410500780c */ /* 0x000fe40003fa4270 */
[----:B0-----:R-:W-:Y:S02]  /*9080*/  FSEL R73, R20, -INF , P4 ;  /* 0xff80000014497808 */ /* 0x001fe40002000000 */
[----:B------:R-:W-:-:S03]  /*9090*/  FMNMX.FTZ R4, R69, R4, !PT ;  /* 0x0000000445047209 */ /* 0x000fc60007810000 */
[----:B------:R-:W0:Y:S01]  /*90a0*/  MUFU.TANH R52, R52 ;  /* 0x0000003400347308 */ /* 0x000e220000002400 */
[----:B------:R-:W-:Y:S01]  /*90b0*/  FSEL R48, R48, -INF , P1 ;  /* 0xff80000030307808 */ /* 0x000fe20000800000 */
[----:B------:R-:W-:Y:S01]  /*90c0*/  FMUL.FTZ R56, R63, UR4 ;  /* 0x000000043f387c20 */ /* 0x000fe20008410000 */
[----:B------:R-:W-:-:S05]  /*90d0*/  ISETP.GT.AND P1, PT, R5, 0x48, PT ;  /* 0x000000480500780c */ /* 0x000fca0003f24270 */
[----:B------:R-:W0:Y:S01]  /*90e0*/  MUFU.TANH R61, R61 ;  /* 0x0000003d003d7308 */ /* 0x000e220000002400 */
[----:B------:R-:W-:Y:S02]  /*90f0*/  FSEL R65, R36, -INF , P5 ;  /* 0xff80000024417808 */ /* 0x000fe40002800000 */
[----:B------:R-:W-:-:S05]  /*9100*/  FMNMX.FTZ R4, R73, R4, !PT ;  /* 0x0000000449047209 */ /* 0x000fca0007810000 */
[----:B------:R-:W0:Y:S01]  /*9110*/  MUFU.TANH R53, R53 ;  /* 0x0000003500357308 */ /* 0x000e220000002400 */
[----:B--2---:R-:W-:Y:S02]  /*9120*/  FSEL R50, R50, -INF , P2 ;  /* 0xff80000032327808 */ /* 0x004fe40001000000 */
[----:B-1----:R-:W-:-:S05]  /*9130*/  FSEL R66, R11, -INF , P1 ;  /* 0xff8000000b427808 */ /* 0x002fca0000800000 */
[----:B------:R-:W1:Y:S01]  /*9140*/  MUFU.TANH R62, R62 ;  /* 0x0000003e003e7308 */ /* 0x000e620000002400 */
[----:B------:R-:W-:Y:S01]  /*9150*/  ISETP.GT.AND P2, PT, R5, 0x49, PT ;  /* 0x000000490500780c */ /* 0x000fe20003f44270 */
[----:B------:R-:W-:Y:S01]  /*9160*/  FMUL.FTZ R44, R72, UR4 ;  /* 0x00000004482c7c20 */ /* 0x000fe20008410000 */
[----:B------:R-:W-:-:S05]  /*9170*/  FMNMX.FTZ R11, R65, R4, !PT ;  /* 0x00000004410b7209 */ /* 0x000fca0007810000 */
[----:B------:R-:W2:Y:S01]  /*9180*/  MUFU.TANH R54, R54 ;  /* 0x0000003600367308 */ /* 0x000ea20000002400 */
[----:B------:R-:W-:Y:S01]  /*9190*/  FMUL.FTZ R57, R70, UR4 ;  /* 0x0000000446397c20 */ /* 0x000fe20008410000 */
[----:B---3--:R-:W-:-:S06]  /*91a0*/  FSEL R51, R51, -INF , P3 ;  /* 0xff80000033337808 */ /* 0x008fcc0001800000 */
[----:B------:R-:W3:Y:S01]  /*91b0*/  MUFU.TANH R46, R46 ;  /* 0x0000002e002e7308 */ /* 0x000ee20000002400 */
[----:B------:R-:W-:Y:S02]  /*91c0*/  ISETP.GT.AND P3, PT, R5, 0x50, PT ;  /* 0x000000500500780c */ /* 0x000fe40003f64270 */
[----:B----4-:R-:W-:Y:S02]  /*91d0*/  FSEL R70, R37, -INF , P2 ;  /* 0xff80000025467808 */ /* 0x010fe40001000000 */
[----:B------:R-:W-:-:S03]  /*91e0*/  FMNMX.FTZ R11, R66, R11, !PT ;  /* 0x0000000b420b7209 */ /* 0x000fc60007810000 */
[----:B------:R-:W4:Y:S01]  /*91f0*/  MUFU.TANH R56, R56 ;  /* 0x0000003800387308 */ /* 0x000f220000002400 */
[----:B0-----:R-:W-:Y:S01]  /*9200*/  FSEL R52, R52, -INF , P4 ;  /* 0xff80000034347808 */ /* 0x001fe20002000000 */
[----:B------:R-:W-:Y:S01]  /*9210*/  FMUL.FTZ R42, R76, UR4 ;  /* 0x000000044c2a7c20 */ /* 0x000fe20008410000 */
[----:B------:R-:W-:-:S05]  /*9220*/  ISETP.GT.AND P4, PT, R5, 0x51, PT ;  /* 0x000000510500780c */ /* 0x000fca0003f84270 */
[----:B------:R-:W0:Y:S01]  /*9230*/  MUFU.TANH R47, R47 ;  /* 0x0000002f002f7308 */ /* 0x000e220000002400 */
[----:B------:R-:W-:Y:S02]  /*9240*/  FSEL R61, R61, -INF , P3 ;  /* 0xff8000003d3d7808 */ /* 0x000fe40001800000 */
[----:B------:R-:W-:-:S05]  /*9250*/  FMNMX.FTZ R6, R70, R11, !PT ;  /* 0x0000000b46067209 */ /* 0x000fca0007810000 */
[----:B------:R-:W0:Y:S01]  /*9260*/  MUFU.TANH R55, R55 ;  /* 0x0000003700377308 */ /* 0x000e220000002400 */
[----:B------:R-:W-:Y:S01]  /*9270*/  FSEL R53, R53, -INF , P5 ;  /* 0xff80000035357808 */ /* 0x000fe20002800000 */
[----:B------:R-:W-:Y:S01]  /*9280*/  FMUL.FTZ R59, R71, UR4 ;  /* 0x00000004473b7c20 */ /* 0x000fe20008410000 */
[----:B------:R-:W-:-:S05]  /*9290*/  ISETP.GT.AND P5, PT, R5, 0x58, PT ;  /* 0x000000580500780c */ /* 0x000fca0003fa4270 */
[----:B------:R-:W0:Y:S01]  /*92a0*/  MUFU.TANH R44, R44 ;  /* 0x0000002c002c7308 */ /* 0x000e220000002400 */
[----:B-1----:R-:W-:Y:S01]  /*92b0*/  FSEL R62, R62, -INF , P4 ;  /* 0xff8000003e3e7808 */ /* 0x002fe20002000000 */
[----:B------:R-:W-:Y:S01]  /*92c0*/  FMUL.FTZ R63, R75, UR4 ;  /* 0x000000044b3f7c20 */ /* 0x000fe20008410000 */
[----:B------:R-:W-:-:S05]  /*92d0*/  FMNMX.FTZ R11, R61, R6, !PT ;  /* 0x000000063d0b7209 */ /* 0x000fca0007810000 */
[----:B------:R-:W1:Y:S01]  /*92e0*/  MUFU.TANH R58, R58 ;  /* 0x0000003a003a7308 */ /* 0x000e620000002400 */
[----:B--2---:R-:W-:Y:S01]  /*92f0*/  FSEL R54, R54, -INF , P1 ;  /* 0xff80000036367808 */ /* 0x004fe20000800000 */
[----:B------:R-:W-:Y:S01]  /*9300*/  FMUL.FTZ R40, R80, UR4 ;  /* 0x0000000450287c20 */ /* 0x000fe20008410000 */
[----:B------:R-:W-:-:S05]  /*9310*/  ISETP.GT.AND P1, PT, R5, 0x59, PT ;  /* 0x000000590500780c */ /* 0x000fca0003f24270 */
[----:B------:R-:W2:Y:S01]  /*9320*/  MUFU.TANH R45, R45 ;  /* 0x0000002d002d7308 */ /* 0x000ea20000002400 */
[----:B---3--:R-:W-:Y:S02]  /*9330*/  FSEL R46, R46, -INF , P5 ;  /* 0xff8000002e2e7808 */ /* 0x008fe40002800000 */
[----:B------:R-:W-:Y:S01]  /*9340*/  FMNMX.FTZ R11, R62, R11, !PT ;  /* 0x0000000b3e0b7209 */ /* 0x000fe20007810000 */
[----:B------:R-:W-:-:S04]  /*9350*/  FMUL.FTZ R38, R84, UR4 ;  /* 0x0000000454267c20 */ /* 0x000fc80008410000 */
[----:B------:R-:W3:Y:S01]  /*9360*/  MUFU.TANH R57, R57 ;  /* 0x0000003900397308 */ /* 0x000ee20000002400 */
[----:B------:R-:W-:Y:S01]  /*9370*/  FMUL.FTZ R72, R86, UR4 ;  /* 0x0000000456487c20 */ /* 0x000fe20008410000 */
[----:B----4-:R-:W-:-:S06]  /*9380*/  FSEL R56, R56, -INF , P2 ;  /* 0xff80000038387808 */ /* 0x010fcc0001000000 */
[----:B------:R-:W4:Y:S01]  /*9390*/  MUFU.TANH R42, R42 ;  /* 0x0000002a002a7308 */ /* 0x000f220000002400 */
[----:B------:R-:W-:Y:S02]  /*93a0*/  ISETP.GT.AND P2, PT, R5, 0x60, PT ;  /* 0x000000600500780c */ /* 0x000fe40003f44270 */
[----:B0-----:R-:W-:Y:S02]  /*93b0*/  FSEL R47, R47, -INF , P1 ;  /* 0xff8000002f2f7808 */ /* 0x001fe40000800000 */
[----:B------:R-:W-:-:S03]  /*93c0*/  FMNMX.FTZ R10, R46, R11, !PT ;  /* 0x0000000b2e0a7209 */ /* 0x000fc60007810000 */
[----:B------:R-:W0:Y:S01]  /*93d0*/  MUFU.TANH R59, R59 ;  /* 0x0000003b003b7308 */ /* 0x000e220000002400 */
[----:B------:R-:W-:Y:S01]  /*93e0*/  FMUL.FTZ R71, R83, UR4 ;  /* 0x0000000453477c20 */ /* 0x000fe20008410000 */
[----:B------:R-:W-:Y:S01]  /*93f0*/  FMUL.FTZ R83, R95, UR4 ;  /* 0x000000045f537c20 */ /* 0x000fe20008410000 */
[----:B------:R-:W-:-:S05]  /*9400*/  FSEL R55, R55, -INF , P3 ;  /* 0xff80000037377808 */ /* 0x000fca0001800000 */
[----:B------:R-:W0:Y:S01]  /*9410*/  MUFU.TANH R63, R63 ;  /* 0x0000003f003f7308 */ /* 0x000e220000002400 */
[----:B------:R-:W-:Y:S02]  /*9420*/  ISETP.GT.AND P3, PT, R5, 0x61, PT ;  /* 0x000000610500780c */ /* 0x000fe40003f64270 */
[----:B------:R-:W-:-:S05]  /*9430*/  FSEL R44, R44, -INF , P2 ;  /* 0xff8000002c2c7808 */ /* 0x000fca0001000000 */
[----:B------:R-:W0:Y:S01]  /*9440*/  MUFU.TANH R43, R43 ;  /* 0x0000002b002b7308 */ /* 0x000e220000002400 */
[----:B------:R-:W-:Y:S01]  /*9450*/  FMNMX.FTZ R11, R47, R10, !PT ;  /* 0x0000000a2f0b7209 */ /* 0x000fe20007810000 */
[----:B------:R-:W-:Y:S01]  /*9460*/  FMUL.FTZ R88, R88, UR4 ;  /* 0x0000000458587c20 */ /* 0x000fe20008410000 */
[----:B------:R-:W-:-:S05]  /*9470*/  FMUL.FTZ R76, R90, UR4 ;  /* 0x000000045a4c7c20 */ /* 0x000fca0008410000 */
[----:B------:R-:W0:Y:S01]  /*9480*/  MUFU.TANH R60, R60 ;  /* 0x0000003c003c7308 */ /* 0x000e220000002400 */
[----:B-1----:R-:W-:Y:S01]  /*9490*/  FSEL R58, R58, -INF , P4 ;  /* 0xff8000003a3a7808 */ /* 0x002fe20002000000 */
[----:B------:R-:W-:Y:S01]  /*94a0*/  FMUL.FTZ R4, R106, UR4 ;  /* 0x000000046a047c20 */ /* 0x000fe20008410000 */
[----:B------:R-:W-:-:S05]  /*94b0*/  ISETP.GT.AND P4, PT, R5, 0x68, PT ;  /* 0x000000680500780c */ /* 0x000fca0003f84270 */
[----:B------:R-:W1:Y:S01]  /*94c0*/  MUFU.TANH R40, R40 ;  /* 0x0000002800287308 */ /* 0x000e620000002400 */
[----:B--2---:R-:W-:Y:S01]  /*94d0*/  FSEL R45, R45, -INF , P3 ;  /* 0xff8000002d2d7808 */ /* 0x004fe20001800000 */
[----:B------:R-:W-:Y:S01]  /*94e0*/  FMUL.FTZ R39, R85, UR4 ;  /* 0x0000000455277c20 */ /* 0x000fe20008410000 */
[----:B------:R-:W-:-:S05]  /*94f0*/  FMNMX.FTZ R10, R44, R11, !PT ;  /* 0x0000000b2c0a7209 */ /* 0x000fca0007810000 */
[----:B------:R-:W-:Y:S01]  /*9500*/  MUFU.TANH R38, R38 ;  /* 0x0000002600267308 */ /* 0x000fe20000002400 */
[----:B------:R-:W-:-:S07]  /*9510*/  FMUL.FTZ R32, R97, UR4 ;  /* 0x0000000461207c20 */ /* 0x000fce0008410000 */
[----:B------:R-:W2:Y:S01]  /*9520*/  MUFU.TANH R72, R72 ;  /* 0x0000004800487308 */ /* 0x000ea20000002400 */
[----:B------:R-:W-:Y:S01]  /*9530*/  FMUL.FTZ R85, R99, UR4 ;  /* 0x0000000463557c20 */ /* 0x000fe20008410000 */
[----:B---3--:R-:W-:-:S06]  /*9540*/  FSEL R57, R57, -INF , P5 ;  /* 0xff80000039397808 */ /* 0x008fcc0002800000 */
[----:B------:R-:W3:Y:S01]  /*9550*/  MUFU.TANH R68, R68 ;  /* 0x0000004400447308 */ /* 0x000ee20000002400 */
[----:B------:R-:W-:Y:S01]  /*9560*/  ISETP.GT.AND P5, PT, R5, 0x69, PT ;  /* 0x000000690500780c */ /* 0x000fe20003fa4270 */
[----:B------:R-:W-:Y:S01]  /*9570*/  FMUL.FTZ R89, R89, UR4 ;  /* 0x0000000459597c20 */ /* 0x000fe20008410000 */
[----:B----4-:R-:W-:-:S05]  /*9580*/  FSEL R42, R42, -INF , P4 ;  /* 0xff8000002a2a7808 */ /* 0x010fca0002000000 */
[----:B------:R-:W4:Y:S01]  /*9590*/  MUFU.TANH R41, R41 ;  /* 0x0000002900297308 */ /* 0x000f220000002400 */
[----:B------:R-:W-:-:S07]  /*95a0*/  FMNMX.FTZ R11, R45, R10, !PT ;  /* 0x0000000a2d0b7209 */ /* 0x000fce0007810000 */
[----:B------:R-:W-:Y:S01]  /*95b0*/  MUFU.TANH R35, R35 ;  /* 0x0000002300237308 */ /* 0x000fe20000002400 */
[----:B0-----:R-:W-:-:S07]  /*95c0*/  FSEL R59, R59, -INF , P1 ;  /* 0xff8000003b3b7808 */ /* 0x001fce0000800000 */
[----:B------:R-:W0:Y:S01]  /*95d0*/  MUFU.TANH R83, R83 ;  /* 0x0000005300537308 */ /* 0x000e220000002400 */
[----:B------:R-:W-:Y:S01]  /*95e0*/  ISETP.GT.AND P1, PT, R5, 0x70, PT ;  /* 0x000000700500780c */ /* 0x000fe20003f24270 */
[----:B------:R-:W-:-:S06]  /*95f0*/  FMUL.FTZ R6, R108, UR4 ;  /* 0x000000046c067c20 */ /* 0x000fcc0008410000 */
[----:B------:R-:W0:Y:S01]  /*9600*/  MUFU.TANH R64, R64 ;  /* 0x0000004000407308 */ /* 0x000e220000002400 */
[----:B------:R-:W-:Y:S02]  /*9610*/  FSEL R63, R63, -INF , P3 ;  /* 0xff8000003f3f7808 */ /* 0x000fe40001800000 */
[----:B------:R-:W-:-:S05]  /*9620*/  FSEL R43, R43, -INF , P5 ;  /* 0xff8000002b2b7808 */ /* 0x000fca0002800000 */
[----:B------:R-:W-:Y:S01]  /*9630*/  MUFU.TANH R88, R88 ;  /* 0x0000005800587308 */ /* 0x000fe20000002400 */
[----:B------:R-:W-:Y:S02]  /*9640*/  FMNMX.FTZ R10, R42, R11, !PT ;  /* 0x0000000b2a0a7209 */ /* 0x000fe40007810000 */
[----:B------:R-:W-:-:S05]  /*9650*/  ISETP.GT.AND P3, PT, R5, 0x78, PT ;  /* 0x000000780500780c */ /* 0x000fca0003f64270 */
[----:B------:R-:W0:Y:S01]  /*9660*/  MUFU.TANH R76, R76 ;  /* 0x0000004c004c7308 */ /* 0x000e220000002400 */
[----:B------:R-:W-:-:S07]  /*9670*/  FSEL R60, R60, -INF , P2 ;  /* 0xff8000003c3c7808 */ /* 0x000fce0001000000 */
[----:B------:R-:W0:Y:S01]  /*9680*/  MUFU.TANH R67, R67 ;  /* 0x0000004300437308 */ /* 0x000e220000002400 */
[----:B------:R-:W-:-:S07]  /*9690*/  ISETP.GT.AND P2, PT, R5, 0x71, PT ;  /* 0x000000710500780c */ /* 0x000fce0003f44270 */
[----:B------:R-:W0:Y:S01]  /*96a0*/  MUFU.TANH R4, R4 ;  /* 0x0000000400047308 */ /* 0x000e220000002400 */
[----:B-1----:R-:W-:Y:S01]  /*96b0*/  FSEL R40, R40, -INF , P1 ;  /* 0xff80000028287808 */ /* 0x002fe20000800000 */
[----:B------:R-:W-:Y:S01]  /*96c0*/  FMUL.FTZ R75, R87, UR4 ;  /* 0x00000004574b7c20 */ /* 0x000fe20008410000 */
[----:B------:R-:W-:-:S05]  /*96d0*/  FMNMX.FTZ R11, R43, R10, !PT ;  /* 0x0000000a2b0b7209 */ /* 0x000fca0007810000 */
[----:B------:R-:W1:Y:S01]  /*96e0*/  MUFU.TANH R39, R39 ;  /* 0x0000002700277308 */ /* 0x000e620000002400 */
[----:B--2---:R-:W-:Y:S02]  /*96f0*/  FSEL R72, R72, -INF , P3 ;  /* 0xff80000048487808 */ /* 0x004fe40001800000 */
[----:B------:R-:W-:-:S05]  /*9700*/  FSEL R38, R38, -INF , P3 ;  /* 0xff80000026267808 */ /* 0x000fca0001800000 */
[----:B------:R-:W2:Y:S01]  /*9710*/  MUFU.TANH R32, R32 ;  /* 0x0000002000207308 */ /* 0x000ea20000002400 */
[----:B------:R-:W-:-:S07]  /*9720*/  ISETP.GT.AND P3, PT, R5, 0x89, PT ;  /* 0x000000890500780c */ /* 0x000fce0003f64270 */
[----:B------:R-:W2:Y:S01]  /*9730*/  MUFU.TANH R85, R85 ;  /* 0x0000005500557308 */ /* 0x000ea20000002400 */
[----:B---3--:R-:W-:Y:S02]  /*9740*/  FSEL R68, R68, -INF , P5 ;  /* 0xff80000044447808 */ /* 0x008fe40002800000 */
[----:B----4-:R-:W-:-:S05]  /*9750*/  FSEL R41, R41, -INF , P2 ;  /* 0xff80000029297808 */ /* 0x010fca0001000000 */
[----:B------:R-:W3:Y:S01]  /*9760*/  MUFU.TANH R89, R89 ;  /* 0x0000005900597308 */ /* 0x000ee20000002400 */
[----:B------:R-:W-:Y:S01]  /*9770*/  FMNMX.FTZ R10, R40, R11, !PT ;  /* 0x0000000b280a7209 */ /* 0x000fe20007810000 */
[----:B------:R-:W-:Y:S01]  /*9780*/  FMUL.FTZ R80, R94, UR4 ;  /* 0x000000045e507c20 */ /* 0x000fe20008410000 */
[----:B------:R-:W-:Y:S01]  /*9790*/  ISETP.GT.AND P5, PT, R5, 0x80, PT ;  /* 0x000000800500780c */ /* 0x000fe20003fa4270 */
[----:B------:R-:W-:-:S04]  /*97a0*/  FMUL.FTZ R21, R96, UR4 ;  /* 0x0000000460157c20 */ /* 0x000fc80008410000 */
[----:B------:R-:W4:Y:S01]  /*97b0*/  MUFU.TANH R71, R71 ;  /* 0x0000004700477308 */ /* 0x000f220000002400 */
[----:B------:R-:W-:Y:S01]  /*97c0*/  FMUL.FTZ R84, R98, UR4 ;  /* 0x0000000462547c20 */ /* 0x000fe20008410000 */
[----:B0-----:R-:W-:Y:S02]  /*97d0*/  FSEL R83, R83, -INF , P3 ;  /* 0xff80000053537808 */ /* 0x001fe40001800000 */
[----:B------:R-:W-:-:S04]  /*97e0*/  FSEL R35, R35, -INF , P3 ;  /* 0xff80000023237808 */ /* 0x000fc80001800000 */
[----:B------:R-:W0:Y:S01]  /*97f0*/  MUFU.TANH R6, R6 ;  /* 0x0000000600067308 */ /* 0x000e220000002400 */
[----:B------:R-:W-:Y:S02]  /*9800*/  FSEL R64, R64, -INF , P4 ;  /* 0xff80000040407808 */ /* 0x000fe40002000000 */
[C---:B------:R-:W-:Y:S02]  /*9810*/  ISETP.GT.AND P3, PT, R5.reuse, 0xa0, PT ;  /* 0x000000a00500780c */ /* 0x040fe40003f64270 */
[----:B------:R-:W-:Y:S02]  /*9820*/  ISETP.GT.AND P4, PT, R5, 0x79, PT ;  /* 0x000000790500780c */ /* 0x000fe40003f84270 */
[----:B------:R-:W-:Y:S01]  /*9830*/  FMNMX.FTZ R11, R41, R10, !PT ;  /* 0x0000000a290b7209 */ /* 0x000fe20007810000 */
[----:B------:R-:W0:Y:S01]  /*9840*/  MUFU.TANH R75, R75 ;  /* 0x0000004b004b7308 */ /* 0x000e220000002400 */
[----:B------:R-:W-:Y:S02]  /*9850*/  FSEL R76, R76, -INF , P5 ;  /* 0xff8000004c4c7808 */ /* 0x000fe40002800000 */
[----:B------:R-:W-:Y:S01]  /*9860*/  FSEL R36, R88, -INF , P5 ;  /* 0xff80000058247808 */ /* 0x000fe20002800000 */
[----:B------:R-:W-:Y:S01]  /*9870*/  FMUL.FTZ R9, R100, UR4 ;  /* 0x0000000464097c20 */ /* 0x000fe20008410000 */
[----:B------:R-:W-:-:S03]  /*9880*/  ISETP.GT.AND P5, PT, R5, 0x91, PT ;  /* 0x000000910500780c */ /* 0x000fc60003fa4270 */
[----:B------:R-:W0:Y:S01]  /*9890*/  MUFU.TANH R33, R33 ;  /* 0x0000002100217308 */ /* 0x000e220000002400 */
[----:B------:R-:W-:Y:S01]  /*98a0*/  FMUL.FTZ R8, R101, UR4 ;  /* 0x0000000465087c20 */ /* 0x000fe20008410000 */
[----:B------:R-:W-:Y:S01]  /*98b0*/  FMUL.FTZ R86, R102, UR4 ;  /* 0x0000000466567c20 */ /* 0x000fe20008410000 */
[----:B------:R-:W-:Y:S01]  /*98c0*/  FMUL.FTZ R87, R103, UR4 ;  /* 0x0000000467577c20 */ /* 0x000fe20008410000 */
[----:B------:R-:W-:Y:S01]  /*98d0*/  FMUL.FTZ R3, R104, UR4 ;  /* 0x0000000468037c20 */ /* 0x000fe20008410000 */
[----:B------:R-:W-:Y:S01]  /*98e0*/  FSEL R67, R67, -INF , P1 ;  /* 0xff80000043437808 */ /* 0x000fe20000800000 */
[----:B------:R-:W-:Y:S01]  /*98f0*/  FMUL.FTZ R7, R105, UR4 ;  /* 0x0000000469077c20 */ /* 0x000fe20008410000 */
[----:B------:R-:W-:Y:S01]  /*9900*/  FMUL.FTZ R90, R110, UR4 ;  /* 0x000000046e5a7c20 */ /* 0x000fe20008410000 */
[----:B------:R-:W-:Y:S01]  /*9910*/  FSEL R88, R4, -INF , P3 ;  /* 0xff80000004587808 */ /* 0x000fe20001800000 */
[----:B------:R-:W0:Y:S01]  /*9920*/  MUFU.TANH R79, R79 ;  /* 0x0000004f004f7308 */ /* 0x000e220000002400 */
[----:B------:R-:W-:Y:S01]  /*9930*/  ISETP.GT.AND P1, PT, R5, 0x81, PT ;  /* 0x000000810500780c */ /* 0x000fe20003f24270 */
[----:B------:R-:W-:Y:S01]  /*9940*/  FMUL.FTZ R107, R107, UR4 ;  /* 0x000000046b6b7c20 */ /* 0x000fe20008410000 */
[----:B-1----:R-:W-:-:S02]  /*9950*/  FSEL R39, R39, -INF , P4 ;  /* 0xff80000027277808 */ /* 0x002fc40002000000 */
[----:B------:R-:W-:-:S03]  /*9960*/  FMNMX.FTZ R4, R38, R11, !PT ;  /* 0x0000000b26047209 */ /* 0x000fc60007810000 */
[----:B------:R-:W1:Y:S01]  /*9970*/  MUFU.TANH R80, R80 ;  /* 0x0000005000507308 */ /* 0x000e620000002400 */
[----:B--2---:R-:W-:Y:S02]  /*9980*/  FSEL R32, R32, -INF , P5 ;  /* 0xff80000020207808 */ /* 0x004fe40002800000 */
[----:B------:R-:W-:Y:S02]  /*9990*/  FSEL R85, R85, -INF , P5 ;  /* 0xff80000055557808 */ /* 0x000fe40002800000 */
[----:B------:R-:W-:-:S03]  /*99a0*/  ISETP.GT.AND P5, PT, R5, 0xa8, PT ;  /* 0x000000a80500780c */ /* 0x000fc60003fa4270 */
[----:B------:R-:W-:Y:S01]  /*99b0*/  MUFU.TANH R21, R21 ;  /* 0x0000001500157308 */ /* 0x000fe20000002400 */
[----:B---3--:R-:W-:Y:S02]  /*99c0*/  FSEL R37, R89, -INF , P1 ;  /* 0xff80000059257808 */ /* 0x008fe40000800000 */
[----:B------:R-:W-:-:S05]  /*99d0*/  FMNMX.FTZ R11, R39, R4, !PT ;  /* 0x00000004270b7209 */ /* 0x000fca0007810000 */
[----:B------:R-:W2:Y:S01]  /*99e0*/  MUFU.TANH R84, R84 ;  /* 0x0000005400547308 */ /* 0x000ea20000002400 */
[----:B----4-:R-:W-:Y:S02]  /*99f0*/  FSEL R71, R71, -INF , P2 ;  /* 0xff80000047477808 */ /* 0x010fe40001000000 */
[----:B0-----:R-:W-:Y:S02]  /*9a00*/  FSEL R4, R6, -INF , P5 ;  /* 0xff80000006047808 */ /* 0x001fe40002800000 */
[----:B------:R-:W-:-:S03]  /*9a10*/  ISETP.GT.AND P2, PT, R5, 0x88, PT ;  /* 0x000000880500780c */ /* 0x000fc60003f44270 */
[----:B------:R-:W0:Y:S01]  /*9a20*/  MUFU.TANH R9, R9 ;  /* 0x0000000900097308 */ /* 0x000e220000002400 */
[----:B------:R-:W-:-:S07]  /*9a30*/  FMNMX.FTZ R6, R36, R11, !PT ;  /* 0x0000000b24067209 */ /* 0x000fce0007810000 */
[----:B------:R-:W-:Y:S01]  /*9a40*/  MUFU.TANH R8, R8 ;  /* 0x0000000800087308 */ /* 0x000fe20000002400 */
[----:B------:R-:W-:-:S07]  /*9a50*/  FSEL R75, R75, -INF , P4 ;  /* 0xff8000004b4b7808 */ /* 0x000fce0002000000 */
[----:B------:R-:W3:Y:S01]  /*9a60*/  MUFU.TANH R86, R86 ;  /* 0x0000005600567308 */ /* 0x000ee20000002400 */
[----:B------:R-:W-:-:S07]  /*9a70*/  FSEL R33, R33, -INF , P2 ;  /* 0xff80000021217808 */ /* 0x000fce0001000000 */
[----:B------:R-:W4:Y:S01]  /*9a80*/  MUFU.TANH R87, R87 ;  /* 0x0000005700577308 */ /* 0x000f220000002400 */
[----:B------:R-:W-:-:S07]  /*9a90*/  FMNMX.FTZ R6, R37, R6, !PT ;  /* 0x0000000625067209 */ /* 0x000fce0007810000 */
[----:B------:R-:W4:Y:S08]  /*9aa0*/  MUFU.TANH R3, R3 ;  /* 0x0000000300037308 */ /* 0x000f300000002400 */
[----:B------:R-:W4:Y:S08]  /*9ab0*/  MUFU.TANH R7, R7 ;  /* 0x0000000700077308 */ /* 0x000f300000002400 */
[----:B------:R-:W4:Y:S08]  /*9ac0*/  MUFU.TANH R89, R107 ;  /* 0x0000006b00597308 */ /* 0x000f300000002400 */
[----:B------:R-:W4:Y:S01]  /*9ad0*/  MUFU.TANH R90, R90 ;  /* 0x0000005a005a7308 */ /* 0x000f220000002400 */
[----:B------:R-:W-:-:S02]  /*9ae0*/  ISETP.GT.AND P4, PT, R5, 0x90, PT ;  /* 0x000000900500780c */ /* 0x000fc40003f84270 */
[----:B------:R-:W-:Y:S02]  /*9af0*/  FMNMX.FTZ R6, R33, R6, !PT ;  /* 0x0000000621067209 */ /* 0x000fe40007810000 */
[----:B------:R-:W-:Y:S02]  /*9b00*/  FSEL R79, R79, -INF , P1 ;  /* 0xff8000004f4f7808 */ /* 0x000fe40000800000 */
[----:B-1----:R-:W-:Y:S02]  /*9b10*/  FSEL R80, R80, -INF , P2 ;  /* 0xff80000050507808 */ /* 0x002fe40001000000 */
[----:B--2---:R-:W-:Y:S02]  /*9b20*/  FSEL R84, R84, -INF , P4 ;  /* 0xff80000054547808 */ /* 0x004fe40002000000 */
[----:B------:R-:W-:Y:S02]  /*9b30*/  FSEL R21, R21, -INF , P4 ;  /* 0xff80000015157808 */ /* 0x000fe40002000000 */
[----:B------:R-:W-:-:S02]  /*9b40*/  ISETP.GT.AND P1, PT, R5, 0x98, PT ;  /* 0x000000980500780c */ /* 0x000fc40003f24270 */
[C---:B------:R-:W-:Y:S02]  /*9b50*/  ISETP.GT.AND P2, PT, R5.reuse, 0x99, PT ;  /* 0x000000990500780c */ /* 0x040fe40003f44270 */
[----:B------:R-:W-:Y:S02]  /*9b60*/  ISETP.GT.AND P4, PT, R5, 0xa1, PT ;  /* 0x000000a10500780c */ /* 0x000fe40003f84270 */
[----:B------:R-:W-:Y:S02]  /*9b70*/  FMNMX.FTZ R6, R35, R6, !PT ;  /* 0x0000000623067209 */ /* 0x000fe40007810000 */
[----:B0-----:R-:W-:Y:S02]  /*9b80*/  FSEL R9, R9, -INF , P1 ;  /* 0xff80000009097808 */ /* 0x001fe40000800000 */
[----:B---3--:R-:W-:Y:S02]  /*9b90*/  FSEL R86, R86, -INF , P1 ;  /* 0xff80000056567808 */ /* 0x008fe40000800000 */
[----:B------:R-:W-:-:S02]  /*9ba0*/  FSEL R8, R8, -INF , P2 ;  /* 0xff80000008087808 */ /* 0x000fc40001000000 */
[----:B----4-:R-:W-:Y:S02]  /*9bb0*/  FSEL R87, R87, -INF , P2 ;  /* 0xff80000057577808 */ /* 0x010fe40001000000 */
[----:B------:R-:W-:Y:S02]  /*9bc0*/  FSEL R3, R3, -INF , P3 ;  /* 0xff80000003037808 */ /* 0x000fe40001800000 */
[----:B------:R-:W-:Y:S02]  /*9bd0*/  FSEL R7, R7, -INF , P4 ;  /* 0xff80000007077808 */ /* 0x000fe40002000000 */
[----:B------:R-:W-:Y:S02]  /*9be0*/  FSEL R89, R89, -INF , P4 ;  /* 0xff80000059597808 */ /* 0x000fe40002000000 */
[----:B------:R-:W-:Y:S02]  /*9bf0*/  FSEL R90, R90, -INF , P5 ;  /* 0xff8000005a5a7808 */ /* 0x000fe40002800000 */
[----:B------:R-:W-:-:S02]  /*9c00*/  ISETP.GT.AND P1, PT, R5, 0xa9, PT ;  /* 0x000000a90500780c */ /* 0x000fc40003f24270 */
[C---:B------:R-:W-:Y:S02]  /*9c10*/  ISETP.GT.AND P2, PT, R5.reuse, 0xb0, PT ;  /* 0x000000b00500780c */ /* 0x040fe40003f44270 */
[C---:B------:R-:W-:Y:S02]  /*9c20*/  ISETP.GT.AND P3, PT, R5.reuse, 0xb1, PT ;  /* 0x000000b10500780c */ /* 0x040fe40003f64270 */
[C---:B------:R-:W-:Y:S02]  /*9c30*/  ISETP.GT.AND P4, PT, R5.reuse, 0xb8, PT ;  /* 0x000000b80500780c */ /* 0x040fe40003f84270 */
[----:B------:R-:W-:Y:S01]  /*9c40*/  ISETP.GT.AND P5, PT, R5, 0xb9, PT ;  /* 0x000000b90500780c */ /* 0x000fe20003fa4270 */
[----:B------:R-:W-:Y:S01]  /*9c50*/  FMUL.FTZ R34, R109, UR4 ;  /* 0x000000046d227c20 */ /* 0x000fe20008410000 */
[----:B------:R-:W-:Y:S01]  /*9c60*/  FMNMX.FTZ R5, R21, R6, !PT ;  /* 0x0000000615057209 */ /* 0x000fe20007810000 */
[----:B------:R-:W-:-:S03]  /*9c70*/  FMUL.FTZ R10, R112, UR4 ;  /* 0x00000004700a7c20 */ /* 0x000fc60008410000 */
[----:B------:R-:W-:Y:S01]  /*9c80*/  FMNMX.FTZ R6, R32, R5, !PT ;  /* 0x0000000520067209 */ /* 0x000fe20007810000 */
[----:B------:R-:W0:Y:S01]  /*9c90*/  MUFU.TANH R34, R34 ;  /* 0x0000002200227308 */ /* 0x000e220000002400 */
[----:B------:R-:W-:Y:S02]  /*9ca0*/  FMUL.FTZ R11, R113, UR4 ;  /* 0x00000004710b7c20 */ /* 0x000fe40008410000 */
[----:B------:R-:W-:Y:S01]  /*9cb0*/  FMNMX.FTZ R5, R9, R6, !PT ;  /* 0x0000000609057209 */ /* 0x000fe20007810000 */
[----:B------:R-:W-:Y:S01]  /*9cc0*/  FMUL.FTZ R20, R116, UR4 ;  /* 0x0000000474147c20 */ /* 0x000fe20008410000 */
[----:B------:R-:W-:Y:S01]  /*9cd0*/  FMUL.FTZ R117, R117, UR4 ;  /* 0x0000000475757c20 */ /* 0x000fe20008410000 */
[----:B------:R-:W-:Y:S01]  /*9ce0*/  FMUL.FTZ R105, R111, UR4 ;  /* 0x000000046f697c20 */ /* 0x000fe20008410000 */
[----:B------:R-:W-:Y:S01]  /*9cf0*/  FMNMX.FTZ R6, R8, R5, !PT ;  /* 0x0000000508067209 */ /* 0x000fe20007810000 */
[----:B------:R-:W1:Y:S01]  /*9d00*/  MUFU.TANH R10, R10 ;  /* 0x0000000a000a7308 */ /* 0x000e620000002400 */
[----:B------:R-:W2:Y:S02]  /*9d10*/  LDL R116, [R1+0x44] ;  /* 0x0000440001747983 */ /* 0x000ea40000100800 */
[----:B------:R-:W-:-:S05]  /*9d20*/  FMNMX.FTZ R6, R3, R6, !PT ;  /* 0x0000000603067209 */ /* 0x000fca0007810000 */
[----:B------:R-:W3:Y:S01]  /*9d30*/  MUFU.TANH R11, R11 ;  /* 0x0000000b000b7308 */ /* 0x000ee20000002400 */
[----:B------:R-:W-:Y:S02]  /*9d40*/  FMNMX.FTZ R5, R7, R6, !PT ;  /* 0x0000000607057209 */ /* 0x000fe40007810000 */
[----:B0-----:R-:W-:-:S05]  /*9d50*/  FSEL R34, R34, -INF , P1 ;  /* 0xff80000022227808 */ /* 0x001fca0000800000 */
[----:B------:R-:W0:Y:S01]  /*9d60*/  MUFU.TANH R20, R20 ;  /* 0x0000001400147308 */ /* 0x000e220000002400 */
[----:B------:R-:W-:Y:S02]  /*9d70*/  FMNMX.FTZ R5, R4, R5, !PT ;  /* 0x0000000504057209 */ /* 0x000fe40007810000 */
[----:B-1----:R-:W-:-:S05]  /*9d80*/  FSEL R10, R10, -INF , P2 ;  /* 0xff8000000a0a7808 */ /* 0x002fca0001000000 */
[----:B------:R1:W4:Y:S01]  /*9d90*/  MUFU.TANH R95, R117 ;  /* 0x00000075005f7308 */ /* 0x0003220000002400 */
[----:B------:R-:W-:Y:S02]  /*9da0*/  FMNMX.FTZ R5, R34, R5, !PT ;  /* 0x0000000522057209 */ /* 0x000fe40007810000 */
[----:B---3--:R-:W-:Y:S02]  /*9db0*/  FSEL R11, R11, -INF , P3 ;  /* 0xff8000000b0b7808 */ /* 0x008fe40001800000 */
[----:B------:R-:W-:Y:S02]  /*9dc0*/  FMNMX.FTZ R6, R10, R5, !PT ;  /* 0x000000050a067209 */ /* 0x000fe40007810000 */
[----:B0-----:R-:W-:Y:S01]  /*9dd0*/  FSEL R20, R20, -INF , P4 ;  /* 0xff80000014147808 */ /* 0x001fe20002000000 */
[----:B------:R-:W-:Y:S01]  /*9de0*/  FMUL.FTZ R107, R115, UR4 ;  /* 0x00000004736b7c20 */ /* 0x000fe20008410000 */
[----:B------:R-:W-:Y:S01]  /*9df0*/  FMNMX.FTZ R5, R11, R6, !PT ;  /* 0x000000060b057209 */ /* 0x000fe20007810000 */
[----:B-1----:R-:W3:Y:S03]  /*9e00*/  LDL R117, [R1+0x84] ;  /* 0x0000840001757983 */ /* 0x002ee60000100800 */
[----:B------:R-:W-:Y:S01]  /*9e10*/  FMNMX.FTZ R6, R20, R5, !PT ;  /* 0x0000000514067209 */ /* 0x000fe20007810000 */
[----:B------:R-:W3:Y:S01]  /*9e20*/  LDL R115, [R1+0x4c] ;  /* 0x00004c0001737983 */ /* 0x000ee20000100800 */
[----:B----4-:R-:W-:-:S04]  /*9e30*/  FSEL R95, R95, -INF , P5 ;  /* 0xff8000005f5f7808 */ /* 0x010fc80002800000 */
[----:B------:R-:W-:-:S05]  /*9e40*/  FMNMX.FTZ R94, R95, R6, !PT ;  /* 0x000000065f5e7209 */ /* 0x000fca0007810000 */
[----:B------:R-:W0:Y:S02]  /*9e50*/  SHFL.BFLY PT, R5, R94, 0x2, 0x1f ;  /* 0x0c401f005e057f89 */ /* 0x000e2400000e0000 */
[----:B0-----:R-:W-:-:S05]  /*9e60*/  FMNMX.FTZ R96, R94, R5, !PT ;  /* 0x000000055e607209 */ /* 0x001fca0007810000 */
[----:B------:R-:W0:Y:S01]  /*9e70*/  SHFL.BFLY PT, R5, R96, 0x1, 0x1f ;  /* 0x0c201f0060057f89 */ /* 0x000e2200000e0000 */
[----:B------:R-:W-:Y:S01]  /*9e80*/  IMAD.U32 R6, RZ, RZ, UR5 ;  /* 0x00000005ff067e24 */ /* 0x000fe2000f8e00ff */
[----:B------:R-:W-:Y:S02]  /*9e90*/  FMNMX.FTZ R111, R12, R13, !PT ;  /* 0x0000000d0c6f7209 */ /* 0x000fe40007810000 */
[----:B0-----:R-:W-:-:S04]  /*9ea0*/  FMNMX.FTZ R5, R96, R5, !PT ;  /* 0x0000000560057209 */ /* 0x001fc80007810000 */
[C---:B------:R-:W-:Y:S01]  /*9eb0*/  FSETP.NEU.FTZ.AND P6, PT, R5.reuse, -INF , PT ;  /* 0xff8000000500780b */ /* 0x040fe20003fdd000 */
[----:B------:R-:W-:-:S05]  /*9ec0*/  FMUL.FTZ R97, R5, R6 ;  /* 0x0000000605617220 */ /* 0x000fca0000410000 */
[----:B------:R-:W-:-:S05]  /*9ed0*/  FSEL R97, R97, RZ, P6 ;  /* 0x000000ff61617208 */ /* 0x000fca0003000000 */
[-CC-:B------:R-:W-:Y:S01]  /*9ee0*/  FFMA.FTZ R94, R82, R6.reuse, -R97.reuse ;  /* 0x00000006525e7223 */ /* 0x180fe20000010861 */
[----:B------:R-:W-:Y:S01]  /*9ef0*/  FFMA.FTZ R82, R74, R6, -R97 ;  /* 0x000000064a527223 */ /* 0x000fe20000010861 */
[----:B------:R-:W-:-:S04]  /*9f00*/  FMNMX.FTZ R74, R14, R111, !PT ;  /* 0x0000006f0e4a7209 */ /* 0x000fc80007810000 */
[----:B------:R-:W-:-:S04]  /*9f10*/  FMNMX.FTZ R111, R15, R74, !PT ;  /* 0x0000004a0f6f7209 */ /* 0x000fc80007810000 */
[----:B------:R-:W-:-:S04]  /*9f20*/  FMNMX.FTZ R74, R24, R111, !PT ;  /* 0x0000006f184a7209 */ /* 0x000fc80007810000 */
[----:B------:R-:W-:Y:S01]  /*9f30*/  FMNMX.FTZ R111, R25, R74, !PT ;  /* 0x0000004a196f7209 */ /* 0x000fe20007810000 */
[-CC-:B------:R-:W-:Y:S01]  /*9f40*/  FFMA.FTZ R98, R92, R6.reuse, -R97.reuse ;  /* 0x000000065c627223 */ /* 0x180fe20000010861 */
[-CC-:B------:R-:W-:Y:S02]  /*9f50*/  FFMA.FTZ R92, R78, R6.reuse, -R97.reuse ;  /* 0x000000064e5c7223 */ /* 0x180fe40000010861 */
[----:B------:R-:W-:Y:S01]  /*9f60*/  FMNMX.FTZ R74, R26, R111, !PT ;  /* 0x0000006f1a4a7209 */ /* 0x000fe20007810000 */
[----:B------:R-:W-:-:S03]  /*9f70*/  FFMA.FTZ R78, R69, R6, -R97 ;  /* 0x00000006454e7223 */ /* 0x000fc60000010861 */
[----:B------:R-:W-:-:S04]  /*9f80*/  FMNMX.FTZ R69, R27, R74, !PT ;  /* 0x0000004a1b457209 */ /* 0x000fc80007810000 */
[----:B------:R-:W-:-:S04]  /*9f90*/  FMNMX.FTZ R74, R28, R69, !PT ;  /* 0x000000451c4a7209 */ /* 0x000fc80007810000 */
[----:B------:R-:W-:-:S04]  /*9fa0*/  FMNMX.FTZ R69, R29, R74, !PT ;  /* 0x0000004a1d457209 */ /* 0x000fc80007810000 */
[----:B------:R-:W-:Y:S01]  /*9fb0*/  FMNMX.FTZ R110, R30, R69, !PT ;  /* 0x000000451e6e7209 */ /* 0x000fe20007810000 */
[----:B------:R-:W-:-:S03]  /*9fc0*/  FFMA.FTZ R74, R65, R6, -R97 ;  /* 0x00000006414a7223 */ /* 0x000fc60000010861 */
[----:B------:R-:W-:-:S04]  /*9fd0*/  FMNMX.FTZ R110, R31, R110, !PT ;  /* 0x0000006e1f6e7209 */ /* 0x000fc80007810000 */
[----:B------:R-:W-:Y:S01]  /*9fe0*/  FMNMX.FTZ R65, R49, R110, !PT ;  /* 0x0000006e31417209 */ /* 0x000fe20007810000 */
[----:B------:R-:W-:-:S03]  /*9ff0*/  FFMA.FTZ R69, R66, R6, -R97 ;  /* 0x0000000642457223 */ /* 0x000fc60000010861 */
        /* <DEDUP_REMOVED lines=16> */
[----:B------:R-:W-:Y:S01]  /*a100*/  FMNMX.FTZ R44, R60, R47, !PT ;  /* 0x0000002f3c2c7209 */ /* 0x000fe20007810000 */
[----:B------:R0:W-:Y:S03]  /*a110*/  MUFU.EX2 R65, R110 ;  /* 0x0000006e00417308 */ /* 0x0001e60000000800 */
[----:B------:R-:W-:Y:S01]  /*a120*/  FMNMX.FTZ R47, R63, R44, !PT ;  /* 0x0000002c3f2f7209 */ /* 0x000fe20007810000 */
[----:B0-----:R-:W-:-:S03]  /*a130*/  FFMA.FTZ R110, R45, R6, -R97 ;  /* 0x000000062d6e7223 */ /* 0x001fc60000010861 */
        /* <DEDUP_REMOVED lines=11> */
[----:B------:R0:W-:Y:S03]  /*a1f0*/  MUFU.EX2 R47, R110 ;  /* 0x0000006e002f7308 */ /* 0x0001e60000000800 */
[----:B------:R-:W-:Y:S01]  /*a200*/  FMNMX.FTZ R40, R80, R43, !PT ;  /* 0x0000002b50287209 */ /* 0x000fe20007810000 */
[----:B0-----:R-:W-:-:S03]  /*a210*/  FFMA.FTZ R110, R41, R6, -R97 ;  /* 0x00000006296e7223 */ /* 0x001fc60000010861 */
[----:B------:R-:W-:Y:S01]  /*a220*/  FMNMX.FTZ R41, R83, R40, !PT ;  /* 0x0000002853297209 */ /* 0x000fe20007810000 */
[----:B------:R-:W-:-:S03]  /*a230*/  FFMA.FTZ R40, R38, R6, -R97 ;  /* 0x0000000626287223 */ /* 0x000fc60000010861 */
[----:B------:R-:W-:Y:S01]  /*a240*/  FMNMX.FTZ R38, R84, R41, !PT ;  /* 0x0000002954267209 */ /* 0x000fe20007810000 */
[----:B------:R-:W-:-:S03]  /*a250*/  FMUL.FTZ R106, R114, UR4 ;  /* 0x00000004726a7c20 */ /* 0x000fc60008410000 */
[----:B------:R-:W-:Y:S01]  /*a260*/  FMNMX.FTZ R41, R85, R38, !PT ;  /* 0x0000002655297209 */ /* 0x000fe20007810000 */
[----:B------:R-:W0:Y:S03]  /*a270*/  MUFU.TANH R105, R105 ;  /* 0x0000006900697308 */ /* 0x000e260000002400 */
[----:B------:R-:W-:Y:S01]  /*a280*/  FMNMX.FTZ R38, R86, R41, !PT ;  /* 0x0000002956267209 */ /* 0x000fe20007810000 */
[----:B------:R-:W-:-:S04]  /*a290*/  FMUL.FTZ R108, R118, UR4 ;  /* 0x00000004766c7c20 */ /* 0x000fc80008410000 */
[----:B------:R1:W-:Y:S01]  /*a2a0*/  MUFU.EX2 R44, R111 ;  /* 0x0000006f002c7308 */ /* 0x0003e20000000800 */
[----:B------:R-:W-:-:S07]  /*a2b0*/  FMUL.FTZ R109, R119, UR4 ;  /* 0x00000004776d7c20 */ /* 0x000fce0008410000 */
[----:B------:R-:W4:Y:S01]  /*a2c0*/  MUFU.TANH R106, R106 ;  /* 0x0000006a006a7308 */ /* 0x000f220000002400 */
[--C-:B-1----:R-:W-:Y:S01]  /*a2d0*/  FFMA.FTZ R111, R39, R6, -R97.reuse ;  /* 0x00000006276f7223 */ /* 0x102fe20000010861 */
[----:B------:R-:W-:Y:S01]  /*a2e0*/  FMNMX.FTZ R39, R87, R38, !PT ;  /* 0x0000002657277209 */ /* 0x000fe20007810000 */
[----:B------:R-:W-:-:S03]  /*a2f0*/  FFMA.FTZ R38, R36, R6, -R97 ;  /* 0x0000000624267223 */ /* 0x000fc60000010861 */
[----:B------:R-:W-:Y:S02]  /*a300*/  FMNMX.FTZ R36, R88, R39, !PT ;  /* 0x0000002758247209 */ /* 0x000fe40007810000 */
[----:B------:R-:W1:Y:S02]  /*a310*/  MUFU.TANH R107, R107 ;  /* 0x0000006b006b7308 */ /* 0x000e640000002400 */
[----:B------:R-:W-:-:S06]  /*a320*/  FMNMX.FTZ R39, R89, R36, !PT ;  /* 0x0000002459277209 */ /* 0x000fcc0007810000 */
[----:B------:R-:W2:Y:S01]  /*a330*/  MUFU.TANH R108, R108 ;  /* 0x0000006c006c7308 */ /* 0x000ea20000002400 */
[----:B0-----:R-:W-:Y:S02]  /*a340*/  FSEL R105, R105, -INF , P1 ;  /* 0xff80000069697808 */ /* 0x001fe40000800000 */
[----:B------:R-:W-:-:S05]  /*a350*/  FMNMX.FTZ R36, R90, R39, !PT ;  /* 0x000000275a247209 */ /* 0x000fca0007810000 */
[----:B------:R-:W0:Y:S01]  /*a360*/  MUFU.TANH R109, R109 ;  /* 0x0000006d006d7308 */ /* 0x000e220000002400 */
[----:B----4-:R-:W-:-:S07]  /*a370*/  FSEL R106, R106, -INF , P2 ;  /* 0xff8000006a6a7808 */ /* 0x010fce0001000000 */
[----:B------:R4:W-:Y:S01]  /*a380*/  MUFU.EX2 R45, R112 ;  /* 0x00000070002d7308 */ /* 0x0009e20000000800 */
[----:B-1----:R-:W-:Y:S01]  /*a390*/  FSEL R107, R107, -INF , P3 ;  /* 0xff8000006b6b7808 */ /* 0x002fe20001800000 */
[----:B----4-:R-:W-:Y:S01]  /*a3a0*/  FFMA.FTZ R112, R37, R6, -R97 ;  /* 0x0000000625707223 */ /* 0x010fe20000010861 */
[----:B------:R-:W-:-:S05]  /*a3b0*/  FMNMX.FTZ R37, R105, R36, !PT ;  /* 0x0000002469257209 */ /* 0x000fca0007810000 */
[----:B------:R1:W-:Y:S01]  /*a3c0*/  MUFU.EX2 R43, R110 ;  /* 0x0000006e002b7308 */ /* 0x0003e20000000800 */
[----:B------:R-:W-:Y:S01]  /*a3d0*/  FFMA.FTZ R36, R33, R6, -R97 ;  /* 0x0000000621247223 */ /* 0x000fe20000010861 */
[----:B--2---:R-:W-:Y:S02]  /*a3e0*/  FSEL R108, R108, -INF , P4 ;  /* 0xff8000006c6c7808 */ /* 0x004fe40002000000 */
[----:B-1----:R-:W-:-:S04]  /*a3f0*/  FMNMX.FTZ R110, R106, R37, !PT ;  /* 0x000000256a6e7209 */ /* 0x002fc80007810000 */
[----:B------:R-:W-:Y:S02]  /*a400*/  FMNMX.FTZ R33, R107, R110, !PT ;  /* 0x0000006e6b217209 */ /* 0x000fe40007810000 */
[----:B0-----:R-:W-:Y:S02]  /*a410*/  FSEL R109, R109, -INF , P5 ;  /* 0xff8000006d6d7808 */ /* 0x001fe40002800000 */
[----:B------:R-:W-:-:S04]  /*a420*/  FMNMX.FTZ R110, R108, R33, !PT ;  /* 0x000000216c6e7209 */ /* 0x000fc80007810000 */
[----:B------:R-:W-:Y:S01]  /*a430*/  FMNMX.FTZ R110, R109, R110, !PT ;  /* 0x0000006e6d6e7209 */ /* 0x000fe20007810000 */
[----:B------:R0:W-:Y:S04]  /*a440*/  MUFU.EX2 R41, R111 ;  /* 0x0000006f00297308 */ /* 0x0001e80000000800 */
[----:B0-----:R-:W0:Y:S01]  /*a450*/  SHFL.BFLY PT, R111, R110, 0x2, 0x1f ;  /* 0x0c401f006e6f7f89 */ /* 0x001e2200000e0000 */
[----:B------:R-:W1:Y:S01]  /*a460*/  S2R R128, SR_TID.X ;  /* 0x0000000000807919 */ /* 0x000e620000002100 */
[----:B0-----:R-:W-:-:S05]  /*a470*/  FMNMX.FTZ R110, R110, R111, !PT ;  /* 0x0000006f6e6e7209 */ /* 0x001fca0007810000 */
[----:B------:R-:W0:Y:S01]  /*a480*/  SHFL.BFLY PT, R111, R110, 0x1, 0x1f ;  /* 0x0c201f006e6f7f89 */ /* 0x000e2200000e0000 */
[-CC-:B------:R-:W-:Y:S01]  /*a490*/  FFMA.FTZ R33, R21, R6.reuse, -R97.reuse ;  /* 0x0000000615217223 */ /* 0x180fe20000010861 */
[-CC-:B------:R-:W-:Y:S01]  /*a4a0*/  FFMA.FTZ R21, R9, R6.reuse, -R97.reuse ;  /* 0x0000000609157223 */ /* 0x180fe20000010861 */
[-CC-:B------:R-:W-:Y:S01]  /*a4b0*/  FFMA.FTZ R9, R34, R6.reuse, -R97.reuse ;  /* 0x0000000622097223 */ /* 0x180fe20000010861 */
[-CC-:B------:R-:W-:Y:S01]  /*a4c0*/  FFMA.FTZ R103, R126, R6.reuse, -R97.reuse ;  /* 0x000000067e677223 */ /* 0x180fe20000010861 */
[-CC-:B------:R-:W-:Y:S01]  /*a4d0*/  FFMA.FTZ R104, R124, R6.reuse, -R97.reuse ;  /* 0x000000067c687223 */ /* 0x180fe20000010861 */
[-CC-:B------:R-:W-:Y:S01]  /*a4e0*/  FFMA.FTZ R37, R35, R6.reuse, -R97.reuse ;  /* 0x0000000623257223 */ /* 0x180fe20000010861 */
[----:B-1----:R-:W-:Y:S01]  /*a4f0*/  LOP3.LUT R128, R128, 0x7f, RZ, 0xc0, !PT ;  /* 0x0000007f80807812 */ /* 0x002fe200078ec0ff */
[-CC-:B------:R-:W-:Y:S01]  /*a500*/  FFMA.FTZ R35, R32, R6.reuse, -R97.reuse ;  /* 0x0000000620237223 */ /* 0x180fe20000010861 */
[-CC-:B------:R-:W-:Y:S01]  /*a510*/  FFMA.FTZ R32, R8, R6.reuse, -R97.reuse ;  /* 0x0000000608207223 */ /* 0x180fe20000010861 */
[----:B------:R-:W-:Y:S01]  /*a520*/  FFMA.FTZ R8, R4, R6, -R97 ;  /* 0x0000000604087223 */ /* 0x000fe20000010861 */
[----:B0-----:R-:W-:-:S04]  /*a530*/  FMNMX.FTZ R34, R110, R111, !PT ;  /* 0x0000006f6e227209 */ /* 0x001fc80007810000 */
[C---:B------:R-:W-:Y:S01]  /*a540*/  FSETP.NEU.FTZ.AND P1, PT, R34.reuse, -INF , PT ;  /* 0xff8000002200780b */ /* 0x040fe20003f3d000 */
[-C--:B------:R-:W-:Y:S01]  /*a550*/  FMUL.FTZ R113, R34, R6.reuse ;  /* 0x0000000622717220 */ /* 0x080fe20000410000 */
[----:B------:R-:W-:-:S04]  /*a560*/  FFMA.FTZ R101, R125, R6, -R97 ;  /* 0x000000067d657223 */ /* 0x000fc80000010861 */
[----:B------:R-:W-:Y:S01]  /*a570*/  FSEL R113, R113, RZ, P1 ;  /* 0x000000ff71717208 */ /* 0x000fe20000800000 */
[-C--:B------:R-:W-:Y:S01]  /*a580*/  FFMA.FTZ R4, R95, R6.reuse, -R97 ;  /* 0x000000065f047223 */ /* 0x080fe20000010861 */
[----:B------:R-:W-:Y:S01]  /*a590*/  ISETP.NE.AND P1, PT, R128, RZ, PT ;  /* 0x000000ff8000720c */ /* 0x000fe20003f25270 */
[----:B------:R-:W-:Y:S02]  /*a5a0*/  MUFU.EX2 R103, R103 ;  /* 0x0000006700677308 */ /* 0x000fe40000000800 */
[-CC-:B------:R-:W-:Y:S01]  /*a5b0*/  FFMA.FTZ R95, R12, R6.reuse, -R113.reuse ;  /* 0x000000060c5f7223 */ /* 0x180fe20000010871 */
[-C--:B------:R-:W-:Y:S01]  /*a5c0*/  FFMA.FTZ R13, R13, R6.reuse, -R113 ;  /* 0x000000060d0d7223 */ /* 0x080fe20000010871 */
[-CC-:B------:R-:W-:Y:S01]  /*a5d0*/  FFMA.FTZ R102, R122, R6.reuse, -R97.reuse ;  /* 0x000000067a667223 */ /* 0x180fe20000010861 */
[-CC-:B------:R-:W-:Y:S01]  /*a5e0*/  FFMA.FTZ R99, R123, R6.reuse, -R97.reuse ;  /* 0x000000067b637223 */ /* 0x180fe20000010861 */
[-CC-:B------:R-:W-:Y:S02]  /*a5f0*/  FFMA.FTZ R100, R120, R6.reuse, -R97.reuse ;  /* 0x0000000678647223 */ /* 0x180fe40000010861 */
[----:B------:R-:W0:Y:S01]  /*a600*/  MUFU.EX2 R104, R104 ;  /* 0x0000006800687308 */ /* 0x000e220000000800 */
[-CC-:B------:R-:W-:Y:S01]  /*a610*/  FFMA.FTZ R96, R121, R6.reuse, -R97.reuse ;  /* 0x0000000679607223 */ /* 0x180fe20000010861 */
        /* <DEDUP_REMOVED lines=10> */
[-C--:B------:R-:W-:Y:S01]  /*a6c0*/  FFMA.FTZ R20, R20, R6.reuse, -R97 ;  /* 0x0000000614147223 */ /* 0x080fe20000010861 */
[-CC-:B------:R-:W-:Y:S01]  /*a6d0*/  FFMA.FTZ R97, R14, R6.reuse, -R113.reuse ;  /* 0x000000060e617223 */ /* 0x180fe20000010871 */
[----:B------:R-:W1:Y:S01]  /*a6e0*/  MUFU.EX2 R101, R101 ;  /* 0x0000006500657308 */ /* 0x000e620000000800 */
[----:B------:R-:W-:Y:S01]  /*a6f0*/  FFMA.FTZ R15, R15, R6, -R113 ;  /* 0x000000060f0f7223 */ /* 0x000fe20000010871 */
[----:B------:R-:W-:-:S06]  /*a700*/  @!P1 VIADD R0, R0, 0x30840 ;  /* 0x0003084000009836 */ /* 0x000fcc0000000000 */
[----:B------:R-:W-:Y:S01]  /*a710*/  MUFU.EX2 R95, R95 ;  /* 0x0000005f005f7308 */ /* 0x000fe20000000800 */
[----:B------:R-:W-:-:S07]  /*a720*/  FFMA.FTZ R110, R24, R6, -R113 ;  /* 0x00000006186e7223 */ /* 0x000fce0000010871 */
[----:B------:R-:W2:Y:S01]  /*a730*/  MUFU.EX2 R13, R13 ;  /* 0x0000000d000d7308 */ /* 0x000ea20000000800 */
[-CC-:B------:R-:W-:Y:S01]  /*a740*/  FFMA.FTZ R14, R57, R6.reuse, -R113.reuse ;  /* 0x00000006390e7223 */ /* 0x180fe20000010871 */
[----:B------:R-:W-:-:S06]  /*a750*/  FFMA.FTZ R25, R25, R6, -R113 ;  /* 0x0000000619197223 */ /* 0x000fcc0000010871 */
[----:B------:R-:W-:Y:S01]  /*a760*/  MUFU.EX2 R97, R97 ;  /* 0x0000006100617308 */ /* 0x000fe20000000800 */
[----:B------:R-:W-:Y:S01]  /*a770*/  @!P1 PRMT R12, RZ, 0x654, R0 ;  /* 0x00000654ff0c9816 */ /* 0x000fe20000000000 */
[----:B------:R-:W-:-:S03]  /*a780*/  FFMA.FTZ R111, R26, R6, -R113 ;  /* 0x000000061a6f7223 */ /* 0x000fc60000010871 */
[----:B------:R0:W-:Y:S03]  /*a790*/  @!P1 SYNCS.ARRIVE.TRANS64.RED.A1T0 RZ, [R12+URZ], RZ ;  /* 0x000000ff0cff99a7 */ /* 0x0001e6000810043f */
[----:B------:R-:W4:Y:S08]  /*a7a0*/  MUFU.EX2 R102, R102 ;  /* 0x0000006600667308 */ /* 0x000f300000000800 */
[----:B------:R-:W3:Y:S01]  /*a7b0*/  MUFU.EX2 R15, R15 ;  /* 0x0000000f000f7308 */ /* 0x000ee20000000800 */
[----:B0-----:R-:W-:-:S07]  /*a7c0*/  F2FP.BF16.F32.PACK_AB R12, R104, R103 ;  /* 0x00000067680c723e */ /* 0x001fce00000010ff */
[----:B------:R-:W0:Y:S01]  /*a7d0*/  MUFU.EX2 R99, R99 ;  /* 0x0000006300637308 */ /* 0x000e220000000800 */
[----:B------:R-:W-:-:S07]  /*a7e0*/  FFMA.FTZ R27, R27, R6, -R113 ;  /* 0x000000061b1b7223 */ /* 0x000fce0000010871 */
[----:B------:R1:W-:Y:S08]  /*a7f0*/  MUFU.EX2 R0, R14 ;  /* 0x0000000e00007308 */ /* 0x0003f00000000800 */
[----:B------:R-:W0:Y:S01]  /*a800*/  MUFU.EX2 R110, R110 ;  /* 0x0000006e006e7308 */ /* 0x000e220000000800 */
[----:B-1----:R-:W-:-:S04]  /*a810*/  FADD.FTZ R14, R103, R104 ;  /* 0x00000068670e7221 */ /* 0x002fc80000010000 */
[----:B------:R-:W-:-:S03]  /*a820*/  FADD.FTZ R103, R101, R14 ;  /* 0x0000000e65677221 */ /* 0x000fc60000010000 */
[----:B------:R-:W1:Y:S01]  /*a830*/  MUFU.EX2 R100, R100 ;  /* 0x0000006400647308 */ /* 0x000e620000000800 */
[----:B--2---:R-:W-:Y:S01]  /*a840*/  FADD.FTZ R14, R95, R13 ;  /* 0x0000000d5f0e7221 */ /* 0x004fe20000010000 */
[----:B----4-:R-:W-:-:S06]  /*a850*/  FADD.FTZ R26, R102, R103 ;  /* 0x00000067661a7221 */ /* 0x010fcc0000010000 */
[----:B------:R-:W2:Y:S01]  /*a860*/  MUFU.EX2 R25, R25 ;  /* 0x0000001900197308 */ /* 0x000ea20000000800 */
[----:B------:R-:W-:-:S07]  /*a870*/  FADD.FTZ R24, R97, R14 ;  /* 0x0000000e61187221 */ /* 0x000fce0000010000 */
[----:B------:R-:W4:Y:S01]  /*a880*/  MUFU.EX2 R96, R96 ;  /* 0x0000006000607308 */ /* 0x000f220000000800 */
[----:B------:R-:W-:Y:S01]  /*a890*/  F2FP.BF16.F32.PACK_AB R14, R102, R101 ;  /* 0x00000065660e723e */ /* 0x000fe200000010ff */
[----:B---3--:R-:W-:-:S06]  /*a8a0*/  FADD.FTZ R101, R15, R24 ;  /* 0x000000180f657221 */ /* 0x008fcc0000010000 */
[----:B------:R-:W3:Y:S01]  /*a8b0*/  MUFU.EX2 R111, R111 ;  /* 0x0000006f006f7308 */ /* 0x000ee20000000800 */
[----:B------:R-:W-:Y:S01]  /*a8c0*/  FFMA.FTZ R29, R29, R6, -R113 ;  /* 0x000000061d1d7223 */ /* 0x000fe20000010871 */
[----:B0-----:R-:W-:-:S06]  /*a8d0*/  FADD.FTZ R103, R99, R26 ;  /* 0x0000001a63677221 */ /* 0x001fcc0000010000 */
[----:B------:R-:W0:Y:S08]  /*a8e0*/  MUFU.EX2 R98, R98 ;  /* 0x0000006200627308 */ /* 0x000e300000000800 */
[----:B------:R1:W-:Y:S01]  /*a8f0*/  MUFU.EX2 R39, R112 ;  /* 0x0000007000277308 */ /* 0x0003e20000000800 */
[----:B------:R-:W-:Y:S01]  /*a900*/  FADD.FTZ R26, R110, R101 ;  /* 0x000000656e1a7221 */ /* 0x000fe20000010000 */
[----:B-1----:R-:W-:-:S06]  /*a910*/  FFMA.FTZ R112, R28, R6, -R113 ;  /* 0x000000061c707223 */ /* 0x002fcc0000010871 */
[----:B------:R-:W1:Y:S01]  /*a920*/  MUFU.EX2 R27, R27 ;  /* 0x0000001b001b7308 */ /* 0x000e620000000800 */
[----:B------:R-:W-:Y:S01]  /*a930*/  FFMA.FTZ R114, R30, R6, -R113 ;  /* 0x000000061e727223 */ /* 0x000fe20000010871 */
[----:B------:R-:W-:-:S06]  /*a940*/  FADD.FTZ R103, R100, R103 ;  /* 0x0000006764677221 */ /* 0x000fcc0000010000 */
[----:B------:R-:W1:Y:S01]  /*a950*/  MUFU.EX2 R93, R93 ;  /* 0x0000005d005d7308 */ /* 0x000e620000000800 */
[----:B--2---:R-:W-:Y:S01]  /*a960*/  FADD.FTZ R26, R25, R26 ;  /* 0x0000001a191a7221 */ /* 0x004fe20000010000 */
[----:B------:R-:W-:-:S06]  /*a970*/  FFMA.FTZ R31, R31, R6, -R113 ;  /* 0x000000061f1f7223 */ /* 0x000fcc0000010871 */
[----:B------:R-:W2:Y:S01]  /*a980*/  MUFU.EX2 R112, R112 ;  /* 0x0000007000707308 */ /* 0x000ea20000000800 */
[----:B----4-:R-:W-:-:S07]  /*a990*/  FADD.FTZ R103, R96, R103 ;  /* 0x0000006760677221 */ /* 0x010fce0000010000 */
[----:B------:R-:W4:Y:S01]  /*a9a0*/  MUFU.EX2 R94, R94 ;  /* 0x0000005e005e7308 */ /* 0x000f220000000800 */
[----:B---3--:R-:W-:Y:S01]  /*a9b0*/  FADD.FTZ R28, R111, R26 ;  /* 0x0000001a6f1c7221 */ /* 0x008fe20000010000 */
[----:B------:R-:W-:-:S06]  /*a9c0*/  FFMA.FTZ R49, R49, R6, -R113 ;  /* 0x0000000631317223 */ /* 0x000fcc0000010871 */
[----:B------:R-:W3:Y:S01]  /*a9d0*/  MUFU.EX2 R29, R29 ;  /* 0x0000001d001d7308 */ /* 0x000ee20000000800 */
[----:B0-----:R-:W-:Y:S01]  /*a9e0*/  FADD.FTZ R30, R98, R103 ;  /* 0x00000067621e7221 */ /* 0x001fe20000010000 */
[----:B------:R-:W-:-:S06]  /*a9f0*/  FFMA.FTZ R57, R59, R6, -R113 ;  /* 0x000000063b397223 */ /* 0x000fcc0000010871 */
[----:B------:R-:W0:Y:S01]  /*aa00*/  MUFU.EX2 R91, R91 ;  /* 0x0000005b005b7308 */ /* 0x000e220000000800 */
[-CC-:B------:R-:W-:Y:S01]  /*aa10*/  FFMA.FTZ R59, R60, R6.reuse, -R113.reuse ;  /* 0x000000063c3b7223 */ /* 0x180fe20000010871 */
[----:B------:R-:W-:Y:S01]  /*aa20*/  F2FP.BF16.F32.PACK_AB R24, R100, R99 ;  /* 0x000000636418723e */ /* 0x000fe200000010ff */
[----:B------:R-:W-:-:S05]  /*aa30*/  FFMA.FTZ R60, R63, R6, -R113 ;  /* 0x000000063f3c7223 */ /* 0x000fca0000010871 */
[----:B------:R-:W0:Y:S01]  /*aa40*/  MUFU.EX2 R114, R114 ;  /* 0x0000007200727308 */ /* 0x000e220000000800 */
[----:B-1----:R-:W-:Y:S01]  /*aa50*/  FADD.FTZ R99, R27, R28 ;  /* 0x0000001c1b637221 */ /* 0x002fe20000010000 */
[-CC-:B------:R-:W-:Y:S01]  /*aa60*/  FFMA.FTZ R48, R48, R6.reuse, -R113.reuse ;  /* 0x0000000630307223 */ /* 0x180fe20000010871 */
[----:B------:R-:W-:-:S05]  /*aa70*/  FFMA.FTZ R63, R64, R6, -R113 ;  /* 0x00000006403f7223 */ /* 0x000fca0000010871 */
[----:B------:R-:W1:Y:S01]  /*aa80*/  MUFU.EX2 R92, R92 ;  /* 0x0000005c005c7308 */ /* 0x000e620000000800 */
[----:B------:R-:W-:Y:S01]  /*aa90*/  FADD.FTZ R101, R93, R30 ;  /* 0x0000001e5d657221 */ /* 0x000fe20000010000 */
[-CC-:B------:R-:W-:Y:S01]  /*aaa0*/  FFMA.FTZ R64, R68, R6.reuse, -R113.reuse ;  /* 0x0000000644407223 */ /* 0x180fe20000010871 */
[----:B------:R-:W-:-:S05]  /*aab0*/  FFMA.FTZ R68, R71, R6, -R113 ;  /* 0x0000000647447223 */ /* 0x000fca0000010871 */
[----:B------:R-:W1:Y:S01]  /*aac0*/  MUFU.EX2 R31, R31 ;  /* 0x0000001f001f7308 */ /* 0x000e620000000800 */
[-C--:B------:R-:W-:Y:S01]  /*aad0*/  FFMA.FTZ R71, R76, R6.reuse, -R113 ;  /* 0x000000064c477223 */ /* 0x080fe20000010871 */
[----:B--2---:R-:W-:Y:S01]  /*aae0*/  FADD.FTZ R30, R112, R99 ;  /* 0x00000063701e7221 */ /* 0x004fe20000010000 */
[----:B------:R-:W-:-:S05]  /*aaf0*/  FFMA.FTZ R50, R50, R6, -R113 ;  /* 0x0000000632327223 */ /* 0x000fca0000010871 */
[----:B------:R-:W2:Y:S01]  /*ab00*/  MUFU.EX2 R81, R81 ;  /* 0x0000005100517308 */ /* 0x000ea20000000800 */
[C---:B----4-:R-:W-:Y:S01]  /*ab10*/  FADD.FTZ R76, R94.reuse, R101 ;  /* 0x000000655e4c7221 */ /* 0x050fe20000010000 */
[----:B------:R-:W-:Y:S01]  /*ab20*/  F2FP.BF16.F32.PACK_AB R28, R94, R93 ;  /* 0x0000005d5e1c723e */ /* 0x000fe200000010ff */
[----:B---3--:R-:W-:-:S05]  /*ab30*/  FADD.FTZ R93, R29, R30 ;  /* 0x0000001e1d5d7221 */ /* 0x008fca0000010000 */
[----:B------:R-:W3:Y:S01]  /*ab40*/  MUFU.EX2 R49, R49 ;  /* 0x0000003100317308 */ /* 0x000ee20000000800 */
[----:B------:R-:W-:Y:S01]  /*ab50*/  FFMA.FTZ R51, R51, R6, -R113 ;  /* 0x0000000633337223 */ /* 0x000fe20000010871 */
[----:B0-----:R-:W-:-:S06]  /*ab60*/  FADD.FTZ R99, R91, R76 ;  /* 0x0000004c5b637221 */ /* 0x001fcc0000010000 */
[----:B------:R-:W0:Y:S01]  /*ab70*/  MUFU.EX2 R82, R82 ;  /* 0x0000005200527308 */ /* 0x000e220000000800 */
[----:B------:R-:W-:Y:S01]  /*ab80*/  FADD.FTZ R76, R114, R93 ;  /* 0x0000005d724c7221 */ /* 0x000fe20000010000 */
[----:B------:R-:W-:-:S06]  /*ab90*/  FFMA.FTZ R52, R52, R6, -R113 ;  /* 0x0000000634347223 */ /* 0x000fcc0000010871 */
[----:B------:R-:W4:Y:S01]  /*aba0*/  MUFU.EX2 R48, R48 ;  /* 0x0000003000307308 */ /* 0x000f220000000800 */
[----:B-1----:R-:W-:-:S07]  /*abb0*/  FADD.FTZ R94, R92, R99 ;  /* 0x000000635c5e7221 */ /* 0x002fce0000010000 */
[----:B------:R-:W1:Y:S01]  /*abc0*/  MUFU.EX2 R77, R77 ;  /* 0x0000004d004d7308 */ /* 0x000e620000000800 */
[----:B------:R-:W-:Y:S01]  /*abd0*/  F2FP.BF16.F32.PACK_AB R30, R92, R91 ;  /* 0x0000005b5c1e723e */ /* 0x000fe200000010ff */
[----:B------:R-:W-:-:S06]  /*abe0*/  FADD.FTZ R76, R31, R76 ;  /* 0x0000004c1f4c7221 */ /* 0x000fcc0000010000 */
[----:B------:R-:W1:Y:S01]  /*abf0*/  MUFU.EX2 R50, R50 ;  /* 0x0000003200327308 */ /* 0x000e620000000800 */
[----:B------:R-:W-:Y:S01]  /*ac00*/  FFMA.FTZ R53, R53, R6, -R113 ;  /* 0x0000000635357223 */ /* 0x000fe20000010871 */
[----:B--2---:R-:W-:-:S06]  /*ac10*/  FADD.FTZ R91, R81, R94 ;  /* 0x0000005e515b7221 */ /* 0x004fcc0000010000 */
[----:B------:R-:W2:Y:S01]  /*ac20*/  MUFU.EX2 R78, R78 ;  /* 0x0000004e004e7308 */ /* 0x000ea20000000800 */
[----:B---3--:R-:W-:Y:S01]  /*ac30*/  FADD.FTZ R93, R49, R76 ;  /* 0x0000004c315d7221 */ /* 0x008fe20000010000 */
[----:B------:R-:W-:-:S06]  /*ac40*/  FFMA.FTZ R54, R54, R6, -R113 ;  /* 0x0000000636367223 */ /* 0x000fcc0000010871 */
[----:B------:R-:W3:Y:S01]  /*ac50*/  MUFU.EX2 R51, R51 ;  /* 0x0000003300337308 */ /* 0x000ee20000000800 */
[----:B0-----:R-:W-:-:S07]  /*ac60*/  FADD.FTZ R76, R82, R91 ;  /* 0x0000005b524c7221 */ /* 0x001fce0000010000 */
[----:B------:R-:W0:Y:S01]  /*ac70*/  MUFU.EX2 R73, R73 ;  /* 0x0000004900497308 */ /* 0x000e220000000800 */
[----:B----4-:R-:W-:Y:S01]  /*ac80*/  FADD.FTZ R93, R48, R93 ;  /* 0x0000005d305d7221 */ /* 0x010fe20000010000 */
[----:B------:R-:W-:-:S06]  /*ac90*/  FFMA.FTZ R56, R56, R6, -R113 ;  /* 0x0000000638387223 */ /* 0x000fcc0000010871 */
[----:B------:R-:W4:Y:S01]  /*aca0*/  MUFU.EX2 R52, R52 ;  /* 0x0000003400347308 */ /* 0x000f220000000800 */
[----:B-1----:R-:W-:-:S07]  /*acb0*/  FADD.FTZ R91, R77, R76 ;  /* 0x0000004c4d5b7221 */ /* 0x002fce0000010000 */
[----:B------:R-:W1:Y:S01]  /*acc0*/  MUFU.EX2 R74, R74 ;  /* 0x0000004a004a7308 */ /* 0x000e620000000800 */
[----:B------:R-:W-:Y:S01]  /*acd0*/  FADD.FTZ R76, R50, R93 ;  /* 0x0000005d324c7221 */ /* 0x000fe20000010000 */
[----:B--2---:R-:W-:Y:S01]  /*ace0*/  FADD.FTZ R92, R78, R91 ;  /* 0x0000005b4e5c7221 */ /* 0x004fe20000010000 */
[----:B------:R-:W2:Y:S05]  /*acf0*/  LDL R94, [R1+0x48] ;  /* 0x00004800015e7983 */ /* 0x000eaa0000100800 */
[----:B------:R-:W1:Y:S08]  /*ad00*/  MUFU.EX2 R53, R53 ;  /* 0x0000003500357308 */ /* 0x000e700000000800 */
[----:B------:R-:W1:Y:S01]  /*ad10*/  MUFU.EX2 R69, R69 ;  /* 0x0000004500457308 */ /* 0x000e620000000800 */
[----:B---3--:R-:W-:Y:S01]  /*ad20*/  FADD.FTZ R91, R51, R76 ;  /* 0x0000004c335b7221 */ /* 0x008fe20000010000 */
[----:B0-----:R-:W-:-:S06]  /*ad30*/  FADD.FTZ R93, R73, R92 ;  /* 0x0000005c495d7221 */ /* 0x001fcc0000010000 */
[----:B------:R-:W0:Y:S08]  /*ad40*/  MUFU.EX2 R54, R54 ;  /* 0x0000003600367308 */ /* 0x000e300000000800 */
[----:B------:R-:W3:Y:S01]  /*ad50*/  MUFU.EX2 R70, R70 ;  /* 0x0000004600467308 */ /* 0x000ee20000000800 */
[----:B----4-:R-:W-:Y:S01]  /*ad60*/  FADD.FTZ R76, R52, R91 ;  /* 0x0000005b344c7221 */ /* 0x010fe20000010000 */
[----:B-1----:R-:W-:-:S06]  /*ad70*/  FADD.FTZ R92, R74, R93 ;  /* 0x0000005d4a5c7221 */ /* 0x002fcc0000010000 */
[----:B------:R-:W1:Y:S01]  /*ad80*/  MUFU.EX2 R56, R56 ;  /* 0x0000003800387308 */ /* 0x000e620000000800 */
[----:B------:R-:W-:Y:S01]  /*ad90*/  F2FP.BF16.F32.PACK_AB R13, R13, R95 ;  /* 0x0000005f0d0d723e */ /* 0x000fe200000010ff */
[----:B------:R-:W-:Y:S01]  /*ada0*/  FADD.FTZ R91, R53, R76 ;  /* 0x0000004c355b7221 */ /* 0x000fe20000010000 */
[----:B------:R-:W4:Y:S05]  /*adb0*/  LDL R95, [R1+0x8c] ;  /* 0x00008c00015f7983 */ /* 0x000f2a0000100800 */
[----:B------:R-:W1:Y:S01]  /*adc0*/  MUFU.EX2 R66, R66 ;  /* 0x0000004200427308 */ /* 0x000e620000000800 */
[----:B------:R-:W-:Y:S01]  /*add0*/  FADD.FTZ R93, R69, R92 ;  /* 0x0000005c455d7221 */ /* 0x000fe20000010000 */
[----:B0-----:R-:W-:-:S06]  /*ade0*/  FADD.FTZ R91, R54, R91 ;  /* 0x0000005b365b7221 */ /* 0x001fcc0000010000 */
[----:B------:R-:W0:Y:S01]  /*adf0*/  MUFU.EX2 R61, R61 ;  /* 0x0000003d003d7308 */ /* 0x000e220000000800 */
[----:B---3--:R-:W-:Y:S01]  /*ae00*/  FADD.FTZ R76, R70, R93 ;  /* 0x0000005d464c7221 */ /* 0x008fe20000010000 */
[----:B-1----:R-:W-:-:S06]  /*ae10*/  FADD.FTZ R92, R56, R91 ;  /* 0x0000005b385c7221 */ /* 0x002fcc0000010000 */
[----:B------:R-:W1:Y:S01]  /*ae20*/  MUFU.EX2 R62, R62 ;  /* 0x0000003e003e7308 */ /* 0x000e620000000800 */
[----:B------:R-:W-:Y:S01]  /*ae30*/  FADD.FTZ R91, R65, R76 ;  /* 0x0000004c415b7221 */ /* 0x000fe20000010000 */
[----:B------:R-:W-:-:S06]  /*ae40*/  F2FP.BF16.F32.PACK_AB R15, R15, R97 ;  /* 0x000000610f0f723e */ /* 0x000fcc00000010ff */
[----:B------:R-:W3:Y:S01]  /*ae50*/  MUFU.EX2 R46, R46 ;  /* 0x0000002e002e7308 */ /* 0x000ee20000000800 */
[----:B------:R-:W-:Y:S01]  /*ae60*/  FADD.FTZ R76, R66, R91 ;  /* 0x0000005b424c7221 */ /* 0x000fe20000010000 */
[----:B------:R0:W-:Y:S01]  /*ae70*/  STSM.16.M88.4 [R116+0x1e800], R12 ;  /* 0x01e8000c74007844 */ /* 0x0001e20000000200 */
[----:B------:R-:W-:Y:S02]  /*ae80*/  F2FP.BF16.F32.PACK_AB R26, R98, R96 ;  /* 0x00000060621a723e */ /* 0x000fe400000010ff */
[----:B------:R-:W-:Y:S02]  /*ae90*/  F2FP.BF16.F32.PACK_AB R25, R25, R110 ;  /* 0x0000006e1919723e */ /* 0x000fe400000010ff */
[----:B------:R-:W-:Y:S02]  /*aea0*/  F2FP.BF16.F32.PACK_AB R27, R27, R111 ;  /* 0x0000006f1b1b723e */ /* 0x000fe400000010ff */
[----:B------:R-:W-:Y:S02]  /*aeb0*/  F2FP.BF16.F32.PACK_AB R29, R29, R112 ;  /* 0x000000701d1d723e */ /* 0x000fe400000010ff */
[----:B------:R-:W-:Y:S01]  /*aec0*/  F2FP.BF16.F32.PACK_AB R31, R31, R114 ;  /* 0x000000721f1f723e */ /* 0x000fe200000010ff */
[----:B------:R-:W-:Y:S01]  /*aed0*/  STSM.16.M88.4 [R117], R24 ;  /* 0x0000001875007844 */ /* 0x000fe20000000200 */
[----:B0-----:R-:W-:-:S03]  /*aee0*/  FADD.FTZ R13, R61, R76 ;  /* 0x0000004c3d0d7221 */ /* 0x001fc60000010000 */
[----:B------:R0:W-:Y:S01]  /*aef0*/  STSM.16.M88.4 [R115], R28 ;  /* 0x0000001c73007844 */ /* 0x0001e20000000200 */
[----:B-1----:R-:W-:Y:S01]  /*af00*/  FADD.FTZ R13, R62, R13 ;  /* 0x0000000d3e0d7221 */ /* 0x002fe20000010000 */
[----:B------:R-:W1:Y:S01]  /*af10*/  MUFU.EX2 R42, R42 ;  /* 0x0000002a002a7308 */ /* 0x000e620000000800 */
[----:B------:R-:W-:Y:S02]  /*af20*/  F2FP.BF16.F32.PACK_AB R15, R51, R50 ;  /* 0x00000032330f723e */ /* 0x000fe400000010ff */
[----:B0-----:R-:W-:Y:S01]  /*af30*/  F2FP.BF16.F32.PACK_AB R28, R66, R65 ;  /* 0x00000041421c723e */ /* 0x001fe200000010ff */
[----:B---3--:R-:W-:-:S04]  /*af40*/  FADD.FTZ R66, R46, R13 ;  /* 0x0000000d2e427221 */ /* 0x008fc80000010000 */
[----:B------:R-:W-:Y:S01]  /*af50*/  FADD.FTZ R27, R47, R66 ;  /* 0x000000422f1b7221 */ /* 0x000fe20000010000 */
[----:B------:R-:W-:-:S03]  /*af60*/  F2FP.BF16.F32.PACK_AB R13, R48, R49 ;  /* 0x00000031300d723e */ /* 0x000fc600000010ff */
[----:B------:R-:W-:-:S04]  /*af70*/  FADD.FTZ R50, R44, R27 ;  /* 0x0000001b2c327221 */ /* 0x000fc80000010000 */
[----:B------:R-:W-:-:S04]  /*af80*/  FADD.FTZ R49, R45, R50 ;  /* 0x000000322d317221 */ /* 0x000fc80000010000 */
[----:B-1----:R-:W-:-:S04]  /*af90*/  FADD.FTZ R50, R42, R49 ;  /* 0x000000312a327221 */ /* 0x002fc80000010000 */
[----:B------:R-:W-:Y:S02]  /*afa0*/  FADD.FTZ R51, R43, R50 ;  /* 0x000000322b337221 */ /* 0x000fe40000010000 */
[----:B------:R-:W3:Y:S01]  /*afb0*/  LDL R50, [R1+0x88] ;  /* 0x0000880001327983 */ /* 0x000ee20000100800 */
[-CC-:B------:R-:W-:Y:S01]  /*afc0*/  FFMA.FTZ R55, R55, R6.reuse, -R113.reuse ;  /* 0x0000000637377223 */ /* 0x180fe20000010871 */
[----:B------:R-:W-:-:S05]  /*afd0*/  FFMA.FTZ R58, R58, R6, -R113 ;  /* 0x000000063a3a7223 */ /* 0x000fca0000010871 */
[----:B------:R-:W0:Y:S08]  /*afe0*/  MUFU.EX2 R55, R55 ;  /* 0x0000003700377308 */ /* 0x000e300000000800 */
[----:B------:R-:W1:Y:S08]  /*aff0*/  MUFU.EX2 R58, R58 ;  /* 0x0000003a003a7308 */ /* 0x000e700000000800 */
[----:B------:R-:W1:Y:S01]  /*b000*/  MUFU.EX2 R57, R57 ;  /* 0x0000003900397308 */ /* 0x000e620000000800 */
[----:B0-----:R-:W-:-:S07]  /*b010*/  FADD.FTZ R93, R55, R92 ;  /* 0x0000005c375d7221 */ /* 0x001fce0000010000 */
[----:B------:R-:W0:Y:S01]  /*b020*/  MUFU.EX2 R59, R59 ;  /* 0x0000003b003b7308 */ /* 0x000e220000000800 */
[----:B-1----:R-:W-:Y:S01]  /*b030*/  FADD.FTZ R93, R58, R93 ;  /* 0x0000005d3a5d7221 */ /* 0x002fe20000010000 */
[----:B------:R-:W-:-:S06]  /*b040*/  F2FP.BF16.F32.PACK_AB R24, R74, R73 ;  /* 0x000000494a18723e */ /* 0x000fcc00000010ff */
[----:B------:R-:W1:Y:S01]  /*b050*/  MUFU.EX2 R60, R60 ;  /* 0x0000003c003c7308 */ /* 0x000e620000000800 */
[----:B------:R-:W-:Y:S01]  /*b060*/  FADD.FTZ R74, R0, R93 ;  /* 0x0000005d004a7221 */ /* 0x000fe20000010000 */
[----:B------:R-:W-:-:S06]  /*b070*/  FFMA.FTZ R67, R67, R6, -R113 ;  /* 0x0000000643437223 */ /* 0x000fcc0000010871 */
[----:B------:R-:W1:Y:S01]  /*b080*/  MUFU.EX2 R63, R63 ;  /* 0x0000003f003f7308 */ /* 0x000e620000000800 */
[----:B------:R-:W-:Y:S01]  /*b090*/  FADD.FTZ R74, R57, R74 ;  /* 0x0000004a394a7221 */ /* 0x000fe20000010000 */
[----:B------:R-:W-:-:S06]  /*b0a0*/  FFMA.FTZ R72, R72, R6, -R113 ;  /* 0x0000000648487223 */ /* 0x000fcc0000010871 */
[----:B------:R-:W1:Y:S01]  /*b0b0*/  MUFU.EX2 R64, R64 ;  /* 0x0000004000407308 */ /* 0x000e620000000800 */
[----:B0-----:R-:W-:Y:S01]  /*b0c0*/  FADD.FTZ R25, R59, R74 ;  /* 0x0000004a3b197221 */ /* 0x001fe20000010000 */
[----:B------:R-:W-:-:S06]  /*b0d0*/  FFMA.FTZ R75, R75, R6, -R113 ;  /* 0x000000064b4b7223 */ /* 0x000fcc0000010871 */
[----:B------:R-:W0:Y:S01]  /*b0e0*/  MUFU.EX2 R67, R67 ;  /* 0x0000004300437308 */ /* 0x000e220000000800 */
[----:B-1----:R-:W-:-:S07]  /*b0f0*/  FADD.FTZ R48, R60, R25 ;  /* 0x000000193c307221 */ /* 0x002fce0000010000 */
[----:B------:R-:W1:Y:S01]  /*b100*/  MUFU.EX2 R68, R68 ;  /* 0x0000004400447308 */ /* 0x000e620000000800 */
[----:B------:R-:W-:-:S07]  /*b110*/  FADD.FTZ R31, R63, R48 ;  /* 0x000000303f1f7221 */ /* 0x000fce0000010000 */
        /* <DEDUP_REMOVED lines=9> */
[----:B------:R-:W-:-:S07]  /*b1b0*/  FFMA.FTZ R83, R83, R6, -R113 ;  /* 0x0000000653537223 */ /* 0x000fce0000010871 */
[----:B------:R-:W1:Y:S01]  /*b1c0*/  MUFU.EX2 R71, R71 ;  /* 0x0000004700477308 */ /* 0x000e620000000800 */
[----:B------:R-:W-:Y:S01]  /*b1d0*/  F2FP.BF16.F32.PACK_AB R31, R57, R0 ;  /* 0x00000000391f723e */ /* 0x000fe200000010ff */
[----:B------:R-:W-:Y:S01]  /*b1e0*/  FADD.FTZ R0, R40, R51 ;  /* 0x0000003328007221 */ /* 0x000fe20000010000 */
[----:B------:R-:W-:-:S05]  /*b1f0*/  FADD.FTZ R48, R72, R49 ;  /* 0x0000003148307221 */ /* 0x000fca0000010000 */
[----:B------:R-:W2:Y:S01]  /*b200*/  MUFU.EX2 R79, R79 ;  /* 0x0000004f004f7308 */ /* 0x000ea20000000800 */
[----:B------:R-:W-:Y:S01]  /*b210*/  FFMA.FTZ R84, R84, R6, -R113 ;  /* 0x0000000654547223 */ /* 0x000fe20000010871 */
[----:B------:R-:W-:-:S06]  /*b220*/  FADD.FTZ R49, R41, R0 ;  /* 0x0000000029317221 */ /* 0x000fcc0000010000 */
[----:B------:R-:W2:Y:S01]  /*b230*/  MUFU.EX2 R36, R36 ;  /* 0x0000002400247308 */ /* 0x000ea20000000800 */
[----:B0-----:R-:W-:Y:S01]  /*b240*/  FADD.FTZ R48, R75, R48 ;  /* 0x000000304b307221 */ /* 0x001fe20000010000 */
[----:B------:R-:W-:-:S06]  /*b250*/  FFMA.FTZ R85, R85, R6, -R113 ;  /* 0x0000000655557223 */ /* 0x000fcc0000010871 */
[----:B------:R-:W-:Y:S01]  /*b260*/  MUFU.EX2 R80, R80 ;  /* 0x0000005000507308 */ /* 0x000fe20000000800 */
[----:B------:R-:W-:Y:S02]  /*b270*/  F2FP.BF16.F32.PACK_AB R12, R82, R81 ;  /* 0x00000051520c723e */ /* 0x000fe400000010ff */
[----:B------:R-:W-:-:S05]  /*b280*/  F2FP.BF16.F32.PACK_AB R14, R78, R77 ;  /* 0x0000004d4e0e723e */ /* 0x000fca00000010ff */
[----:B------:R-:W0:Y:S01]  /*b290*/  MUFU.EX2 R37, R37 ;  /* 0x0000002500257308 */ /* 0x000e220000000800 */
[----:B------:R-:W-:Y:S01]  /*b2a0*/  F2FP.BF16.F32.PACK_AB R26, R70, R69 ;  /* 0x00000045461a723e */ /* 0x000fe200000010ff */
[----:B-1----:R-:W-:Y:S01]  /*b2b0*/  FADD.FTZ R0, R38, R49 ;  /* 0x0000003126007221 */ /* 0x002fe20000010000 */
[----:B------:R-:W-:Y:S02]  /*b2c0*/  F2FP.BF16.F32.PACK_AB R25, R53, R52 ;  /* 0x000000343519723e */ /* 0x000fe400000010ff */
[----:B------:R-:W-:-:S03]  /*b2d0*/  F2FP.BF16.F32.PACK_AB R27, R56, R54 ;  /* 0x00000036381b723e */ /* 0x000fc600000010ff */
[----:B------:R-:W-:Y:S01]  /*b2e0*/  MUFU.EX2 R83, R83 ;  /* 0x0000005300537308 */ /* 0x000fe20000000800 */
[----:B------:R-:W-:Y:S01]  /*b2f0*/  FADD.FTZ R48, R71, R48 ;  /* 0x0000003047307221 */ /* 0x000fe20000010000 */
[----:B------:R-:W-:Y:S01]  /*b300*/  FFMA.FTZ R86, R86, R6, -R113 ;  /* 0x0000000656567223 */ /* 0x000fe20000010871 */
[----:B------:R-:W-:-:S05]  /*b310*/  F2FP.BF16.F32.PACK_AB R30, R62, R61 ;  /* 0x0000003d3e1e723e */ /* 0x000fca00000010ff */
[----:B------:R-:W1:Y:S01]  /*b320*/  MUFU.EX2 R33, R33 ;  /* 0x0000002100217308 */ /* 0x000e620000000800 */
[----:B------:R-:W-:Y:S01]  /*b330*/  F2FP.BF16.F32.PACK_AB R29, R58, R55 ;  /* 0x000000373a1d723e */ /* 0x000fe200000010ff */
[----:B------:R-:W-:-:S06]  /*b340*/  FFMA.FTZ R87, R87, R6, -R113 ;  /* 0x0000000657577223 */ /* 0x000fcc0000010871 */
[----:B------:R-:W1:Y:S01]  /*b350*/  MUFU.EX2 R84, R84 ;  /* 0x0000005400547308 */ /* 0x000e620000000800 */
[----:B--2---:R2:W-:Y:S07]  /*b360*/  STSM.16.M88.4 [R94], R12 ;  /* 0x0000000c5e007844 */ /* 0x0045ee0000000200 */
[----:B------:R-:W1:Y:S01]  /*b370*/  MUFU.EX2 R35, R35 ;  /* 0x0000002300237308 */ /* 0x000e620000000800 */
[----:B------:R0:W-:Y:S07]  /*b380*/  STSM.16.M88.4 [R116+0x24800], R24 ;  /* 0x0248001874007844 */ /* 0x0001ee0000000200 */
[----:B------:R-:W1:Y:S01]  /*b390*/  MUFU.EX2 R85, R85 ;  /* 0x0000005500557308 */ /* 0x000e620000000800 */
[----:B--2---:R-:W-:-:S07]  /*b3a0*/  FADD.FTZ R15, R39, R0 ;  /* 0x00000000270f7221 */ /* 0x004fce0000010000 */
[----:B------:R-:W2:Y:S01]  /*b3b0*/  MUFU.EX2 R21, R21 ;  /* 0x0000001500157308 */ /* 0x000ea20000000800 */
[----:B0-----:R-:W-:Y:S01]  /*b3c0*/  FADD.FTZ R25, R79, R48 ;  /* 0x000000304f197221 */ /* 0x001fe20000010000 */
[----:B------:R-:W-:Y:S01]  /*b3d0*/  FADD.FTZ R0, R36, R15 ;  /* 0x0000000f24007221 */ /* 0x000fe20000010000 */
[----:B------:R-:W-:-:S05]  /*b3e0*/  FFMA.FTZ R88, R88, R6, -R113 ;  /* 0x0000000658587223 */ /* 0x000fca0000010871 */
[----:B------:R-:W0:Y:S01]  /*b3f0*/  MUFU.EX2 R86, R86 ;  /* 0x0000005600567308 */ /* 0x000e220000000800 */
[----:B------:R-:W-:Y:S01]  /*b400*/  FADD.FTZ R0, R37, R0 ;  /* 0x0000000025007221 */ /* 0x000fe20000010000 */
[----:B------:R-:W-:-:S06]  /*b410*/  FFMA.FTZ R89, R89, R6, -R113 ;  /* 0x0000000659597223 */ /* 0x000fcc0000010871 */
[----:B------:R-:W0:Y:S01]  /*b420*/  MUFU.EX2 R32, R32 ;  /* 0x0000002000207308 */ /* 0x000e220000000800 */
[----:B----4-:R4:W-:Y:S07]  /*b430*/  STSM.16.M88.4 [R95], R28 ;  /* 0x0000001c5f007844 */ /* 0x0109ee0000000200 */
[----:B------:R-:W0:Y:S01]  /*b440*/  MUFU.EX2 R87, R87 ;  /* 0x0000005700577308 */ /* 0x000e220000000800 */
[----:B-1----:R-:W-:Y:S01]  /*b450*/  FADD.FTZ R0, R33, R0 ;  /* 0x0000000021007221 */ /* 0x002fe20000010000 */
[----:B------:R-:W-:Y:S01]  /*b460*/  F2FP.BF16.F32.PACK_AB R12, R47, R46 ;  /* 0x0000002e2f0c723e */ /* 0x000fe200000010ff */
[----:B------:R-:W-:Y:S01]  /*b470*/  FFMA.FTZ R90, R90, R6, -R113 ;  /* 0x000000065a5a7223 */ /* 0x000fe20000010871 */
[----:B------:R-:W-:-:S02]  /*b480*/  F2FP.BF16.F32.PACK_AB R14, R45, R44 ;  /* 0x0000002c2d0e723e */ /* 0x000fc400000010ff */
[----:B------:R-:W-:Y:S02]  /*b490*/  F2FP.BF16.F32.PACK_AB R13, R60, R59 ;  /* 0x0000003b3c0d723e */ /* 0x000fe400000010ff */
[----:B------:R-:W1:Y:S01]  /*b4a0*/  MUFU.EX2 R3, R3 ;  /* 0x0000000300037308 */ /* 0x000e620000000800 */
[----:B----4-:R-:W-:-:S04]  /*b4b0*/  FADD.FTZ R28, R80, R25 ;  /* 0x00000019501c7221 */ /* 0x010fc80000010000 */
[----:B------:R-:W-:-:S03]  /*b4c0*/  FADD.FTZ R29, R83, R28 ;  /* 0x0000001c531d7221 */ /* 0x000fc60000010000 */
[----:B------:R-:W4:Y:S01]  /*b4d0*/  MUFU.EX2 R88, R88 ;  /* 0x0000005800587308 */ /* 0x000f220000000800 */
[----:B------:R-:W-:Y:S01]  /*b4e0*/  F2FP.BF16.F32.PACK_AB R15, R64, R63 ;  /* 0x0000003f400f723e */ /* 0x000fe200000010ff */
[----:B------:R-:W-:Y:S01]  /*b4f0*/  FADD.FTZ R28, R84, R29 ;  /* 0x0000001d541c7221 */ /* 0x000fe20000010000 */
[----:B------:R-:W-:-:S05]  /*b500*/  FADD.FTZ R0, R35, R0 ;  /* 0x0000000023007221 */ /* 0x000fca0000010000 */
[----:B------:R-:W-:Y:S01]  /*b510*/  MUFU.EX2 R7, R7 ;  /* 0x0000000700077308 */ /* 0x000fe20000000800 */
[----:B------:R-:W-:Y:S01]  /*b520*/  FADD.FTZ R29, R85, R28 ;  /* 0x0000001c551d7221 */ /* 0x000fe20000010000 */
[----:B------:R2:W-:Y:S01]  /*b530*/  STSM.16.M88.4 [R115+0x6000], R12 ;  /* 0x0060000c73007844 */ /* 0x0005e20000000200 */
[----:B------:R-:W-:-:S05]  /*b540*/  FFMA.FTZ R105, R105, R6, -R113 ;  /* 0x0000000669697223 */ /* 0x000fca0000010871 */
[----:B------:R-:W4:Y:S01]  /*b550*/  MUFU.EX2 R89, R89 ;  /* 0x0000005900597308 */ /* 0x000f220000000800 */
[----:B------:R-:W-:Y:S01]  /*b560*/  FFMA.FTZ R106, R106, R6, -R113 ;  /* 0x000000066a6a7223 */ /* 0x000fe20000010871 */
[----:B------:R-:W-:-:S06]  /*b570*/  F2FP.BF16.F32.PACK_AB R24, R43, R42 ;  /* 0x0000002a2b18723e */ /* 0x000fcc00000010ff */
[----:B------:R-:W3:Y:S01]  /*b580*/  MUFU.EX2 R8, R8 ;  /* 0x0000000800087308 */ /* 0x000ee20000000800 */
[----:B--2---:R-:W-:Y:S01]  /*b590*/  F2FP.BF16.F32.PACK_AB R12, R39, R38 ;  /* 0x00000026270c723e */ /* 0x004fe200000010ff */
[----:B------:R-:W-:Y:S01]  /*b5a0*/  FADD.FTZ R39, R21, R0 ;  /* 0x0000000015277221 */ /* 0x000fe20000010000 */
[----:B0-----:R-:W-:-:S05]  /*b5b0*/  FADD.FTZ R0, R86, R29 ;  /* 0x0000001d56007221 */ /* 0x001fca0000010000 */
[----:B------:R-:W0:Y:S01]  /*b5c0*/  MUFU.EX2 R90, R90 ;  /* 0x0000005a005a7308 */ /* 0x000e220000000800 */
[----:B------:R-:W-:Y:S01]  /*b5d0*/  FADD.FTZ R28, R32, R39 ;  /* 0x00000027201c7221 */ /* 0x000fe20000010000 */
[----:B------:R-:W-:Y:S01]  /*b5e0*/  F2FP.BF16.F32.PACK_AB R26, R41, R40 ;  /* 0x00000028291a723e */ /* 0x000fe200000010ff */
[----:B------:R-:W-:Y:S01]  /*b5f0*/  FADD.FTZ R15, R87, R0 ;  /* 0x00000000570f7221 */ /* 0x000fe20000010000 */
[----:B------:R-:W-:Y:S01]  /*b600*/  F2FP.BF16.F32.PACK_AB R25, R68, R67 ;  /* 0x000000434419723e */ /* 0x000fe200000010ff */
[--C-:B------:R-:W-:Y:S01]  /*b610*/  FFMA.FTZ R107, R107, R6, -R113.reuse ;  /* 0x000000066b6b7223 */ /* 0x100fe20000010871 */
[----:B------:R-:W-:Y:S02]  /*b620*/  F2FP.BF16.F32.PACK_AB R27, R75, R72 ;  /* 0x000000484b1b723e */ /* 0x000fe400000010ff */
[----:B------:R-:W2:Y:S01]  /*b630*/  MUFU.EX2 R9, R9 ;  /* 0x0000000900097308 */ /* 0x000ea20000000800 */
[-CC-:B------:R-:W-:Y:S01]  /*b640*/  FFMA.FTZ R108, R108, R6.reuse, -R113.reuse ;  /* 0x000000066c6c7223 */ /* 0x180fe20000010871 */
[----:B------:R-:W-:Y:S01]  /*b650*/  FFMA.FTZ R109, R109, R6, -R113 ;  /* 0x000000066d6d7223 */ /* 0x000fe20000010871 */
[----:B-1----:R-:W-:-:S05]  /*b660*/  FADD.FTZ R28, R3, R28 ;  /* 0x0000001c031c7221 */ /* 0x002fca0000010000 */
[----:B------:R-:W1:Y:S01]  /*b670*/  MUFU.EX2 R31, R105 ;  /* 0x00000069001f7308 */ /* 0x000e620000000800 */
[----:B----4-:R-:W-:Y:S01]  /*b680*/  FADD.FTZ R0, R88, R15 ;  /* 0x0000000f58007221 */ /* 0x010fe20000010000 */
[----:B------:R4:W-:Y:S06]  /*b690*/  STSM.16.M88.4 [R94+0x6000], R24 ;  /* 0x006000185e007844 */ /* 0x0009ec0000000200 */
[----:B------:R-:W1:Y:S01]  /*b6a0*/  MUFU.EX2 R10, R10 ;  /* 0x0000000a000a7308 */ /* 0x000e620000000800 */
[----:B------:R-:W-:-:S07]  /*b6b0*/  FADD.FTZ R29, R89, R0 ;  /* 0x00000000591d7221 */ /* 0x000fce0000010000 */
[----:B------:R-:W1:Y:S01]  /*b6c0*/  MUFU.EX2 R106, R106 ;  /* 0x0000006a006a7308 */ /* 0x000e620000000800 */
[----:B----4-:R-:W-:Y:S01]  /*b6d0*/  F2FP.BF16.F32.PACK_AB R26, R32, R21 ;  /* 0x00000015201a723e */ /* 0x010fe200000010ff */
[----:B------:R-:W-:-:S06]  /*b6e0*/  FADD.FTZ R21, R7, R28 ;  /* 0x0000001c07157221 */ /* 0x000fcc0000010000 */
[----:B------:R-:W4:Y:S01]  /*b6f0*/  MUFU.EX2 R11, R11 ;  /* 0x0000000b000b7308 */ /* 0x000f220000000800 */
[----:B---3--:R-:W-:Y:S01]  /*b700*/  FADD.FTZ R0, R8, R21 ;  /* 0x0000001508007221 */ /* 0x008fe20000010000 */
[----:B0-----:R-:W-:-:S06]  /*b710*/  FADD.FTZ R28, R90, R29 ;  /* 0x0000001d5a1c7221 */ /* 0x001fcc0000010000 */
[----:B------:R-:W-:Y:S08]  /*b720*/  MUFU.EX2 R20, R20 ;  /* 0x0000001400147308 */ /* 0x000ff00000000800 */
[----:B------:R-:W-:Y:S08]  /*b730*/  MUFU.EX2 R4, R4 ;  /* 0x0000000400047308 */ /* 0x000ff00000000800 */
[----:B------:R-:W0:Y:S08]  /*b740*/  MUFU.EX2 R107, R107 ;  /* 0x0000006b006b7308 */ /* 0x000e300000000800 */
[----:B------:R-:W-:Y:S08]  /*b750*/  MUFU.EX2 R108, R108 ;  /* 0x0000006c006c7308 */ /* 0x000ff00000000800 */
[----:B------:R-:W3:Y:S01]  /*b760*/  MUFU.EX2 R109, R109 ;  /* 0x0000006d006d7308 */ /* 0x000ee20000000800 */
[----:B--2---:R-:W-:Y:S01]  /*b770*/  FADD.FTZ R21, R9, R0 ;  /* 0x0000000009157221 */ /* 0x004fe20000010000 */
[----:B-1----:R-:W-:Y:S01]  /*b780*/  FADD.FTZ R29, R31, R28 ;  /* 0x0000001c1f1d7221 */ /* 0x002fe20000010000 */
[----:B------:R-:W-:-:S02]  /*b790*/  F2FP.BF16.F32.PACK_AB R14, R37, R36 ;  /* 0x00000024250e723e */ /* 0x000fc400000010ff */
[----:B------:R-:W-:Y:S01]  /*b7a0*/  FADD.FTZ R0, R10, R21 ;  /* 0x000000150a007221 */ /* 0x000fe20000010000 */
[----:B------:R-:W-:Y:S01]  /*b7b0*/  FADD.FTZ R32, R106, R29 ;  /* 0x0000001d6a207221 */ /* 0x000fe20000010000 */
[----:B------:R-:W-:Y:S02]  /*b7c0*/  F2FP.BF16.F32.PACK_AB R13, R79, R71 ;  /* 0x000000474f0d723e */ /* 0x000fe400000010ff */
[----:B------:R-:W-:Y:S02]  /*b7d0*/  F2FP.BF16.F32.PACK_AB R15, R83, R80 ;  /* 0x00000050530f723e */ /* 0x000fe400000010ff */
[----:B------:R-:W-:Y:S02]  /*b7e0*/  F2FP.BF16.F32.PACK_AB R24, R35, R33 ;  /* 0x000000212318723e */ /* 0x000fe400000010ff */
[----:B------:R-:W-:Y:S02]  /*b7f0*/  F2FP.BF16.F32.PACK_AB R25, R85, R84 ;  /* 0x000000545519723e */ /* 0x000fe400000010ff */
[----:B------:R-:W-:-:S02]  /*b800*/  F2FP.BF16.F32.PACK_AB R27, R87, R86 ;  /* 0x00000056571b723e */ /* 0x000fc400000010ff */
[----:B------:R-:W-:Y:S01]  /*b810*/  F2FP.BF16.F32.PACK_AB R28, R7, R3 ;  /* 0x00000003071c723e */ /* 0x000fe200000010ff */
[----:B----4-:R-:W-:Y:S01]  /*b820*/  FADD.FTZ R3, R11, R0 ;  /* 0x000000000b037221 */ /* 0x010fe20000010000 */
[----:B------:R-:W-:Y:S01]  /*b830*/  F2FP.BF16.F32.PACK_AB R30, R9, R8 ;  /* 0x00000008091e723e */ /* 0x000fe200000010ff */
[----:B0-----:R-:W-:Y:S01]  /*b840*/  FADD.FTZ R7, R107, R32 ;  /* 0x000000206b077221 */ /* 0x001fe20000010000 */
[----:B------:R-:W-:Y:S02]  /*b850*/  F2FP.BF16.F32.PACK_AB R8, R11, R10 ;  /* 0x0000000a0b08723e */ /* 0x000fe400000010ff */
[----:B------:R-:W-:Y:S02]  /*b860*/  F2FP.BF16.F32.PACK_AB R29, R89, R88 ;  /* 0x00000058591d723e */ /* 0x000fe400000010ff */
[----:B------:R-:W-:Y:S02]  /*b870*/  F2FP.BF16.F32.PACK_AB R31, R31, R90 ;  /* 0x0000005a1f1f723e */ /* 0x000fe400000010ff */
[----:B------:R-:W-:-:S02]  /*b880*/  F2FP.BF16.F32.PACK_AB R9, R107, R106 ;  /* 0x0000006a6b09723e */ /* 0x000fc400000010ff */
[----:B------:R-:W-:Y:S02]  /*b890*/  F2FP.BF16.F32.PACK_AB R10, R4, R20 ;  /* 0x00000014040a723e */ /* 0x000fe400000010ff */
[----:B---3--:R-:W-:Y:S01]  /*b8a0*/  F2FP.BF16.F32.PACK_AB R11, R109, R108 ;  /* 0x0000006c6d0b723e */ /* 0x008fe200000010ff */
[----:B------:R0:W-:Y:S01]  /*b8b0*/  STSM.16.M88.4 [R116+0x2a800], R12 ;  /* 0x02a8000c74007844 */ /* 0x0001e20000000200 */
[----:B------:R-:W-:-:S03]  /*b8c0*/  FADD.FTZ R108, R108, R7 ;  /* 0x000000076c6c7221 */ /* 0x000fc60000010000 */
[----:B------:R0:W-:Y:S04]  /*b8d0*/  STSM.16.M88.4 [R50], R24 ;  /* 0x0000001832007844 */ /* 0x0001e80000000200 */
[----:B------:R0:W-:Y:S01]  /*b8e0*/  STSM.16.M88.4 [R115+0xc000], R28 ;  /* 0x00c0001c73007844 */ /* 0x0001e20000000200 */
[----:B------:R-:W-:-:S03]  /*b8f0*/  FADD.FTZ R0, R109, R108 ;  /* 0x0000006c6d007221 */ /* 0x000fc60000010000 */
[----:B------:R0:W-:Y:S01]  /*b900*/  STSM.16.M88.4 [R94+0xc000], R8 ;  /* 0x00c000085e007844 */ /* 0x0001e20000000200 */
[----:B------:R1:W-:Y:S06]  /*b910*/  MEMBAR.ALL.CTA ;  /* 0x0000000000007992 */ /* 0x0003ec0000008000 */
[----:B-1----:R-:W1:Y:S04]  /*b920*/  FENCE.VIEW.ASYNC.S ;  /* 0x00000000000073c6 */ /* 0x002e680000000000 */
[----:B------:R0:W-:Y:S01]  /*b930*/  STL [R1+0x2c], R0 ;  /* 0x00002c0001007387 */ /* 0x0001e20000100800 */
[----:B------:R-:W-:Y:S01]  /*b940*/  ISETP.GE.AND P2, PT, R127, 0xc1, PT ;  /* 0x000000c17f00780c */ /* 0x000fe20003f46270 */
[----:B------:R-:W-:-:S02]  /*b950*/  IMAD.MOV.U32 R151, RZ, RZ, RZ ;  /* 0x000000ffff977224 */ /* 0x000fc400078e00ff */
[----:B------:R-:W-:Y:S02]  /*b960*/  FADD.FTZ R3, R20, R3 ;  /* 0x0000000314037221 */ /* 0x000fe40000010000 */
[----:B------:R-:W-:Y:S02]  /*b970*/  IMAD.MOV.U32 R150, RZ, RZ, R151 ;  /* 0x000000ffff967224 */ /* 0x000fe400078e0097 */
[----:B------:R-:W-:Y:S01]  /*b980*/  FADD.FTZ R4, R4, R3 ;  /* 0x0000000304047221 */ /* 0x000fe20000010000 */
        /* <DEDUP_REMOVED lines=30> */
[----:B-1----:R-:W-:Y:S01]  /*bb70*/  NOP ;  /* 0x0000000000007918 */ /* 0x002fe20000000000 */
[----:B0-----:R-:W-:Y:S05]  /*bb80*/  @!P2 BRA `(.L_x_492) ;  /* 0x0000003c00b4a947 */ /* 0x001fea0003800000 */
[----:B------:R-:W-:Y:S02]  /*bb90*/  VIADD R0, R155, 0xfffffffe ;  /* 0xfffffffe9b007836 */ /* 0x000fe40000000000 */
[----:B------:R-:W-:Y:S02]  /*bba0*/  IMAD.MOV.U32 R3, RZ, RZ, R34 ;  /* 0x000000ffff037224 */ /* 0x000fe400078e0022 */
[----:B------:R-:W-:Y:S01]  /*bbb0*/  IMAD.MOV.U32 R7, RZ, RZ, R5 ;  /* 0x000000ffff077224 */ /* 0x000fe200078e0005 */
[----:B------:R0:W-:Y:S04]  /*bbc0*/  STL [R1+0x28], R0 ;  /* 0x0000280001007387 */ /* 0x0001e80000100800 */
[----:B------:R1:W5:Y:S01]  /*bbd0*/  LDL.LU R8, [R1+0x30] ;  /* 0x0000300001087983 */ /* 0x0003620000300800 */
[----:B------:R-:W-:-:S02]  /*bbe0*/  CS2R R150, SRZ ;  /* 0x0000000000967805 */ /* 0x000fc4000001ff00 */
[----:B------:R-:W-:Y:S02]  /*bbf0*/  CS2R R148, SRZ ;  /* 0x0000000000947805 */ /* 0x000fe4000001ff00 */
[----:B------:R-:W-:Y:S02]  /*bc00*/  CS2R R146, SRZ ;  /* 0x0000000000927805 */ /* 0x000fe4000001ff00 */
[----:B------:R-:W-:Y:S02]  /*bc10*/  CS2R R144, SRZ ;  /* 0x0000000000907805 */ /* 0x000fe4000001ff00 */
[----:B------:R-:W-:Y:S01]  /*bc20*/  CS2R R142, SRZ ;  /* 0x00000000008e7805 */ /* 0x000fe2000001ff00 */
[----:B0-----:R-:W-:Y:S01]  /*bc30*/  IMAD.MOV.U32 R0, RZ, RZ, R152 ;  /* 0x000000ffff007224 */ /* 0x001fe200078e0098 */
        /* <DEDUP_REMOVED lines=10> */
[----:B-1----:R-:W-:-:S07]  /*bce0*/  CS2R R120, SRZ ;  /* 0x0000000000787805 */ /* 0x002fce000001ff00 */
.L_x_502:
[----:B------:R-:W2:Y:S01]  /*bcf0*/  LDL R6, [R1+0x78] ;  /* 0x0000780001067983 */ /* 0x000ea20000100800 */
[----:B------:R-:W-:Y:S01]  /*bd00*/  IADD3 R152, R0, 0x1, RZ ;  /* 0x0000000100987810 */ /* 0x000fe20007ffe0ff */
[----:B------:R-:W-:Y:S05]  /*bd10*/  YIELD ;  /* 0x0000000000007946 */ /* 0x000fea0003800000 */
[----:B------:R-:W-:-:S04]  /*bd20*/  ISETP.NE.AND P3, PT, R152, 0x2, PT ;  /* 0x000000029800780c */ /* 0x000fc80003f65270 */
[----:B------:R-:W-:Y:S02]  /*bd30*/  SEL R5, RZ, 0x1, P3 ;  /* 0x00000001ff057807 */ /* 0x000fe40001800000 */
[----:B------:R-:W-:Y:S02]  /*bd40*/  SEL R152, R152, RZ, P3 ;  /* 0x000000ff98987207 */ /* 0x000fe40001800000 */
[----:B--2---:R-:W-:Y:S02]  /*bd50*/  ISETP.NE.AND P2, PT, R6, RZ, PT ;  /* 0x000000ff0600720c */ /* 0x004fe40003f45270 */
[----:B-----5:R-:W-:-:S05]  /*bd60*/  LOP3.LUT R6, R8, R5, RZ, 0x3c, !PT ;  /* 0x0000000508067212 */ /* 0x020fca00078e3cff */
[----:B------:R0:W-:Y:S06]  /*bd70*/  STL [R1+0x30], R6 ;  /* 0x0000300601007387 */ /* 0x0001ec0000100800 */
[----:B------:R-:W-:Y:S05]  /*bd80*/  @P2 BRA `(.L_x_493) ;  /* 0x0000000000302947 */ /* 0x000fea0003800000 */
[----:B------:R-:W-:Y:S05]  /*bd90*/  @!P0 BRA `(.L_x_494) ;  /* 0x0000000000048947 */ /* 0x000fea0003800000 */
[----:B------:R-:W-:Y:S01]  /*bda0*/  BPT.TRAP 0x1 ;  /* 0x000000040000795c */ /* 0x000fe20000300000 */
.L_x_494:
[----:B------:R-:W-:Y:S01]  /*bdb0*/  IMAD R5, R152, 0x8, R2 ;  /* 0x0000000898057824 */ /* 0x000fe200078e0202 */
[----:B0-----:R-:W-:-:S04]  /*bdc0*/  SHF.L.U32 R6, R6, 0x1f, RZ ;  /* 0x0000001f06067819 */ /* 0x001fc800000006ff */
[----:B------:R0:W1:Y:S01]  /*bdd0*/  SYNCS.PHASECHK.TRANS64.TRYWAIT P3, [R5+URZ+0x30830], R6 ;  /* 0x03083006050075a7 */ /* 0x000062000806017f */
[----:B------:R-:W-:Y:S05]  /*bde0*/  @!P0 BRA `(.L_x_495) ;  /* 0x0000000000048947 */ /* 0x000fea0003800000 */
[----:B------:R-:W-:Y:S01]  /*bdf0*/  BPT.TRAP 0x1 ;  /* 0x000000040000795c */ /* 0x000fe20000300000 */
.L_x_495:
[----:B------:R-:W-:Y:S04]  /*be00*/  BSSY B0, `(.L_x_493) ;  /* 0x0000004000007945 */ /* 0x000fe80003800000 */
[----:B-1----:R-:W-:Y:S05]  /*be10*/  @P3 BRA `(.L_x_496) ;  /* 0x0000000000083947 */ /* 0x002fea0003800000 */
[----:B------:R-:W1:Y:S02]  /*be20*/  SYNCS.PHASECHK.TRANS64.TRYWAIT P3, [R5+URZ+0x30830], R6 ;  /* 0x03083006050075a7 */ /* 0x000e64000806017f */
[----:B-1----:R-:W-:Y:S05]  /*be30*/  @!P3 BRA `(.L_x_497) ;  /* 0x000000cc000cb947 */ /* 0x002fea0003800000 */
.L_x_496:
[----:B------:R-:W-:Y:S05]  /*be40*/  BSYNC B0 ;  /* 0x0000000000007941 */ /* 0x000fea0003800000 */
.L_x_493:
[----:B01----:R-:W2:Y:S04]  /*be50*/  LDL R6, [R1+0x7c] ;  /* 0x00007c0001067983 */ /* 0x003ea80000100800 */
[----:B------:R-:W3:Y:S01]  /*be60*/  LDL.64 R20, [R1+0x50] ;  /* 0x0000500001147983 */ /* 0x000ee20000100a00 */
[----:B------:R-:W-:Y:S01]  /*be70*/  MOV R15, 0x40000040 ;  /* 0x40000040000f7802 */ /* 0x000fe20000000f00 */
[----:B------:R-:W-:Y:S05]  /*be80*/  WARPSYNC.ALL ;  /* 0x0000000000007948 */ /* 0x000fea0003800000 */
[----:B------:R-:W-:Y:S01]  /*be90*/  R2UR UR15, R15 ;  /* 0x000000000f0f72ca */ /* 0x000fe200000e0000 */
[----:B------:R-:W0:Y:S01]  /*bea0*/  S2R R5, SR_TID.X ;  /* 0x0000000000057919 */ /* 0x000e220000002100 */
[----:B------:R-:W-:-:S02]  /*beb0*/  IMAD.MOV.U32 R13, RZ, RZ, 0x40000040 ;  /* 0x40000040ff0d7424 */ /* 0x000fc400078e00ff */
[----:B------:R-:W-:-:S03]  /*bec0*/  IMAD.MOV.U32 R11, RZ, RZ, 0x40000040 ;  /* 0x40000040ff0b7424 */ /* 0x000fc600078e00ff */
[----:B------:R-:W-:Y:S02]  /*bed0*/  R2UR UR11, R13 ;  /* 0x000000000d0b72ca */ /* 0x000fe400000e0000 */
[----:B0-----:R-:W-:-:S05]  /*bee0*/  SHF.R.U32.HI R5, RZ, 0x7, R5 ;  /* 0x00000007ff057819 */ /* 0x001fca0000011605 */
[----:B------:R-:W-:-:S05]  /*bef0*/  VIADD R5, R5, 0x8 ;  /* 0x0000000805057836 */ /* 0x000fca0000000000 */
[----:B------:R0:W-:Y:S01]  /*bf00*/  BAR.SYNC.DEFER_BLOCKING R5, 0x100 ;  /* 0x000400050000751d */ /* 0x0001e20000010000 */
[----:B------:R-:W-:-:S05]  /*bf10*/  R2UR UR7, R11 ;  /* 0x000000000b0772ca */ /* 0x000fca00000e0000 */
[----:B------:R-:W-:Y:S01]  /*bf20*/  WARPGROUP.ARRIVE ;  /* 0x00000000000079c5 */ /* 0x000fe20000000000 */
[----:B--2---:R-:W-:-:S04]  /*bf30*/  IMAD R10, R152, 0x600, R6 ;  /* 0x00000600980a7824 */ /* 0x004fc800078e0206 */
[----:B------:R-:W-:-:S05]  /*bf40*/  VIADD R14, R10, 0x4 ;  /* 0x000000040a0e7836 */ /* 0x000fca0000000000 */
[----:B------:R-:W-:Y:S02]  /*bf50*/  R2UR UR14, R14 ;  /* 0x000000000e0e72ca */ /* 0x000fe400000e0000 */
[----:B------:R-:W2:Y:S01]  /*bf60*/  LDL.64 R14, [R1+0x68] ;  /* 0x00006800010e7983 */ /* 0x000ea20000100a00 */
[----:B------:R-:W-:-:S05]  /*bf70*/  VIADD R12, R10, 0x2 ;  /* 0x000000020a0c7836 */ /* 0x000fca0000000000 */
[----:B------:R-:W-:Y:S02]  /*bf80*/  R2UR UR10, R12 ;  /* 0x000000000c0a72ca */ /* 0x000fe400000e0000 */
[----:B------:R-:W4:Y:S01]  /*bf90*/  LDL.64 R12, [R1+0x60] ;  /* 0x00006000010c7983 */ /* 0x000f220000100a00 */
[----:B---3--:R-:W-:Y:S02]  /*bfa0*/  R2UR UR4, R20 ;  /* 0x00000000140472ca */ /* 0x008fe400000e0000 */
[----:B------:R-:W-:Y:S02]  /*bfb0*/  R2UR UR5, R21 ;  /* 0x00000000150572ca */ /* 0x000fe400000e0000 */
[----:B------:R-:W-:Y:S01]  /*bfc0*/  R2UR UR6, R10 ;  /* 0x000000000a0672ca */ /* 0x000fe200000e0000 */
[----:B------:R-:W3:-:S12]  /*bfd0*/  LDL.64 R20, [R1+0x58] ;  /* 0x0000580001147983 */ /* 0x000ed80000100a00 */
[----:B------:R-:W-:Y:S03]  /*bfe0*/  HGMMA.64x192x16.F32.BF16 R24, gdesc[UR4], RZ, !UPT, gsb0 ;  /* 0x02e00000041879f0 */ /* 0x000fe6000c0018ff */
[----:B------:R-:W-:Y:S02]  /*bff0*/  WARPGROUP.DEPBAR.LE gsb0, 0x0 ;  /* 0x00008000000079c5 */ /* 0x000fe40000010000 */
[----:B------:R-:W-:Y:S01]  /*c000*/  WARPGROUP.ARRIVE ;  /* 0x00000000000079c5 */ /* 0x000fe20000000000 */
[----:B--2---:R-:W-:Y:S02]  /*c010*/  R2UR UR8, R14 ;  /* 0x000000000e0872ca */ /* 0x004fe400000e0000 */
[----:B------:R-:W-:-:S13]  /*c020*/  R2UR UR9, R15 ;  /* 0x000000000f0972ca */ /* 0x000fda00000e0000 */
[----:B------:R-:W-:Y:S01]  /*c030*/  HGMMA.64x192x16.F32.BF16 R24, gdesc[UR8], R24, gsb0 ;  /* 0x02e00000081879f0 */ /* 0x000fe20008001818 */
[----:B----4-:R-:W-:Y:S02]  /*c040*/  R2UR UR12, R12 ;  /* 0x000000000c0c72ca */ /* 0x010fe400000e0000 */
[----:B------:R-:W-:Y:S01]  /*c050*/  R2UR UR13, R13 ;  /* 0x000000000d0d72ca */ /* 0x000fe200000e0000 */
[----:B------:R-:W-:Y:S01]  /*c060*/  VIADD R10, R10, 0x6 ;  /* 0x000000060a0a7836 */ /* 0x000fe20000000000 */
[----:B------:R-:W-:Y:S02]  /*c070*/  R2UR UR19, R11 ;  /* 0x000000000b1372ca */ /* 0x000fe400000e0000 */
[----:B---3--:R-:W-:Y:S02]  /*c080*/  R2UR UR16, R20 ;  /* 0x00000000141072ca */ /* 0x008fe400000e0000 */
[----:B------:R-:W-:Y:S02]  /*c090*/  R2UR UR18, R10 ;  /* 0x000000000a1272ca */ /* 0x000fe400000e0000 */
[----:B------:R-:W-:Y:S01]  /*c0a0*/  R2UR UR17, R21 ;  /* 0x00000000151172ca */ /* 0x000fe200000e0000 */
[----:B------:R-:W-:-:S02]  /*c0b0*/  WARPGROUP.DEPBAR.LE gsb0, 0x0 ;  /* 0x00008000000079c5 */ /* 0x000fc40000010000 */
[----:B------:R-:W-:-:S06]  /*c0c0*/  WARPGROUP.ARRIVE ;  /* 0x00000000000079c5 */ /* 0x000fcc0000000000 */
        /* <DEDUP_REMOVED lines=8> */
.L_x_499:
[----:B------:R-:W-:Y:S01]  /*c150*/  SHF.L.U32 R5, R8, 0x1f, RZ ;  /* 0x0000001f08057819 */ /* 0x000fe200000006ff */
[----:B------:R-:W-:-:S04]  /*c160*/  IMAD R6, R0, 0x8, R2 ;  /* 0x0000000800067824 */ /* 0x000fc800078e0202 */
[----:B------:R0:W1:Y:S01]  /*c170*/  SYNCS.PHASECHK.TRANS64.TRYWAIT P2, [R6+URZ+0x30850], R5 ;  /* 0x03085005060075a7 */ /* 0x000062000804017f */
[----:B------:R-:W-:Y:S05]  /*c180*/  @!P0 BRA `(.L_x_500) ;  /* 0x0000000000048947 */ /* 0x000fea0003800000 */
[----:B------:R-:W-:Y:S01]  /*c190*/  BPT.TRAP 0x1 ;  /* 0x000000040000795c */ /* 0x000fe20000300000 */
.L_x_500:
[----:B-1----:R-:W-:Y:S05]  /*c1a0*/  @P2 BRA `(.L_x_498) ;  /* 0x0000000000082947 */ /* 0x002fea0003800000 */
[----:B------:R-:W1:Y:S02]  /*c1b0*/  SYNCS.PHASECHK.TRANS64.TRYWAIT P2, [R6+URZ+0x30850], R5 ;  /* 0x03085005060075a7 */ /* 0x000e64000804017f */
[----:B-1----:R-:W-:Y:S05]  /*c1c0*/  @!P2 BRA `(.L_x_501) ;  /* 0x000000c8003ca947 */ /* 0x002fea0003800000 */
.L_x_498:
[----:B------:R-:W-:Y:S05]  /*c1d0*/  WARPSYNC.ALL ;  /* 0x0000000000007948 */ /* 0x000fea0003800000 */
[----:B------:R-:W-:Y:S01]  /*c1e0*/  ULDC UR4, c[0x0][0x9d8] ;  /* 0x0002760000047ab9 */ /* 0x000fe20000000800 */
[----:B------:R2:W-:Y:S01]  /*c1f0*/  STL [R1+0xc0], R19 ;  /* 0x0000c01301007387 */ /* 0x0005e20000100800 */
[----:B------:R-:W-:Y:S01]  /*c200*/  FMUL.FTZ R25, R25, UR4 ;  /* 0x0000000419197c20 */ /* 0x000fe20008410000 */
[----:B------:R-:W-:Y:S01]  /*c210*/  FMUL.FTZ R35, R35, UR4 ;  /* 0x0000000423237c20 */ /* 0x000fe20008410000 */
[----:B------:R-:W-:Y:S01]  /*c220*/  FMUL.FTZ R24, R24, UR4 ;  /* 0x0000000418187c20 */ /* 0x000fe20008410000 */
[----:B------:R-:W-:Y:S01]  /*c230*/  FMUL.FTZ R28, R28, UR4 ;  /* 0x000000041c1c7c20 */ /* 0x000fe20008410000 */
[----:B------:R-:W3:Y:S01]  /*c240*/  MUFU.TANH R9, R25 ;  /* 0x0000001900097308 */ /* 0x000ee20000002400 */
[----:B------:R-:W-:Y:S01]  /*c250*/  FMUL.FTZ R26, R26, UR4 ;  /* 0x000000041a1a7c20 */ /* 0x000fe20008410000 */
[----:B------:R-:W-:Y:S01]  /*c260*/  FMUL.FTZ R29, R29, UR4 ;  /* 0x000000041d1d7c20 */ /* 0x000fe20008410000 */
[----:B------:R-:W-:Y:S01]  /*c270*/  FMUL.FTZ R36, R36, UR4 ;  /* 0x0000000424247c20 */ /* 0x000fe20008410000 */
[----:B------:R-:W-:Y:S01]  /*c280*/  FMUL.FTZ R30, R30, UR4 ;  /* 0x000000041e1e7c20 */ /* 0x000fe20008410000 */
[----:B------:R-:W-:Y:S01]  /*c290*/  FMUL.FTZ R33, R33, UR4 ;  /* 0x0000000421217c20 */ /* 0x000fe20008410000 */
[----:B------:R-:W-:Y:S01]  /*c2a0*/  FMUL.FTZ R32, R32, UR4 ;  /* 0x0000000420207c20 */ /* 0x000fe20008410000 */
[----:B------:R-:W-:Y:S01]  /*c2b0*/  STL [R1+0xbc], R18 ;  /* 0x0000bc1201007387 */ /* 0x000fe20000100800 */
[----:B01----:R3:W0:Y:S01]  /*c2c0*/  MUFU.TANH R5, R35 ;  /* 0x0000002300057308 */ /* 0x0036220000002400 */
[----:B------:R-:W-:Y:S01]  /*c2d0*/  FMUL.FTZ R34, R34, UR4 ;  /* 0x0000000422227c20 */ /* 0x000fe20008410000 */
[----:B------:R-:W-:Y:S01]  /*c2e0*/  FMUL.FTZ R10, R53, UR4 ;  /* 0x00000004350a7c20 */ /* 0x000fe20008410000 */
[----:B------:R1:W-:Y:S01]  /*c2f0*/  STL [R1+0xb8], R17 ;  /* 0x0000b81101007387 */ /* 0x0003e20000100800 */
[----:B------:R-:W-:Y:S01]  /*c300*/  FMUL.FTZ R37, R37, UR4 ;  /* 0x0000000425257c20 */ /* 0x000fe20008410000 */
[----:B------:R-:W-:Y:S01]  /*c310*/  FMUL.FTZ R157, R40, UR4 ;  /* 0x00000004289d7c20 */ /* 0x000fe20008410000 */
[----:B------:R-:W-:Y:S01]  /*c320*/  FMUL.FTZ R13, R60, UR4 ;  /* 0x000000043c0d7c20 */ /* 0x000fe20008410000 */
[----:B------:R-:W-:Y:S01]  /*c330*/  FMUL.FTZ R156, R41, UR4 ;  /* 0x00000004299c7c20 */ /* 0x000fe20008410000 */
[----:B------:R-:W4:Y:S01]  /*c340*/  MUFU.TANH R6, R24 ;  /* 0x0000001800067308 */ /* 0x000f220000002400 */
[----:B---3--:R-:W-:-:S02]  /*c350*/  IMAD.MOV.U32 R35, RZ, RZ, R9 ;  /* 0x000000ffff237224 */ /* 0x008fc400078e0009 */
[----:B------:R-:W-:Y:S01]  /*c360*/  FMUL.FTZ R31, R31, UR4 ;  /* 0x000000041f1f7c20 */ /* 0x000fe20008410000 */
[----:B------:R-:W-:Y:S01]  /*c370*/  FMUL.FTZ R155, R44, UR4 ;  /* 0x000000042c9b7c20 */ /* 0x000fe20008410000 */
[----:B------:R3:W-:Y:S01]  /*c380*/  STL [R1+0xb4], R16 ;  /* 0x0000b41001007387 */ /* 0x0007e20000100800 */
[----:B------:R-:W-:Y:S01]  /*c390*/  FMUL.FTZ R45, R45, UR4 ;  /* 0x000000042d2d7c20 */ /* 0x000fe20008410000 */
[----:B------:R-:W-:Y:S01]  /*c3a0*/  FMUL.FTZ R44, R48, UR4 ;  /* 0x00000004302c7c20 */ /* 0x000fe20008410000 */
[----:B------:R-:W-:Y:S01]  /*c3b0*/  FMUL.FTZ R9, R52, UR4 ;  /* 0x0000000434097c20 */ /* 0x000fe20008410000 */
[----:B------:R1:W-:Y:S01]  /*c3c0*/  MUFU.TANH R8, R28 ;  /* 0x0000001c00087308 */ /* 0x0003e20000002400 */
[----:B0-----:R-:W-:Y:S01]  /*c3d0*/  MOV R53, R5 ;  /* 0x0000000500357202 */ /* 0x001fe20000000f00 */
[----:B------:R-:W-:Y:S01]  /*c3e0*/  FMUL.FTZ R11, R56, UR4 ;  /* 0x00000004380b7c20 */ /* 0x000fe20008410000 */
[----:B------:R-:W-:Y:S01]  /*c3f0*/  FMUL.FTZ R12, R57, UR4 ;  /* 0x00000004390c7c20 */ /* 0x000fe20008410000 */
[----:B------:R-:W-:Y:S01]  /*c400*/  FMUL.FTZ R38, R38, UR4 ;  /* 0x0000000426267c20 */ /* 0x000fe20008410000 */
[----:B------:R-:W-:Y:S01]  /*c410*/  FMUL.FTZ R20, R65, UR4 ;  /* 0x0000000441147c20 */ /* 0x000fe20008410000 */
[----:B------:R-:W-:Y:S01]  /*c420*/  FMUL.FTZ R27, R27, UR4 ;  /* 0x000000041b1b7c20 */ /* 0x000fe20008410000 */
[----:B------:R-:W-:Y:S01]  /*c430*/  FMUL.FTZ R40, R100, UR4 ;  /* 0x0000000464287c20 */ /* 0x000fe20008410000 */
[----:B--2---:R-:W-:Y:S01]  /*c440*/  MUFU.TANH R19, R26 ;  /* 0x0000001a00137308 */ /* 0x004fe20000002400 */
[----:B----4-:R-:W-:Y:S01]  /*c450*/  FMNMX.FTZ R5, R6, R7, !PT ;  /* 0x0000000706057209 */ /* 0x010fe20007810000 */
[----:B-1----:R-:W-:Y:S01]  /*c460*/  FMUL.FTZ R28, R72, UR4 ;  /* 0x00000004481c7c20 */ /* 0x002fe20008410000 */
[----:B------:R-:W-:Y:S01]  /*c470*/  FMUL.FTZ R41, R101, UR4 ;  /* 0x0000000465297c20 */ /* 0x000fe20008410000 */
[----:B------:R-:W-:Y:S01]  /*c480*/  FMUL.FTZ R100, R105, UR4 ;  /* 0x0000000469647c20 */ /* 0x000fe20008410000 */
[----:B------:R-:W-:Y:S01]  /*c490*/  FMNMX.FTZ R5, R35, R5, !PT ;  /* 0x0000000523057209 */ /* 0x000fe20007810000 */
[----:B------:R-:W-:Y:S01]  /*c4a0*/  FMUL.FTZ R101, R108, UR4 ;  /* 0x000000046c657c20 */ /* 0x000fe20008410000 */
[----:B------:R-:W-:Y:S01]  /*c4b0*/  FMUL.FTZ R108, R112, UR4 ;  /* 0x00000004706c7c20 */ /* 0x000fe20008410000 */
[----:B------:R0:W-:Y:S01]  /*c4c0*/  MUFU.TANH R26, R29 ;  /* 0x0000001d001a7308 */ /* 0x0001e20000002400 */
[----:B------:R-:W-:Y:S01]  /*c4d0*/  FMUL.FTZ R112, R116, UR4 ;  /* 0x0000000474707c20 */ /* 0x000fe20008410000 */
[----:B------:R-:W-:Y:S01]  /*c4e0*/  ULDC UR5, c[0x0][0x988] ;  /* 0x0002620000057ab9 */ /* 0x000fe20000000800 */
[----:B------:R-:W-:Y:S01]  /*c4f0*/  FMUL.FTZ R47, R47, UR4 ;  /* 0x000000042f2f7c20 */ /* 0x000fe20008410000 */
[----:B------:R-:W-:Y:S01]  /*c500*/  FMUL.FTZ R43, R43, UR4 ;  /* 0x000000042b2b7c20 */ /* 0x000fe20008410000 */
[----:B------:R-:W-:Y:S01]  /*c510*/  FMUL.FTZ R46, R46, UR4 ;  /* 0x000000042e2e7c20 */ /* 0x000fe20008410000 */
[----:B------:R-:W-:Y:S01]  /*c520*/  FMUL.FTZ R39, R39, UR4 ;  /* 0x0000000427277c20 */ /* 0x000fe20008410000 */
[----:B------:R-:W-:Y:S01]  /*c530*/  FMUL.FTZ R42, R42, UR4 ;  /* 0x000000042a2a7c20 */ /* 0x000fe20008410000 */
[----:B------:R1:W2:Y:S01]  /*c540*/  MUFU.TANH R14, R36 ;  /* 0x00000024000e7308 */ /* 0x0002a20000002400 */
[----:B0-----:R-:W-:Y:S01]  /*c550*/  FMUL.FTZ R29, R76, UR4 ;  /* 0x000000044c1d7c20 */ /* 0x001fe20008410000 */
[----:B------:R-:W-:Y:S01]  /*c560*/  FMUL.FTZ R54, R54, UR4 ;  /* 0x0000000436367c20 */ /* 0x000fe20008410000 */
[----:B------:R-:W-:Y:S01]  /*c570*/  FMUL.FTZ R58, R58, UR4 ;  /* 0x000000043a3a7c20 */ /* 0x000fe20008410000 */
[----:B------:R-:W-:Y:S01]  /*c580*/  FMUL.FTZ R48, R62, UR4 ;  /* 0x000000043e307c20 */ /* 0x000fe20008410000 */
[----:B------:R-:W-:Y:S01]  /*c590*/  FMUL.FTZ R50, R50, UR4 ;  /* 0x0000000432327c20 */ /* 0x000fe20008410000 */
[----:B------:R-:W-:Y:S01]  /*c5a0*/  FMUL.FTZ R55, R55, UR4 ;  /* 0x0000000437377c20 */ /* 0x000fe20008410000 */
[----:B------:R-:W-:Y:S01]  /*c5b0*/  FMUL.FTZ R51, R51, UR4 ;  /* 0x0000000433337c20 */ /* 0x000fe20008410000 */
[----:B------:R-:W-:Y:S01]  /*c5c0*/  MUFU.TANH R17, R30 ;  /* 0x0000001e00117308 */ /* 0x000fe20000002400 */
[----:B-1----:R-:W-:-:S07]  /*c5d0*/  FMUL.FTZ R36, R93, UR4 ;  /* 0x000000045d247c20 */ /* 0x002fce0008410000 */
[----:B------:R0:W1:Y:S01]  /*c5e0*/  MUFU.TANH R15, R33 ;  /* 0x00000021000f7308 */ /* 0x0000620000002400 */
[----:B--2---:R-:W-:Y:S02]  /*c5f0*/  IMAD.MOV.U32 R60, RZ, RZ, R14 ;  /* 0x000000ffff3c7224 */ /* 0x004fe400078e000e */
[----:B------:R-:W-:-:S05]  /*c600*/  FMUL.FTZ R14, R61, UR4 ;  /* 0x000000043d0e7c20 */ /* 0x000fca0008410000 */
[----:B------:R2:W-:Y:S01]  /*c610*/  MUFU.TANH R30, R32 ;  /* 0x00000020001e7308 */ /* 0x0005e20000002400 */
[----:B0-----:R-:W-:-:S07]  /*c620*/  FMUL.FTZ R33, R73, UR4 ;  /* 0x0000000449217c20 */ /* 0x001fce0008410000 */
[----:B------:R0:W4:Y:S01]  /*c630*/  MUFU.TANH R21, R34 ;  /* 0x0000002200157308 */ /* 0x0001220000002400 */
[----:B-1----:R-:W-:Y:S02]  /*c640*/  IMAD.MOV.U32 R61, RZ, RZ, R15 ;  /* 0x000000ffff3d7224 */ /* 0x002fe400078e000f */
[----:B------:R-:W-:Y:S01]  /*c650*/  FMUL.FTZ R15, R64, UR4 ;  /* 0x00000004400f7c20 */ /* 0x000fe20008410000 */
[----:B--2---:R-:W-:Y:S01]  /*c660*/  FMUL.FTZ R32, R77, UR4 ;  /* 0x000000044d207c20 */ /* 0x004fe20008410000 */
[----:B------:R-:W-:-:S03]  /*c670*/  FMUL.FTZ R64, R59, UR4 ;  /* 0x000000043b407c20 */ /* 0x000fc60008410000 */
[----:B------:R1:W2:Y:S01]  /*c680*/  MUFU.TANH R25, R37 ;  /* 0x0000002500197308 */ /* 0x0002a20000002400 */
[----:B0-----:R-:W-:Y:S02]  /*c690*/  IMAD.MOV.U32 R34, RZ, RZ, R8 ;  /* 0x000000ffff227224 */ /* 0x001fe400078e0008 */
[----:B------:R-:W-:Y:S01]  /*c6a0*/  FMUL.FTZ R8, R49, UR4 ;  /* 0x0000000431087c20 */ /* 0x000fe20008410000 */
[----:B------:R-:W-:Y:S02]  /*c6b0*/  FMUL.FTZ R49, R63, UR4 ;  /* 0x000000043f317c20 */ /* 0x000fe40008410000 */
[----:B------:R-:W-:Y:S02]  /*c6c0*/  FMNMX.FTZ R5, R34, R5, !PT ;  /* 0x0000000522057209 */ /* 0x000fe40007810000 */
[----:B------:R-:W0:Y:S01]  /*c6d0*/  MUFU.TANH R157, R157 ;  /* 0x0000009d009d7308 */ /* 0x000e220000002400 */
[----:B----4-:R-:W-:Y:S01]  /*c6e0*/  IMAD.MOV.U32 R56, RZ, RZ, R21 ;  /* 0x000000ffff387224 */ /* 0x010fe200078e0015 */
[----:B------:R-:W-:Y:S01]  /*c6f0*/  FMNMX.FTZ R5, R26, R5, !PT ;  /* 0x000000051a057209 */ /* 0x000fe20007810000 */
[----:B------:R-:W-:Y:S01]  /*c700*/  FMUL.FTZ R21, R68, UR4 ;  /* 0x0000000444157c20 */ /* 0x000fe20008410000 */
[----:B-1----:R-:W-:-:S02]  /*c710*/  FMUL.FTZ R37, R96, UR4 ;  /* 0x0000000460257c20 */ /* 0x002fc40008410000 */
[----:B------:R-:W-:Y:S02]  /*c720*/  FMNMX.FTZ R5, R30, R5, !PT ;  /* 0x000000051e057209 */ /* 0x000fe40007810000 */
[----:B------:R-:W1:Y:S02]  /*c730*/  MUFU.TANH R156, R156 ;  /* 0x0000009c009c7308 */ /* 0x000e640000002400 */
[----:B------:R-:W-:-:S04]  /*c740*/  FMNMX.FTZ R5, R61, R5, !PT ;  /* 0x000000053d057209 */ /* 0x000fc80007810000 */
[----:B------:R-:W-:Y:S02]  /*c750*/  FMNMX.FTZ R5, R60, R5, !PT ;  /* 0x000000053c057209 */ /* 0x000fe40007810000 */
[----:B---3--:R3:W-:Y:S08]  /*c760*/  MUFU.TANH R16, R31 ;  /* 0x0000001f00107308 */ /* 0x0087f00000002400 */
[----:B------:R-:W4:Y:S01]  /*c770*/  MUFU.TANH R155, R155 ;  /* 0x0000009b009b7308 */ /* 0x000f220000002400 */
[----:B---3--:R-:W-:Y:S01]  /*c780*/  FMUL.FTZ R31, R81, UR4 ;  /* 0x00000004511f7c20 */ /* 0x008fe20008410000 */
[----:B--2---:R-:W-:-:S02]  /*c790*/  IMAD.MOV.U32 R81, RZ, RZ, R25 ;  /* 0x000000ffff517224 */ /* 0x004fc400078e0019 */
[----:B------:R-:W-:Y:S01]  /*c7a0*/  FMUL.FTZ R25, R84, UR4 ;  /* 0x0000000454197c20 */ /* 0x000fe20008410000 */
[----:B------:R-:W-:Y:S02]  /*c7b0*/  IMAD.MOV.U32 R84, RZ, RZ, R30 ;  /* 0x000000ffff547224 */ /* 0x000fe400078e001e */
[----:B------:R-:W-:Y:S01]  /*c7c0*/  FMUL.FTZ R30, R85, UR4 ;  /* 0x00000004551e7c20 */ /* 0x000fe20008410000 */
[----:B------:R-:W-:Y:S01]  /*c7d0*/  IMAD.MOV.U32 R85, RZ, RZ, R26 ;  /* 0x000000ffff557224 */ /* 0x000fe200078e001a */
[----:B------:R-:W-:Y:S01]  /*c7e0*/  FMNMX.FTZ R5, R81, R5, !PT ;  /* 0x0000000551057209 */ /* 0x000fe20007810000 */
[----:B------:R-:W2:Y:S01]  /*c7f0*/  MUFU.TANH R45, R45 ;  /* 0x0000002d002d7308 */ /* 0x000ea20000002400 */
[----:B------:R-:W-:Y:S01]  /*c800*/  FMUL.FTZ R26, R88, UR4 ;  /* 0x00000004581a7c20 */ /* 0x000fe20008410000 */
[----:B------:R-:W-:Y:S01]  /*c810*/  IMAD.MOV.U32 R88, RZ, RZ, R34 ;  /* 0x000000ffff587224 */ /* 0x000fe200078e0022 */
[----:B0-----:R-:W-:Y:S01]  /*c820*/  FMNMX.FTZ R5, R157, R5, !PT ;  /* 0x000000059d057209 */ /* 0x001fe20007810000 */
[----:B------:R-:W-:Y:S01]  /*c830*/  FMUL.FTZ R34, R89, UR4 ;  /* 0x0000000459227c20 */ /* 0x000fe20008410000 */
[----:B------:R-:W-:-:S02]  /*c840*/  IMAD.MOV.U32 R89, RZ, RZ, R35 ;  /* 0x000000ffff597224 */ /* 0x000fc400078e0023 */
[----:B------:R-:W-:Y:S01]  /*c850*/  FMUL.FTZ R35, R92, UR4 ;  /* 0x000000045c237c20 */ /* 0x000fe20008410000 */
[----:B-1----:R-:W-:Y:S01]  /*c860*/  FMNMX.FTZ R5, R156, R5, !PT ;  /* 0x000000059c057209 */ /* 0x002fe20007810000 */
[----:B------:R-:W0:Y:S01]  /*c870*/  MUFU.TANH R44, R44 ;  /* 0x0000002c002c7308 */ /* 0x000e220000002400 */
[----:B------:R-:W-:Y:S02]  /*c880*/  IMAD.MOV.U32 R92, RZ, RZ, R6 ;  /* 0x000000ffff5c7224 */ /* 0x000fe400078e0006 */
[----:B----4-:R-:W-:-:S05]  /*c890*/  FMNMX.FTZ R5, R155, R5, !PT ;  /* 0x000000059b057209 */ /* 0x010fca0007810000 */
        /* <DEDUP_REMOVED lines=8> */
[----:B------:R2:W3:Y:S01]  /*c920*/  MUFU.TANH R24, R38 ;  /* 0x0000002600187308 */ /* 0x0004e20000002400 */
[----:B0-----:R-:W-:-:S07]  /*c930*/  FMNMX.FTZ R5, R10, R5, !PT ;  /* 0x000000050a057209 */ /* 0x001fce0007810000 */
[----:B------:R-:W0:Y:S01]  /*c940*/  MUFU.TANH R12, R12 ;  /* 0x0000000c000c7308 */ /* 0x000e220000002400 */
[----:B-1----:R-:W-:Y:S01]  /*c950*/  FMNMX.FTZ R5, R11, R5, !PT ;  /* 0x000000050b057209 */ /* 0x002fe20007810000 */
[----:B--2---:R-:W-:Y:S01]  /*c960*/  FMUL.FTZ R38, R97, UR4 ;  /* 0x0000000461267c20 */ /* 0x004fe20008410000 */
[----:B------:R-:W-:Y:S01]  /*c970*/  FMUL.FTZ R97, R104, UR4 ;  /* 0x0000000468617c20 */ /* 0x000fe20008410000 */
[----:B------:R-:W-:Y:S01]  /*c980*/  FMUL.FTZ R104, R109, UR4 ;  /* 0x000000046d687c20 */ /* 0x000fe20008410000 */
[----:B------:R-:W-:Y:S01]  /*c990*/  FMUL.FTZ R109, R113, UR4 ;  /* 0x00000004716d7c20 */ /* 0x000fe20008410000 */
[----:B------:R-:W-:Y:S02]  /*c9a0*/  FMUL.FTZ R113, R117, UR4 ;  /* 0x0000000475717c20 */ /* 0x000fe40008410000 */
[----:B------:R-:W1:Y:S01]  /*c9b0*/  MUFU.TANH R13, R13 ;  /* 0x0000000d000d7308 */ /* 0x000e620000002400 */
[----:B---3--:R-:W-:Y:S02]  /*c9c0*/  IMAD.MOV.U32 R65, RZ, RZ, R24 ;  /* 0x000000ffff417224 */ /* 0x008fe400078e0018 */
        /* <DEDUP_REMOVED lines=17> */
[----:B------:R1:W-:Y:S01]  /*cae0*/  MUFU.TANH R18, R27 ;  /* 0x0000001b00127308 */ /* 0x0003e20000002400 */
[----:B--2---:R-:W-:-:S07]  /*caf0*/  FMNMX.FTZ R5, R33, R5, !PT ;  /* 0x0000000521057209 */ /* 0x004fce0007810000 */
[----:B------:R-:W2:Y:S01]  /*cb00*/  MUFU.TANH R32, R32 ;  /* 0x0000002000207308 */ /* 0x000ea20000002400 */
[----:B-1----:R-:W-:Y:S01]  /*cb10*/  FMUL.FTZ R27, R80, UR4 ;  /* 0x00000004501b7c20 */ /* 0x002fe20008410000 */
[----:B0-----:R-:W-:-:S06]  /*cb20*/  FMNMX.FTZ R5, R29, R5, !PT ;  /* 0x000000051d057209 */ /* 0x001fcc0007810000 */
[----:B------:R-:W0:Y:S08]  /*cb30*/  MUFU.TANH R27, R27 ;  /* 0x0000001b001b7308 */ /* 0x000e300000002400 */
        /* <DEDUP_REMOVED lines=38> */
[----:B------:R-:W-:Y:S01]  /*cda0*/  MUFU.TANH R57, R47 ;  /* 0x0000002f00397308 */ /* 0x000fe20000002400 */
[----:B0-----:R-:W-:-:S07]  /*cdb0*/  FMNMX.FTZ R5, R112, R5, !PT ;  /* 0x0000000570057209 */ /* 0x001fce0007810000 */
[----:B------:R-:W-:Y:S01]  /*cdc0*/  MUFU.TANH R52, R43 ;  /* 0x0000002b00347308 */ /* 0x000fe20000002400 */
[----:B-1----:R-:W-:-:S05]  /*cdd0*/  FMNMX.FTZ R5, R113, R5, !PT ;  /* 0x0000000571057209 */ /* 0x002fca0007810000 */
[----:B------:R-:W0:Y:S02]  /*cde0*/  SHFL.BFLY PT, R6, R5, 0x2, 0x1f ;  /* 0x0c401f0005067f89 */ /* 0x000e2400000e0000 */
[----:B------:R-:W-:Y:S08]  /*cdf0*/  MUFU.TANH R76, R46 ;  /* 0x0000002e004c7308 */ /* 0x000ff00000002400 */
[----:B------:R-:W-:Y:S08]  /*ce00*/  MUFU.TANH R105, R39 ;  /* 0x0000002700697308 */ /* 0x000ff00000002400 */
[----:B------:R-:W1:Y:S01]  /*ce10*/  MUFU.TANH R80, R42 ;  /* 0x0000002a00507308 */ /* 0x000e620000002400 */
[----:B0-----:R-:W-:-:S07]  /*ce20*/  FMNMX.FTZ R5, R5, R6, !PT ;  /* 0x0000000605057209 */ /* 0x001fce0007810000 */
[----:B------:R1:W-:Y:S01]  /*ce30*/  MUFU.TANH R72, R54 ;  /* 0x0000003600487308 */ /* 0x0003e20000002400 */
[----:B------:R-:W0:Y:S07]  /*ce40*/  SHFL.BFLY PT, R6, R5, 0x1, 0x1f ;  /* 0x0c201f0005067f89 */ /* 0x000e2e00000e0000 */
[----:B------:R-:W-:Y:S01]  /*ce50*/  MUFU.TANH R69, R58 ;  /* 0x0000003a00457308 */ /* 0x000fe20000002400 */
[----:B-1----:R-:W-:-:S07]  /*ce60*/  MOV R54, R80 ;  /* 0x0000005000367202 */ /* 0x002fce0000000f00 */
[----:B------:R1:W-:Y:S08]  /*ce70*/  MUFU.TANH R73, R50 ;  /* 0x0000003200497308 */ /* 0x0003f00000002400 */
[----:B------:R2:W-:Y:S01]  /*ce80*/  MUFU.TANH R68, R55 ;  /* 0x0000003700447308 */ /* 0x0005e20000002400 */
[----:B-1----:R-:W-:Y:S01]  /*ce90*/  FMUL.FTZ R50, R66, UR4 ;  /* 0x0000000442327c20 */ /* 0x002fe20008410000 */
[----:B------:R-:W-:Y:S01]  /*cea0*/  FMUL.FTZ R66, R90, UR4 ;  /* 0x000000045a427c20 */ /* 0x000fe20008410000 */
[----:B0-----:R-:W-:Y:S01]  /*ceb0*/  FMNMX.FTZ R5, R5, R6, !PT ;  /* 0x0000000605057209 */ /* 0x001fe20007810000 */
[----:B------:R-:W-:-:S04]  /*cec0*/  IMAD.U32 R6, RZ, RZ, UR5 ;  /* 0x00000005ff067e24 */ /* 0x000fc8000f8e00ff */
[C---:B------:R-:W-:Y:S01]  /*ced0*/  FADD.FTZ R7, -R5.reuse, R7 ;  /* 0x0000000705077221 */ /* 0x040fe20000010100 */
[-C--:B------:R-:W-:Y:S01]  /*cee0*/  FMUL.FTZ R47, R5, R6.reuse ;  /* 0x00000006052f7220 */ /* 0x080fe20000410000 */
[----:B--2---:R-:W-:Y:S01]  /*cef0*/  IMAD.MOV.U32 R55, RZ, RZ, R52 ;  /* 0x000000ffff377224 */ /* 0x004fe200078e0034 */
[----:B------:R-:W-:Y:S01]  /*cf00*/  MUFU.TANH R77, R51 ;  /* 0x00000033004d7308 */ /* 0x000fe20000002400 */
[-C--:B------:R-:W-:Y:S01]  /*cf10*/  FMUL.FTZ R7, R7, R6.reuse ;  /* 0x0000000607077220 */ /* 0x080fe20000410000 */
[-CC-:B------:R-:W-:Y:S01]  /*cf20*/  FFMA.FTZ R43, R92, R6.reuse, -R47.reuse ;  /* 0x000000065c2b7223 */ /* 0x180fe2000001082f */
[-CC-:B------:R-:W-:Y:S01]  /*cf30*/  FFMA.FTZ R46, R89, R6.reuse, -R47.reuse ;  /* 0x00000006592e7223 */ /* 0x180fe2000001082f */
[-CC-:B------:R-:W-:Y:S01]  /*cf40*/  FFMA.FTZ R92, R12, R6.reuse, -R47.reuse ;  /* 0x000000060c5c7223 */ /* 0x180fe2000001082f */
[-CC-:B------:R-:W-:Y:S01]  /*cf50*/  FFMA.FTZ R39, R88, R6.reuse, -R47.reuse ;  /* 0x0000000658277223 */ /* 0x180fe2000001082f */
[-CC-:B------:R-:W-:Y:S01]  /*cf60*/  FFMA.FTZ R42, R85, R6.reuse, -R47.reuse ;  /* 0x00000006552a7223 */ /* 0x180fe2000001082f */
[-CC-:B------:R-:W-:Y:S01]  /*cf70*/  FFMA.FTZ R88, R14, R6.reuse, -R47.reuse ;  /* 0x000000060e587223 */ /* 0x180fe2000001082f */
[----:B------:R-:W-:Y:S01]  /*cf80*/  MUFU.EX2 R7, R7 ;  /* 0x0000000700077308 */ /* 0x000fe20000000800 */
[-CC-:B------:R-:W-:Y:S01]  /*cf90*/  FFMA.FTZ R62, R84, R6.reuse, -R47.reuse ;  /* 0x00000006543e7223 */ /* 0x180fe2000001082f */
[-CC-:B------:R-:W-:Y:S01]  /*cfa0*/  FFMA.FTZ R59, R81, R6.reuse, -R47.reuse ;  /* 0x00000006513b7223 */ /* 0x180fe2000001082f */
[-CC-:B------:R-:W-:Y:S01]  /*cfb0*/  FFMA.FTZ R58, R157, R6.reuse, -R47.reuse ;  /* 0x000000069d3a7223 */ /* 0x180fe2000001082f */
[-CC-:B------:R-:W-:Y:S01]  /*cfc0*/  FFMA.FTZ R117, R8, R6.reuse, -R47.reuse ;  /* 0x0000000608757223 */ /* 0x180fe2000001082f */
[-CC-:B------:R-:W-:Y:S01]  /*cfd0*/  FFMA.FTZ R84, R20, R6.reuse, -R47.reuse ;  /* 0x0000000614547223 */ /* 0x180fe2000001082f */
[-CC-:B------:R-:W-:Y:S01]  /*cfe0*/  FFMA.FTZ R63, R156, R6.reuse, -R47.reuse ;  /* 0x000000069c3f7223 */ /* 0x180fe2000001082f */
[-CC-:B------:R-:W-:Y:S01]  /*cff0*/  FFMA.FTZ R157, R155, R6.reuse, -R47.reuse ;  /* 0x000000069b9d7223 */ /* 0x180fe2000001082f */
        /* <DEDUP_REMOVED lines=8> */
[----:B------:R-:W1:Y:S01]  /*d080*/  MUFU.EX2 R46, R46 ;  /* 0x0000002e002e7308 */ /* 0x000e620000000800 */
[-CC-:B------:R-:W-:Y:S01]  /*d090*/  FFMA.FTZ R61, R61, R6.reuse, -R47.reuse ;  /* 0x000000063d3d7223 */ /* 0x180fe2000001082f */
[-CC-:B------:R-:W-:Y:S01]  /*d0a0*/  FFMA.FTZ R60, R60, R6.reuse, -R47.reuse ;  /* 0x000000063c3c7223 */ /* 0x180fe2000001082f */
[-CC-:B------:R-:W-:Y:S01]  /*d0b0*/  FFMA.FTZ R156, R45, R6.reuse, -R47.reuse ;  /* 0x000000062d9c7223 */ /* 0x180fe2000001082f */
[-CC-:B------:R-:W-:Y:S01]  /*d0c0*/  FFMA.FTZ R155, R44, R6.reuse, -R47.reuse ;  /* 0x000000062c9b7223 */ /* 0x180fe2000001082f */
[-CC-:B------:R-:W-:Y:S01]  /*d0d0*/  FFMA.FTZ R89, R13, R6.reuse, -R47.reuse ;  /* 0x000000060d597223 */ /* 0x180fe2000001082f */
[-CC-:B------:R-:W-:Y:S01]  /*d0e0*/  FFMA.FTZ R85, R15, R6.reuse, -R47.reuse ;  /* 0x000000060f557223 */ /* 0x180fe2000001082f */
[--C-:B------:R-:W-:Y:S01]  /*d0f0*/  FFMA.FTZ R28, R28, R6, -R47.reuse ;  /* 0x000000061c1c7223 */ /* 0x100fe2000001082f */
[----:B------:R-:W2:Y:S01]  /*d100*/  MUFU.EX2 R14, R39 ;  /* 0x00000027000e7308 */ /* 0x000ea20000000800 */
[----:B0-----:R-:W-:Y:S01]  /*d110*/  FFMA.FTZ R4, R7, R4, R12 ;  /* 0x0000000407047223 */ /* 0x001fe2000001000c */
[-CC-:B------:R-:W-:Y:S01]  /*d120*/  FFMA.FTZ R33, R33, R6.reuse, -R47.reuse ;  /* 0x0000000621217223 */ /* 0x180fe2000001082f */
[-CC-:B------:R-:W-:Y:S01]  /*d130*/  FFMA.FTZ R29, R29, R6.reuse, -R47.reuse ;  /* 0x000000061d1d7223 */ /* 0x180fe2000001082f */
[-CC-:B------:R-:W-:Y:S01]  /*d140*/  FFMA.FTZ R32, R32, R6.reuse, -R47.reuse ;  /* 0x0000000620207223 */ /* 0x180fe2000001082f */
[-CC-:B------:R-:W-:Y:S01]  /*d150*/  FFMA.FTZ R27, R27, R6.reuse, -R47.reuse ;  /* 0x000000061b1b7223 */ /* 0x180fe2000001082f */
[-CC-:B------:R-:W-:Y:S01]  /*d160*/  FFMA.FTZ R31, R31, R6.reuse, -R47.reuse ;  /* 0x000000061f1f7223 */ /* 0x180fe2000001082f */
[-CC-:B------:R-:W-:Y:S01]  /*d170*/  FFMA.FTZ R30, R30, R6.reuse, -R47.reuse ;  /* 0x000000061e1e7223 */ /* 0x180fe2000001082f */
[----:B------:R-:W0:Y:S01]  /*d180*/  MUFU.EX2 R42, R42 ;  /* 0x0000002a002a7308 */ /* 0x000e220000000800 */
[----:B-1----:R-:W-:Y:S01]  /*d190*/  FADD.FTZ R4, R46, R4 ;  /* 0x000000042e047221 */ /* 0x002fe20000010000 */
[-CC-:B------:R-:W-:Y:S01]  /*d1a0*/  FFMA.FTZ R26, R34, R6.reuse, -R47.reuse ;  /* 0x00000006221a7223 */ /* 0x180fe2000001082f */
[-CC-:B------:R-:W-:Y:S01]  /*d1b0*/  FFMA.FTZ R11, R35, R6.reuse, -R47.reuse ;  /* 0x00000006230b7223 */ /* 0x180fe2000001082f */
[-CC-:B------:R-:W-:Y:S01]  /*d1c0*/  FFMA.FTZ R25, R36, R6.reuse, -R47.reuse ;  /* 0x0000000624197223 */ /* 0x180fe2000001082f */
[-CC-:B------:R-:W-:Y:S01]  /*d1d0*/  FFMA.FTZ R9, R37, R6.reuse, -R47.reuse ;  /* 0x0000000625097223 */ /* 0x180fe2000001082f */
[-CC-:B------:R-:W-:Y:S01]  /*d1e0*/  FFMA.FTZ R24, R38, R6.reuse, -R47.reuse ;  /* 0x0000000626187223 */ /* 0x180fe2000001082f */
[-CC-:B------:R-:W-:Y:S01]  /*d1f0*/  FFMA.FTZ R10, R40, R6.reuse, -R47.reuse ;  /* 0x00000006280a7223 */ /* 0x180fe2000001082f */
[-CC-:B------:R-:W-:Y:S01]  /*d200*/  FFMA.FTZ R21, R41, R6.reuse, -R47.reuse ;  /* 0x0000000629157223 */ /* 0x180fe2000001082f */
[----:B--2---:R-:W-:Y:S01]  /*d210*/  FADD.FTZ R4, R14, R4 ;  /* 0x000000040e047221 */ /* 0x004fe20000010000 */
[-CC-:B------:R-:W-:Y:S01]  /*d220*/  FFMA.FTZ R97, R97, R6.reuse, -R47.reuse ;  /* 0x0000000661617223 */ /* 0x180fe2000001082f */
[-CC-:B------:R-:W-:Y:S01]  /*d230*/  FFMA.FTZ R100, R100, R6.reuse, -R47.reuse ;  /* 0x0000000664647223 */ /* 0x180fe2000001082f */
[-CC-:B------:R-:W-:Y:S01]  /*d240*/  FFMA.FTZ R101, R101, R6.reuse, -R47.reuse ;  /* 0x0000000665657223 */ /* 0x180fe2000001082f */
[-CC-:B------:R-:W-:Y:S01]  /*d250*/  FFMA.FTZ R104, R104, R6.reuse, -R47.reuse ;  /* 0x0000000668687223 */ /* 0x180fe2000001082f */
[-CC-:B------:R-:W-:Y:S01]  /*d260*/  FFMA.FTZ R108, R108, R6.reuse, -R47.reuse ;  /* 0x000000066c6c7223 */ /* 0x180fe2000001082f */
[-CC-:B------:R-:W-:Y:S01]  /*d270*/  FFMA.FTZ R109, R109, R6.reuse, -R47.reuse ;  /* 0x000000066d6d7223 */ /* 0x180fe2000001082f */
[-CC-:B------:R-:W-:Y:S01]  /*d280*/  FFMA.FTZ R112, R112, R6.reuse, -R47.reuse ;  /* 0x0000000670707223 */ /* 0x180fe2000001082f */
[----:B------:R-:W-:Y:S01]  /*d290*/  FFMA.FTZ R113, R113, R6, -R47 ;  /* 0x0000000671717223 */ /* 0x000fe2000001082f */
[C---:B0-----:R-:W-:Y:S01]  /*d2a0*/  FADD.FTZ R47, R42.reuse, R4 ;  /* 0x000000042a2f7221 */ /* 0x041fe20000010000 */
[----:B------:R-:W-:Y:S01]  /*d2b0*/  FMNMX.FTZ R4, R19, R3, !PT ;  /* 0x0000000313047209 */ /* 0x000fe20007810000 */
[----:B------:R-:W-:Y:S01]  /*d2c0*/  IMAD.MOV.U32 R36, RZ, RZ, R65 ;  /* 0x000000ffff247224 */ /* 0x000fe200078e0041 */
[----:B------:R-:W-:Y:S01]  /*d2d0*/  F2FP.BF16.F32.PACK_AB R14, R42, R14 ;  /* 0x0000000e2a0e723e */ /* 0x000fe200000010ff */
[----:B------:R-:W-:Y:S01]  /*d2e0*/  IMAD.MOV.U32 R65, RZ, RZ, R56 ;  /* 0x000000ffff417224 */ /* 0x000fe200078e0038 */
[----:B------:R-:W-:Y:S01]  /*d2f0*/  FMNMX.FTZ R4, R18, R4, !PT ;  /* 0x0000000412047209 */ /* 0x000fe20007810000 */
[----:B------:R-:W-:Y:S01]  /*d300*/  IMAD.MOV.U32 R35, RZ, RZ, R53 ;  /* 0x000000ffff237224 */ /* 0x000fe200078e0035 */
[----:B------:R-:W0:Y:S01]  /*d310*/  MUFU.TANH R64, R64 ;  /* 0x0000004000407308 */ /* 0x000e220000002400 */
[----:B------:R-:W-:Y:S01]  /*d320*/  IMAD.MOV.U32 R37, RZ, RZ, R105 ;  /* 0x000000ffff257224 */ /* 0x000fe200078e0069 */
[----:B------:R-:W-:Y:S01]  /*d330*/  FMNMX.FTZ R4, R17, R4, !PT ;  /* 0x0000000411047209 */ /* 0x000fe20007810000 */
[----:B------:R-:W-:Y:S01]  /*d340*/  IMAD.MOV.U32 R38, RZ, RZ, R54 ;  /* 0x000000ffff267224 */ /* 0x000fe200078e0036 */
[----:B------:R-:W-:Y:S01]  /*d350*/  MOV R45, R68 ;  /* 0x00000044002d7202 */ /* 0x000fe20000000f00 */
[----:B------:R-:W-:Y:S01]  /*d360*/  IMAD.MOV.U32 R39, RZ, RZ, R55 ;  /* 0x000000ffff277224 */ /* 0x000fe200078e0037 */
[----:B------:R-:W-:Y:S01]  /*d370*/  FMNMX.FTZ R4, R16, R4, !PT ;  /* 0x0000000410047209 */ /* 0x000fe20007810000 */
[----:B------:R-:W-:Y:S01]  /*d380*/  IMAD.MOV.U32 R40, RZ, RZ, R76 ;  /* 0x000000ffff287224 */ /* 0x000fe200078e004c */
[----:B------:R-:W1:Y:S01]  /*d390*/  MUFU.TANH R48, R48 ;  /* 0x0000003000307308 */ /* 0x000e620000002400 */
[----:B------:R-:W-:Y:S01]  /*d3a0*/  IMAD.MOV.U32 R41, RZ, RZ, R57 ;  /* 0x000000ffff297224 */ /* 0x000fe200078e0039 */
[----:B------:R-:W-:Y:S01]  /*d3b0*/  FMNMX.FTZ R4, R65, R4, !PT ;  /* 0x0000000441047209 */ /* 0x000fe20007810000 */
[----:B------:R-:W-:Y:S01]  /*d3c0*/  IMAD.MOV.U32 R42, RZ, RZ, R73 ;  /* 0x000000ffff2a7224 */ /* 0x000fe200078e0049 */
[----:B------:R-:W-:Y:S01]  /*d3d0*/  F2FP.BF16.F32.PACK_AB R12, R46, R12 ;  /* 0x0000000c2e0c723e */ /* 0x000fe200000010ff */
[----:B------:R-:W-:Y:S01]  /*d3e0*/  IMAD.MOV.U32 R43, RZ, RZ, R77 ;  /* 0x000000ffff2b7224 */ /* 0x000fe200078e004d */
[----:B------:R-:W-:Y:S01]  /*d3f0*/  FMNMX.FTZ R4, R35, R4, !PT ;  /* 0x0000000423047209 */ /* 0x000fe20007810000 */
[----:B------:R-:W-:Y:S01]  /*d400*/  IMAD.MOV.U32 R44, RZ, RZ, R72 ;  /* 0x000000ffff2c7224 */ /* 0x000fe200078e0048 */
[----:B------:R-:W2:Y:S01]  /*d410*/  MUFU.TANH R49, R49 ;  /* 0x0000003100317308 */ /* 0x000ea20000002400 */
[----:B------:R-:W-:Y:S01]  /*d420*/  IMAD.MOV.U32 R46, RZ, RZ, R69 ;  /* 0x000000ffff2e7224 */ /* 0x000fe200078e0045 */
[----:B------:R-:W-:Y:S01]  /*d430*/  FMNMX.FTZ R4, R36, R4, !PT ;  /* 0x0000000424047209 */ /* 0x000fe20007810000 */
[----:B------:R-:W-:Y:S01]  /*d440*/  FMUL.FTZ R51, R67, UR4 ;  /* 0x0000000443337c20 */ /* 0x000fe20008410000 */
[----:B------:R-:W-:Y:S01]  /*d450*/  FMUL.FTZ R52, R70, UR4 ;  /* 0x0000000446347c20 */ /* 0x000fe20008410000 */
[----:B------:R-:W-:Y:S01]  /*d460*/  FMUL.FTZ R53, R71, UR4 ;  /* 0x0000000447357c20 */ /* 0x000fe20008410000 */
[----:B------:R-:W-:Y:S01]  /*d470*/  FMNMX.FTZ R4, R37, R4, !PT ;  /* 0x0000000425047209 */ /* 0x000fe20007810000 */
[----:B------:R-:W-:Y:S01]  /*d480*/  FMUL.FTZ R54, R74, UR4 ;  /* 0x000000044a367c20 */ /* 0x000fe20008410000 */
[----:B------:R-:W3:Y:S01]  /*d490*/  MUFU.TANH R50, R50 ;  /* 0x0000003200327308 */ /* 0x000ee20000002400 */
[----:B------:R-:W-:Y:S01]  /*d4a0*/  FMUL.FTZ R55, R75, UR4 ;  /* 0x000000044b377c20 */ /* 0x000fe20008410000 */
[----:B------:R-:W-:Y:S01]  /*d4b0*/  FMNMX.FTZ R4, R38, R4, !PT ;  /* 0x0000000426047209 */ /* 0x000fe20007810000 */
[----:B------:R-:W-:Y:S01]  /*d4c0*/  FMUL.FTZ R56, R78, UR4 ;  /* 0x000000044e387c20 */ /* 0x000fe20008410000 */
[----:B------:R-:W-:Y:S01]  /*d4d0*/  FMUL.FTZ R57, R79, UR4 ;  /* 0x000000044f397c20 */ /* 0x000fe20008410000 */
[----:B------:R-:W-:Y:S01]  /*d4e0*/  IMAD.MOV.U32 R79, RZ, RZ, R58 ;  /* 0x000000ffff4f7224 */ /* 0x000fe200078e003a */
[----:B------:R-:W-:Y:S01]  /*d4f0*/  FMNMX.FTZ R4, R39, R4, !PT ;  /* 0x0000000427047209 */ /* 0x000fe20007810000 */
[----:B------:R-:W-:Y:S01]  /*d500*/  FMUL.FTZ R58, R82, UR4 ;  /* 0x00000004523a7c20 */ /* 0x000fe20008410000 */
[----:B------:R-:W4:Y:S01]  /*d510*/  MUFU.TANH R51, R51 ;  /* 0x0000003300337308 */ /* 0x000f220000002400 */
[----:B------:R-:W-:Y:S01]  /*d520*/  IMAD.MOV.U32 R82, RZ, RZ, R59 ;  /* 0x000000ffff527224 */ /* 0x000fe200078e003b */
[----:B------:R-:W-:Y:S01]  /*d530*/  FMNMX.FTZ R4, R40, R4, !PT ;  /* 0x0000000428047209 */ /* 0x000fe20007810000 */
[----:B------:R-:W-:Y:S01]  /*d540*/  FMUL.FTZ R59, R83, UR4 ;  /* 0x00000004533b7c20 */ /* 0x000fe20008410000 */
[----:B------:R-:W-:-:S02]  /*d550*/  IMAD.MOV.U32 R83, RZ, RZ, R60 ;  /* 0x000000ffff537224 */ /* 0x000fc400078e003c */
[----:B------:R-:W-:Y:S01]  /*d560*/  FMUL.FTZ R60, R86, UR4 ;  /* 0x00000004563c7c20 */ /* 0x000fe20008410000 */
[----:B------:R-:W-:Y:S01]  /*d570*/  FMNMX.FTZ R4, R41, R4, !PT ;  /* 0x0000000429047209 */ /* 0x000fe20007810000 */
[----:B------:R-:W-:Y:S01]  /*d580*/  IMAD.MOV.U32 R86, RZ, RZ, R61 ;  /* 0x000000ffff567224 */ /* 0x000fe200078e003d */
[----:B------:R-:W4:Y:S01]  /*d590*/  MUFU.TANH R52, R52 ;  /* 0x0000003400347308 */ /* 0x000f220000002400 */
[----:B------:R-:W-:Y:S01]  /*d5a0*/  FMUL.FTZ R61, R87, UR4 ;  /* 0x00000004573d7c20 */ /* 0x000fe20008410000 */
[----:B------:R-:W-:Y:S01]  /*d5b0*/  FMNMX.FTZ R4, R42, R4, !PT ;  /* 0x000000042a047209 */ /* 0x000fe20007810000 */
[----:B------:R-:W-:Y:S01]  /*d5c0*/  FMUL.FTZ R67, R91, UR4 ;  /* 0x000000045b437c20 */ /* 0x000fe20008410000 */
[----:B------:R-:W-:Y:S01]  /*d5d0*/  FMUL.FTZ R68, R94, UR4 ;  /* 0x000000045e447c20 */ /* 0x000fe20008410000 */
[----:B------:R-:W-:Y:S01]  /*d5e0*/  FMUL.FTZ R69, R95, UR4 ;  /* 0x000000045f457c20 */ /* 0x000fe20008410000 */
[----:B------:R-:W-:Y:S01]  /*d5f0*/  FMNMX.FTZ R4, R43, R4, !PT ;  /* 0x000000042b047209 */ /* 0x000fe20007810000 */
[----:B------:R-:W-:Y:S01]  /*d600*/  FMUL.FTZ R70, R98, UR4 ;  /* 0x0000000462467c20 */ /* 0x000fe20008410000 */
        /* <DEDUP_REMOVED lines=12> */
[----:B------:R-:W-:-:S02]  /*d6d0*/  IMAD.MOV.U32 R87, RZ, RZ, R62 ;  /* 0x000000ffff577224 */ /* 0x000fc400078e003e */
[----:B------:R-:W-:Y:S01]  /*d6e0*/  FMUL.FTZ R62, R114, UR4 ;  /* 0x00000004723e7c20 */ /* 0x000fe20008410000 */
[----:B0-----:R-:W-:Y:S01]  /*d6f0*/  FMNMX.FTZ R4, R64, R4, !PT ;  /* 0x0000000440047209 */ /* 0x001fe20007810000 */
[----:B------:R-:W-:Y:S01]  /*d700*/  FMUL.FTZ R107, R115, UR4 ;  /* 0x00000004736b7c20 */ /* 0x000fe20008410000 */
[----:B------:R-:W0:Y:S01]  /*d710*/  MUFU.TANH R55, R55 ;  /* 0x0000003700377308 */ /* 0x000e220000002400 */
[----:B------:R-:W-:Y:S01]  /*d720*/  MOV R78, R63 ;  /* 0x0000003f004e7202 */ /* 0x000fe20000000f00 */
[----:B------:R-:W-:Y:S01]  /*d730*/  FMUL.FTZ R63, R118, UR4 ;  /* 0x00000004763f7c20 */ /* 0x000fe20008410000 */
[----:B-1----:R-:W-:Y:S01]  /*d740*/  FMNMX.FTZ R4, R48, R4, !PT ;  /* 0x0000000430047209 */ /* 0x002fe20007810000 */
[----:B------:R-:W-:Y:S01]  /*d750*/  FMUL.FTZ R110, R119, UR4 ;  /* 0x00000004776e7c20 */ /* 0x000fe20008410000 */
[----:B------:R-:W-:Y:S02]  /*d760*/  IMAD.MOV.U32 R90, RZ, RZ, R65 ;  /* 0x000000ffff5a7224 */ /* 0x000fe400078e0041 */
[----:B--2---:R-:W-:Y:S01]  /*d770*/  FMNMX.FTZ R4, R49, R4, !PT ;  /* 0x0000000431047209 */ /* 0x004fe20007810000 */
[----:B------:R-:W1:Y:S03]  /*d780*/  MUFU.TANH R56, R56 ;  /* 0x0000003800387308 */ /* 0x000e660000002400 */
[----:B---3--:R-:W-:-:S04]  /*d790*/  FMNMX.FTZ R4, R50, R4, !PT ;  /* 0x0000000432047209 */ /* 0x008fc80007810000 */
[----:B----4-:R-:W-:Y:S01]  /*d7a0*/  FMNMX.FTZ R4, R51, R4, !PT ;  /* 0x0000000433047209 */ /* 0x010fe20007810000 */
[----:B------:R-:W2:Y:S03]  /*d7b0*/  MUFU.TANH R57, R57 ;  /* 0x0000003900397308 */ /* 0x000ea60000002400 */
[----:B------:R-:W-:-:S04]  /*d7c0*/  FMNMX.FTZ R4, R52, R4, !PT ;  /* 0x0000000434047209 */ /* 0x000fc80007810000 */
[----:B------:R-:W-:Y:S01]  /*d7d0*/  FMNMX.FTZ R4, R53, R4, !PT ;  /* 0x0000000435047209 */ /* 0x000fe20007810000 */
[----:B------:R-:W3:Y:S03]  /*d7e0*/  MUFU.TANH R58, R58 ;  /* 0x0000003a003a7308 */ /* 0x000ee60000002400 */
[----:B------:R-:W-:-:S04]  /*d7f0*/  FMNMX.FTZ R4, R54, R4, !PT ;  /* 0x0000000436047209 */ /* 0x000fc80007810000 */
[----:B0-----:R-:W-:Y:S01]  /*d800*/  FMNMX.FTZ R4, R55, R4, !PT ;  /* 0x0000000437047209 */ /* 0x001fe20007810000 */
[----:B------:R-:W0:Y:S03]  /*d810*/  MUFU.TANH R59, R59 ;  /* 0x0000003b003b7308 */ /* 0x000e260000002400 */
[----:B-1----:R-:W-:-:S04]  /*d820*/  FMNMX.FTZ R4, R56, R4, !PT ;  /* 0x0000000438047209 */ /* 0x002fc80007810000 */
[----:B--2---:R-:W-:Y:S01]  /*d830*/  FMNMX.FTZ R4, R57, R4, !PT ;  /* 0x0000000439047209 */ /* 0x004fe20007810000 */
[----:B------:R-:W1:Y:S03]  /*d840*/  MUFU.TANH R60, R60 ;  /* 0x0000003c003c7308 */ /* 0x000e660000002400 */
[----:B---3--:R-:W-:-:S05]  /*d850*/  FMNMX.FTZ R4, R58, R4, !PT ;  /* 0x000000043a047209 */ /* 0x008fca0007810000 */
        /* <DEDUP_REMOVED lines=33> */
[----:B-1----:R-:W-:-:S04]  /*da70*/  FMNMX.FTZ R4, R107, R4, !PT ;  /* 0x000000046b047209 */ /* 0x002fc80007810000 */
[----:B--2---:R-:W-:-:S04]  /*da80*/  FMNMX.FTZ R4, R63, R4, !PT ;  /* 0x000000043f047209 */ /* 0x004fc80007810000 */
[----:B0-----:R-:W-:-:S05]  /*da90*/  FMNMX.FTZ R4, R110, R4, !PT ;  /* 0x000000046e047209 */ /* 0x001fca0007810000 */
[----:B------:R-:W0:Y:S02]  /*daa0*/  SHFL.BFLY PT, R13, R4, 0x2, 0x1f ;  /* 0x0c401f00040d7f89 */ /* 0x000e2400000e0000 */
[----:B0-----:R-:W-:-:S05]  /*dab0*/  FMNMX.FTZ R13, R4, R13, !PT ;  /* 0x0000000d040d7209 */ /* 0x001fca0007810000 */
[----:B------:R-:W0:Y:S02]  /*dac0*/  SHFL.BFLY PT, R34, R13, 0x1, 0x1f ;  /* 0x0c201f000d227f89 */ /* 0x000e2400000e0000 */
[----:B0-----:R-:W-:-:S05]  /*dad0*/  FMNMX.FTZ R34, R13, R34, !PT ;  /* 0x000000220d227209 */ /* 0x001fca0007810000 */
[----:B------:R-:W-:-:S04]  /*dae0*/  FMUL.FTZ R65, R34, R6 ;  /* 0x0000000622417220 */ /* 0x000fc80000410000 */
[-CC-:B------:R-:W-:Y:S01]  /*daf0*/  FFMA.FTZ R13, R19, R6.reuse, -R65.reuse ;  /* 0x00000006130d7223 */ /* 0x180fe20000010841 */
[-CC-:B------:R-:W-:Y:S01]  /*db00*/  FFMA.FTZ R15, R18, R6.reuse, -R65.reuse ;  /* 0x00000006120f7223 */ /* 0x180fe20000010841 */
[----:B------:R0:W5:Y:S01]  /*db10*/  LDL.LU R19, [R1+0xc0] ;  /* 0x0000c00001137983 */ /* 0x0001620000300800 */
[-CC-:B------:R-:W-:Y:S01]  /*db20*/  FFMA.FTZ R76, R17, R6.reuse, -R65.reuse ;  /* 0x00000006114c7223 */ /* 0x180fe20000010841 */
[-CC-:B------:R-:W-:Y:S02]  /*db30*/  FFMA.FTZ R77, R16, R6.reuse, -R65.reuse ;  /* 0x00000006104d7223 */ /* 0x180fe40000010841 */
[----:B------:R0:W5:Y:S04]  /*db40*/  LDL.LU R18, [R1+0xbc] ;  /* 0x0000bc0001127983 */ /* 0x0001680000300800 */
[----:B------:R0:W5:Y:S04]  /*db50*/  LDL.LU R17, [R1+0xb8] ;  /* 0x0000b80001117983 */ /* 0x0001680000300800 */
[----:B------:R0:W5:Y:S01]  /*db60*/  LDL.LU R16, [R1+0xb4] ;  /* 0x0000b40001107983 */ /* 0x0001620000300800 */
[-CC-:B------:R-:W-:Y:S01]  /*db70*/  FFMA.FTZ R111, R62, R6.reuse, -R65.reuse ;  /* 0x000000063e6f7223 */ /* 0x180fe20000010841 */
[-CC-:B------:R-:W-:Y:S01]  /*db80*/  FFMA.FTZ R4, R90, R6.reuse, -R65.reuse ;  /* 0x000000065a047223 */ /* 0x180fe20000010841 */
[----:B------:R-:W-:Y:S01]  /*db90*/  FFMA.FTZ R114, R63, R6, -R65 ;  /* 0x000000063f727223 */ /* 0x000fe20000010841 */
[----:B------:R-:W2:Y:S01]  /*dba0*/  LDL R91, [R1+0x74] ;  /* 0x00007400015b7983 */ /* 0x000ea20000100800 */
[----:B------:R-:W-:Y:S01]  /*dbb0*/  VIADD R62, R2, 0x400 ;  /* 0x00000400023e7836 */ /* 0x000fe20000000000 */
[----:B------:R-:W-:Y:S01]  /*dbc0*/  WARPGROUP.ARRIVE ;  /* 0x00000000000079c5 */ /* 0x000fe20000000000 */
[----:B------:R-:W-:-:S02]  /*dbd0*/  IMAD.MOV.U32 R90, RZ, RZ, R87 ;  /* 0x000000ffff5a7224 */ /* 0x000fc400078e0057 */
[-CC-:B------:R-:W-:Y:S01]  /*dbe0*/  FFMA.FTZ R35, R35, R6.reuse, -R65.reuse ;  /* 0x0000000623237223 */ /* 0x180fe20000010841 */
[----:B------:R-:W-:Y:S01]  /*dbf0*/  IMAD.MOV.U32 R87, RZ, RZ, R86 ;  /* 0x000000ffff577224 */ /* 0x000fe200078e0056 */
[----:B------:R-:W-:Y:S01]  /*dc00*/  SHF.R.U32.HI R62, RZ, 0x4, R62 ;  /* 0x00000004ff3e7819 */ /* 0x000fe2000001163e */
[-C--:B------:R-:W-:Y:S01]  /*dc10*/  FFMA.FTZ R36, R36, R6.reuse, -R65 ;  /* 0x0000000624247223 */ /* 0x080fe20000010841 */
[----:B------:R-:W-:Y:S01]  /*dc20*/  MOV R86, R83 ;  /* 0x0000005300567202 */ /* 0x000fe20000000f00 */
[----:B------:R-:W-:Y:S01]  /*dc30*/  IMAD.MOV.U32 R83, RZ, RZ, R82 ;  /* 0x000000ffff537224 */ /* 0x000fe200078e0052 */
[----:B------:R-:W-:Y:S01]  /*dc40*/  LOP3.LUT R62, R62, 0x3fff, RZ, 0xc0, !PT ;  /* 0x00003fff3e3e7812 */ /* 0x000fe200078ec0ff */
[----:B------:R-:W-:Y:S02]  /*dc50*/  IMAD.MOV.U32 R82, RZ, RZ, R79 ;  /* 0x000000ffff527224 */ /* 0x000fe400078e004f */
[----:B------:R-:W-:Y:S01]  /*dc60*/  FFMA.FTZ R37, R37, R6, -R65 ;  /* 0x0000000625257223 */ /* 0x000fe20000010841 */
[----:B------:R-:W-:-:S02]  /*dc70*/  IMAD.MOV.U32 R79, RZ, RZ, R78 ;  /* 0x000000ffff4f7224 */ /* 0x000fc400078e004e */
[-CC-:B------:R-:W-:Y:S01]  /*dc80*/  FFMA.FTZ R38, R38, R6.reuse, -R65.reuse ;  /* 0x0000000626267223 */ /* 0x180fe20000010841 */
[----:B------:R-:W-:Y:S02]  /*dc90*/  IMAD R62, R0, 0x600, R62 ;  /* 0x00000600003e7824 */ /* 0x000fe400078e023e */
[-C--:B------:R-:W-:Y:S01]  /*dca0*/  FFMA.FTZ R39, R39, R6.reuse, -R65 ;  /* 0x0000000627277223 */ /* 0x080fe20000010841 */
[----:B------:R-:W-:Y:S02]  /*dcb0*/  IMAD.MOV.U32 R78, RZ, RZ, R47 ;  /* 0x000000ffff4e7224 */ /* 0x000fe400078e002f */
[-CC-:B------:R-:W-:Y:S01]  /*dcc0*/  FFMA.FTZ R47, R64, R6.reuse, -R65.reuse ;  /* 0x00000006402f7223 */ /* 0x180fe20000010841 */
[----:B------:R-:W-:Y:S02]  /*dcd0*/  VIADD R64, R62, 0x80 ;  /* 0x000000803e407836 */ /* 0x000fe40000000000 */
[-CC-:B------:R-:W-:Y:S01]  /*dce0*/  FFMA.FTZ R40, R40, R6.reuse, -R65.reuse ;  /* 0x0000000628287223 */ /* 0x180fe20000010841 */
[-CC-:B------:R-:W-:Y:S01]  /*dcf0*/  FFMA.FTZ R41, R41, R6.reuse, -R65.reuse ;  /* 0x0000000629297223 */ /* 0x180fe20000010841 */
[-CC-:B------:R-:W-:Y:S01]  /*dd00*/  FFMA.FTZ R42, R42, R6.reuse, -R65.reuse ;  /* 0x000000062a2a7223 */ /* 0x180fe20000010841 */
[----:B------:R-:W-:Y:S01]  /*dd10*/  FFMA.FTZ R43, R43, R6, -R65 ;  /* 0x000000062b2b7223 */ /* 0x000fe20000010841 */
[----:B------:R-:W-:Y:S01]  /*dd20*/  R2UR UR10, R64 ;  /* 0x00000000400a72ca */ /* 0x000fe200000e0000 */
[----:B------:R-:W-:-:S02]  /*dd30*/  VIADD R64, R62, 0x100 ;  /* 0x000001003e407836 */ /* 0x000fc40000000000 */
[-CC-:B------:R-:W-:Y:S01]  /*dd40*/  FFMA.FTZ R44, R44, R6.reuse, -R65.reuse ;  /* 0x000000062c2c7223 */ /* 0x180fe20000010841 */
[-CC-:B------:R-:W-:Y:S01]  /*dd50*/  FFMA.FTZ R45, R45, R6.reuse, -R65.reuse ;  /* 0x000000062d2d7223 */ /* 0x180fe20000010841 */
[----:B------:R-:W-:Y:S01]  /*dd60*/  FFMA.FTZ R46, R46, R6, -R65 ;  /* 0x000000062e2e7223 */ /* 0x000fe20000010841 */
[----:B------:R-:W-:Y:S01]  /*dd70*/  R2UR UR14, R64 ;  /* 0x00000000400e72ca */ /* 0x000fe200000e0000 */
[----:B------:R-:W-:-:S05]  /*dd80*/  VIADD R64, R62, 0x180 ;  /* 0x000001803e407836 */ /* 0x000fca0000000000 */
        /* <DEDUP_REMOVED lines=10> */
[----:B------:R-:W-:Y:S02]  /*de30*/  R2UR UR42, R64 ;  /* 0x00000000402a72ca */ /* 0x000fe400000e0000 */
[C---:B------:R-:W-:Y:S02]  /*de40*/  IADD3 R64, R62.reuse, 0x480, RZ ;  /* 0x000004803e407810 */ /* 0x040fe40007ffe0ff */
[----:B------:R-:W-:Y:S02]  /*de50*/  R2UR UR6, R62 ;  /* 0x000000003e0672ca */ /* 0x000fe400000e0000 */
[----:B------:R-:W-:Y:S01]  /*de60*/  R2UR UR46, R64 ;  /* 0x00000000402e72ca */ /* 0x000fe200000e0000 */
[C---:B------:R-:W-:Y:S02]  /*de70*/  VIADD R64, R62.reuse, 0x500 ;  /* 0x000005003e407836 */ /* 0x040fe40000000000 */
[----:B------:R-:W-:-:S05]  /*de80*/  VIADD R62, R62, 0x580 ;  /* 0x000005803e3e7836 */ /* 0x000fca0000000000 */
[----:B------:R-:W-:Y:S01]  /*de90*/  R2UR UR54, R62 ;  /* 0x000000003e3672ca */ /* 0x000fe200000e0000 */
[----:B------:R-:W-:-:S05]  /*dea0*/  IMAD.MOV.U32 R63, RZ, RZ, 0x40000040 ;  /* 0x40000040ff3f7424 */ /* 0x000fca00078e00ff */
[C---:B------:R-:W-:Y:S02]  /*deb0*/  R2UR UR7, R63.reuse ;  /* 0x000000003f0772ca */ /* 0x040fe400000e0000 */
[----:B------:R-:W-:Y:S01]  /*dec0*/  R2UR UR5, R63 ;  /* 0x000000003f0572ca */ /* 0x000fe200000e0000 */
        /* <DEDUP_REMOVED lines=28> */
[----:B------:R-:W-:-:S02]  /*e090*/  MOV R65, 0x40000040 ;  /* 0x4000004000417802 */ /* 0x000fc40000000f00 */
[----:B------:R-:W-:Y:S02]  /*e0a0*/  R2UR UR50, R64 ;  /* 0x00000000403272ca */ /* 0x000fe400000e0000 */
[C---:B------:R-:W-:Y:S02]  /*e0b0*/  R2UR UR11, R65.reuse ;  /* 0x00000000410b72ca */ /* 0x040fe400000e0000 */
[C---:B------:R-:W-:Y:S02]  /*e0c0*/  R2UR UR15, R65.reuse ;  /* 0x00000000410f72ca */ /* 0x040fe400000e0000 */
[C---:B------:R-:W-:Y:S02]  /*e0d0*/  R2UR UR19, R65.reuse ;  /* 0x00000000411372ca */ /* 0x040fe400000e0000 */
[C---:B------:R-:W-:Y:S02]  /*e0e0*/  R2UR UR23, R65.reuse ;  /* 0x00000000411772ca */ /* 0x040fe400000e0000 */
[----:B------:R-:W-:-:S02]  /*e0f0*/  R2UR UR27, R65 ;  /* 0x00000000411b72ca */ /* 0x000fc400000e0000 */
[C---:B------:R-:W-:Y:S02]  /*e100*/  R2UR UR31, R65.reuse ;  /* 0x00000000411f72ca */ /* 0x040fe400000e0000 */
[C---:B------:R-:W-:Y:S02]  /*e110*/  R2UR UR35, R65.reuse ;  /* 0x00000000412372ca */ /* 0x040fe400000e0000 */
[C---:B------:R-:W-:Y:S02]  /*e120*/  R2UR UR43, R65.reuse ;  /* 0x00000000412b72ca */ /* 0x040fe400000e0000 */
[C---:B------:R-:W-:Y:S02]  /*e130*/  R2UR UR47, R65.reuse ;  /* 0x00000000412f72ca */ /* 0x040fe400000e0000 */
[----:B------:R-:W-:Y:S01]  /*e140*/  R2UR UR51, R65 ;  /* 0x00000000413372ca */ /* 0x000fe200000e0000 */
[----:B------:R-:W-:-:S05]  /*e150*/  IMAD.MOV.U32 R65, RZ, RZ, 0x40000040 ;  /* 0x40000040ff417424 */ /* 0x000fca00078e00ff */
[----:B------:R-:W-:Y:S01]  /*e160*/  R2UR UR9, R65 ;  /* 0x00000000410972ca */ /* 0x000fe200000e0000 */
[----:B--2---:R-:W-:Y:S02]  /*e170*/  VIADD R62, R91, 0x1e800 ;  /* 0x0001e8005b3e7836 */ /* 0x004fe40000000000 */
[----:B------:R-:W-:Y:S01]  /*e180*/  IMAD.MOV.U32 R65, RZ, RZ, 0x40000040 ;  /* 0x40000040ff417424 */ /* 0x000fe200078e00ff */
[----:B------:R-:W2:Y:S02]  /*e190*/  LDL.LU R91, [R1+0x2c] ;  /* 0x00002c00015b7983 */ /* 0x000ea40000300800 */
[----:B------:R-:W-:Y:S02]  /*e1a0*/  SHF.R.U32.HI R62, RZ, 0x4, R62 ;  /* 0x00000004ff3e7819 */ /* 0x000fe4000001163e */
[----:B------:R-:W-:Y:S01]  /*e1b0*/  R2UR UR13, R65 ;  /* 0x00000000410d72ca */ /* 0x000fe200000e0000 */
[----:B------:R-:W1:Y:S01]  /*e1c0*/  S2R R95, SR_TID.X ;  /* 0x00000000005f7919 */ /* 0x000e620000002100 */
[----:B------:R-:W-:-:S02]  /*e1d0*/  LOP3.LUT R62, R62, 0x3fff, RZ, 0xc0, !PT ;  /* 0x00003fff3e3e7812 */ /* 0x000fc400078ec0ff */
[----:B------:R-:W-:Y:S01]  /*e1e0*/  R2UR UR55, R63 ;  /* 0x000000003f3772ca */ /* 0x000fe200000e0000 */
[----:B------:R-:W3:Y:S01]  /*e1f0*/  LDL R115, [R1+0x44] ;  /* 0x0000440001737983 */ /* 0x000ee20000100800 */
[----:B------:R-:W-:-:S04]  /*e200*/  LOP3.LUT R62, R62, 0x10000, RZ, 0xfc, !PT ;  /* 0x000100003e3e7812 */ /* 0x000fc800078efcff */
[----:B------:R-:W-:-:S13]  /*e210*/  R2UR UR4, R62 ;  /* 0x000000003e0472ca */ /* 0x000fda00000e0000 */
[----:B------:R-:W-:Y:S01]  /*e220*/  HGMMA.64x64x16.F32.BF16 R120, gdesc[UR4].tnspB, R120, gsb0 ;  /* 0x40e00000047879f0 */ /* 0x000fe20008001878 */
[----:B------:R-:W-:-:S05]  /*e230*/  VIADD R64, R62, 0x2 ;  /* 0x000000023e407836 */ /* 0x000fca0000000000 */
[----:B------:R-:W-:Y:S01]  /*e240*/  R2UR UR8, R64 ;  /* 0x00000000400872ca */ /* 0x000fe200000e0000 */
[----:B------:R-:W-:Y:S02]  /*e250*/  WARPGROUP.DEPBAR.LE gsb0, 0x0 ;  /* 0x00008000000079c5 */ /* 0x000fe40000010000 */
[----:B------:R-:W-:-:S10]  /*e260*/  WARPGROUP.ARRIVE ;  /* 0x00000000000079c5 */ /* 0x000fd40000000000 */
[----:B------:R-:W-:Y:S01]  /*e270*/  HGMMA.64x64x16.F32.BF16 R120, gdesc[UR8].tnspB, R120, gsb0 ;  /* 0x40e00000087879f0 */ /* 0x000fe20008001878 */
[----:B------:R-:W-:-:S05]  /*e280*/  VIADD R64, R62, 0x4 ;  /* 0x000000043e407836 */ /* 0x000fca0000000000 */
[----:B------:R-:W-:Y:S01]  /*e290*/  R2UR UR12, R64 ;  /* 0x00000000400c72ca */ /* 0x000fe200000e0000 */
[----:B------:R-:W-:Y:S02]  /*e2a0*/  WARPGROUP.DEPBAR.LE gsb0, 0x0 ;  /* 0x00008000000079c5 */ /* 0x000fe40000010000 */
[----:B------:R-:W-:-:S10]  /*e2b0*/  WARPGROUP.ARRIVE ;  /* 0x00000000000079c5 */ /* 0x000fd40000000000 */
[----:B------:R-:W-:Y:S01]  /*e2c0*/  HGMMA.64x64x16.F32.BF16 R120, gdesc[UR12].tnspB, R120, gsb0 ;  /* 0x40e000000c7879f0 */ /* 0x000fe20008001878 */
[----:B------:R-:W-:Y:S01]  /*e2d0*/  IMAD.MOV.U32 R65, RZ, RZ, 0x40000040 ;  /* 0x40000040ff417424 */ /* 0x000fe200078e00ff */
[----:B------:R-:W-:-:S04]  /*e2e0*/  IADD3 R64, R62, 0x6, RZ ;  /* 0x000000063e407810 */ /* 0x000fc80007ffe0ff */
[----:B------:R-:W-:Y:S02]  /*e2f0*/  R2UR UR16, R64 ;  /* 0x00000000401072ca */ /* 0x000fe400000e0000 */
[----:B------:R-:W-:Y:S01]  /*e300*/  R2UR UR17, R65 ;  /* 0x00000000411172ca */ /* 0x000fe200000e0000 */
[----:B------:R-:W-:Y:S02]  /*e310*/  WARPGROUP.DEPBAR.LE gsb0, 0x0 ;  /* 0x00008000000079c5 */ /* 0x000fe40000010000 */
[----:B------:R-:W-:-:S10]  /*e320*/  WARPGROUP.ARRIVE ;  /* 0x00000000000079c5 */ /* 0x000fd40000000000 */
[----:B------:R-:W-:Y:S01]  /*e330*/  HGMMA.64x64x16.F32.BF16 R120, gdesc[UR16].tnspB, R120, gsb0 ;  /* 0x40e00000107879f0 */ /* 0x000fe20008001878 */
[----:B------:R-:W-:Y:S02]  /*e340*/  VIADD R64, R62, 0x600 ;  /* 0x000006003e407836 */ /* 0x000fe40000000000 */
[----:B------:R-:W-:-:S03]  /*e350*/  IMAD.MOV.U32 R65, RZ, RZ, 0x40000040 ;  /* 0x40000040ff417424 */ /* 0x000fc600078e00ff */
        /* <DEDUP_REMOVED lines=51> */
[----:B------:R-:W-:-:S04]  /*e690*/  FADD.FTZ R3, -R34, R3 ;  /* 0x0000000322037221 */ /* 0x000fc80000010100 */
[----:B------:R-:W-:Y:S01]  /*e6a0*/  FMUL.FTZ R3, R3, R6 ;  /* 0x0000000603037220 */ /* 0x000fe20000410000 */
[----:B------:R-:W-:Y:S02]  /*e6b0*/  WARPGROUP.DEPBAR.LE gsb0, 0x0 ;  /* 0x00008000000079c5 */ /* 0x000fe40000010000 */
[----:B------:R-:W-:-:S06]  /*e6c0*/  WARPGROUP.ARRIVE ;  /* 0x00000000000079c5 */ /* 0x000fcc0000000000 */
[----:B------:R-:W-:Y:S01]  /*e6d0*/  HGMMA.64x64x16.F32.BF16 R120, gdesc[UR52].tnspB, R120, gsb0 ;  /* 0x40e00000347879f0 */ /* 0x000fe20008001878 */
[----:B------:R-:W-:Y:S01]  /*e6e0*/  MUFU.EX2 R3, R3 ;  /* 0x0000000300037308 */ /* 0x000fe20000000800 */
[----:B-1----:R-:W-:-:S07]  /*e6f0*/  SHF.R.U32.HI R94, RZ, 0x7, R95 ;  /* 0x00000007ff5e7819 */ /* 0x002fce000001165f */
[----:B------:R-:W2:Y:S01]  /*e700*/  MUFU.EX2 R13, R13 ;  /* 0x0000000d000d7308 */ /* 0x000ea20000000800 */
[----:B------:R-:W-:-:S07]  /*e710*/  VIADD R63, R94, 0x9 ;  /* 0x000000095e3f7836 */ /* 0x000fce0000000000 */
[----:B------:R-:W1:Y:S01]  /*e720*/  MUFU.EX2 R62, R15 ;  /* 0x0000000f003e7308 */ /* 0x000e620000000800 */
[----:B------:R-:W-:-:S04]  /*e730*/  ISETP.GE.U32.AND P2, PT, R95, 0x180, PT ;  /* 0x000001805f00780c */ /* 0x000fc80003f46070 */
[----:B------:R-:W-:Y:S01]  /*e740*/  SEL R63, R63, 0x9, !P2 ;  /* 0x000000093f3f7807 */ /* 0x000fe20005000000 */
[----:B--2---:R-:W-:Y:S02]  /*e750*/  FFMA.FTZ R64, R3, R91, R13 ;  /* 0x0000005b03407223 */ /* 0x004fe4000001000d */
[----:B------:R-:W2:Y:S08]  /*e760*/  MUFU.EX2 R15, R76 ;  /* 0x0000004c000f7308 */ /* 0x000eb00000000800 */
[----:B------:R-:W-:Y:S08]  /*e770*/  MUFU.EX2 R94, R90 ;  /* 0x0000005a005e7308 */ /* 0x000ff00000000800 */
[----:B------:R-:W4:Y:S08]  /*e780*/  MUFU.EX2 R77, R77 ;  /* 0x0000004d004d7308 */ /* 0x000f300000000800 */
[----:B------:R-:W0:Y:S08]  /*e790*/  MUFU.EX2 R95, R87 ;  /* 0x00000057005f7308 */ /* 0x000e300000000800 */
[----:B------:R-:W-:Y:S01]  /*e7a0*/  MUFU.EX2 R4, R4 ;  /* 0x0000000400047308 */ /* 0x000fe20000000800 */
[----:B------:R-:W-:-:S02]  /*e7b0*/  WARPGROUP.DEPBAR.LE gsb0, 0x0 ;  /* 0x00008000000079c5 */ /* 0x000fc40000010000 */
[----:B------:R1:W-:Y:S06]  /*e7c0*/  BAR.ARV R63, 0x100 ;  /* 0x0004003f0000751d */ /* 0x0003ec0000002000 */
[----:B-1----:R-:W-:Y:S01]  /*e7d0*/  FADD.FTZ R63, R62, R64 ;  /* 0x000000403e3f7221 */ /* 0x002fe20000010000 */
[----:B------:R-:W-:-:S04]  /*e7e0*/  @!P1 IMAD R64, R152, 0x8, R2 ;  /* 0x0000000898409824 */ /* 0x000fc800078e0202 */
[----:B------:R-:W-:Y:S01]  /*e7f0*/  @!P1 VIADD R64, R64, 0x30840 ;  /* 0x0003084040409836 */ /* 0x000fe20000000000 */
[----:B------:R-:W-:Y:S04]  /*e800*/  MUFU.EX2 R87, R83 ;  /* 0x0000005300577308 */ /* 0x000fe80000000800 */
[----:B------:R-:W-:-:S04]  /*e810*/  @!P1 PRMT R64, RZ, 0x654, R64 ;  /* 0x00000654ff409816 */ /* 0x000fc80000000040 */
[----:B------:R-:W1:Y:S01]  /*e820*/  MUFU.EX2 R86, R86 ;  /* 0x0000005600567308 */ /* 0x000e620000000800 */
[----:B------:R3:W-:Y:S01]  /*e830*/  @!P1 SYNCS.ARRIVE.TRANS64.RED.A1T0 RZ, [R64+URZ], RZ ;  /* 0x000000ff40ff99a7 */ /* 0x0007e2000810043f */
[----:B------:R-:W-:Y:S01]  /*e840*/  F2FP.BF16.F32.PACK_AB R13, R62, R13 ;  /* 0x0000000d3e0d723e */ /* 0x000fe200000010ff */
[----:B------:R-:W-:-:S05]  /*e850*/  IMAD.MOV.U32 R118, RZ, RZ, R78 ;  /* 0x000000ffff767224 */ /* 0x000fca00078e004e */
[----:B------:R-:W-:Y:S01]  /*e860*/  MUFU.EX2 R83, R9 ;  /* 0x0000000900537308 */ /* 0x000fe20000000800 */
[----:B--2---:R-:W-:-:S07]  /*e870*/  FADD.FTZ R62, R15, R63 ;  /* 0x0000003f0f3e7221 */ /* 0x004fce0000010000 */
[----:B------:R-:W2:Y:S01]  /*e880*/  MUFU.EX2 R9, R35 ;  /* 0x0000002300097308 */ /* 0x000ea20000000800 */
[----:B----4-:R-:W-:-:S07]  /*e890*/  FADD.FTZ R62, R77, R62 ;  /* 0x0000003e4d3e7221 */ /* 0x010fce0000010000 */
[----:B---3--:R-:W-:Y:S08]  /*e8a0*/  MUFU.EX2 R64, R79 ;  /* 0x0000004f00407308 */ /* 0x008ff00000000800 */
[----:B------:R-:W-:Y:S08]  /*e8b0*/  MUFU.EX2 R79, R11 ;  /* 0x0000000b004f7308 */ /* 0x000ff00000000800 */
[----:B------:R3:W4:Y:S08]  /*e8c0*/  MUFU.EX2 R11, R36 ;  /* 0x00000024000b7308 */ /* 0x0007300000000800 */
[----:B------:R-:W4:Y:S01]  /*e8d0*/  MUFU.EX2 R63, R82 ;  /* 0x00000052003f7308 */ /* 0x000f220000000800 */
[----:B---3--:R-:W3:Y:S07]  /*e8e0*/  LDL R36, [R1+0x48] ;  /* 0x0000480001247983 */ /* 0x008eee0000100800 */
[----:B------:R0:W-:Y:S08]  /*e8f0*/  MUFU.EX2 R76, R8 ;  /* 0x00000008004c7308 */ /* 0x0001f00000000800 */
[----:B------:R-:W4:Y:S01]  /*e900*/  MUFU.EX2 R37, R37 ;  /* 0x0000002500257308 */ /* 0x000f220000000800 */
[----:B0-----:R-:W-:-:S07]  /*e910*/  FADD.FTZ R8, R94, R118 ;  /* 0x000000765e087221 */ /* 0x001fce0000010000 */
[----:B------:R0:W-:Y:S08]  /*e920*/  MUFU.EX2 R91, R10 ;  /* 0x0000000a005b7308 */ /* 0x0001f00000000800 */
[----:B------:R2:W-:Y:S01]  /*e930*/  MUFU.EX2 R90, R24 ;  /* 0x00000018005a7308 */ /* 0x0005e20000000800 */
[----:B0-----:R-:W-:-:S04]  /*e940*/  FADD.FTZ R10, R95, R8 ;  /* 0x000000085f0a7221 */ /* 0x001fc80000010000 */
[----:B-1----:R-:W-:Y:S01]  /*e950*/  FADD.FTZ R10, R86, R10 ;  /* 0x0000000a560a7221 */ /* 0x002fe20000010000 */
[----:B--2---:R-:W-:Y:S02]  /*e960*/  FADD.FTZ R24, R4, R62 ;  /* 0x0000003e04187221 */ /* 0x004fe40000010000 */
[----:B------:R-:W-:Y:S02]  /*e970*/  MUFU.EX2 R65, R27 ;  /* 0x0000001b00417308 */ /* 0x000fe40000000800 */
[C---:B------:R-:W-:Y:S01]  /*e980*/  FADD.FTZ R24, R9.reuse, R24 ;  /* 0x0000001809187221 */ /* 0x040fe20000010000 */
[----:B------:R-:W-:Y:S01]  /*e990*/  F2FP.BF16.F32.PACK_AB R9, R9, R4 ;  /* 0x000000040909723e */ /* 0x000fe200000010ff */
[----:B------:R-:W-:-:S04]  /*e9a0*/  FADD.FTZ R4, R87, R10 ;  /* 0x0000000a57047221 */ /* 0x000fc80000010000 */
[----:B------:R4:W-:Y:S08]  /*e9b0*/  MUFU.EX2 R78, R26 ;  /* 0x0000001a004e7308 */ /* 0x0009f00000000800 */
[----:B------:R-:W-:Y:S01]  /*e9c0*/  MUFU.EX2 R82, R25 ;  /* 0x0000001900527308 */ /* 0x000fe20000000800 */
[----:B----4-:R-:W-:Y:S01]  /*e9d0*/  FADD.FTZ R26, R11, R24 ;  /* 0x000000180b1a7221 */ /* 0x010fe20000010000 */
[----:B------:R-:W-:Y:S01]  /*e9e0*/  FADD.FTZ R24, R63, R4 ;  /* 0x000000043f187221 */ /* 0x000fe20000010000 */
[----:B------:R-:W-:-:S05]  /*e9f0*/  F2FP.BF16.F32.PACK_AB R11, R37, R11 ;  /* 0x0000000b250b723e */ /* 0x000fca00000010ff */
[----:B------:R0:W-:Y:S01]  /*ea00*/  MUFU.EX2 R27, R40 ;  /* 0x00000028001b7308 */ /* 0x0001e20000000800 */
[----:B------:R-:W-:Y:S02]  /*ea10*/  FADD.FTZ R4, R37, R26 ;  /* 0x0000001a25047221 */ /* 0x000fe40000010000 */
[----:B------:R-:W2:Y:S05]  /*ea20*/  LDL R37, [R1+0x8c] ;  /* 0x00008c0001257983 */ /* 0x000eaa0000100800 */
[----:B------:R1:W4:Y:S01]  /*ea30*/  MUFU.EX2 R25, R38 ;  /* 0x0000002600197308 */ /* 0x0003220000000800 */
[----:B0-----:R-:W3:Y:S04]  /*ea40*/  LDL R40, [R1+0x84] ;  /* 0x0000840001287983 */ /* 0x001ee80000100800 */
[----:B-1----:R-:W2:Y:S01]  /*ea50*/  LDL R38, [R1+0x4c] ;  /* 0x00004c0001267983 */ /* 0x002ea20000100800 */
[----:B------:R-:W-:-:S04]  /*ea60*/  @!P1 IMAD R0, R0, 0x8, R2 ;  /* 0x0000000800009824 */ /* 0x000fc800078e0202 */
[----:B------:R-:W-:Y:S01]  /*ea70*/  @!P1 VIADD R0, R0, 0x30860 ;  /* 0x0003086000009836 */ /* 0x000fe20000000000 */
[----:B------:R-:W-:-:S04]  /*ea80*/  F2FP.BF16.F32.PACK_AB R15, R77, R15 ;  /* 0x0000000f4d0f723e */ /* 0x000fc800000010ff */
[----:B------:R-:W-:-:S04]  /*ea90*/  @!P1 PRMT R0, RZ, 0x654, R0 ;  /* 0x00000654ff009816 */ /* 0x000fc80000000000 */
[----:B------:R0:W-:Y:S01]  /*eaa0*/  @!P1 SYNCS.ARRIVE.TRANS64.RED.A1T0 RZ, [R0+URZ], RZ ;  /* 0x000000ff00ff99a7 */ /* 0x0001e2000810043f */
[----:B------:R1:W-:Y:S01]  /*eab0*/  STSM.16.M88.4 [R115+0x1e800], R12 ;  /* 0x01e8000c73007844 */ /* 0x0003e20000000200 */
[----:B------:R-:W-:Y:S01]  /*eac0*/  MUFU.EX2 R39, R39 ;  /* 0x0000002700277308 */ /* 0x000fe20000000800 */
[----:B------:R-:W-:-:S07]  /*ead0*/  FADD.FTZ R26, R64, R24 ;  /* 0x00000018401a7221 */ /* 0x000fce0000010000 */
[----:B-1----:R-:W1:Y:S08]  /*eae0*/  MUFU.EX2 R15, R157 ;  /* 0x0000009d000f7308 */ /* 0x002e700000000800 */
[----:B------:R-:W0:Y:S08]  /*eaf0*/  MUFU.EX2 R14, R156 ;  /* 0x0000009c000e7308 */ /* 0x000e300000000800 */
[----:B------:R-:W0:Y:S01]  /*eb00*/  MUFU.EX2 R13, R155 ;  /* 0x0000009b000d7308 */ /* 0x000e220000000800 */
[----:B----4-:R-:W-:Y:S01]  /*eb10*/  FADD.FTZ R4, R25, R4 ;  /* 0x0000000419047221 */ /* 0x010fe20000010000 */
[----:B-1----:R-:W-:-:S06]  /*eb20*/  FADD.FTZ R26, R15, R26 ;  /* 0x0000001a0f1a7221 */ /* 0x002fcc0000010000 */
[----:B------:R-:W-:Y:S08]  /*eb30*/  MUFU.EX2 R12, R117 ;  /* 0x00000075000c7308 */ /* 0x000ff00000000800 */
[----:B------:R-:W1:Y:S01]  /*eb40*/  MUFU.EX2 R41, R41 ;  /* 0x0000002900297308 */ /* 0x000e620000000800 */
[----:B------:R-:W-:Y:S01]  /*eb50*/  FADD.FTZ R4, R39, R4 ;  /* 0x0000000427047221 */ /* 0x000fe20000010000 */
[----:B0-----:R-:W-:-:S06]  /*eb60*/  FADD.FTZ R26, R14, R26 ;  /* 0x0000001a0e1a7221 */ /* 0x001fcc0000010000 */
[----:B------:R-:W-:Y:S08]  /*eb70*/  MUFU.EX2 R0, R116 ;  /* 0x0000007400007308 */ /* 0x000ff00000000800 */
[----:B------:R-:W0:Y:S01]  /*eb80*/  MUFU.EX2 R42, R42 ;  /* 0x0000002a002a7308 */ /* 0x000e220000000800 */
[----:B------:R-:W-:Y:S01]  /*eb90*/  FADD.FTZ R4, R27, R4 ;  /* 0x000000041b047221 */ /* 0x000fe20000010000 */
[----:B------:R-:W-:-:S06]  /*eba0*/  FADD.FTZ R26, R13, R26 ;  /* 0x0000001a0d1a7221 */ /* 0x000fcc0000010000 */
[----:B------:R-:W-:Y:S08]  /*ebb0*/  MUFU.EX2 R96, R96 ;  /* 0x0000006000607308 */ /* 0x000ff00000000800 */
[----:B------:R-:W4:Y:S01]  /*ebc0*/  MUFU.EX2 R43, R43 ;  /* 0x0000002b002b7308 */ /* 0x000f220000000800 */
[----:B-1----:R-:W-:Y:S01]  /*ebd0*/  FADD.FTZ R4, R41, R4 ;  /* 0x0000000429047221 */ /* 0x002fe20000010000 */
[----:B------:R-:W-:-:S06]  /*ebe0*/  FADD.FTZ R26, R12, R26 ;  /* 0x0000001a0c1a7221 */ /* 0x000fcc0000010000 */
[----:B------:R-:W-:Y:S08]  /*ebf0*/  MUFU.EX2 R93, R93 ;  /* 0x0000005d005d7308 */ /* 0x000ff00000000800 */
[----:B------:R-:W1:Y:S01]  /*ec00*/  MUFU.EX2 R44, R44 ;  /* 0x0000002c002c7308 */ /* 0x000e620000000800 */
[----:B0-----:R-:W-:Y:S01]  /*ec10*/  FADD.FTZ R4, R42, R4 ;  /* 0x000000042a047221 */ /* 0x001fe20000010000 */
[----:B------:R-:W-:-:S06]  /*ec20*/  FADD.FTZ R26, R0, R26 ;  /* 0x0000001a001a7221 */ /* 0x000fcc0000010000 */
[----:B------:R-:W-:Y:S08]  /*ec30*/  MUFU.EX2 R92, R92 ;  /* 0x0000005c005c7308 */ /* 0x000ff00000000800 */
[----:B------:R-:W0:Y:S01]  /*ec40*/  MUFU.EX2 R45, R45 ;  /* 0x0000002d002d7308 */ /* 0x000e220000000800 */
[----:B----4-:R-:W-:Y:S01]  /*ec50*/  FADD.FTZ R4, R43, R4 ;  /* 0x000000042b047221 */ /* 0x010fe20000010000 */
        /* <DEDUP_REMOVED lines=18> */
[----:B------:R-:W1:Y:S08]  /*ed80*/  MUFU.EX2 R50, R50 ;  /* 0x0000003200327308 */ /* 0x000e700000000800 */
[----:B------:R-:W-:Y:S08]  /*ed90*/  MUFU.EX2 R80, R80 ;  /* 0x0000005000507308 */ /* 0x000ff00000000800 */
[----:B------:R-:W1:Y:S08]  /*eda0*/  MUFU.EX2 R51, R51 ;  /* 0x0000003300337308 */ /* 0x000e700000000800 */
[----:B------:R-:W-:Y:S08]  /*edb0*/  MUFU.EX2 R52, R52 ;  /* 0x0000003400347308 */ /* 0x000ff00000000800 */
[----:B------:R-:W1:Y:S01]  /*edc0*/  MUFU.EX2 R53, R53 ;  /* 0x0000003500357308 */ /* 0x000e620000000800 */
[----:B0-----:R-:W-:Y:S01]  /*edd0*/  FADD.FTZ R4, R48, R4 ;  /* 0x0000000430047221 */ /* 0x001fe20000010000 */
[----:B------:R-:W-:-:S06]  /*ede0*/  FADD.FTZ R35, R85, R35 ;  /* 0x0000002355237221 */ /* 0x000fcc0000010000 */
[----:B------:R-:W0:Y:S01]  /*edf0*/  MUFU.EX2 R28, R28 ;  /* 0x0000001c001c7308 */ /* 0x000e220000000800 */
[----:B----4-:R-:W-:Y:S01]  /*ee00*/  FADD.FTZ R4, R49, R4 ;  /* 0x0000000431047221 */ /* 0x010fe20000010000 */
[----:B------:R-:W-:Y:S01]  /*ee10*/  FADD.FTZ R35, R84, R35 ;  /* 0x0000002354237221 */ /* 0x000fe20000010000 */
[----:B------:R-:W-:Y:S02]  /*ee20*/  F2FP.BF16.F32.PACK_AB R8, R95, R94 ;  /* 0x0000005e5f08723e */ /* 0x000fe400000010ff */
[----:B------:R-:W-:-:S03]  /*ee30*/  F2FP.BF16.F32.PACK_AB R10, R87, R86 ;  /* 0x00000056570a723e */ /* 0x000fc600000010ff */
[----:B------:R-:W4:Y:S01]  /*ee40*/  MUFU.EX2 R33, R33 ;  /* 0x0000002100217308 */ /* 0x000f220000000800 */
[----:B------:R-:W-:Y:S02]  /*ee50*/  F2FP.BF16.F32.PACK_AB R24, R64, R63 ;  /* 0x0000003f4018723e */ /* 0x000fe400000010ff */
[----:B------:R-:W-:Y:S02]  /*ee60*/  F2FP.BF16.F32.PACK_AB R25, R39, R25 ;  /* 0x000000192719723e */ /* 0x000fe400000010ff */
[----:B------:R-:W-:Y:S02]  /*ee70*/  F2FP.BF16.F32.PACK_AB R26, R14, R15 ;  /* 0x0000000f0e1a723e */ /* 0x000fe400000010ff */
[----:B------:R-:W-:Y:S01]  /*ee80*/  F2FP.BF16.F32.PACK_AB R27, R41, R27 ;  /* 0x0000001b291b723e */ /* 0x000fe200000010ff */
[----:B------:R-:W-:Y:S01]  /*ee90*/  MUFU.EX2 R29, R29 ;  /* 0x0000001d001d7308 */ /* 0x000fe20000000800 */
[----:B------:R-:W-:Y:S01]  /*eea0*/  F2FP.BF16.F32.PACK_AB R12, R12, R13 ;  /* 0x0000000d0c0c723e */ /* 0x000fe200000010ff */
[----:B-1----:R-:W-:Y:S01]  /*eeb0*/  FADD.FTZ R4, R50, R4 ;  /* 0x0000000432047221 */ /* 0x002fe20000010000 */
[----:B------:R-:W-:Y:S01]  /*eec0*/  F2FP.BF16.F32.PACK_AB R13, R43, R42 ;  /* 0x0000002a2b0d723e */ /* 0x000fe200000010ff */
[----:B------:R-:W-:Y:S01]  /*eed0*/  FADD.FTZ R35, R81, R35 ;  /* 0x0000002351237221 */ /* 0x000fe20000010000 */
[----:B------:R-:W-:-:S02]  /*eee0*/  F2FP.BF16.F32.PACK_AB R14, R96, R0 ;  /* 0x00000000600e723e */ /* 0x000fc400000010ff */
[----:B------:R-:W-:Y:S01]  /*eef0*/  F2FP.BF16.F32.PACK_AB R15, R45, R44 ;  /* 0x0000002c2d0f723e */ /* 0x000fe200000010ff */
[----:B------:R-:W1:Y:S01]  /*ef00*/  MUFU.EX2 R54, R54 ;  /* 0x0000003600367308 */ /* 0x000e620000000800 */
[----:B------:R-:W-:Y:S02]  /*ef10*/  F2FP.BF16.F32.PACK_AB R92, R92, R93 ;  /* 0x0000005d5c5c723e */ /* 0x000fe400000010ff */
[----:B------:R-:W-:Y:S02]  /*ef20*/  F2FP.BF16.F32.PACK_AB R93, R47, R46 ;  /* 0x0000002e2f5d723e */ /* 0x000fe400000010ff */
[----:B------:R-:W-:Y:S02]  /*ef30*/  F2FP.BF16.F32.PACK_AB R94, R88, R89 ;  /* 0x00000059585e723e */ /* 0x000fe400000010ff */
[----:B------:R-:W-:Y:S02]  /*ef40*/  F2FP.BF16.F32.PACK_AB R95, R49, R48 ;  /* 0x00000030315f723e */ /* 0x000fe400000010ff */
[----:B------:R-:W-:-:S02]  /*ef50*/  F2FP.BF16.F32.PACK_AB R84, R84, R85 ;  /* 0x000000555454723e */ /* 0x000fc400000010ff */
[----:B------:R-:W-:Y:S02]  /*ef60*/  F2FP.BF16.F32.PACK_AB R85, R51, R50 ;  /* 0x000000323355723e */ /* 0x000fe400000010ff */
[C---:B------:R-:W-:Y:S02]  /*ef70*/  F2FP.BF16.F32.PACK_AB R86, R80.reuse, R81 ;  /* 0x000000515056723e */ /* 0x040fe400000010ff */
[----:B------:R-:W-:Y:S01]  /*ef80*/  F2FP.BF16.F32.PACK_AB R87, R53, R52 ;  /* 0x000000343557723e */ /* 0x000fe200000010ff */
[----:B------:R-:W1:Y:S01]  /*ef90*/  MUFU.EX2 R55, R55 ;  /* 0x0000003700377308 */ /* 0x000e620000000800 */
[----:B------:R-:W-:Y:S01]  /*efa0*/  FADD.FTZ R4, R51, R4 ;  /* 0x0000000433047221 */ /* 0x000fe20000010000 */
[----:B------:R-:W-:Y:S01]  /*efb0*/  FADD.FTZ R35, R80, R35 ;  /* 0x0000002350237221 */ /* 0x000fe20000010000 */
[----:B---3--:R-:W-:Y:S05]  /*efc0*/  STSM.16.M88.4 [R40], R8 ;  /* 0x0000000828007844 */ /* 0x008fea0000000200 */
[----:B------:R-:W3:Y:S01]  /*efd0*/  MUFU.EX2 R32, R32 ;  /* 0x0000002000207308 */ /* 0x000ee20000000800 */
[----:B--2---:R-:W-:Y:S04]  /*efe0*/  STSM.16.M88.4 [R38], R24 ;  /* 0x0000001826007844 */ /* 0x004fe80000000200 */
[----:B------:R-:W-:Y:S01]  /*eff0*/  STSM.16.M88.4 [R36], R12 ;  /* 0x0000000c24007844 */ /* 0x000fe20000000200 */
[----:B------:R-:W-:-:S03]  /*f000*/  FADD.FTZ R4, R52, R4 ;  /* 0x0000000434047221 */ /* 0x000fc60000010000 */
[----:B------:R-:W-:Y:S01]  /*f010*/  STSM.16.M88.4 [R115+0x24800], R92 ;  /* 0x0248005c73007844 */ /* 0x000fe20000000200 */
[----:B0-----:R-:W-:-:S03]  /*f020*/  FADD.FTZ R35, R28, R35 ;  /* 0x000000231c237221 */ /* 0x001fc60000010000 */
[----:B------:R0:W-:Y:S01]  /*f030*/  STSM.16.M88.4 [R37], R84 ;  /* 0x0000005425007844 */ /* 0x0001e20000000200 */
[----:B------:R-:W-:Y:S01]  /*f040*/  FADD.FTZ R4, R53, R4 ;  /* 0x0000000435047221 */ /* 0x000fe20000010000 */
[----:B----4-:R-:W-:-:S03]  /*f050*/  FADD.FTZ R35, R33, R35 ;  /* 0x0000002321237221 */ /* 0x010fc60000010000 */
[----:B-1----:R-:W-:Y:S01]  /*f060*/  FADD.FTZ R4, R54, R4 ;  /* 0x0000000436047221 */ /* 0x002fe20000010000 */
[----:B------:R-:W-:Y:S01]  /*f070*/  FADD.FTZ R35, R29, R35 ;  /* 0x000000231d237221 */ /* 0x000fe20000010000 */
[----:B0-----:R-:W2:Y:S02]  /*f080*/  LDL R37, [R1+0x88] ;  /* 0x0000880001257983 */ /* 0x001ea40000100800 */
[----:B------:R-:W-:Y:S01]  /*f090*/  FADD.FTZ R9, R55, R4 ;  /* 0x0000000437097221 */ /* 0x000fe20000010000 */
[----:B---3--:R-:W-:Y:S02]  /*f0a0*/  FADD.FTZ R4, R32, R35 ;  /* 0x0000002320047221 */ /* 0x008fe40000010000 */
[----:B------:R-:W3:Y:S01]  /*f0b0*/  LDL.LU R35, [R1+0x28] ;  /* 0x0000280001237983 */ /* 0x000ee20000300800 */
[----:B------:R-:W0:Y:S08]  /*f0c0*/  MUFU.EX2 R56, R56 ;  /* 0x0000003800387308 */ /* 0x000e300000000800 */
[----:B------:R-:W1:Y:S08]  /*f0d0*/  MUFU.EX2 R57, R57 ;  /* 0x0000003900397308 */ /* 0x000e700000000800 */
[----:B------:R-:W4:Y:S08]  /*f0e0*/  MUFU.EX2 R31, R31 ;  /* 0x0000001f001f7308 */ /* 0x000f300000000800 */
[----:B------:R-:W4:Y:S01]  /*f0f0*/  MUFU.EX2 R58, R58 ;  /* 0x0000003a003a7308 */ /* 0x000f220000000800 */
[----:B0-----:R-:W-:-:S07]  /*f100*/  FADD.FTZ R0, R56, R9 ;  /* 0x0000000938007221 */ /* 0x001fce0000010000 */
[----:B------:R-:W0:Y:S01]  /*f110*/  MUFU.EX2 R59, R59 ;  /* 0x0000003b003b7308 */ /* 0x000e220000000800 */
[----:B------:R-:W-:Y:S01]  /*f120*/  FADD.FTZ R4, R65, R4 ;  /* 0x0000000441047221 */ /* 0x000fe20000010000 */
[----:B-1----:R-:W-:-:S06]  /*f130*/  FADD.FTZ R9, R57, R0 ;  /* 0x0000000039097221 */ /* 0x002fcc0000010000 */
[----:B------:R-:W1:Y:S08]  /*f140*/  MUFU.EX2 R30, R30 ;  /* 0x0000001e001e7308 */ /* 0x000e700000000800 */
[----:B------:R-:W1:Y:S01]  /*f150*/  MUFU.EX2 R60, R60 ;  /* 0x0000003c003c7308 */ /* 0x000e620000000800 */
[----:B----4-:R-:W-:Y:S01]  /*f160*/  FADD.FTZ R11, R31, R4 ;  /* 0x000000041f0b7221 */ /* 0x010fe20000010000 */
[----:B------:R-:W-:-:S06]  /*f170*/  FADD.FTZ R0, R58, R9 ;  /* 0x000000093a007221 */ /* 0x000fcc0000010000 */
[----:B------:R-:W4:Y:S08]  /*f180*/  MUFU.EX2 R20, R20 ;  /* 0x0000001400147308 */ /* 0x000f300000000800 */
[----:B------:R-:W4:Y:S01]  /*f190*/  MUFU.EX2 R61, R61 ;  /* 0x0000003d003d7308 */ /* 0x000f220000000800 */
[----:B------:R-:W-:Y:S01]  /*f1a0*/  FADD.FTZ R11, R76, R11 ;  /* 0x0000000b4c0b7221 */ /* 0x000fe20000010000 */
[----:B0-----:R-:W-:-:S06]  /*f1b0*/  FADD.FTZ R9, R59, R0 ;  /* 0x000000003b097221 */ /* 0x001fcc0000010000 */
[----:B------:R-:W0:Y:S01]  /*f1c0*/  MUFU.EX2 R66, R66 ;  /* 0x0000004200427308 */ /* 0x000e220000000800 */
[----:B-1----:R-:W-:Y:S01]  /*f1d0*/  FADD.FTZ R11, R30, R11 ;  /* 0x0000000b1e0b7221 */ /* 0x002fe20000010000 */
[----:B------:R-:W-:-:S06]  /*f1e0*/  FADD.FTZ R0, R60, R9 ;  /* 0x000000093c007221 */ /* 0x000fcc0000010000 */
[----:B------:R-:W1:Y:S01]  /*f1f0*/  MUFU.EX2 R67, R67 ;  /* 0x0000004300437308 */ /* 0x000e620000000800 */
[----:B----4-:R-:W-:Y:S01]  /*f200*/  FADD.FTZ R13, R20, R11 ;  /* 0x0000000b140d7221 */ /* 0x010fe20000010000 */
[----:B------:R-:W-:-:S06]  /*f210*/  FADD.FTZ R11, R61, R0 ;  /* 0x000000003d0b7221 */ /* 0x000fcc0000010000 */
[----:B------:R-:W4:Y:S01]  /*f220*/  MUFU.EX2 R68, R68 ;  /* 0x0000004400447308 */ /* 0x000f220000000800 */
[----:B0-----:R-:W-:-:S07]  /*f230*/  FADD.FTZ R0, R66, R11 ;  /* 0x0000000b42007221 */ /* 0x001fce0000010000 */
[----:B------:R-:W0:Y:S01]  /*f240*/  MUFU.EX2 R69, R69 ;  /* 0x0000004500457308 */ /* 0x000e220000000800 */
[----:B------:R-:W-:Y:S01]  /*f250*/  FADD.FTZ R4, R78, R13 ;  /* 0x0000000d4e047221 */ /* 0x000fe20000010000 */
[----:B-1----:R-:W-:-:S06]  /*f260*/  FADD.FTZ R13, R67, R0 ;  /* 0x00000000430d7221 */ /* 0x002fcc0000010000 */
[----:B------:R-:W1:Y:S01]  /*f270*/  MUFU.EX2 R70, R70 ;  /* 0x0000004600467308 */ /* 0x000e620000000800 */
[----:B------:R-:W-:Y:S01]  /*f280*/  FADD.FTZ R15, R79, R4 ;  /* 0x000000044f0f7221 */ /* 0x000fe20000010000 */
[----:B----4-:R-:W-:-:S06]  /*f290*/  FADD.FTZ R0, R68, R13 ;  /* 0x0000000d44007221 */ /* 0x010fcc0000010000 */
[----:B------:R-:W4:Y:S01]  /*f2a0*/  MUFU.EX2 R71, R71 ;  /* 0x0000004700477308 */ /* 0x000f220000000800 */
[----:B------:R-:W-:Y:S01]  /*f2b0*/  FADD.FTZ R4, R82, R15 ;  /* 0x0000000f52047221 */ /* 0x000fe20000010000 */
[----:B0-----:R-:W-:-:S06]  /*f2c0*/  FADD.FTZ R13, R69, R0 ;  /* 0x00000000450d7221 */ /* 0x001fcc0000010000 */
[----:B------:R-:W0:Y:S01]  /*f2d0*/  MUFU.EX2 R72, R72 ;  /* 0x0000004800487308 */ /* 0x000e220000000800 */
[----:B------:R-:W-:-:S07]  /*f2e0*/  FADD.FTZ R15, R83, R4 ;  /* 0x00000004530f7221 */ /* 0x000fce0000010000 */
[----:B------:R-:W0:Y:S01]  /*f2f0*/  MUFU.EX2 R98, R21 ;  /* 0x0000001500627308 */ /* 0x000e220000000800 */
[----:B-1----:R-:W-:-:S07]  /*f300*/  FADD.FTZ R0, R70, R13 ;  /* 0x0000000d46007221 */ /* 0x002fce0000010000 */
[----:B------:R-:W1:Y:S01]  /*f310*/  MUFU.EX2 R73, R73 ;  /* 0x0000004900497308 */ /* 0x000e620000000800 */
[----:B------:R-:W-:-:S07]  /*f320*/  FADD.FTZ R4, R90, R15 ;  /* 0x0000000f5a047221 */ /* 0x000fce0000010000 */
[----:B------:R-:W1:Y:S01]  /*f330*/  MUFU.EX2 R99, R97 ;  /* 0x0000006100637308 */ /* 0x000e620000000800 */
[----:B----4-:R-:W-:-:S07]  /*f340*/  FADD.FTZ R13, R71, R0 ;  /* 0x00000000470d7221 */ /* 0x010fce0000010000 */
[----:B------:R-:W4:Y:S01]  /*f350*/  MUFU.EX2 R25, R74 ;  /* 0x0000004a00197308 */ /* 0x000f220000000800 */
[----:B------:R-:W-:Y:S01]  /*f360*/  FADD.FTZ R15, R91, R4 ;  /* 0x000000045b0f7221 */ /* 0x000fe20000010000 */
[----:B0-----:R-:W-:-:S06]  /*f370*/  FADD.FTZ R0, R72, R13 ;  /* 0x0000000d48007221 */ /* 0x001fcc0000010000 */
[----:B------:R-:W0:Y:S01]  /*f380*/  MUFU.EX2 R100, R100 ;  /* 0x0000006400647308 */ /* 0x000e220000000800 */
[----:B------:R-:W-:-:S07]  /*f390*/  FADD.FTZ R4, R98, R15 ;  /* 0x0000000f62047221 */ /* 0x000fce0000010000 */
[----:B------:R-:W0:Y:S01]  /*f3a0*/  MUFU.EX2 R75, R75 ;  /* 0x0000004b004b7308 */ /* 0x000e220000000800 */
[----:B-1----:R-:W-:Y:S01]  /*f3b0*/  FADD.FTZ R0, R73, R0 ;  /* 0x0000000049007221 */ /* 0x002fe20000010000 */
[----:B------:R-:W-:-:S06]  /*f3c0*/  F2FP.BF16.F32.PACK_AB R8, R33, R28 ;  /* 0x0000001c2108723e */ /* 0x000fcc00000010ff */
[----:B------:R-:W1:Y:S01]  /*f3d0*/  MUFU.EX2 R101, R101 ;  /* 0x0000006500657308 */ /* 0x000e620000000800 */
[----:B------:R-:W-:-:S07]  /*f3e0*/  FADD.FTZ R33, R99, R4 ;  /* 0x0000000463217221 */ /* 0x000fce0000010000 */
[----:B------:R-:W1:Y:S01]  /*f3f0*/  MUFU.EX2 R27, R105 ;  /* 0x00000069001b7308 */ /* 0x000e620000000800 */
[----:B----4-:R-:W-:Y:S01]  /*f400*/  FADD.FTZ R0, R25, R0 ;  /* 0x0000000019007221 */ /* 0x010fe20000010000 */
[----:B------:R-:W-:-:S06]  /*f410*/  F2FP.BF16.F32.PACK_AB R9, R55, R54 ;  /* 0x000000363709723e */ /* 0x000fcc00000010ff */
[----:B------:R-:W4:Y:S01]  /*f420*/  MUFU.EX2 R102, R104 ;  /* 0x0000006800667308 */ /* 0x000f220000000800 */
[----:B------:R-:W-:-:S07]  /*f430*/  F2FP.BF16.F32.PACK_AB R10, R32, R29 ;  /* 0x0000001d200a723e */ /* 0x000fce00000010ff */
[----:B------:R-:W4:Y:S01]  /*f440*/  MUFU.EX2 R106, R106 ;  /* 0x0000006a006a7308 */ /* 0x000f220000000800 */
[----:B------:R-:W-:Y:S02]  /*f450*/  F2FP.BF16.F32.PACK_AB R11, R57, R56 ;  /* 0x00000038390b723e */ /* 0x000fe400000010ff */
[----:B------:R-:W-:Y:S01]  /*f460*/  F2FP.BF16.F32.PACK_AB R28, R31, R65 ;  /* 0x000000411f1c723e */ /* 0x000fe200000010ff */
[----:B0-----:R-:W-:Y:S01]  /*f470*/  FADD.FTZ R4, R100, R33 ;  /* 0x0000002164047221 */ /* 0x001fe20000010000 */
[----:B------:R-:W-:-:S03]  /*f480*/  F2FP.BF16.F32.PACK_AB R29, R59, R58 ;  /* 0x0000003a3b1d723e */ /* 0x000fc600000010ff */
[----:B------:R-:W0:Y:S01]  /*f490*/  MUFU.EX2 R103, R108 ;  /* 0x0000006c00677308 */ /* 0x000e220000000800 */
[----:B------:R-:W-:Y:S02]  /*f4a0*/  F2FP.BF16.F32.PACK_AB R30, R30, R76 ;  /* 0x0000004c1e1e723e */ /* 0x000fe400000010ff */
[----:B------:R-:W-:-:S05]  /*f4b0*/  F2FP.BF16.F32.PACK_AB R31, R61, R60 ;  /* 0x0000003c3d1f723e */ /* 0x000fca00000010ff */
[----:B------:R-:W0:Y:S01]  /*f4c0*/  MUFU.EX2 R105, R111 ;  /* 0x0000006f00697308 */ /* 0x000e220000000800 */
[----:B------:R-:W-:Y:S01]  /*f4d0*/  FADD.FTZ R0, R75, R0 ;  /* 0x000000004b007221 */ /* 0x000fe20000010000 */
[----:B------:R1:W-:Y:S06]  /*f4e0*/  STSM.16.M88.4 [R38+0x6000], R8 ;  /* 0x0060000826007844 */ /* 0x0003ec0000000200 */
[----:B------:R-:W0:Y:S01]  /*f4f0*/  MUFU.EX2 R104, R109 ;  /* 0x0000006d00687308 */ /* 0x000e220000000800 */
[----:B------:R4:W-:Y:S07]  /*f500*/  STSM.16.M88.4 [R36+0x6000], R28 ;  /* 0x0060001c24007844 */ /* 0x0009ee0000000200 */
[----:B------:R-:W0:Y:S01]  /*f510*/  MUFU.EX2 R107, R107 ;  /* 0x0000006b006b7308 */ /* 0x000e220000000800 */
[----:B-1----:R-:W-:-:S07]  /*f520*/  FADD.FTZ R11, R101, R4 ;  /* 0x00000004650b7221 */ /* 0x002fce0000010000 */
[----:B------:R-:W-:Y:S01]  /*f530*/  MUFU.EX2 R21, R112 ;  /* 0x0000007000157308 */ /* 0x000fe20000000800 */
[----:B----4-:R-:W-:-:S07]  /*f540*/  FADD.FTZ R29, R27, R0 ;  /* 0x000000001b1d7221 */ /* 0x010fce0000010000 */
[----:B------:R-:W1:Y:S08]  /*f550*/  MUFU.EX2 R97, R113 ;  /* 0x0000007100617308 */ /* 0x000e700000000800 */
[----:B------:R-:W-:Y:S08]  /*f560*/  MUFU.EX2 R33, R114 ;  /* 0x0000007200217308 */ /* 0x000ff00000000800 */
[----:B------:R-:W4:Y:S01]  /*f570*/  MUFU.EX2 R110, R110 ;  /* 0x0000006e006e7308 */ /* 0x000f220000000800 */
[----:B------:R-:W-:Y:S01]  /*f580*/  FADD.FTZ R4, R102, R11 ;  /* 0x0000000b66047221 */ /* 0x000fe20000010000 */
[----:B------:R-:W-:Y:S01]  /*f590*/  FADD.FTZ R0, R106, R29 ;  /* 0x0000001d6a007221 */ /* 0x000fe20000010000 */
[----:B------:R-:W-:-:S02]  /*f5a0*/  F2FP.BF16.F32.PACK_AB R12, R78, R20 ;  /* 0x000000144e0c723e */ /* 0x000fc400000010ff */
[----:B0-----:R-:W-:Y:S01]  /*f5b0*/  FADD.FTZ R31, R103, R4 ;  /* 0x00000004671f7221 */ /* 0x001fe20000010000 */
[----:B------:R-:W-:Y:S01]  /*f5c0*/  FADD.FTZ R0, R105, R0 ;  /* 0x0000000069007221 */ /* 0x000fe20000010000 */
[----:B------:R-:W-:Y:S02]  /*f5d0*/  F2FP.BF16.F32.PACK_AB R13, R67, R66 ;  /* 0x00000042430d723e */ /* 0x000fe400000010ff */
[----:B------:R-:W-:Y:S02]  /*f5e0*/  F2FP.BF16.F32.PACK_AB R14, R82, R79 ;  /* 0x0000004f520e723e */ /* 0x000fe400000010ff */
[----:B------:R-:W-:Y:S01]  /*f5f0*/  F2FP.BF16.F32.PACK_AB R15, R69, R68 ;  /* 0x00000044450f723e */ /* 0x000fe200000010ff */
[----:B------:R-:W-:Y:S01]  /*f600*/  FADD.FTZ R4, R104, R31 ;  /* 0x0000001f68047221 */ /* 0x000fe20000010000 */
[----:B------:R-:W-:Y:S01]  /*f610*/  F2FP.BF16.F32.PACK_AB R8, R90, R83 ;  /* 0x000000535a08723e */ /* 0x000fe200000010ff */
[----:B------:R-:W-:Y:S01]  /*f620*/  FADD.FTZ R0, R107, R0 ;  /* 0x000000006b007221 */ /* 0x000fe20000010000 */
[----:B------:R-:W-:-:S02]  /*f630*/  F2FP.BF16.F32.PACK_AB R9, R71, R70 ;  /* 0x000000464709723e */ /* 0x000fc400000010ff */
[----:B------:R-:W-:Y:S02]  /*f640*/  F2FP.BF16.F32.PACK_AB R10, R98, R91 ;  /* 0x0000005b620a723e */ /* 0x000fe400000010ff */
[----:B------:R-:W-:Y:S02]  /*f650*/  F2FP.BF16.F32.PACK_AB R11, R73, R72 ;  /* 0x00000048490b723e */ /* 0x000fe400000010ff */
[----:B------:R-:W-:Y:S02]  /*f660*/  F2FP.BF16.F32.PACK_AB R24, R100, R99 ;  /* 0x000000636418723e */ /* 0x000fe400000010ff */
[----:B------:R-:W-:Y:S02]  /*f670*/  F2FP.BF16.F32.PACK_AB R25, R75, R25 ;  /* 0x000000194b19723e */ /* 0x000fe400000010ff */
[----:B------:R-:W-:Y:S02]  /*f680*/  F2FP.BF16.F32.PACK_AB R26, R102, R101 ;  /* 0x00000065661a723e */ /* 0x000fe400000010ff */
[----:B------:R-:W-:-:S02]  /*f690*/  F2FP.BF16.F32.PACK_AB R27, R106, R27 ;  /* 0x0000001b6a1b723e */ /* 0x000fc400000010ff */
[----:B------:R-:W-:Y:S02]  /*f6a0*/  F2FP.BF16.F32.PACK_AB R105, R107, R105 ;  /* 0x000000696b69723e */ /* 0x000fe400000010ff */
[----:B------:R-:W-:Y:S02]  /*f6b0*/  F2FP.BF16.F32.PACK_AB R104, R104, R103 ;  /* 0x000000676868723e */ /* 0x000fe400000010ff */
[----:B-1----:R-:W-:Y:S02]  /*f6c0*/  F2FP.BF16.F32.PACK_AB R106, R97, R21 ;  /* 0x00000015616a723e */ /* 0x002fe400000010ff */
[----:B----4-:R-:W-:Y:S01]  /*f6d0*/  F2FP.BF16.F32.PACK_AB R107, R110, R33 ;  /* 0x000000216e6b723e */ /* 0x010fe200000010ff */
[----:B------:R-:W-:Y:S04]  /*f6e0*/  STSM.16.M88.4 [R115+0x2a800], R12 ;  /* 0x02a8000c73007844 */ /* 0x000fe80000000200 */
[----:B--2---:R0:W-:Y:S04]  /*f6f0*/  STSM.16.M88.4 [R37], R8 ;  /* 0x0000000825007844 */ /* 0x0041e80000000200 */
[----:B------:R-:W-:Y:S04]  /*f700*/  STSM.16.M88.4 [R38+0xc000], R24 ;  /* 0x00c0001826007844 */ /* 0x000fe80000000200 */
[----:B------:R-:W-:Y:S01]  /*f710*/  STSM.16.M88.4 [R36+0xc000], R104 ;  /* 0x00c0006824007844 */ /* 0x000fe20000000200 */
[----:B------:R-:W-:Y:S01]  /*f720*/  @!PT LDS RZ, [RZ] ;  /* 0x00000000fffff984 */ /* 0x000fe20000000800 */
[----:B------:R-:W-:Y:S01]  /*f730*/  @!PT LDS RZ, [RZ] ;  /* 0x00000000fffff984 */ /* 0x000fe20000000800 */
[----:B------:R-:W-:Y:S01]  /*f740*/  @!PT LDS RZ, [RZ] ;  /* 0x00000000fffff984 */ /* 0x000fe20000000800 */
[----:B------:R-:W-:Y:S01]  /*f750*/  @!PT LDS RZ, [RZ] ;  /* 0x00000000fffff984 */ /* 0x000fe20000000800 */
[----:B------:R1:W-:Y:S06]  /*f760*/  MEMBAR.ALL.CTA ;  /* 0x0000000000007992 */ /* 0x0003ec0000008000 */
[----:B-1----:R-:W1:Y:S01]  /*f770*/  FENCE.VIEW.ASYNC.S ;  /* 0x00000000000073c6 */ /* 0x002e620000000000 */
[----:B------:R-:W-:Y:S01]  /*f780*/  FADD.FTZ R0, R33, R0 ;  /* 0x0000000021007221 */ /* 0x000fe20000010000 */
[----:B---3--:R-:W-:-:S03]  /*f790*/  ISETP.GT.AND P2, PT, R35, RZ, PT ;  /* 0x000000ff2300720c */ /* 0x008fc60003f44270 */
[----:B------:R-:W-:Y:S01]  /*f7a0*/  FADD.FTZ R0, R110, R0 ;  /* 0x000000006e007221 */ /* 0x000fe20000010000 */
[----:B------:R-:W-:-:S04]  /*f7b0*/  FADD.FTZ R4, R21, R4 ;  /* 0x0000000415047221 */ /* 0x000fc80000010000 */
[----:B------:R2:W-:Y:S01]  /*f7c0*/  STL [R1+0x2c], R0 ;  /* 0x00002c0001007387 */ /* 0x0005e20000100800 */
[-C--:B------:R-:W-:Y:S01]  /*f7d0*/  FMUL.FTZ R120, R120, R7.reuse ;  /* 0x0000000778787220 */ /* 0x080fe20000410000 */
[-C--:B------:R-:W-:Y:S01]  /*f7e0*/  FMUL.FTZ R121, R121, R7.reuse ;  /* 0x0000000779797220 */ /* 0x080fe20000410000 */
[-C--:B------:R-:W-:Y:S01]  /*f7f0*/  FMUL.FTZ R124, R124, R7.reuse ;  /* 0x000000077c7c7220 */ /* 0x080fe20000410000 */
[----:B0-----:R0:W5:Y:S01]  /*f800*/  LDL R8, [R1+0x30] ;  /* 0x0000300001087983 */ /* 0x0011620000100800 */
[-C--:B------:R-:W-:Y:S01]  /*f810*/  FMUL.FTZ R125, R125, R7.reuse ;  /* 0x000000077d7d7220 */ /* 0x080fe20000410000 */
[----:B--2---:R-:W-:Y:S01]  /*f820*/  IADD3 R0, R35, -0x1, RZ ;  /* 0xffffffff23007810 */ /* 0x004fe20007ffe0ff */
        /* <DEDUP_REMOVED lines=28> */
[----:B------:R2:W-:Y:S01]  /*f9f0*/  STL [R1+0x28], R0 ;  /* 0x0000280001007387 */ /* 0x0005e20000100800 */
[----:B------:R-:W-:Y:S01]  /*fa00*/  FADD.FTZ R4, R97, R4 ;  /* 0x0000000461047221 */ /* 0x000fe20000010000 */
[----:B------:R-:W-:-:S02]  /*fa10*/  IMAD.MOV.U32 R3, RZ, RZ, R34 ;  /* 0x000000ffff037224 */ /* 0x000fc400078e0022 */
[----:B------:R-:W-:Y:S02]  /*fa20*/  IMAD.MOV.U32 R7, RZ, RZ, R5 ;  /* 0x000000ffff077224 */ /* 0x000fe400078e0005 */
[----:B--2---:R-:W-:Y:S01]  /*fa30*/  IMAD.MOV.U32 R0, RZ, RZ, R152 ;  /* 0x000000ffff007224 */ /* 0x004fe200078e0098 */
[----:B-1----:R-:W-:Y:S01]  /*fa40*/  NOP ;  /* 0x0000000000007918 */ /* 0x002fe20000000000 */
[----:B0-----:R-:W-:Y:S05]  /*fa50*/  @P2 BRA `(.L_x_502) ;  /* 0xffffffc000a42947 */ /* 0x001fea000383ffff */
.L_x_492:
[----:B------:R-:W-:Y:S05]  /*fa60*/  WARPSYNC.ALL ;  /* 0x0000000000007948 */ /* 0x000fea0003800000 */
[----:B------:R-:W-:Y:S06]  /*fa70*/  BAR.ARV 0x8, 0x200 ;  /* 0x0208000000007b1d */ /* 0x000fec0000002000 */
[----:B------:R-:W-:Y:S05]  /*fa80*/  @!P0 BRA `(.L_x_503) ;  /* 0x0000000000048947 */ /* 0x000fea0003800000 */
[----:B------:R-:W-:Y:S01]  /*fa90*/  BPT.TRAP 0x1 ;  /* 0x000000040000795c */ /* 0x000fe20000300000 */
.L_x_503:
[----:B------:R-:W2:Y:S01]  /*faa0*/  LDL R0, [R1+0x30] ;  /* 0x0000300001007983 */ /* 0x000ea20000100800 */
[----:B------:R-:W-:Y:S01]  /*fab0*/  IMAD R11, R152, 0x8, R2 ;  /* 0x00000008980b7824 */ /* 0x000fe200078e0202 */
[----:B--2---:R-:W-:-:S04]  /*fac0*/  SHF.L.U32 R0, R0, 0x1f, RZ ;  /* 0x0000001f00007819 */ /* 0x004fc800000006ff */
[----:B------:R0:W1:Y:S01]  /*fad0*/  SYNCS.PHASECHK.TRANS64.TRYWAIT P2, [R11+URZ+0x30850], R0 ;  /* 0x030850000b0075a7 */ /* 0x000062000804017f */
[----:B------:R-:W-:Y:S05]  /*fae0*/  @!P0 BRA `(.L_x_504) ;  /* 0x0000000000048947 */ /* 0x000fea0003800000 */
[----:B------:R-:W-:Y:S01]  /*faf0*/  BPT.TRAP 0x1 ;  /* 0x000000040000795c */ /* 0x000fe20000300000 */
.L_x_504:
[----:B------:R-:W2:Y:S01]  /*fb00*/  LDL.LU R3, [R1+0x74] ;  /* 0x0000740001037983 */ /* 0x000ea20000300800 */
[----:B------:R-:W-:-:S05]  /*fb10*/  VIADD R2, R2, 0x400 ;  /* 0x0000040002027836 */ /* 0x000fca0000000000 */
[----:B------:R-:W-:-:S04]  /*fb20*/  SHF.R.U32.HI R2, RZ, 0x4, R2 ;  /* 0x00000004ff027819 */ /* 0x000fc80000011602 */
[----:B------:R-:W-:Y:S01]  /*fb30*/  LOP3.LUT R9, R2, 0x3fff, RZ, 0xc0, !PT ;  /* 0x00003fff02097812 */ /* 0x000fe200078ec0ff */
[----:B--2---:R-:W-:-:S05]  /*fb40*/  VIADD R3, R3, 0x1e800 ;  /* 0x0001e80003037836 */ /* 0x004fca0000000000 */
[----:B------:R-:W-:-:S04]  /*fb50*/  SHF.R.U32.HI R3, RZ, 0x4, R3 ;  /* 0x00000004ff037819 */ /* 0x000fc80000011603 */
[----:B------:R-:W-:Y:S01]  /*fb60*/  LOP3.LUT R3, R3, 0x3fff, RZ, 0xc0, !PT ;  /* 0x00003fff03037812 */ /* 0x000fe200078ec0ff */
[----:B-1----:R-:W-:Y:S06]  /*fb70*/  @P2 BRA `(.L_x_505) ;  /* 0x0000000000082947 */ /* 0x002fec0003800000 */
[----:B------:R-:W1:Y:S02]  /*fb80*/  SYNCS.PHASECHK.TRANS64.TRYWAIT P0, [R11+URZ+0x30850], R0 ;  /* 0x030850000b0075a7 */ /* 0x000e64000800017f */
[----:B-1----:R-:W-:Y:S05]  /*fb90*/  @!P0 BRA `(.L_x_506) ;  /* 0x0000008c00dc8947 */ /* 0x002fea0003800000 */
.L_x_505:
[----:B------:R-:W-:Y:S01]  /*fba0*/  LOP3.LUT R2, R3, 0x10000, RZ, 0xfc, !PT ;  /* 0x0001000003027812 */ /* 0x000fe200078efcff */
[----:B-----5:R-:W-:Y:S01]  /*fbb0*/  IMAD R8, R152, 0x600, R9 ;  /* 0x0000060098087824 */ /* 0x020fe200078e0209 */
[----:B------:R-:W-:Y:S01]  /*fbc0*/  MOV R9, 0x40000040 ;  /* 0x4000004000097802 */ /* 0x000fe20000000f00 */
[----:B------:R-:W-:Y:S01]  /*fbd0*/  IMAD.MOV.U32 R3, RZ, RZ, 0x40000040 ;  /* 0x40000040ff037424 */ /* 0x000fe200078e00ff */
[----:B------:R-:W-:Y:S05]  /*fbe0*/  WARPSYNC.ALL ;  /* 0x0000000000007948 */ /* 0x000fea0003800000 */
[----:B------:R-:W-:Y:S01]  /*fbf0*/  R2UR UR4, R2 ;  /* 0x00000000020472ca */ /* 0x000fe200000e0000 */
[----:B------:R-:W0:Y:S01]  /*fc00*/  LDL.LU R10, [R1+0x2c] ;  /* 0x00002c00010a7983 */ /* 0x000e220000300800 */
[----:B------:R-:W-:-:S02]  /*fc10*/  R2UR UR5, R3 ;  /* 0x00000000030572ca */ /* 0x000fc400000e0000 */
[----:B------:R-:W-:Y:S02]  /*fc20*/  R2UR UR6, R8 ;  /* 0x00000000080672ca */ /* 0x000fe400000e0000 */
[----:B------:R-:W-:Y:S01]  /*fc30*/  R2UR UR7, R9 ;  /* 0x00000000090772ca */ /* 0x000fe200000e0000 */
[----:B------:R-:W-:Y:S01]  /*fc40*/  WARPGROUP.ARRIVE ;  /* 0x00000000000079c5 */ /* 0x000fe20000000000 */
[----:B------:R-:W-:Y:S02]  /*fc50*/  VIADD R14, R2, 0x2 ;  /* 0x00000002020e7836 */ /* 0x000fe40000000000 */
[----:B------:R-:W-:Y:S02]  /*fc60*/  VIADD R12, R8, 0x80 ;  /* 0x00000080080c7836 */ /* 0x000fe40000000000 */
[----:B------:R-:W-:Y:S02]  /*fc70*/  IMAD.MOV.U32 R15, RZ, RZ, 0x40000040 ;  /* 0x40000040ff0f7424 */ /* 0x000fe400078e00ff */
[----:B------:R-:W-:Y:S01]  /*fc80*/  IMAD.MOV.U32 R13, RZ, RZ, 0x40000040 ;  /* 0x40000040ff0d7424 */ /* 0x000fe200078e00ff */
[----:B------:R-:W2:Y:S04]  /*fc90*/  SHFL.BFLY PT, R7, R4, 0x2, 0x1f ;  /* 0x0c401f0004077f89 */ /* 0x000ea800000e0000 */
[----:B------:R-:W-:Y:S01]  /*fca0*/  HGMMA.64x64x16.F32.BF16 R120, gdesc[UR4].tnspB, R120, gsb0 ;  /* 0x40e00000047879f0 */ /* 0x000fe20008001878 */
[----:B------:R-:W-:Y:S01]  /*fcb0*/  R2UR UR4, R14 ;  /* 0x000000000e0472ca */ /* 0x000fe200000e0000 */
[----:B------:R-:W-:Y:S01]  /*fcc0*/  IMAD.MOV.U32 R27, RZ, RZ, RZ ;  /* 0x000000ffff1b7224 */ /* 0x000fe200078e00ff */
[----:B------:R-:W-:Y:S01]  /*fcd0*/  R2UR UR5, R15 ;  /* 0x000000000f0572ca */ /* 0x000fe200000e0000 */
[----:B------:R-:W3:Y:S01]  /*fce0*/  LDL.LU R20, [R1+0x30] ;  /* 0x0000300001147983 */ /* 0x000ee20000300800 */
[----:B------:R-:W-:Y:S01]  /*fcf0*/  R2UR UR6, R12 ;  /* 0x000000000c0672ca */ /* 0x000fe200000e0000 */
[----:B------:R-:W-:Y:S01]  /*fd00*/  VIADD R14, R2, 0x4 ;  /* 0x00000004020e7836 */ /* 0x000fe20000000000 */
[----:B------:R-:W-:Y:S01]  /*fd10*/  R2UR UR7, R13 ;  /* 0x000000000d0772ca */ /* 0x000fe200000e0000 */
[----:B------:R-:W-:Y:S01]  /*fd20*/  VIADD R12, R8, 0x100 ;  /* 0x00000100080c7836 */ /* 0x000fe20000000000 */
[----:B------:R-:W-:Y:S01]  /*fd30*/  MOV R13, 0x40000040 ;  /* 0x40000040000d7802 */ /* 0x000fe20000000f00 */
[----:B------:R-:W-:-:S02]  /*fd40*/  IMAD.MOV.U32 R15, RZ, RZ, 0x40000040 ;  /* 0x40000040ff0f7424 */ /* 0x000fc400078e00ff */
[----:B------:R-:W-:Y:S02]  /*fd50*/  IMAD.MOV.U32 R3, RZ, RZ, 0x40000040 ;  /* 0x40000040ff037424 */ /* 0x000fe400078e00ff */
[----:B------:R-:W-:Y:S02]  /*fd60*/  IMAD.MOV.U32 R9, RZ, RZ, 0x40000040 ;  /* 0x40000040ff097424 */ /* 0x000fe400078e00ff */
[----:B------:R-:W-:Y:S02]  /*fd70*/  VIADD R152, R152, 0x1 ;  /* 0x0000000198987836 */ /* 0x000fe40000000000 */
[----:B--2---:R-:W-:-:S03]  /*fd80*/  FADD.FTZ R7, R7, R4 ;  /* 0x0000000407077221 */ /* 0x004fc60000010000 */
[----:B------:R-:W-:Y:S01]  /*fd90*/  ISETP.NE.AND P0, PT, R152, 0x2, PT ;  /* 0x000000029800780c */ /* 0x000fe20003f05270 */
[----:B------:R-:W-:Y:S02]  /*fda0*/  WARPGROUP.DEPBAR.LE gsb0, 0x0 ;  /* 0x00008000000079c5 */ /* 0x000fe40000010000 */
[----:B------:R-:W-:-:S06]  /*fdb0*/  WARPGROUP.ARRIVE ;  /* 0x00000000000079c5 */ /* 0x000fcc0000000000 */
[----:B------:R-:W-:Y:S01]  /*fdc0*/  HGMMA.64x64x16.F32.BF16 R120, gdesc[UR4].tnspB, R120, gsb0 ;  /* 0x40e00000047879f0 */ /* 0x000fe20008001878 */
[----:B------:R-:W-:Y:S01]  /*fdd0*/  R2UR UR4, R14 ;  /* 0x000000000e0472ca */ /* 0x000fe200000e0000 */
[----:B------:R-:W-:Y:S01]  /*fde0*/  VIADD R14, R2, 0x6 ;  /* 0x00000006020e7836 */ /* 0x000fe20000000000 */
[----:B------:R-:W-:Y:S01]  /*fdf0*/  R2UR UR5, R15 ;  /* 0x000000000f0572ca */ /* 0x000fe200000e0000 */
[----:B------:R-:W-:Y:S01]  /*fe00*/  IMAD.MOV.U32 R15, RZ, RZ, 0x40000040 ;  /* 0x40000040ff0f7424 */ /* 0x000fe200078e00ff */
[----:B------:R-:W-:Y:S01]  /*fe10*/  R2UR UR6, R12 ;  /* 0x000000000c0672ca */ /* 0x000fe200000e0000 */
[----:B------:R-:W-:Y:S01]  /*fe20*/  VIADD R12, R8, 0x180 ;  /* 0x00000180080c7836 */ /* 0x000fe20000000000 */
[----:B------:R-:W-:Y:S01]  /*fe30*/  R2UR UR7, R13 ;  /* 0x000000000d0772ca */ /* 0x000fe200000e0000 */
[----:B------:R-:W-:Y:S01]  /*fe40*/  IMAD.MOV.U32 R13, RZ, RZ, 0x40000040 ;  /* 0x40000040ff0d7424 */ /* 0x000fe200078e00ff */
[----:B------:R-:W-:Y:S02]  /*fe50*/  WARPGROUP.DEPBAR.LE gsb0, 0x0 ;  /* 0x00008000000079c5 */ /* 0x000fe40000010000 */
[----:B------:R-:W-:-:S09]  /*fe60*/  WARPGROUP.ARRIVE ;  /* 0x00000000000079c5 */ /* 0x000fd20000000000 */
[----:B------:R-:W-:Y:S01]  /*fe70*/  HGMMA.64x64x16.F32.BF16 R120, gdesc[UR4].tnspB, R120, gsb0 ;  /* 0x40e00000047879f0 */ /* 0x000fe20008001878 */
[----:B------:R-:W-:Y:S01]  /*fe80*/  R2UR UR4, R14 ;  /* 0x000000000e0472ca */ /* 0x000fe200000e0000 */
[----:B------:R-:W-:Y:S01]  /*fe90*/  VIADD R14, R2, 0x600 ;  /* 0x00000600020e7836 */ /* 0x000fe20000000000 */
[----:B------:R-:W-:Y:S01]  /*fea0*/  R2UR UR5, R15 ;  /* 0x000000000f0572ca */ /* 0x000fe200000e0000 */
[----:B------:R-:W-:Y:S01]  /*feb0*/  IMAD.MOV.U32 R15, RZ, RZ, 0x40000040 ;  /* 0x40000040ff0f7424 */ /* 0x000fe200078e00ff */
[----:B------:R-:W-:Y:S01]  /*fec0*/  R2UR UR6, R12 ;  /* 0x000000000c0672ca */ /* 0x000fe200000e0000 */
[----:B------:R-:W-:Y:S01]  /*fed0*/  VIADD R12, R8, 0x200 ;  /* 0x00000200080c7836 */ /* 0x000fe20000000000 */
[----:B------:R-:W-:Y:S02]  /*fee0*/  R2UR UR7, R13 ;  /* 0x000000000d0772ca */ /* 0x000fe400000e0000 */
[----:B------:R-:W-:Y:S01]  /*fef0*/  MOV R13, 0x40000040 ;  /* 0x40000040000d7802 */ /* 0x000fe20000000f00 */
[----:B------:R-:W-:-:S02]  /*ff00*/  WARPGROUP.DEPBAR.LE gsb0, 0x0 ;  /* 0x00008000000079c5 */ /* 0x000fc40000010000 */
[----:B------:R-:W-:-:S08]  /*ff10*/  WARPGROUP.ARRIVE ;  /* 0x00000000000079c5 */ /* 0x000fd00000000000 */
        /* <DEDUP_REMOVED lines=9> */
[----:B01----:R-:W0:Y:S01]  /*ffb0*/  SHFL.BFLY PT, R0, R10, 0x2, 0x1f ;  /* 0x0c401f000a007f89 */ /* 0x003e2200000e0000 */
        /* <DEDUP_REMOVED lines=54> */
[----:B------:R-:W-:Y:S01]  /*10320*/  VIADD R2, R2, 0xc06 ;  /* 0x00000c0602027836 */ /* 0x000fe20000000000 */
[----:B------:R-:W-:Y:S01]  /*10330*/  MOV R13, 0x40000040 ;  /* 0x40000040000d7802 */ /* 0x000fe20000000f00 */
[----:B------:R-:W-:Y:S01]  /*10340*/  VIADD R8, R8, 0x580 ;  /* 0x0000058008087836 */ /* 0x000fe20000000000 */
[----:B------:R-:W-:-:S02]  /*10350*/  WARPGROUP.DEPBAR.LE gsb0, 0x0 ;  /* 0x00008000000079c5 */ /* 0x000fc40000010000 */
[----:B------:R-:W-:-:S07]  /*10360*/  WARPGROUP.ARRIVE ;  /* 0x00000000000079c5 */ /* 0x000fce0000000000 */
[----:B------:R-:W-:Y:S01]  /*10370*/  HGMMA.64x64x16.F32.BF16 R120, gdesc[UR4].tnspB, R120, gsb0 ;  /* 0x40e00000047879f0 */ /* 0x000fe20008001878 */
[----:B------:R-:W-:Y:S02]  /*10380*/  R2UR UR4, R14 ;  /* 0x000000000e0472ca */ /* 0x000fe400000e0000 */
[----:B------:R-:W-:Y:S02]  /*10390*/  R2UR UR5, R15 ;  /* 0x000000000f0572ca */ /* 0x000fe400000e0000 */
[----:B------:R-:W-:Y:S02]  /*103a0*/  R2UR UR6, R12 ;  /* 0x000000000c0672ca */ /* 0x000fe400000e0000 */
[----:B------:R-:W-:Y:S01]  /*103b0*/  R2UR UR7, R13 ;  /* 0x000000000d0772ca */ /* 0x000fe200000e0000 */
[----:B------:R-:W-:Y:S02]  /*103c0*/  WARPGROUP.DEPBAR.LE gsb0, 0x0 ;  /* 0x00008000000079c5 */ /* 0x000fe40000010000 */
[----:B------:R-:W-:-:S10]  /*103d0*/  WARPGROUP.ARRIVE ;  /* 0x00000000000079c5 */ /* 0x000fd40000000000 */
[----:B------:R-:W-:Y:S01]  /*103e0*/  HGMMA.64x64x16.F32.BF16 R120, gdesc[UR4].tnspB, R120, gsb0 ;  /* 0x40e00000047879f0 */ /* 0x000fe20008001878 */
[----:B------:R-:W-:Y:S01]  /*103f0*/  R2UR UR4, R2 ;  /* 0x00000000020472ca */ /* 0x000fe200000e0000 */
[----:B0-----:R-:W-:Y:S01]  /*10400*/  FADD.FTZ R2, R0, R10 ;  /* 0x0000000a00027221 */ /* 0x001fe20000010000 */
[----:B------:R-:W-:Y:S01]  /*10410*/  R2UR UR5, R3 ;  /* 0x00000000030572ca */ /* 0x000fe200000e0000 */
[----:B------:R-:W0:Y:S01]  /*10420*/  SHFL.BFLY PT, R0, R7, 0x1, 0x1f ;  /* 0x0c201f0007007f89 */ /* 0x000e2200000e0000 */
[----:B------:R-:W-:Y:S02]  /*10430*/  R2UR UR6, R8 ;  /* 0x00000000080672ca */ /* 0x000fe400000e0000 */
[----:B------:R-:W-:Y:S01]  /*10440*/  R2UR UR7, R9 ;  /* 0x00000000090772ca */ /* 0x000fe200000e0000 */
[----:B------:R-:W1:Y:S01]  /*10450*/  SHFL.BFLY PT, R3, R2, 0x1, 0x1f ;  /* 0x0c201f0002037f89 */ /* 0x000e6200000e0000 */
[----:B0-----:R-:W-:Y:S01]  /*10460*/  FADD.FTZ R10, R7, R0 ;  /* 0x00000000070a7221 */ /* 0x001fe20000010000 */
[----:B------:R-:W-:Y:S01]  /*10470*/  SEL R0, RZ, 0x1, P0 ;  /* 0x00000001ff007807 */ /* 0x000fe20000000000 */
[----:B-1----:R-:W-:-:S03]  /*10480*/  FADD.FTZ R13, R2, R3 ;  /* 0x00000003020d7221 */ /* 0x002fc60000010000 */
[----:B------:R-:W-:Y:S02]  /*10490*/  FSETP.NE.FTZ.AND P2, PT, R10, RZ, PT ;  /* 0x000000ff0a00720b */ /* 0x000fe40003f55000 */
[----:B---3--:R-:W-:Y:S02]  /*104a0*/  LOP3.LUT R20, R20, R0, RZ, 0x3c, !PT ;  /* 0x0000000014147212 */ /* 0x008fe400078e3cff */
[----:B------:R-:W-:-:S09]  /*104b0*/  FSETP.NE.FTZ.AND P3, PT, R13, RZ, PT ;  /* 0x000000ff0d00720b */ /* 0x000fd20003f75000 */
[----:B------:R-:W0:Y:S08]  /*104c0*/  @P2 MUFU.LG2 R3, R10 ;  /* 0x0000000a00032308 */ /* 0x000e300000000c00 */
[----:B------:R1:W-:Y:S01]  /*104d0*/  @P2 MUFU.RCP R27, R10 ;  /* 0x0000000a001b2308 */ /* 0x0003e20000001000 */
[----:B------:R-:W-:-:S07]  /*104e0*/  IMAD.MOV.U32 R4, RZ, RZ, RZ ;  /* 0x000000ffff047224 */ /* 0x000fce00078e00ff */
[----:B------:R-:W2:Y:S01]  /*104f0*/  @P3 MUFU.LG2 R8, R13 ;  /* 0x0000000d00083308 */ /* 0x000ea20000000c00 */
[----:B-1----:R-:W3:Y:S01]  /*10500*/  LDL.LU R10, [R1+0x98] ;  /* 0x00009800010a7983 */ /* 0x002ee20000300800 */
[----:B------:R-:W-:Y:S02]  /*10510*/  WARPGROUP.DEPBAR.LE gsb0, 0x0 ;  /* 0x00008000000079c5 */ /* 0x000fe40000010000 */
[----:B------:R-:W-:-:S06]  /*10520*/  WARPGROUP.ARRIVE ;  /* 0x00000000000079c5 */ /* 0x000fcc0000000000 */
[----:B------:R-:W-:Y:S01]  /*10530*/  HGMMA.64x64x16.F32.BF16 R120, gdesc[UR4].tnspB, R120, gsb0 ;  /* 0x40e00000047879f0 */ /* 0x000fe20008001878 */
[----:B------:R1:W-:Y:S01]  /*10540*/  STL [R1+0x30], R20 ;  /* 0x0000301401007387 */ /* 0x0003e20000100800 */
[----:B------:R-:W4:Y:S01]  /*10550*/  @P3 MUFU.RCP R4, R13 ;  /* 0x0000000d00043308 */ /* 0x000f220000001000 */
[----:B------:R-:W-:Y:S02]  /*10560*/  @!P1 VIADD R9, R11, 0x30860 ;  /* 0x000308600b099836 */ /* 0x000fe40000000000 */
[C---:B------:R-:W-:Y:S01]  /*10570*/  @P2 FMUL.FTZ R2, R6.reuse, 0.69314718246459960938 ;  /* 0x3f31721806022820 */ /* 0x040fe20000410000 */
[----:B------:R-:W-:Y:S01]  /*10580*/  @P3 FMUL.FTZ R6, R6, 0.69314718246459960938 ;  /* 0x3f31721806063820 */ /* 0x000fe20000410000 */
[----:B0-----:R-:W-:Y:S01]  /*10590*/  @P2 FMUL.FTZ R3, R3, 0.69314718246459960938 ;  /* 0x3f31721803032820 */ /* 0x001fe20000410000 */
[----:B--2---:R-:W-:Y:S01]  /*105a0*/  @P3 FMUL.FTZ R7, R8, 0.69314718246459960938 ;  /* 0x3f31721808073820 */ /* 0x004fe20000410000 */
[----:B------:R-:W-:Y:S01]  /*105b0*/  @!P1 PRMT R9, RZ, 0x654, R9 ;  /* 0x00000654ff099816 */ /* 0x000fe20000000009 */
[----:B------:R-:W-:Y:S01]  /*105c0*/  IMAD.MOV.U32 R0, RZ, RZ, -0x800000 ;  /* 0xff800000ff007424 */ /* 0x000fe200078e00ff */
[----:B------:R-:W-:Y:S01]  /*105d0*/  MOV R31, 0xff800000 ;  /* 0xff800000001f7802 */ /* 0x000fe20000000f00 */
[----:B------:R-:W-:Y:S01]  /*105e0*/  @P2 FFMA.FTZ R31, R2, R5, R3 ;  /* 0x00000005021f2223 */ /* 0x000fe20000010003 */
[----:B------:R-:W-:Y:S01]  /*105f0*/  @P3 FFMA.FTZ R0, R6, R34, R7 ;  /* 0x0000002206003223 */ /* 0x000fe20000010007 */
[----:B------:R-:W-:Y:S01]  /*10600*/  SEL R152, R152, RZ, P0 ;  /* 0x000000ff98987207 */ /* 0x000fe20000000000 */
[----:B------:R-:W-:-:S02]  /*10610*/  WARPGROUP.DEPBAR.LE gsb0, 0x0 ;  /* 0x00008000000079c5 */ /* 0x000fc40000010000 */
[----:B------:R1:W-:Y:S01]  /*10620*/  @!P1 SYNCS.ARRIVE.TRANS64.RED.A1T0 RZ, [R9+URZ], RZ ;  /* 0x000000ff09ff99a7 */ /* 0x0003e2000810043f */
        /* <DEDUP_REMOVED lines=16> */
[----:B------:R-:W-:Y:S01]  /*10730*/  PLOP3.LUT P1, PT, PT, PT, PT, 0x8, 0x0 ;  /* 0x000000000000781c */ /* 0x000fe20003f2e170 */
[-C--:B----4-:R-:W-:Y:S01]  /*10740*/  FMUL.FTZ R60, R122, R4.reuse ;  /* 0x000000047a3c7220 */ /* 0x090fe20000410000 */
        /* <DEDUP_REMOVED lines=15> */
[----:B---3--:R-:W-:-:S05]  /*10840*/  VIADD R10, R10, 0x1 ;  /* 0x000000010a0a7836 */ /* 0x008fca0000000000 */
[----:B------:R1:W-:Y:S02]  /*10850*/  STL [R1+0x98], R10 ;  /* 0x0000980a01007387 */ /* 0x0003e40000100800 */
.L_x_456:
[----:B------:R-:W2:Y:S01]  /*10860*/  LDL R65, [R1+0x90] ;  /* 0x0000900001417983 */ /* 0x000ea20000100800 */
[----:B------:R-:W-:Y:S05]  /*10870*/  WARPSYNC.ALL ;  /* 0x0000000000007948 */ /* 0x000fea0003800000 */
[----:B------:R-:W0:Y:S01]  /*10880*/  S2R R2, SR_TID.X ;  /* 0x0000000000027919 */ /* 0x000e220000002100 */
[----:B------:R-:W3:Y:S01]  /*10890*/  S2UR UR5, SR_CgaCtaId ;  /* 0x00000000000579c3 */ /* 0x000ee20000008800 */
[----:B------:R-:W-:Y:S01]  /*108a0*/  UMOV UR4, 0x400 ;  /* 0x0000040000047882 */ /* 0x000fe20000000000 */
[----:B------:R-:W-:Y:S01]  /*108b0*/  BSSY B0, `(.L_x_507) ;  /* 0x000018c000007945 */ /* 0x000fe20003800000 */
[----:B---3--:R-:W-:Y:S01]  /*108c0*/  ULEA UR4, UR5, UR4, 0x18 ;  /* 0x0000000405047291 */ /* 0x008fe2000f8ec03f */
[----:B0-----:R-:W-:-:S05]  /*108d0*/  VIADD R66, R2, 0xffffff80 ;  /* 0xffffff8002427836 */ /* 0x001fca0000000000 */
[----:B------:R-:W-:Y:S01]  /*108e0*/  IMAD.U32 R2, RZ, RZ, UR4 ;  /* 0x00000004ff027e24 */ /* 0x000fe2000f8e00ff */
[----:B------:R-:W-:Y:S01]  /*108f0*/  BAR.SYNC.DEFER_BLOCKING 0x5, 0x200 ;  /* 0x0148000000007b1d */ /* 0x000fe20000010000 */
[----:B------:R-:W-:-:S04]  /*10900*/  SHF.R.S32.HI R3, RZ, 0x1f, R66 ;  /* 0x0000001fff037819 */ /* 0x000fc80000011442 */
[----:B------:R-:W-:-:S04]  /*10910*/  LEA.HI R30, R3, R66, RZ, 0x3 ;  /* 0x00000042031e7211 */ /* 0x000fc800078f18ff */
[----:B------:R-:W-:Y:S02]  /*10920*/  LOP3.LUT R3, R30, 0xfffffff8, RZ, 0xc0, !PT ;  /* 0xfffffff81e037812 */ /* 0x000fe400078ec0ff */
[----:B------:R-:W-:-:S03]  /*10930*/  SHF.R.S32.HI R30, RZ, 0x3, R30 ;  /* 0x00000003ff1e7819 */ /* 0x000fc6000001141e */
[----:B------:R-:W-:-:S04]  /*10940*/  IMAD.IADD R3, R66, 0x1, -R3 ;  /* 0x0000000142037824 */ /* 0x000fc800078e0a03 */
[----:B------:R-:W-:Y:S01]  /*10950*/  IMAD.SHL.U32 R29, R3, 0x8, RZ ;  /* 0x00000008031d7824 */ /* 0x000fe200078e00ff */
[----:B------:R0:W3:Y:S04]  /*10960*/  LDS.128 R32, [R2+0x308d0] ;  /* 0x0308d00002207984 */ /* 0x0000e80000000c00 */
[----:B------:R-:W-:Y:S01]  /*10970*/  SHF.R.S32.HI R28, RZ, 0x1f, R29 ;  /* 0x0000001fff1c7819 */ /* 0x000fe2000001141d */
[----:B------:R-:W-:Y:S06]  /*10980*/  BAR.ARV 0x4, 0x200 ;  /* 0x0108000000007b1d */ /* 0x000fec0000002000 */
[----:B--2--5:R-:W-:-:S02]  /*10990*/  SHF.R.S32.HI R24, RZ, 0x1f, R65 ;  /* 0x0000001fff187819 */ /* 0x024fc40000011441 */
[C---:B------:R-:W-:Y:S02]  /*109a0*/  SHF.L.U32 R62, R65.reuse, 0x2, RZ ;  /* 0x00000002413e7819 */ /* 0x040fe400000006ff */
[----:B------:R-:W-:Y:S01]  /*109b0*/  SHF.L.U64.HI R64, R65, 0x2, R24 ;  /* 0x0000000241407819 */ /* 0x000fe20000010218 */
[----:B0--3--:R-:W-:Y:S06]  /*109c0*/  @P1 BRA `(.L_x_508) ;  /* 0x0000000c00a01947 */ /* 0x009fec0003800000 */
[----:B------:R-:W2:Y:S01]  /*109d0*/  LDL R4, [R1+0xb0] ;  /* 0x0000b00001047983 */ /* 0x000ea20000100800 */
[----:B------:R-:W0:Y:S01]  /*109e0*/  S2R R5, SR_SWINHI ;  /* 0x0000000000057919 */ /* 0x000e220000002f00 */
[----:B------:R-:W-:Y:S05]  /*109f0*/  WARPSYNC.ALL ;  /* 0x0000000000007948 */ /* 0x000fea0003800000 */
[----:B------:R-:W-:Y:S01]  /*10a00*/  F2FP.BF16.F32.PACK_AB R12, R12, R59 ;  /* 0x0000003b0c0c723e */ /* 0x000fe200000010ff */
[----:B------:R-:W-:Y:S01]  /*10a10*/  ULDC.64 UR4, c[0x0][0xc00] ;  /* 0x0003000000047ab9 */ /* 0x000fe20000000a00 */
[----:B------:R-:W-:Y:S01]  /*10a20*/  F2FP.BF16.F32.PACK_AB R13, R13, R60 ;  /* 0x0000003c0d0d723e */ /* 0x000fe200000010ff */
[----:B------:R-:W3:Y:S01]  /*10a30*/  LDL R67, [R1+0xac] ;  /* 0x0000ac0001437983 */ /* 0x000ee20000100800 */
[----:B------:R-:W-:-:S03]  /*10a40*/  F2FP.BF16.F32.PACK_AB R14, R14, R57 ;  /* 0x000000390e0e723e */ /* 0x000fc600000010ff */
[----:B------:R-:W3:Y:S01]  /*10a50*/  LDL R66, [R1+0x9c] ;  /* 0x00009c0001427983 */ /* 0x000ee20000100800 */
[----:B-1----:R-:W-:Y:S02]  /*10a60*/  MOV R20, R2 ;  /* 0x0000000200147202 */ /* 0x002fe40000000f00 */
[----:B0-----:R-:W-:Y:S02]  /*10a70*/  MOV R21, R5 ;  /* 0x0000000500157202 */ /* 0x001fe40000000f00 */
[----:B------:R-:W-:Y:S01]  /*10a80*/  F2FP.BF16.F32.PACK_AB R15, R15, R58 ;  /* 0x0000003a0f0f723e */ /* 0x000fe200000010ff */
[----:B------:R-:W-:Y:S01]  /*10a90*/  BAR.SYNC.DEFER_BLOCKING 0x1, 0x180 ;  /* 0x0046000000007b1d */ /* 0x000fe20000010000 */
[----:B--2---:R-:W-:-:S03]  /*10aa0*/  IMAD.WIDE R10, R4, 0x2, R20 ;  /* 0x00000002040a7825 */ /* 0x004fc600078e0214 */
[C---:B------:R-:W-:Y:S02]  /*10ab0*/  LOP3.LUT R9, R10.reuse, 0x380, RZ, 0xc0, !PT ;  /* 0x000003800a097812 */ /* 0x040fe400078ec0ff */
[C---:B------:R-:W-:Y:S02]  /*10ac0*/  IADD3 R25, P2, R10.reuse, 0x20, RZ ;  /* 0x000000200a197810 */ /* 0x040fe40007f5e0ff */
[C---:B------:R-:W-:Y:S02]  /*10ad0*/  IADD3 R63, P0, R10.reuse, 0x60, RZ ;  /* 0x000000600a3f7810 */ /* 0x040fe40007f1e0ff */
[----:B------:R-:W-:Y:S02]  /*10ae0*/  IADD3 R61, P1, R10, 0x40, RZ ;  /* 0x000000400a3d7810 */ /* 0x000fe40007f3e0ff */
[----:B------:R-:W-:Y:S02]  /*10af0*/  SHF.R.U64 R9, R9, 0x3, RZ ;  /* 0x0000000309097819 */ /* 0x000fe400000012ff */
[----:B------:R-:W-:-:S02]  /*10b00*/  LOP3.LUT R4, R25, 0x380, RZ, 0xc0, !PT ;  /* 0x0000038019047812 */ /* 0x000fc400078ec0ff */
[----:B------:R-:W-:Y:S02]  /*10b10*/  LOP3.LUT R6, R61, 0x380, RZ, 0xc0, !PT ;  /* 0x000003803d067812 */ /* 0x000fe400078ec0ff */
[----:B------:R-:W-:Y:S02]  /*10b20*/  LOP3.LUT R32, R63, 0x380, RZ, 0xc0, !PT ;  /* 0x000003803f207812 */ /* 0x000fe400078ec0ff */
[----:B------:R-:W-:Y:S02]  /*10b30*/  LOP3.LUT R10, R9, R10, RZ, 0x3c, !PT ;  /* 0x0000000a090a7212 */ /* 0x000fe400078e3cff */
[----:B------:R-:W-:Y:S02]  /*10b40*/  SHF.R.U64 R4, R4, 0x3, RZ ;  /* 0x0000000304047819 */ /* 0x000fe400000012ff */
[----:B------:R-:W-:Y:S02]  /*10b50*/  SHF.R.U64 R6, R6, 0x3, RZ ;  /* 0x0000000306067819 */ /* 0x000fe400000012ff */
[----:B------:R-:W-:-:S02]  /*10b60*/  SHF.R.U64 R32, R32, 0x3, RZ ;  /* 0x0000000320207819 */ /* 0x000fc400000012ff */
[----:B------:R-:W-:Y:S01]  /*10b70*/  MOV R10, R10 ;  /* 0x0000000a000a7202 */ /* 0x000fe20000000f00 */
[--C-:B------:R-:W-:Y:S01]  /*10b80*/  IMAD.X R5, RZ, RZ, R11.reuse, P0 ;  /* 0x000000ffff057224 */ /* 0x100fe200000e060b */
[----:B------:R-:W-:Y:S01]  /*10b90*/  LOP3.LUT R8, R4, R25, RZ, 0x3c, !PT ;  /* 0x0000001904087212 */ /* 0x000fe200078e3cff */
[--C-:B------:R-:W-:Y:S01]  /*10ba0*/  IMAD.X R7, RZ, RZ, R11.reuse, P1 ;  /* 0x000000ffff077224 */ /* 0x100fe200008e060b */
[----:B------:R-:W-:Y:S01]  /*10bb0*/  LOP3.LUT R6, R6, R61, RZ, 0x3c, !PT ;  /* 0x0000003d06067212 */ /* 0x000fe200078e3cff */
[----:B------:R-:W-:Y:S01]  /*10bc0*/  IMAD.X R9, RZ, RZ, R11, P2 ;  /* 0x000000ffff097224 */ /* 0x000fe200010e060b */
[----:B------:R-:W-:Y:S01]  /*10bd0*/  LOP3.LUT R4, R32, R63, RZ, 0x3c, !PT ;  /* 0x0000003f20047212 */ /* 0x000fe200078e3cff */
[----:B------:R0:W-:Y:S01]  /*10be0*/  STSM.16.M88.4 [R10], R12 ;  /* 0x0000000c0a007844 */ /* 0x0001e20000000200 */
[----:B------:R-:W-:Y:S01]  /*10bf0*/  MOV R57, R6 ;  /* 0x0000000600397202 */ /* 0x000fe20000000f00 */
[----:B------:R-:W1:Y:S01]  /*10c00*/  LDC R32, c[0x0][0xbe8] ;  /* 0x0002fa00ff207b82 */ /* 0x000e620000000800 */
[----:B------:R-:W-:-:S02]  /*10c10*/  MOV R25, R4 ;  /* 0x0000000400197202 */ /* 0x000fc40000000f00 */
[----:B------:R-:W-:Y:S02]  /*10c20*/  ISETP.NE.U32.AND P0, PT, RZ, UR4, PT ;  /* 0x00000004ff007c0c */ /* 0x000fe4000bf05070 */
[----:B------:R-:W-:Y:S02]  /*10c30*/  MOV R58, R8 ;  /* 0x00000008003a7202 */ /* 0x000fe40000000f00 */
[----:B------:R-:W-:Y:S02]  /*10c40*/  F2FP.BF16.F32.PACK_AB R4, R55, R56 ;  /* 0x000000383704723e */ /* 0x000fe400000010ff */
[----:B------:R-:W-:Y:S02]  /*10c50*/  F2FP.BF16.F32.PACK_AB R5, R53, R54 ;  /* 0x000000363505723e */ /* 0x000fe400000010ff */
[----:B------:R-:W-:Y:S02]  /*10c60*/  F2FP.BF16.F32.PACK_AB R6, R51, R52 ;  /* 0x000000343306723e */ /* 0x000fe400000010ff */
[----:B0-----:R-:W-:-:S02]  /*10c70*/  F2FP.BF16.F32.PACK_AB R12, R26, R39 ;  /* 0x000000271a0c723e */ /* 0x001fc400000010ff */
[----:B------:R-:W-:Y:S02]  /*10c80*/  IADD3 R26, P1, R62, UR4, RZ ;  /* 0x000000043e1a7c10 */ /* 0x000fe4000ff3e0ff */
[----:B------:R-:W-:Y:S02]  /*10c90*/  F2FP.BF16.F32.PACK_AB R7, R49, R50 ;  /* 0x000000323107723e */ /* 0x000fe400000010ff */
[----:B------:R-:W-:Y:S02]  /*10ca0*/  F2FP.BF16.F32.PACK_AB R8, R47, R48 ;  /* 0x000000302f08723e */ /* 0x000fe400000010ff */
[----:B------:R-:W-:Y:S02]  /*10cb0*/  F2FP.BF16.F32.PACK_AB R9, R45, R46 ;  /* 0x0000002e2d09723e */ /* 0x000fe400000010ff */
[----:B------:R-:W-:Y:S02]  /*10cc0*/  F2FP.BF16.F32.PACK_AB R10, R43, R44 ;  /* 0x0000002c2b0a723e */ /* 0x000fe400000010ff */
[----:B------:R-:W-:-:S02]  /*10cd0*/  F2FP.BF16.F32.PACK_AB R11, R41, R42 ;  /* 0x0000002a290b723e */ /* 0x000fc400000010ff */
[----:B------:R-:W-:Y:S02]  /*10ce0*/  F2FP.BF16.F32.PACK_AB R13, R37, R40 ;  /* 0x00000028250d723e */ /* 0x000fe400000010ff */
[----:B------:R-:W-:Y:S02]  /*10cf0*/  F2FP.BF16.F32.PACK_AB R14, R27, R38 ;  /* 0x000000261b0e723e */ /* 0x000fe400000010ff */
[----:B------:R-:W-:Y:S02]  /*10d00*/  F2FP.BF16.F32.PACK_AB R15, R151, R36 ;  /* 0x00000024970f723e */ /* 0x000fe400000010ff */
[----:B------:R-:W-:Y:S02]  /*10d10*/  ISETP.NE.AND.EX P0, PT, RZ, UR5, PT, P0 ;  /* 0x00000005ff007c0c */ /* 0x000fe4000bf05300 */
[----:B------:R-:W-:Y:S01]  /*10d20*/  IADD3.X R27, R64, UR5, RZ, P1, !PT ;  /* 0x00000005401b7c10 */ /* 0x000fe20008ffe4ff */
[----:B------:R-:W-:Y:S01]  /*10d30*/  ULDC.64 UR4, c[0x0][0xc08] ;  /* 0x0003020000047ab9 */ /* 0x000fe20000000a00 */
[----:B------:R0:W-:Y:S01]  /*10d40*/  STSM.16.M88.4 [R58], R4 ;  /* 0x000000043a007844 */ /* 0x0001e20000000200 */
[----:B------:R-:W-:-:S03]  /*10d50*/  ISETP.NE.U32.AND P1, PT, RZ, UR4, PT ;  /* 0x00000004ff007c0c */ /* 0x000fc6000bf25070 */
[----:B------:R2:W-:Y:S01]  /*10d60*/  STSM.16.M88.4 [R57], R8 ;  /* 0x0000000839007844 */ /* 0x0005e20000000200 */
[----:B------:R-:W-:-:S03]  /*10d70*/  ISETP.NE.AND.EX P1, PT, RZ, UR5, PT, P1 ;  /* 0x00000005ff007c0c */ /* 0x000fc6000bf25310 */
[----:B------:R3:W-:Y:S01]  /*10d80*/  STSM.16.M88.4 [R25], R12 ;  /* 0x0000000c19007844 */ /* 0x0007e20000000200 */
[----:B------:R-:W-:Y:S01]  /*10d90*/  IMAD.MOV.U32 R36, RZ, RZ, RZ ;  /* 0x000000ffff247224 */ /* 0x000fe200078e00ff */
[----:B------:R-:W-:Y:S08]  /*10da0*/  BAR.SYNC.DEFER_BLOCKING 0x1, 0x180 ;  /* 0x0046000000007b1d */ /* 0x000ff00000010000 */
[----:B0-----:R-:W-:Y:S01]  /*10db0*/  @P1 IADD3 R4, P3, R62, UR4, RZ ;  /* 0x000000043e041c10 */ /* 0x001fe2000ff7e0ff */
[----:B------:R-:W-:-:S02]  /*10dc0*/  ULDC UR4, c[0x0][0xa88] ;  /* 0x0002a20000047ab9 */ /* 0x000fc40000000800 */
[----:B--2---:R-:W-:Y:S01]  /*10dd0*/  IMAD.U32 R9, RZ, RZ, UR4 ;  /* 0x00000004ff097e24 */ /* 0x004fe2000f8e00ff */
[----:B------:R-:W-:Y:S01]  /*10de0*/  @P1 IADD3.X R5, R64, UR5, RZ, P3, !PT ;  /* 0x0000000540051c10 */ /* 0x000fe20009ffe4ff */
[----:B------:R0:W5:Y:S04]  /*10df0*/  @P0 LDG.E R36, desc[UR56][R26.64] ;  /* 0x000000381a240981 */ /* 0x000168000c1e1900 */
[----:B------:R0:W5:Y:S01]  /*10e00*/  @P1 LDG.E R9, desc[UR56][R4.64] ;  /* 0x0000003804091981 */ /* 0x000162000c1e1900 */
[----:B-1----:R-:W-:-:S13]  /*10e10*/  ISETP.NE.AND P2, PT, R32, 0x1, PT ;  /* 0x000000012000780c */ /* 0x002fda0003f45270 */
[----:B------:R-:W1:Y:S08]  /*10e20*/  @P2 LDC R6, c[0x0][0xbec] ;  /* 0x0002fb00ff062b82 */ /* 0x000e700000000800 */
[----:B------:R-:W2:Y:S01]  /*10e30*/  @P2 LDC R39, c[0x0][0xbf0] ;  /* 0x0002fc00ff272b82 */ /* 0x000ea20000000800 */
[----:B---3--:R-:W-:Y:S01]  /*10e40*/  IMAD R15, R66, 0xc0, R67 ;  /* 0x000000c0420f7824 */ /* 0x008fe200078e0243 */
[----:B0-----:R-:W-:Y:S06]  /*10e50*/  @P1 BRA `(.L_x_509) ;  /* 0x0000000000101947 */ /* 0x001fec0003800000 */
[----:B------:R-:W-:Y:S05]  /*10e60*/  @!P0 BRA `(.L_x_509) ;  /* 0x00000000000c8947 */ /* 0x000fea0003800000 */
[----:B------:R-:W3:Y:S04]  /*10e70*/  LDG.E R4, desc[UR56][R26.64] ;  /* 0x000000381a047981 */ /* 0x000ee8000c1e1900 */
[----:B-----5:R-:W3:Y:S02]  /*10e80*/  LDG.E R9, desc[UR56][R26.64+0x4] ;  /* 0x000004381a097981 */ /* 0x020ee4000c1e1900 */
[----:B---3--:R-:W-:-:S07]  /*10e90*/  IMAD.IADD R9, R9, 0x1, -R4 ;  /* 0x0000000109097824 */ /* 0x008fce00078e0a04 */
.L_x_509:
[----:B------:R-:W3:Y:S01]  /*10ea0*/  LDL R14, [R1+0xa4] ;  /* 0x0000a400010e7983 */ /* 0x000ee20000100800 */
[----:B-1----:R-:W-:Y:S01]  /*10eb0*/  @P2 IMAD.HI.U32 R4, R15, R6, RZ ;  /* 0x000000060f042227 */ /* 0x002fe200078e00ff */
[----:B------:R-:W-:Y:S02]  /*10ec0*/  ULDC.64 UR4, c[0x0][0xb90] ;  /* 0x0002e40000047ab9 */ /* 0x000fe40000000a00 */
[----:B------:R-:W4:Y:S01]  /*10ed0*/  LDL.LU R43, [R1+0x94] ;  /* 0x00009400012b7983 */ /* 0x000f220000300800 */
[----:B-----5:R-:W-:Y:S01]  /*10ee0*/  SHF.R.S32.HI R37, RZ, 0x1f, R36 ;  /* 0x0000001fff257819 */ /* 0x020fe20000011424 */
[----:B------:R-:W-:Y:S01]  /*10ef0*/  IMAD.MOV.U32 R7, RZ, RZ, R15 ;  /* 0x000000ffff077224 */ /* 0x000fe200078e000f */
[----:B--2---:R-:W-:Y:S01]  /*10f00*/  @P2 SHF.R.U32.HI R7, RZ, R39, R4 ;  /* 0x00000027ff072219 */ /* 0x004fe20000011604 */
[----:B------:R-:W0:Y:S01]  /*10f10*/  S2R R12, SR_TID.X ;  /* 0x00000000000c7919 */ /* 0x000e220000002100 */
[----:B------:R-:W-:Y:S02]  /*10f20*/  SEL R40, R24, RZ, !P0 ;  /* 0x000000ff18287207 */ /* 0x000fe40004000000 */
[----:B------:R-:W-:-:S02]  /*10f30*/  IADD3 R13, -R7, RZ, RZ ;  /* 0x000000ff070d7210 */ /* 0x000fc40007ffe1ff */
[----:B------:R-:W-:Y:S01]  /*10f40*/  SEL R41, R65, RZ, !P0 ;  /* 0x000000ff41297207 */ /* 0x000fe20004000000 */
[----:B0-----:R-:W-:-:S05]  /*10f50*/  VIADD R25, R12, 0xffffff80 ;  /* 0xffffff800c197836 */ /* 0x001fca0000000000 */
[----:B------:R-:W-:-:S04]  /*10f60*/  SHF.R.S32.HI R12, RZ, 0x1f, R25 ;  /* 0x0000001fff0c7819 */ /* 0x000fc80000011419 */
[----:B------:R-:W-:-:S04]  /*10f70*/  LEA.HI R12, R12, R25, RZ, 0x7 ;  /* 0x000000190c0c7211 */ /* 0x000fc800078f38ff */
[----:B------:R-:W-:-:S05]  /*10f80*/  LOP3.LUT R12, R12, 0xffffff80, RZ, 0xc0, !PT ;  /* 0xffffff800c0c7812 */ /* 0x000fca00078ec0ff */
[----:B------:R-:W-:Y:S01]  /*10f90*/  IMAD.IADD R12, R25, 0x1, -R12 ;  /* 0x00000001190c7824 */ /* 0x000fe200078e0a0c */
[----:B----4-:R-:W-:Y:S01]  /*10fa0*/  SHF.R.S32.HI R42, RZ, 0x1f, R43 ;  /* 0x0000001fff2a7819 */ /* 0x010fe2000001142b */
[----:B------:R-:W-:-:S04]  /*10fb0*/  IMAD.WIDE.U32 R4, R43, UR4, R36 ;  /* 0x000000042b047c25 */ /* 0x000fc8000f8e0024 */
[----:B------:R-:W-:-:S04]  /*10fc0*/  IMAD R6, R42, UR4, RZ ;  /* 0x000000042a067c24 */ /* 0x000fc8000f8e02ff */
[----:B------:R-:W-:Y:S01]  /*10fd0*/  IMAD R11, R43, UR5, R6 ;  /* 0x000000052b0b7c24 */ /* 0x000fe2000f8e0206 */
[----:B------:R-:W-:Y:S02]  /*10fe0*/  ULDC.64 UR4, c[0x0][0xb98] ;  /* 0x0002e60000047ab9 */ /* 0x000fe40000000a00 */
[----:B------:R-:W-:Y:S02]  /*10ff0*/  IMAD R8, R40, UR4, RZ ;  /* 0x0000000428087c24 */ /* 0x000fe4000f8e02ff */
[----:B------:R-:W-:Y:S02]  /*11000*/  IMAD.IADD R5, R5, 0x1, R11 ;  /* 0x0000000105057824 */ /* 0x000fe400078e020b */
[----:B------:R-:W-:Y:S01]  /*11010*/  IMAD R11, R32, R13, R15 ;  /* 0x0000000d200b7224 */ /* 0x000fe200078e020f */
[----:B------:R-:W-:Y:S01]  /*11020*/  SHF.R.S32.HI R13, RZ, 0x1f, R7 ;  /* 0x0000001fff0d7819 */ /* 0x000fe20000011407 */
[----:B------:R-:W-:-:S03]  /*11030*/  IMAD.WIDE.U32 R4, R41, UR4, R4 ;  /* 0x0000000429047c25 */ /* 0x000fc6000f8e0004 */
[----:B------:R-:W-:Y:S01]  /*11040*/  SHF.R.S32.HI R6, RZ, 0x1f, R11 ;  /* 0x0000001fff067819 */ /* 0x000fe2000001140b */
[----:B------:R-:W-:Y:S01]  /*11050*/  IMAD R8, R41, UR5, R8 ;  /* 0x0000000529087c24 */ /* 0x000fe2000f8e0208 */
[----:B------:R-:W-:Y:S01]  /*11060*/  IADD3 R4, P0, R7, R4, RZ ;  /* 0x0000000407047210 */ /* 0x000fe20007f1e0ff */
[----:B------:R-:W-:Y:S02]  /*11070*/  ULDC.64 UR4, c[0x0][0xb88] ;  /* 0x0002e20000047ab9 */ /* 0x000fe40000000a00 */
[----:B------:R-:W-:Y:S01]  /*11080*/  IMAD R6, R6, UR4, RZ ;  /* 0x0000000406067c24 */ /* 0x000fe2000f8e02ff */
[----:B------:R-:W-:-:S03]  /*11090*/  IADD3.X R5, R13, R5, R8, P0, !PT ;  /* 0x000000050d057210 */ /* 0x000fc600007fe408 */
[C---:B------:R-:W-:Y:S02]  /*110a0*/  IMAD R7, R11.reuse, UR5, R6 ;  /* 0x000000050b077c24 */ /* 0x040fe4000f8e0206 */
[----:B------:R-:W-:Y:S01]  /*110b0*/  IMAD.WIDE.U32 R4, R11, UR4, R4 ;  /* 0x000000040b047c25 */ /* 0x000fe2000f8e0004 */
[----:B------:R-:W-:-:S03]  /*110c0*/  ULDC.64 UR4, c[0x0][0xb50] ;  /* 0x0002d40000047ab9 */ /* 0x000fc60000000a00 */
[----:B------:R-:W-:Y:S01]  /*110d0*/  IMAD.IADD R5, R5, 0x1, R7 ;  /* 0x0000000105057824 */ /* 0x000fe200078e0207 */
[----:B------:R-:W-:Y:S01]  /*110e0*/  LEA R8, P0, R4, UR4, 0x2 ;  /* 0x0000000404087c11 */ /* 0x000fe2000f8010ff */
[----:B---3--:R-:W-:-:S03]  /*110f0*/  IMAD R11, R66, 0xc0, R14 ;  /* 0x000000c0420b7824 */ /* 0x008fc600078e020e */
[----:B------:R-:W-:Y:S01]  /*11100*/  LEA.HI.X R10, R4, UR5, R5, 0x2, P0 ;  /* 0x00000005040a7c11 */ /* 0x000fe200080f1405 */
[----:B------:R-:W-:Y:S01]  /*11110*/  IMAD R5, R30, 0x40, R29 ;  /* 0x000000401e057824 */ /* 0x000fe200078e021d */
[----:B------:R-:W-:Y:S01]  /*11120*/  SHFL.IDX PT, R6, R8, RZ, 0x1c1f ;  /* 0x001c1fff08067589 */ /* 0x000fe200000e0000 */
[----:B------:R-:W-:Y:S01]  /*11130*/  LOP3.LUT P0, RZ, R12, 0x3, RZ, 0xc0, !PT ;  /* 0x000000030cff7812 */ /* 0x000fe2000780c0ff */
[----:B------:R-:W-:Y:S01]  /*11140*/  ULDC.64 UR4, c[0x0][0xaa0] ;  /* 0x0002a80000047ab9 */ /* 0x000fe20000000a00 */
[----:B------:R-:W-:Y:S01]  /*11150*/  IMAD.WIDE R4, R5, 0x2, R20 ;  /* 0x0000000205047825 */ /* 0x000fe200078e0214 */
[----:B------:R-:W0:Y:S03]  /*11160*/  SHFL.IDX PT, R7, R10, RZ, 0x1c1f ;  /* 0x001c1fff0a077589 */ /* 0x000e2600000e0000 */
[----:B------:R-:W-:Y:S01]  /*11170*/  IMAD R20, R9, R32, RZ ;  /* 0x0000002009147224 */ /* 0x000fe200078e02ff */
[----:B------:R1:W-:Y:S01]  /*11180*/  SHFL.IDX PT, R38, R8, 0x1, 0x1c1f ;  /* 0x003c1f0008267f89 */ /* 0x0003e200000e0000 */
[----:B------:R-:W-:Y:S01]  /*11190*/  VIADD R9, R11, 0x8 ;  /* 0x000000080b097836 */ /* 0x000fe20000000000 */
[----:B------:R-:W-:-:S02]  /*111a0*/  IADD3 R13, P3, R4, 0x1800, RZ ;  /* 0x00001800040d7810 */ /* 0x000fc40007f7e0ff */
[----:B------:R-:W2:Y:S01]  /*111b0*/  SHFL.IDX PT, R39, R10, 0x1, 0x1c1f ;  /* 0x003c1f000a277f89 */ /* 0x000ea200000e0000 */
[C---:B------:R-:W-:Y:S02]  /*111c0*/  IADD3 R25, P4, R4.reuse, 0x3000, RZ ;  /* 0x0000300004197810 */ /* 0x040fe40007f9e0ff */
[-C--:B------:R-:W-:Y:S02]  /*111d0*/  ISETP.GE.OR P1, PT, R11, R20.reuse, P0 ;  /* 0x000000140b00720c */ /* 0x080fe40000726670 */
[----:B------:R-:W-:Y:S02]  /*111e0*/  ISETP.GE.OR P0, PT, R9, R20, P0 ;  /* 0x000000140900720c */ /* 0x000fe40000706670 */
[----:B------:R-:W-:Y:S02]  /*111f0*/  LOP3.LUT R9, R4, 0x380, RZ, 0xc0, !PT ;  /* 0x0000038004097812 */ /* 0x000fe400078ec0ff */
[----:B------:R-:W-:Y:S02]  /*11200*/  LOP3.LUT R12, R13, 0x380, RZ, 0xc0, !PT ;  /* 0x000003800d0c7812 */ /* 0x000fe400078ec0ff */
[----:B------:R-:W-:-:S02]  /*11210*/  LOP3.LUT R24, R25, 0x380, RZ, 0xc0, !PT ;  /* 0x0000038019187812 */ /* 0x000fc400078ec0ff */
[----:B------:R-:W-:Y:S02]  /*11220*/  SHF.R.U64 R9, R9, 0x3, RZ ;  /* 0x0000000309097819 */ /* 0x000fe400000012ff */
[----:B------:R-:W-:Y:S01]  /*11230*/  SHF.R.U64 R12, R12, 0x3, RZ ;  /* 0x000000030c0c7819 */ /* 0x000fe200000012ff */
[----:B0-----:R0:W-:Y:S01]  /*11240*/  @!P1 ST.E desc[UR56][R6.64], R31 ;  /* 0x0000001f06009985 */ /* 0x0011e2000c101938 */
[----:B------:R-:W-:Y:S02]  /*11250*/  SHF.R.U64 R24, R24, 0x3, RZ ;  /* 0x0000000318187819 */ /* 0x000fe400000012ff */
[----:B-1----:R-:W-:Y:S01]  /*11260*/  LOP3.LUT R8, R9, R4, RZ, 0x3c, !PT ;  /* 0x0000000409087212 */ /* 0x002fe200078e3cff */
[--C-:B------:R-:W-:Y:S01]  /*11270*/  IMAD.MOV.U32 R9, RZ, RZ, R5.reuse ;  /* 0x000000ffff097224 */ /* 0x100fe200078e0005 */
[----:B------:R-:W-:Y:S01]  /*11280*/  LOP3.LUT R12, R12, R13, RZ, 0x3c, !PT ;  /* 0x0000000d0c0c7212 */ /* 0x000fe200078e3cff */
[----:B------:R-:W-:Y:S01]  /*11290*/  IMAD.X R13, RZ, RZ, R5, P3 ;  /* 0x000000ffff0d7224 */ /* 0x000fe200018e0605 */
[----:B------:R-:W-:Y:S01]  /*112a0*/  LOP3.LUT R24, R24, R25, RZ, 0x3c, !PT ;  /* 0x0000001918187212 */ /* 0x000fe200078e3cff */
[----:B--2---:R1:W-:Y:S01]  /*112b0*/  @!P0 ST.E desc[UR56][R38.64], R0 ;  /* 0x0000000026008985 */ /* 0x0043e2000c101938 */
[----:B------:R-:W-:-:S03]  /*112c0*/  IADD3.X R25, RZ, R5, RZ, P4, !PT ;  /* 0x00000005ff197210 */ /* 0x000fc600027fe4ff */
[----:B------:R-:W2:Y:S01]  /*112d0*/  LD.E.128 R8, desc[UR56][R8.64] ;  /* 0x0000003808087980 */ /* 0x000ea2000c101d00 */
[----:B0-----:R-:W0:Y:S03]  /*112e0*/  @P2 LDC R31, c[0x0][0xbec] ;  /* 0x0002fb00ff1f2b82 */ /* 0x001e260000000800 */
[----:B------:R-:W3:Y:S04]  /*112f0*/  LD.E.128 R12, desc[UR56][R12.64] ;  /* 0x000000380c0c7980 */ /* 0x000ee8000c101d00 */
[----:B------:R-:W4:Y:S01]  /*11300*/  LD.E.128 R24, desc[UR56][R24.64] ;  /* 0x0000003818187980 */ /* 0x000f22000c101d00 */
[----:B------:R-:W-:Y:S01]  /*11310*/  IADD3 R21, P0, R4, 0x4800, RZ ;  /* 0x0000480004157810 */ /* 0x000fe20007f1e0ff */
[----:B-1----:R-:W1:Y:S03]  /*11320*/  @P2 LDC R39, c[0x0][0xbf0] ;  /* 0x0002fc00ff272b82 */ /* 0x002e660000000800 */
[----:B------:R-:W-:Y:S01]  /*11330*/  LOP3.LUT R4, R21, 0x380, RZ, 0xc0, !PT ;  /* 0x0000038015047812 */ /* 0x000fe200078ec0ff */
[----:B------:R-:W-:-:S02]  /*11340*/  IMAD R3, R3, 0x30, R30 ;  /* 0x0000003003037824 */ /* 0x000fc400078e021e */
[----:B------:R-:W-:Y:S01]  /*11350*/  IMAD.X R5, RZ, RZ, R5, P0 ;  /* 0x000000ffff057224 */ /* 0x000fe200000e0605 */
[----:B------:R-:W-:-:S04]  /*11360*/  SHF.R.U64 R4, R4, 0x3, RZ ;  /* 0x0000000304047819 */ /* 0x000fc800000012ff */
[----:B------:R-:W-:Y:S01]  /*11370*/  LOP3.LUT R4, R4, R21, RZ, 0x3c, !PT ;  /* 0x0000001504047212 */ /* 0x000fe200078e3cff */
[----:B------:R-:W-:-:S04]  /*11380*/  IMAD R21, R37, UR4, RZ ;  /* 0x0000000425157c24 */ /* 0x000fc8000f8e02ff */
[C---:B------:R-:W-:Y:S01]  /*11390*/  IMAD R21, R36.reuse, UR5, R21 ;  /* 0x0000000524157c24 */ /* 0x040fe2000f8e0215 */
[----:B------:R-:W5:Y:S01]  /*113a0*/  LD.E.128 R4, desc[UR56][R4.64] ;  /* 0x0000003804047980 */ /* 0x000f62000c101d00 */
[----:B------:R-:W-:Y:S01]  /*113b0*/  IMAD.WIDE.U32 R36, R36, UR4, RZ ;  /* 0x0000000424247c25 */ /* 0x000fe2000f8e00ff */
[----:B------:R-:W-:Y:S01]  /*113c0*/  ULDC.64 UR4, c[0x0][0xae8] ;  /* 0x0002ba0000047ab9 */ /* 0x000fe20000000a00 */
[----:B------:R-:W-:Y:S01]  /*113d0*/  @!PT LDS RZ, [RZ] ;  /* 0x00000000fffff984 */ /* 0x000fe20000000800 */
[----:B------:R-:W-:Y:S01]  /*113e0*/  @!PT LDS RZ, [RZ] ;  /* 0x00000000fffff984 */ /* 0x000fe20000000800 */
[----:B------:R-:W-:Y:S01]  /*113f0*/  @!PT LDS RZ, [RZ] ;  /* 0x00000000fffff984 */ /* 0x000fe20000000800 */
[----:B------:R-:W-:Y:S01]  /*11400*/  @!PT LDS RZ, [RZ] ;  /* 0x00000000fffff984 */ /* 0x000fe20000000800 */
[----:B------:R0:W-:Y:S06]  /*11410*/  MEMBAR.ALL.CTA ;  /* 0x0000000000007992 */ /* 0x0001ec0000008000 */
[----:B0-----:R-:W0:Y:S01]  /*11420*/  FENCE.VIEW.ASYNC.S ;  /* 0x00000000000073c6 */ /* 0x001e220000000000 */
[----:B------:R-:W-:-:S02]  /*11430*/  IMAD R0, R42, UR4, RZ ;  /* 0x000000042a007c24 */ /* 0x000fc4000f8e02ff */
[----:B------:R-:W-:Y:S02]  /*11440*/  IMAD.IADD R37, R37, 0x1, R21 ;  /* 0x0000000125257824 */ /* 0x000fe400078e0215 */
[----:B------:R-:W-:Y:S02]  /*11450*/  IMAD R38, R66, 0xc0, R3 ;  /* 0x000000c042267824 */ /* 0x000fe400078e0203 */
[C---:B------:R-:W-:Y:S02]  /*11460*/  IMAD R21, R43.reuse, UR5, R0 ;  /* 0x000000052b157c24 */ /* 0x040fe4000f8e0200 */
[----:B------:R-:W-:Y:S01]  /*11470*/  IMAD.WIDE.U32 R36, R43, UR4, R36 ;  /* 0x000000042b247c25 */ /* 0x000fe2000f8e0024 */
[----:B------:R-:W-:-:S03]  /*11480*/  ULDC.64 UR4, c[0x0][0xaf0] ;  /* 0x0002bc0000047ab9 */ /* 0x000fc60000000a00 */
[----:B------:R-:W-:-:S04]  /*11490*/  @P2 IMAD.HI.U32 R0, R38, R31, RZ ;  /* 0x0000001f26002227 */ /* 0x000fc800078e00ff */
[----:B------:R-:W-:Y:S02]  /*114a0*/  IMAD.IADD R37, R37, 0x1, R21 ;  /* 0x0000000125257824 */ /* 0x000fe400078e0215 */
[----:B------:R-:W-:Y:S01]  /*114b0*/  IMAD.MOV.U32 R3, RZ, RZ, R38 ;  /* 0x000000ffff037224 */ /* 0x000fe200078e0026 */
[----:B-1----:R-:W-:Y:S01]  /*114c0*/  @P2 SHF.R.U32.HI R3, RZ, R39, R0 ;  /* 0x00000027ff032219 */ /* 0x002fe20000011600 */
[----:B------:R-:W-:Y:S02]  /*114d0*/  IMAD R21, R40, UR4, RZ ;  /* 0x0000000428157c24 */ /* 0x000fe4000f8e02ff */
[----:B------:R-:W-:Y:S01]  /*114e0*/  IMAD.WIDE.U32 R36, R41, UR4, R36 ;  /* 0x0000000429247c25 */ /* 0x000fe2000f8e0024 */
[----:B------:R-:W-:-:S03]  /*114f0*/  SHF.R.S32.HI R0, RZ, 0x1f, R3 ;  /* 0x0000001fff007819 */ /* 0x000fc60000011403 */
[----:B------:R-:W-:Y:S01]  /*11500*/  IMAD R21, R41, UR5, R21 ;  /* 0x0000000529157c24 */ /* 0x000fe2000f8e0215 */
[----:B------:R-:W-:Y:S01]  /*11510*/  ULDC.64 UR4, c[0x0][0xae0] ;  /* 0x0002b80000047ab9 */ /* 0x000fe20000000a00 */
[----:B------:R-:W-:Y:S02]  /*11520*/  IMAD.MOV R31, RZ, RZ, -R3 ;  /* 0x000000ffff1f7224 */ /* 0x000fe400078e0a03 */
[----:B------:R-:W-:Y:S02]  /*11530*/  IMAD.IADD R37, R37, 0x1, R21 ;  /* 0x0000000125257824 */ /* 0x000fe400078e0215 */
[----:B------:R-:W-:Y:S02]  /*11540*/  IMAD R0, R0, UR4, RZ ;  /* 0x0000000400007c24 */ /* 0x000fe4000f8e02ff */
[----:B------:R-:W-:Y:S02]  /*11550*/  IMAD R21, R32, R31, R38 ;  /* 0x0000001f20157224 */ /* 0x000fe400078e0226 */
[----:B------:R-:W-:-:S02]  /*11560*/  IMAD R31, R3, UR5, R0 ;  /* 0x00000005031f7c24 */ /* 0x000fc4000f8e0200 */
[----:B------:R-:W-:Y:S01]  /*11570*/  IMAD.WIDE.U32 R36, R3, UR4, R36 ;  /* 0x0000000403247c25 */ /* 0x000fe2000f8e0024 */
[----:B------:R-:W-:Y:S01]  /*11580*/  SHF.R.S32.HI R0, RZ, 0x1f, R21 ;  /* 0x0000001fff007819 */ /* 0x000fe20000011415 */
[----:B------:R-:W-:Y:S02]  /*11590*/  ULDC.64 UR4, c[0x0][0xad8] ;  /* 0x0002b60000047ab9 */ /* 0x000fe40000000a00 */
[----:B------:R-:W-:Y:S01]  /*115a0*/  IMAD R41, R66, 0xc0, R30 ;  /* 0x000000c042297824 */ /* 0x000fe200078e021e */
[----:B------:R-:W-:Y:S01]  /*115b0*/  IADD3 R37, R37, R31, RZ ;  /* 0x0000001f25257210 */ /* 0x000fe20007ffe0ff */
[----:B------:R-:W-:-:S04]  /*115c0*/  IMAD R0, R0, UR4, RZ ;  /* 0x0000000400007c24 */ /* 0x000fc8000f8e02ff */
[C---:B------:R-:W-:Y:S02]  /*115d0*/  IMAD R3, R21.reuse, UR5, R0 ;  /* 0x0000000515037c24 */ /* 0x040fe4000f8e0200 */
[----:B------:R-:W-:Y:S01]  /*115e0*/  IMAD.WIDE.U32 R36, R21, UR4, R36 ;  /* 0x0000000415247c25 */ /* 0x000fe2000f8e0024 */
[----:B------:R-:W-:-:S03]  /*115f0*/  ULDC.64 UR4, c[0x0][0xa80] ;  /* 0x0002a00000047ab9 */ /* 0x000fc60000000a00 */
[----:B------:R-:W-:Y:S01]  /*11600*/  IMAD.IADD R3, R37, 0x1, R3 ;  /* 0x0000000125037824 */ /* 0x000fe200078e0203 */
[C---:B------:R-:W-:Y:S01]  /*11610*/  LEA R32, P0, R36.reuse, UR4, 0x1 ;  /* 0x0000000424207c11 */ /* 0x040fe2000f8008ff */
[----:B------:R-:W-:Y:S01]  /*11620*/  ULDC UR4, c[0x0][0xac8] ;  /* 0x0002b20000047ab9 */ /* 0x000fe20000000800 */
[----:B------:R-:W-:Y:S02]  /*11630*/  VIADD R21, R41, 0x60 ;  /* 0x0000006029157836 */ /* 0x000fe40000000000 */
[----:B------:R-:W-:Y:S01]  /*11640*/  LEA.HI.X R40, R36, UR5, R3, 0x1, P0 ;  /* 0x0000000524287c11 */ /* 0x000fe200080f0c03 */
[----:B0-----:R-:W-:Y:S01]  /*11650*/  SHFL.IDX PT, R38, R32, 0x1, 0x181f ;  /* 0x00381f0020267f89 */ /* 0x001fe200000e0000 */
[----:B------:R-:W-:Y:S01]  /*11660*/  ISETP.GE.AND P0, PT, R29, UR4, PT ;  /* 0x000000041d007c0c */ /* 0x000fe2000bf06270 */
[C---:B------:R-:W-:Y:S02]  /*11670*/  VIADD R3, R41.reuse, 0x30 ;  /* 0x0000003029037836 */ /* 0x040fe40000000000 */
[----:B------:R-:W0:Y:S01]  /*11680*/  SHFL.IDX PT, R36, R32, RZ, 0x181f ;  /* 0x00181fff20247589 */ /* 0x000e2200000e0000 */
[-C--:B------:R-:W-:Y:S01]  /*11690*/  ISETP.GE.OR P3, PT, R41, R20.reuse, P0 ;  /* 0x000000142900720c */ /* 0x080fe20000766670 */
[----:B------:R-:W-:Y:S01]  /*116a0*/  VIADD R0, R2, 0x30820 ;  /* 0x0003082002007836 */ /* 0x000fe20000000000 */
[-C--:B------:R-:W-:Y:S01]  /*116b0*/  ISETP.GE.OR P2, PT, R3, R20.reuse, P0 ;  /* 0x000000140300720c */ /* 0x080fe20000746670 */
[----:B------:R-:W1:Y:S01]  /*116c0*/  SHFL.IDX PT, R31, R40, RZ, 0x181f ;  /* 0x00181fff281f7589 */ /* 0x000e6200000e0000 */
[-C--:B------:R-:W-:Y:S01]  /*116d0*/  ISETP.GE.OR P1, PT, R21, R20.reuse, P0 ;  /* 0x000000141500720c */ /* 0x080fe20000726670 */
[----:B------:R-:W-:Y:S01]  /*116e0*/  VIADD R3, R41, 0x90 ;  /* 0x0000009029037836 */ /* 0x000fe20000000000 */
[----:B------:R-:W-:Y:S01]  /*116f0*/  PRMT R0, RZ, 0x654, R0 ;  /* 0x00000654ff007816 */ /* 0x000fe20000000000 */
[----:B------:R-:W1:Y:S03]  /*11700*/  SHFL.IDX PT, R42, R32, 0x2, 0x181f ;  /* 0x00581f00202a7f89 */ /* 0x000e6600000e0000 */
[----:B------:R0:W-:Y:S01]  /*11710*/  SYNCS.ARRIVE.TRANS64.RED.A1T0 RZ, [R0+URZ], RZ ;  /* 0x000000ff00ff79a7 */ /* 0x0001e2000810043f */
[----:B------:R-:W1:Y:S01]  /*11720*/  SHFL.IDX PT, R37, R40, 0x1, 0x181f ;  /* 0x00381f0028257f89 */ /* 0x000e6200000e0000 */
[----:B------:R-:W-:-:S03]  /*11730*/  ISETP.GE.OR P0, PT, R3, R20, P0 ;  /* 0x000000140300720c */ /* 0x000fc60000706670 */
[----:B------:R-:W1:Y:S04]  /*11740*/  SHFL.IDX PT, R39, R40, 0x2, 0x181f ;  /* 0x00581f0028277f89 */ /* 0x000e6800000e0000 */
[----:B------:R-:W2:Y:S01]  /*11750*/  SHFL.IDX PT, R32, R32, 0x3, 0x181f ;  /* 0x00781f0020207f89 */ /* 0x000ea200000e0000 */
[----:B0-----:R-:W-:-:S03]  /*11760*/  @!P3 LEA R30, P5, R29, R36, 0x1 ;  /* 0x000000241d1eb211 */ /* 0x001fc600078a08ff */
[----:B------:R-:W0:Y:S01]  /*11770*/  SHFL.IDX PT, R40, R40, 0x3, 0x181f ;  /* 0x00781f0028287f89 */ /* 0x000e2200000e0000 */
[C---:B------:R-:W-:Y:S02]  /*11780*/  @!P2 LEA R36, P4, R29.reuse, R38, 0x1 ;  /* 0x000000261d24a211 */ /* 0x040fe400078808ff */
[C-C-:B-1----:R-:W-:Y:S02]  /*11790*/  @!P3 LEA.HI.X R31, R29.reuse, R31, R28.reuse, 0x1, P5 ;  /* 0x0000001f1d1fb211 */ /* 0x142fe400028f0c1c */
[C---:B------:R-:W-:Y:S02]  /*117a0*/  @!P1 LEA R38, P5, R29.reuse, R42, 0x1 ;  /* 0x0000002a1d269211 */ /* 0x040fe400078a08ff */
[C-C-:B------:R-:W-:Y:S02]  /*117b0*/  @!P2 LEA.HI.X R37, R29.reuse, R37, R28.reuse, 0x1, P4 ;  /* 0x000000251d25a211 */ /* 0x140fe400020f0c1c */
[----:B------:R-:W-:Y:S01]  /*117c0*/  @!P1 LEA.HI.X R39, R29, R39, R28, 0x1, P5 ;  /* 0x000000271d279211 */ /* 0x000fe200028f0c1c */
[----:B--2---:R2:W-:Y:S04]  /*117d0*/  @!P3 ST.E.128 desc[UR56][R30.64], R8 ;  /* 0x000000081e00b985 */ /* 0x0045e8000c101d38 */
[----:B---3--:R2:W-:Y:S04]  /*117e0*/  @!P2 ST.E.128 desc[UR56][R36.64], R12 ;  /* 0x0000000c2400a985 */ /* 0x0085e8000c101d38 */
[----:B----4-:R2:W-:Y:S01]  /*117f0*/  @!P1 ST.E.128 desc[UR56][R38.64], R24 ;  /* 0x0000001826009985 */ /* 0x0105e2000c101d38 */
[----:B0-----:R-:W-:Y:S05]  /*11800*/  @P0 BRA `(.L_x_510) ;  /* 0x0000000800580947 */ /* 0x001fea0003800000 */
[----:B--2---:R-:W-:-:S04]  /*11810*/  LEA R8, P0, R29, R32, 0x1 ;  /* 0x000000201d087211 */ /* 0x004fc800078008ff */
[----:B------:R-:W-:-:S05]  /*11820*/  LEA.HI.X R9, R29, R40, R28, 0x1, P0 ;  /* 0x000000281d097211 */ /* 0x000fca00000f0c1c */
[----:B-----5:R3:W-:Y:S01]  /*11830*/  ST.E.128 desc[UR56][R8.64], R4 ;  /* 0x0000000408007985 */ /* 0x0207e2000c101d38 */
[----:B------:R-:W-:Y:S05]  /*11840*/  BRA `(.L_x_510) ;  /* 0x0000000800487947 */ /* 0x000fea0003800000 */
.L_x_508:
[----:B------:R-:W-:Y:S01]  /*11850*/  ULDC.64 UR4, c[0x0][0xc00] ;  /* 0x0003000000047ab9 */ /* 0x000fe20000000a00 */
[----:B------:R-:W-:Y:S01]  /*11860*/  IMAD.MOV.U32 R0, RZ, RZ, RZ ;  /* 0x000000ffff007224 */ /* 0x000fe200078e00ff */
[----:B------:R-:W-:Y:S01]  /*11870*/  ISETP.NE.U32.AND P0, PT, RZ, UR4, PT ;  /* 0x00000004ff007c0c */ /* 0x000fe2000bf05070 */
[----:B------:R-:W0:Y:S01]  /*11880*/  LDC R27, c[0x0][0xbe8] ;  /* 0x0002fa00ff1b7b82 */ /* 0x000e220000000800 */
[----:B------:R-:W-:Y:S02]  /*11890*/  IADD3 R4, P1, R62, UR4, RZ ;  /* 0x000000043e047c10 */ /* 0x000fe4000ff3e0ff */
[----:B------:R-:W-:Y:S02]  /*118a0*/  ISETP.NE.AND.EX P0, PT, RZ, UR5, PT, P0 ;  /* 0x00000005ff007c0c */ /* 0x000fe4000bf05300 */
[----:B------:R-:W-:Y:S01]  /*118b0*/  IADD3.X R5, R64, UR5, RZ, P1, !PT ;  /* 0x0000000540057c10 */ /* 0x000fe20008ffe4ff */
[----:B------:R-:W-:Y:S02]  /*118c0*/  ULDC.64 UR4, c[0x0][0xc08] ;  /* 0x0003020000047ab9 */ /* 0x000fe40000000a00 */
[----:B------:R-:W-:-:S04]  /*118d0*/  ISETP.NE.U32.AND P1, PT, RZ, UR4, PT ;  /* 0x00000004ff007c0c */ /* 0x000fc8000bf25070 */
[----:B------:R-:W-:-:S04]  /*118e0*/  ISETP.NE.AND.EX P1, PT, RZ, UR5, PT, P1 ;  /* 0x00000005ff007c0c */ /* 0x000fc8000bf25310 */
[----:B------:R2:W5:Y:S09]  /*118f0*/  @P0 LDG.E R0, desc[UR56][R4.64] ;  /* 0x0000003804000981 */ /* 0x000572000c1e1900 */
[----:B------:R-:W-:Y:S01]  /*11900*/  @P1 IADD3 R6, P2, R62, UR4, RZ ;  /* 0x000000043e061c10 */ /* 0x000fe2000ff5e0ff */
[----:B------:R-:W-:-:S02]  /*11910*/  ULDC UR4, c[0x0][0xa88] ;  /* 0x0002a20000047ab9 */ /* 0x000fc40000000800 */
[----:B------:R-:W-:Y:S01]  /*11920*/  IMAD.U32 R8, RZ, RZ, UR4 ;  /* 0x00000004ff087e24 */ /* 0x000fe2000f8e00ff */
[----:B------:R-:W-:-:S05]  /*11930*/  @P1 IADD3.X R7, R64, UR5, RZ, P2, !PT ;  /* 0x0000000540071c10 */ /* 0x000fca00097fe4ff */
[----:B------:R2:W5:Y:S01]  /*11940*/  @P1 LDG.E R8, desc[UR56][R6.64] ;  /* 0x0000003806081981 */ /* 0x000562000c1e1900 */
[----:B0-----:R-:W-:Y:S02]  /*11950*/  ISETP.NE.AND P2, PT, R27, 0x1, PT ;  /* 0x000000011b00780c */ /* 0x001fe40003f45270 */
[----:B------:R-:W-:-:S11]  /*11960*/  ISETP.GE.AND P3, PT, R66, 0xc0, PT ;  /* 0x000000c04200780c */ /* 0x000fd60003f66270 */
[----:B------:R-:W0:Y:S01]  /*11970*/  @P2 LDC R31, c[0x0][0xbec] ;  /* 0x0002fb00ff1f2b82 */ /* 0x000e220000000800 */
[----:B--2---:R-:W-:Y:S05]  /*11980*/  @P1 BRA `(.L_x_511) ;  /* 0x0000000000101947 */ /* 0x004fea0003800000 */
[----:B------:R-:W-:Y:S05]  /*11990*/  @!P0 BRA `(.L_x_511) ;  /* 0x00000000000c8947 */ /* 0x000fea0003800000 */
[----:B------:R-:W2:Y:S04]  /*119a0*/  LDG.E R7, desc[UR56][R4.64] ;  /* 0x0000003804077981 */ /* 0x000ea8000c1e1900 */
[----:B-----5:R-:W2:Y:S02]  /*119b0*/  LDG.E R8, desc[UR56][R4.64+0x4] ;  /* 0x0000043804087981 */ /* 0x020ea4000c1e1900 */
[----:B--2---:R-:W-:-:S07]  /*119c0*/  IADD3 R8, -R7, R8, RZ ;  /* 0x0000000807087210 */ /* 0x004fce0007ffe1ff */
.L_x_511:
[----:B------:R-:W2:Y:S04]  /*119d0*/  LDL R14, [R1+0x94] ;  /* 0x00009400010e7983 */ /* 0x000ea80000100800 */
[----:B------:R3:W5:Y:S01]  /*119e0*/  LDL R26, [R1+0x9c] ;  /* 0x00009c00011a7983 */ /* 0x0007620000100800 */
[----:B------:R-:W-:Y:S01]  /*119f0*/  BSSY B1, `(.L_x_512) ;  /* 0x000002e000017945 */ /* 0x000fe20003800000 */
[----:B------:R-:W-:Y:S02]  /*11a00*/  SEL R15, R65, RZ, !P0 ;  /* 0x000000ff410f7207 */ /* 0x000fe40004000000 */
[----:B------:R-:W-:Y:S02]  /*11a10*/  SEL R24, R24, RZ, !P0 ;  /* 0x000000ff18187207 */ /* 0x000fe40004000000 */
[----:B-----5:R-:W-:-:S02]  /*11a20*/  SHF.R.S32.HI R13, RZ, 0x1f, R0 ;  /* 0x0000001fff0d7819 */ /* 0x020fc40000011400 */
[----:B--2---:R-:W-:Y:S01]  /*11a30*/  SHF.R.S32.HI R12, RZ, 0x1f, R14 ;  /* 0x0000001fff0c7819 */ /* 0x004fe2000001140e */
[----:B---3--:R-:W-:Y:S06]  /*11a40*/  @P3 BRA `(.L_x_513) ;  /* 0x0000000000a03947 */ /* 0x008fec0003800000 */
[----:B------:R-:W2:Y:S01]  /*11a50*/  S2R R4, SR_TID.X ;  /* 0x0000000000047919 */ /* 0x000ea20000002100 */
[----:B------:R-:W3:Y:S02]  /*11a60*/  LDC R11, c[0x0][0xbe8] ;  /* 0x0002fa00ff0b7b82 */ /* 0x000ee40000000800 */
[----:B---3--:R-:W-:Y:S02]  /*11a70*/  IMAD R5, R8, R11, RZ ;  /* 0x0000000b08057224 */ /* 0x008fe400078e02ff */
[----:B--2---:R-:W-:-:S04]  /*11a80*/  IMAD R4, R26, 0xc0, R4 ;  /* 0x000000c01a047824 */ /* 0x004fc800078e0204 */
[----:B-1----:R-:W-:-:S05]  /*11a90*/  VIADD R10, R4, 0xffffff80 ;  /* 0xffffff80040a7836 */ /* 0x002fca0000000000 */
[----:B------:R-:W-:-:S13]  /*11aa0*/  ISETP.GE.AND P0, PT, R10, R5, PT ;  /* 0x000000050a00720c */ /* 0x000fda0003f06270 */
[----:B------:R-:W-:Y:S05]  /*11ab0*/  @P0 BRA `(.L_x_513) ;  /* 0x0000000000840947 */ /* 0x000fea0003800000 */
[----:B------:R-:W-:Y:S01]  /*11ac0*/  ISETP.NE.AND P0, PT, R11, 0x1, PT ;  /* 0x000000010b00780c */ /* 0x000fe20003f05270 */
[----:B------:R-:W-:Y:S01]  /*11ad0*/  ULDC.64 UR4, c[0x0][0xb90] ;  /* 0x0002e40000047ab9 */ /* 0x000fe20000000a00 */
[----:B------:R-:W-:Y:S02]  /*11ae0*/  IMAD.MOV.U32 R4, RZ, RZ, R0 ;  /* 0x000000ffff047224 */ /* 0x000fe400078e0000 */
[----:B------:R-:W-:Y:S02]  /*11af0*/  IMAD R9, R12, UR4, RZ ;  /* 0x000000040c097c24 */ /* 0x000fe4000f8e02ff */
[----:B------:R-:W-:Y:S02]  /*11b00*/  IMAD.MOV.U32 R5, RZ, RZ, R13 ;  /* 0x000000ffff057224 */ /* 0x000fe400078e000d */
[----:B------:R-:W-:Y:S02]  /*11b10*/  IMAD.MOV.U32 R7, RZ, RZ, R10 ;  /* 0x000000ffff077224 */ /* 0x000fe400078e000a */
[----:B------:R-:W-:-:S03]  /*11b20*/  IMAD.WIDE.U32 R4, R14, UR4, R4 ;  /* 0x000000040e047c25 */ /* 0x000fc6000f8e0004 */
[----:B------:R-:W1:Y:S01]  /*11b30*/  @P0 LDC R21, c[0x0][0xbec] ;  /* 0x0002fb00ff150b82 */ /* 0x000e620000000800 */
[----:B------:R-:W-:Y:S01]  /*11b40*/  IMAD R9, R14, UR5, R9 ;  /* 0x000000050e097c24 */ /* 0x000fe2000f8e0209 */
[----:B------:R-:W-:-:S03]  /*11b50*/  ULDC.64 UR4, c[0x0][0xb98] ;  /* 0x0002e60000047ab9 */ /* 0x000fc60000000a00 */
[----:B------:R-:W-:-:S03]  /*11b60*/  IMAD.IADD R5, R5, 0x1, R9 ;  /* 0x0000000105057824 */ /* 0x000fc600078e0209 */
[----:B------:R-:W2:Y:S01]  /*11b70*/  @P0 LDC R25, c[0x0][0xbf0] ;  /* 0x0002fc00ff190b82 */ /* 0x000ea20000000800 */
[----:B------:R-:W-:-:S04]  /*11b80*/  IMAD.WIDE.U32 R4, R15, UR4, R4 ;  /* 0x000000040f047c25 */ /* 0x000fc8000f8e0004 */
[----:B-1----:R-:W-:-:S05]  /*11b90*/  @P0 IMAD.HI.U32 R6, R10, R21, RZ ;  /* 0x000000150a060227 */ /* 0x002fca00078e00ff */
[----:B--2---:R-:W-:Y:S01]  /*11ba0*/  @P0 SHF.R.U32.HI R7, RZ, R25, R6 ;  /* 0x00000019ff070219 */ /* 0x004fe20000011606 */
[----:B------:R-:W-:-:S03]  /*11bb0*/  IMAD R6, R24, UR4, RZ ;  /* 0x0000000418067c24 */ /* 0x000fc6000f8e02ff */
[----:B------:R-:W-:Y:S01]  /*11bc0*/  IADD3 R4, P0, R7, R4, RZ ;  /* 0x0000000407047210 */ /* 0x000fe20007f1e0ff */
[----:B------:R-:W-:-:S04]  /*11bd0*/  IMAD.MOV R9, RZ, RZ, -R7 ;  /* 0x000000ffff097224 */ /* 0x000fc800078e0a07 */
[----:B------:R-:W-:Y:S01]  /*11be0*/  IMAD R9, R11, R9, R10 ;  /* 0x000000090b097224 */ /* 0x000fe200078e020a */
[----:B------:R-:W-:Y:S01]  /*11bf0*/  SHF.R.S32.HI R11, RZ, 0x1f, R7 ;  /* 0x0000001fff0b7819 */ /* 0x000fe20000011407 */
[----:B------:R-:W-:Y:S01]  /*11c00*/  IMAD R10, R15, UR5, R6 ;  /* 0x000000050f0a7c24 */ /* 0x000fe2000f8e0206 */
[----:B------:R-:W-:Y:S02]  /*11c10*/  ULDC.64 UR4, c[0x0][0xb88] ;  /* 0x0002e20000047ab9 */ /* 0x000fe40000000a00 */
[----:B------:R-:W-:Y:S02]  /*11c20*/  SHF.R.S32.HI R6, RZ, 0x1f, R9 ;  /* 0x0000001fff067819 */ /* 0x000fe40000011409 */
[----:B------:R-:W-:-:S03]  /*11c30*/  IADD3.X R5, R11, R5, R10, P0, !PT ;  /* 0x000000050b057210 */ /* 0x000fc600007fe40a */
[----:B------:R-:W-:Y:S02]  /*11c40*/  IMAD R6, R6, UR4, RZ ;  /* 0x0000000406067c24 */ /* 0x000fe4000f8e02ff */
[----:B------:R-:W-:-:S04]  /*11c50*/  IMAD.WIDE.U32 R4, R9, UR4, R4 ;  /* 0x0000000409047c25 */ /* 0x000fc8000f8e0004 */
[----:B------:R-:W-:Y:S01]  /*11c60*/  IMAD R7, R9, UR5, R6 ;  /* 0x0000000509077c24 */ /* 0x000fe2000f8e0206 */
[----:B------:R-:W-:Y:S02]  /*11c70*/  ULDC.64 UR4, c[0x0][0xb50] ;  /* 0x0002d40000047ab9 */ /* 0x000fe40000000a00 */
[----:B------:R-:W-:Y:S01]  /*11c80*/  LEA R6, P0, R4, UR4, 0x2 ;  /* 0x0000000404067c11 */ /* 0x000fe2000f8010ff */
[----:B------:R-:W-:-:S05]  /*11c90*/  IMAD.IADD R5, R5, 0x1, R7 ;  /* 0x0000000105057824 */ /* 0x000fca00078e0207 */
[----:B------:R-:W-:Y:S02]  /*11ca0*/  LEA.HI.X R7, R4, UR5, R5, 0x2, P0 ;  /* 0x0000000504077c11 */ /* 0x000fe400080f1405 */
[----:B------:R-:W-:-:S05]  /*11cb0*/  MOV R5, 0xff800000 ;  /* 0xff80000000057802 */ /* 0x000fca0000000f00 */
[----:B------:R2:W-:Y:S02]  /*11cc0*/  STG.E desc[UR56][R6.64], R5 ;  /* 0x0000000506007986 */ /* 0x0005e4000c101938 */
.L_x_513:
[----:B------:R-:W-:Y:S05]  /*11cd0*/  BSYNC B1 ;  /* 0x0000000000017941 */ /* 0x000fea0003800000 */
.L_x_512:
[----:B-1----:R-:W1:Y:S01]  /*11ce0*/  @P2 LDC R9, c[0x0][0xbf0] ;  /* 0x0002fc00ff092b82 */ /* 0x002e620000000800 */
[----:B------:R-:W-:Y:S01]  /*11cf0*/  ULDC.64 UR4, c[0x0][0xaa0] ;  /* 0x0002a80000047ab9 */ /* 0x000fe20000000a00 */
[----:B------:R-:W-:Y:S01]  /*11d00*/  IMAD R3, R3, 0x30, R30 ;  /* 0x0000003003037824 */ /* 0x000fe200078e021e */
[----:B------:R-:W-:Y:S01]  /*11d10*/  ULDC.64 UR6, c[0x0][0xa80] ;  /* 0x0002a00000067ab9 */ /* 0x000fe20000000a00 */
[----:B--2---:R-:W-:Y:S02]  /*11d20*/  IMAD R5, R13, UR4, RZ ;  /* 0x000000040d057c24 */ /* 0x004fe4000f8e02ff */
[----:B------:R-:W-:Y:S02]  /*11d30*/  IMAD R10, R26, 0xc0, R3 ;  /* 0x000000c01a0a7824 */ /* 0x000fe400078e0203 */
[C---:B------:R-:W-:Y:S02]  /*11d40*/  IMAD R7, R0.reuse, UR5, R5 ;  /* 0x0000000500077c24 */ /* 0x040fe4000f8e0205 */
[----:B------:R-:W-:Y:S01]  /*11d50*/  IMAD.WIDE.U32 R4, R0, UR4, RZ ;  /* 0x0000000400047c25 */ /* 0x000fe2000f8e00ff */
[----:B------:R-:W-:-:S03]  /*11d60*/  ULDC.64 UR4, c[0x0][0xae8] ;  /* 0x0002ba0000047ab9 */ /* 0x000fc60000000a00 */
[----:B------:R-:W-:Y:S02]  /*11d70*/  IMAD R0, R12, UR4, RZ ;  /* 0x000000040c007c24 */ /* 0x000fe4000f8e02ff */
[----:B------:R-:W-:Y:S02]  /*11d80*/  IMAD.IADD R5, R5, 0x1, R7 ;  /* 0x0000000105057824 */ /* 0x000fe400078e0207 */
[----:B------:R-:W-:Y:S02]  /*11d90*/  IMAD R7, R14, UR5, R0 ;  /* 0x000000050e077c24 */ /* 0x000fe4000f8e0200 */
[----:B0-----:R-:W-:-:S04]  /*11da0*/  @P2 IMAD.HI.U32 R0, R10, R31, RZ ;  /* 0x0000001f0a002227 */ /* 0x001fc800078e00ff */
[----:B------:R-:W-:Y:S01]  /*11db0*/  IMAD.MOV.U32 R3, RZ, RZ, R10 ;  /* 0x000000ffff037224 */ /* 0x000fe200078e000a */
[----:B-1----:R-:W-:Y:S01]  /*11dc0*/  @P2 SHF.R.U32.HI R3, RZ, R9, R0 ;  /* 0x00000009ff032219 */ /* 0x002fe20000011600 */
[----:B------:R-:W-:Y:S01]  /*11dd0*/  IMAD.WIDE.U32 R4, R14, UR4, R4 ;  /* 0x000000040e047c25 */ /* 0x000fe2000f8e0004 */
[----:B------:R-:W-:Y:S02]  /*11de0*/  ULDC.64 UR4, c[0x0][0xaf0] ;  /* 0x0002bc0000047ab9 */ /* 0x000fe40000000a00 */
[----:B------:R-:W-:Y:S01]  /*11df0*/  SHF.R.S32.HI R0, RZ, 0x1f, R3 ;  /* 0x0000001fff007819 */ /* 0x000fe20000011403 */
[----:B------:R-:W-:Y:S02]  /*11e00*/  IMAD.IADD R5, R5, 0x1, R7 ;  /* 0x0000000105057824 */ /* 0x000fe400078e0207 */
[----:B------:R-:W-:Y:S02]  /*11e10*/  IMAD R6, R24, UR4, RZ ;  /* 0x0000000418067c24 */ /* 0x000fe4000f8e02ff */
[----:B------:R-:W-:-:S02]  /*11e20*/  IMAD.MOV R21, RZ, RZ, -R3 ;  /* 0x000000ffff157224 */ /* 0x000fc400078e0a03 */
[C---:B------:R-:W-:Y:S02]  /*11e30*/  IMAD R7, R15.reuse, UR5, R6 ;  /* 0x000000050f077c24 */ /* 0x040fe4000f8e0206 */
[----:B------:R-:W-:Y:S01]  /*11e40*/  IMAD.WIDE.U32 R4, R15, UR4, R4 ;  /* 0x000000040f047c25 */ /* 0x000fe2000f8e0004 */
[----:B------:R-:W-:-:S03]  /*11e50*/  ULDC.64 UR4, c[0x0][0xae0] ;  /* 0x0002b80000047ab9 */ /* 0x000fc60000000a00 */
[----:B------:R-:W-:Y:S02]  /*11e60*/  IMAD R21, R27, R21, R10 ;  /* 0x000000151b157224 */ /* 0x000fe400078e020a */
[----:B------:R-:W-:Y:S02]  /*11e70*/  IMAD R6, R0, UR4, RZ ;  /* 0x0000000400067c24 */ /* 0x000fe4000f8e02ff */
[----:B------:R-:W-:Y:S01]  /*11e80*/  IMAD.IADD R5, R5, 0x1, R7 ;  /* 0x0000000105057824 */ /* 0x000fe200078e0207 */
[----:B------:R-:W-:Y:S01]  /*11e90*/  SHF.R.S32.HI R0, RZ, 0x1f, R21 ;  /* 0x0000001fff007819 */ /* 0x000fe20000011415 */
[C---:B------:R-:W-:Y:S02]  /*11ea0*/  IMAD R7, R3.reuse, UR5, R6 ;  /* 0x0000000503077c24 */ /* 0x040fe4000f8e0206 */
[----:B------:R-:W-:Y:S01]  /*11eb0*/  IMAD.WIDE.U32 R4, R3, UR4, R4 ;  /* 0x0000000403047c25 */ /* 0x000fe2000f8e0004 */
[----:B------:R-:W-:-:S03]  /*11ec0*/  ULDC.64 UR4, c[0x0][0xad8] ;  /* 0x0002b60000047ab9 */ /* 0x000fc60000000a00 */
[----:B------:R-:W-:Y:S02]  /*11ed0*/  IMAD R0, R0, UR4, RZ ;  /* 0x0000000400007c24 */ /* 0x000fe4000f8e02ff */
[----:B------:R-:W-:Y:S02]  /*11ee0*/  IMAD.IADD R5, R5, 0x1, R7 ;  /* 0x0000000105057824 */ /* 0x000fe400078e0207 */
[C---:B------:R-:W-:Y:S02]  /*11ef0*/  IMAD R3, R21.reuse, UR5, R0 ;  /* 0x0000000515037c24 */ /* 0x040fe4000f8e0200 */
[----:B------:R-:W-:Y:S01]  /*11f00*/  IMAD.WIDE.U32 R20, R21, UR4, R4 ;  /* 0x0000000415147c25 */ /* 0x000fe2000f8e0004 */
[----:B------:R-:W-:Y:S02]  /*11f10*/  ULDC UR4, c[0x0][0xac8] ;  /* 0x0002b20000047ab9 */ /* 0x000fe40000000800 */
[----:B------:R-:W-:Y:S01]  /*11f20*/  ISETP.GE.AND P0, PT, R29, UR4, PT ;  /* 0x000000041d007c0c */ /* 0x000fe2000bf06270 */
[----:B------:R-:W-:Y:S01]  /*11f30*/  IMAD.IADD R3, R21, 0x1, R3 ;  /* 0x0000000115037824 */ /* 0x000fe200078e0203 */
[----:B------:R-:W-:Y:S01]  /*11f40*/  LEA R7, P1, R20, UR6, 0x1 ;  /* 0x0000000614077c11 */ /* 0x000fe2000f8208ff */
[----:B------:R-:W-:-:S03]  /*11f50*/  UMOV UR4, 0xffffffff ;  /* 0xffffffff00047882 */ /* 0x000fc60000000000 */
[----:B------:R-:W-:Y:S01]  /*11f60*/  LEA.HI.X R20, R20, UR7, R3, 0x1, P1 ;  /* 0x0000000714147c11 */ /* 0x000fe200088f0c03 */
[----:B------:R-:W-:Y:S08]  /*11f70*/  BRA.DIV UR4, `(.L_x_514) ;  /* 0x0000006a04f87947 */ /* 0x000ff0000b800000 */
[----:B------:R-:W0:Y:S01]  /*11f80*/  SHFL.IDX PT, R3, R7, RZ, 0x181f ;  /* 0x00181fff07037589 */ /* 0x000e2200000e0000 */
[----:B------:R-:W-:Y:S02]  /*11f90*/  IMAD R21, R8, R27, RZ ;  /* 0x0000001b08157224 */ /* 0x000fe400078e02ff */
[----:B------:R-:W-:Y:S01]  /*11fa0*/  IMAD R24, R26, 0xc0, R30 ;  /* 0x000000c01a187824 */ /* 0x000fe200078e021e */
[----:B------:R-:W1:Y:S03]  /*11fb0*/  SHFL.IDX PT, R0, R20, RZ, 0x181f ;  /* 0x00181fff14007589 */ /* 0x000e6600000e0000 */
[C---:B------:R-:W-:Y:S01]  /*11fc0*/  VIADD R10, R24.reuse, 0x60 ;  /* 0x00000060180a7836 */ /* 0x040fe20000000000 */
[----:B------:R-:W2:Y:S01]  /*11fd0*/  SHFL.IDX PT, R5, R7, 0x1, 0x181f ;  /* 0x00381f0007057f89 */ /* 0x000ea200000e0000 */
[CC--:B------:R-:W-:Y:S02]  /*11fe0*/  ISETP.GE.OR P2, PT, R24.reuse, R21.reuse, P0 ;  /* 0x000000151800720c */ /* 0x0c0fe40000746670 */
[----:B------:R-:W-:Y:S01]  /*11ff0*/  IADD3 R8, R24, 0x30, RZ ;  /* 0x0000003018087810 */ /* 0x000fe20007ffe0ff */
[----:B------:R-:W3:Y:S01]  /*12000*/  SHFL.IDX PT, R14, R7, 0x2, 0x181f ;  /* 0x00581f00070e7f89 */ /* 0x000ee200000e0000 */
[----:B------:R-:W-:-:S02]  /*12010*/  ISETP.GE.OR P4, PT, R10, R21, P0 ;  /* 0x000000150a00720c */ /* 0x000fc40000786670 */
[----:B------:R-:W-:Y:S01]  /*12020*/  ISETP.GE.OR P3, PT, R8, R21, P0 ;  /* 0x000000150800720c */ /* 0x000fe20000766670 */
[----:B------:R-:W4:Y:S04]  /*12030*/  SHFL.IDX PT, R4, R20, 0x1, 0x181f ;  /* 0x00381f0014047f89 */ /* 0x000f2800000e0000 */
[----:B------:R-:W5:Y:S02]  /*12040*/  SHFL.IDX PT, R6, R20, 0x2, 0x181f ;  /* 0x00581f0014067f89 */ /* 0x000f6400000e0000 */
[----:B0-----:R-:W-:-:S04]  /*12050*/  @!P2 LEA R10, P5, R29, R3, 0x1 ;  /* 0x000000031d0aa211 */ /* 0x001fc800078a08ff */
[C---:B-1----:R-:W-:Y:S02]  /*12060*/  @!P2 LEA.HI.X R3, R29.reuse, R0, R28, 0x1, P5 ;  /* 0x000000001d03a211 */ /* 0x042fe400028f0c1c */
[----:B------:R0:W1:Y:S01]  /*12070*/  SHFL.IDX PT, R0, R20, 0x3, 0x181f ;  /* 0x00781f0014007f89 */ /* 0x00006200000e0000 */
[C---:B--2---:R-:W-:Y:S02]  /*12080*/  @!P3 LEA R8, P1, R29.reuse, R5, 0x1 ;  /* 0x000000051d08b211 */ /* 0x044fe400078208ff */
[----:B------:R-:W-:Y:S01]  /*12090*/  @!P2 IMAD.MOV.U32 R11, RZ, RZ, R3 ;  /* 0x000000ffff0ba224 */ /* 0x000fe200078e0003 */
[----:B---3--:R-:W-:-:S04]  /*120a0*/  @!P4 LEA R25, P5, R29, R14, 0x1 ;  /* 0x0000000e1d19c211 */ /* 0x008fc800078a08ff */
[----:B------:R0:W-:Y:S01]  /*120b0*/  @!P2 ST.E.128 desc[UR56][R10.64], RZ ;  /* 0x000000ff0a00a985 */ /* 0x0001e2000c101d38 */
[C-C-:B----4-:R-:W-:Y:S01]  /*120c0*/  @!P3 LEA.HI.X R9, R29.reuse, R4, R28.reuse, 0x1, P1 ;  /* 0x000000041d09b211 */ /* 0x150fe200008f0c1c */
[----:B------:R-:W-:Y:S02]  /*120d0*/  @!P4 IMAD.MOV.U32 R4, RZ, RZ, R25 ;  /* 0x000000ffff04c224 */ /* 0x000fe400078e0019 */
[----:B------:R0:W2:Y:S01]  /*120e0*/  SHFL.IDX PT, R14, R7, 0x3, 0x181f ;  /* 0x00781f00070e7f89 */ /* 0x0000a200000e0000 */
[----:B-----5:R-:W-:-:S03]  /*120f0*/  @!P4 LEA.HI.X R5, R29, R6, R28, 0x1, P5 ;  /* 0x000000061d05c211 */ /* 0x020fc600028f0c1c */
[----:B------:R0:W-:Y:S04]  /*12100*/  @!P3 ST.E.128 desc[UR56][R8.64], RZ ;  /* 0x000000ff0800b985 */ /* 0x0001e8000c101d38 */
[----:B------:R0:W-:Y:S02]  /*12110*/  @!P4 ST.E.128 desc[UR56][R4.64], RZ ;  /* 0x000000ff0400c985 */ /* 0x0001e4000c101d38 */
.L_x_687:
[----:B------:R-:W-:-:S05]  /*12120*/  VIADD R24, R24, 0x90 ;  /* 0x0000009018187836 */ /* 0x000fca0000000000 */
[----:B------:R-:W-:-:S13]  /*12130*/  ISETP.GE.OR P0, PT, R24, R21, P0 ;  /* 0x000000151800720c */ /* 0x000fda0000706670 */
[----:B--2---:R-:W-:-:S04]  /*12140*/  @!P0 LEA R14, P1, R29, R14, 0x1 ;  /* 0x0000000e1d0e8211 */ /* 0x004fc800078208ff */
[----:B-1----:R-:W-:-:S05]  /*12150*/  @!P0 LEA.HI.X R15, R29, R0, R28, 0x1, P1 ;  /* 0x000000001d0f8211 */ /* 0x002fca00008f0c1c */
[----:B------:R1:W-:Y:S04]  /*12160*/  @!P0 ST.E.128 desc[UR56][R14.64], RZ ;  /* 0x000000ff0e008985 */ /* 0x0003e8000c101d38 */
.L_x_510:
[----:B------:R-:W-:Y:S05]  /*12170*/  BSYNC B0 ;  /* 0x0000000000007941 */ /* 0x000fea0003800000 */
.L_x_507:
[----:B------:R-:W-:Y:S02]  /*12180*/  ULDC UR4, c[0x0][0xc3c] ;  /* 0x00030f0000047ab9 */ /* 0x000fe40000000800 */
[----:B------:R-:W-:-:S13]  /*12190*/  ISETP.GE.AND P0, PT, R35, UR4, PT ;  /* 0x0000000423007c0c */ /* 0x000fda000bf06270 */
[----:B------:R-:W-:Y:S05]  /*121a0*/  @!P0 BRA `(.L_x_515) ;  /* 0xfffffef000148947 */ /* 0x000fea000383ffff */
[----:B------:R-:W-:Y:S05]  /*121b0*/  BRA `(.L_x_396) ;  /* 0x0000006000787947 */ /* 0x000fea0003800000 */
.L_x_394:
[----:B------:R-:W-:-:S08]  /*121c0*/  NOP ;  /* 0x0000000000007918 */ /* 0x000fd00000000000 */
[----:B--2---:R-:W0:-:S00]  /*121d0*/  USETMAXREG.DEALLOC.CTAPOOL 0x20 ;  /* 0x00000020000079c8 */ /* 0x004e0000080e0500 */
[----:B0-----:R-:W2:Y:S01]  /*121e0*/  LDL.LU R2, [R1] ;  /* 0x0000000001027983 */ /* 0x001ea20000300800 */
[----:B------:R-:W-:-:S06]  /*121f0*/  LOP3.LUT R0, R0, 0x3, RZ, 0xc0, !PT ;  /* 0x0000000300007812 */ /* 0x000fcc00078ec0ff */
[----:B------:R-:W0:Y:S02]  /*12200*/  SHFL.IDX PT, R0, R0, RZ, 0x1f ;  /* 0x00001fff00007589 */ /* 0x000e2400000e0000 */
[----:B0-----:R-:W-:Y:S01]  /*12210*/  ISETP.NE.AND P0, PT, R0, RZ, PT ;  /* 0x000000ff0000720c */ /* 0x001fe20003f05270 */
[----:B------:R-:W-:Y:S01]  /*12220*/  IMAD.MOV.U32 R0, RZ, RZ, RZ ;  /* 0x000000ffff007224 */ /* 0x000fe200078e00ff */
[----:B--2---:R-:W-:-:S11]  /*12230*/  LOP3.LUT R2, R2, 0xfffffffd, RZ, 0xc0, !PT ;  /* 0xfffffffd02027812 */ /* 0x004fd600078ec0ff */
[----:B------:R-:W-:-:S05]  /*12240*/  @P0 LOP3.LUT R2, R2, 0x2, RZ, 0xfc, !PT ;  /* 0x0000000202020812 */ /* 0x000fca00078efcff */
[----:B------:R0:W-:Y:S01]  /*12250*/  STL [R1], R2 ;  /* 0x0000000201007387 */ /* 0x0001e20000100800 */
        /* <DEDUP_REMOVED lines=8> */
.L_x_516:
        /* <DEDUP_REMOVED lines=38> */
[----:B------:R-:W-:Y:S01]  /*12540*/  IMAD.MOV.U32 R4, RZ, RZ, R3 ;  /* 0x000000ffff047224 */ /* 0x000fe200078e0003 */
[----:B------:R-:W-:Y:S01]  /*12550*/  UMOV UR4, URZ ;  /* 0x0000003f00047c82 */ /* 0x000fe20008000000 */
[----:B------:R-:W-:Y:S01]  /*12560*/  ULDC UR7, c[0x0][0xc3c] ;  /* 0x00030f0000077ab9 */ /* 0x000fe20000000800 */
[----:B------:R-:W-:-:S05]  /*12570*/  ULDC UR5, c[0x0][0xc38] ;  /* 0x00030e0000057ab9 */ /* 0x000fca0000000800 */
.L_x_522:
[----:B------:R-:W-:Y:S01]  /*12580*/  UIADD3 UR4, UR4, 0x1f, URZ ;  /* 0x0000001f04047890 */ /* 0x000fe2000fffe03f */
[----:B------:R-:W-:-:S05]  /*12590*/  IMAD.U32 R19, RZ, RZ, UR7 ;  /* 0x00000007ff137e24 */ /* 0x000fca000f8e00ff */
[----:B0-----:R-:W-:-:S13]  /*125a0*/  ISETP.LE.AND P6, PT, R6, UR4, PT ;  /* 0x0000000406007c0c */ /* 0x001fda000bfc3270 */
[----:B------:R-:W-:Y:S05]  /*125b0*/  @P6 BRA `(.L_x_519) ;  /* 0x0000000400246947 */ /* 0x000fea0003800000 */
[----:B------:R-:W-:Y:S01]  /*125c0*/  VIADD R7, R5, UR4 ;  /* 0x0000000405077c36 */ /* 0x000fe20008000000 */
[----:B------:R-:W-:Y:S01]  /*125d0*/  BSSY B0, `(.L_x_520) ;  /* 0x0000007000007945 */ /* 0x000fe20003800000 */
[----:B------:R-:W-:-:S03]  /*125e0*/  MOV R0, RZ ;  /* 0x000000ff00007202 */ /* 0x000fc60000000f00 */
[----:B------:R-:W-:-:S13]  /*125f0*/  ISETP.GE.OR P6, PT, R7, R6, !P0 ;  /* 0x000000060700720c */ /* 0x000fda00047c6670 */
[----:B------:R-:W-:Y:S05]  /*12600*/  @P6 BRA `(.L_x_521) ;  /* 0x00000000000c6947 */ /* 0x000fea0003800000 */
[----:B------:R-:W0:Y:S02]  /*12610*/  LDC.64 R2, c[0x0][0xc80] ;  /* 0x00032000ff027b82 */ /* 0x000e240000000a00 */
[----:B0-----:R-:W-:-:S05]  /*12620*/  IMAD.WIDE R2, R7, 0x4, R2 ;  /* 0x0000000407027825 */ /* 0x001fca00078e0202 */
[----:B------:R0:W5:Y:S02]  /*12630*/  LDG.E R0, desc[UR56][R2.64] ;  /* 0x0000003802007981 */ /* 0x000164000c1e1900 */
.L_x_521:
[----:B------:R-:W-:Y:S05]  /*12640*/  BSYNC B0 ;  /* 0x0000000000007941 */ /* 0x000fea0003800000 */
.L_x_520:
[----:B0----5:R-:W0:Y:S02]  /*12650*/  SHFL.UP PT, R2, R0, 0x1, RZ ;  /* 0x0420000000027989 */ /* 0x021e2400000e00ff */
        /* <DEDUP_REMOVED lines=20> */
.L_x_518:
[----:B------:R-:W-:-:S05]  /*127a0*/  IADD3 R9, -R3, R4, RZ ;  /* 0x0000000403097210 */ /* 0x000fca0007ffe1ff */
        /* <DEDUP_REMOVED lines=9> */
[----:B0-----:R-:W-:-:S06]  /*12840*/  VIADD R2, R8, 0xffffffe ;  /* 0x0ffffffe08027836 */ /* 0x001fcc0000000000 */
[----:B------:R0:W1:Y:S01]  /*12850*/  F2I.FTZ.U32.TRUNC.NTZ R3, R2 ;  /* 0x0000000200037305 */ /* 0x000062000021f000 */
[----:B------:R-:W-:Y:S05]  /*12860*/  @!P0 BRA `(.L_x_523) ;  /* 0x0000000000088947 */ /* 0x000fea0003800000 */
[----:B------:R-:W-:-:S06]  /*12870*/  VIADD R16, R19, 0xffffffff ;  /* 0xffffffff13107836 */ /* 0x000fcc0000000000 */
[----:B------:R2:W3:Y:S02]  /*12880*/  SHFL.IDX PT, R16, R7, R16, 0x1f ;  /* 0x00001f1007107589 */ /* 0x0004e400000e0000 */
.L_x_523:
[----:B---3--:R-:W-:Y:S01]  /*12890*/  IMAD R16, R16, UR5, R9 ;  /* 0x0000000510107c24 */ /* 0x008fe2000f8e0209 */
[----:B0-----:R-:W-:Y:S01]  /*128a0*/  IABS R2, R0 ;  /* 0x0000000000027213 */ /* 0x001fe20000000000 */
[----:B-12---:R-:W-:Y:S02]  /*128b0*/  IMAD.MOV R7, RZ, RZ, -R3 ;  /* 0x000000ffff077224 */ /* 0x006fe400078e0a03 */
[----:B------:R-:W-:Y:S01]  /*128c0*/  VIADD R19, R19, UR4 ;  /* 0x0000000413137c36 */ /* 0x000fe20008000000 */
[----:B------:R-:W-:Y:S01]  /*128d0*/  IADD3 R9, -R16, UR6, RZ ;  /* 0x0000000610097c10 */ /* 0x000fe2000fffe1ff */
[----:B------:R-:W-:Y:S02]  /*128e0*/  IMAD.MOV R8, RZ, RZ, -R2 ;  /* 0x000000ffff087224 */ /* 0x000fe400078e0a02 */
[----:B------:R-:W-:Y:S01]  /*128f0*/  IMAD R7, R7, R4, RZ ;  /* 0x0000000407077224 */ /* 0x000fe200078e02ff */
[----:B------:R-:W-:Y:S01]  /*12900*/  IABS R6, R9 ;  /* 0x0000000900067213 */ /* 0x000fe20000000000 */
[----:B------:R-:W-:-:S04]  /*12910*/  IMAD.MOV.U32 R2, RZ, RZ, RZ ;  /* 0x000000ffff027224 */ /* 0x000fc800078e00ff */
[----:B------:R-:W-:-:S04]  /*12920*/  IMAD.HI.U32 R2, R3, R7, R2 ;  /* 0x0000000703027227 */ /* 0x000fc800078e0002 */
[----:B------:R-:W-:Y:S02]  /*12930*/  IMAD.MOV.U32 R3, RZ, RZ, R6 ;  /* 0x000000ffff037224 */ /* 0x000fe400078e0006 */
[----:B------:R-:W-:Y:S02]  /*12940*/  IMAD.MOV.U32 R6, RZ, RZ, R8 ;  /* 0x000000ffff067224 */ /* 0x000fe400078e0008 */
[----:B------:R-:W-:-:S04]  /*12950*/  IMAD.HI.U32 R2, R2, R3, RZ ;  /* 0x0000000302027227 */ /* 0x000fc800078e00ff */
[----:B------:R-:W-:-:S05]  /*12960*/  IMAD R3, R2, R6, R3 ;  /* 0x0000000602037224 */ /* 0x000fca00078e0203 */
[----:B------:R-:W-:-:S13]  /*12970*/  ISETP.GT.U32.AND P1, PT, R4, R3, PT ;  /* 0x000000030400720c */ /* 0x000fda0003f24070 */
[-C--:B------:R-:W-:Y:S01]  /*12980*/  @!P1 IADD3 R3, R3, -R4.reuse, RZ ;  /* 0x8000000403039210 */ /* 0x080fe20007ffe0ff */
        /* <DEDUP_REMOVED lines=12> */
.L_x_519:
[----:B------:R-:W-:Y:S01]  /*12a50*/  IMAD.MOV.U32 R17, RZ, RZ, RZ ;  /* 0x000000ffff117224 */ /* 0x000fe200078e00ff */
[----:B------:R-:W-:Y:S01]  /*12a60*/  MOV R16, UR6 ;  /* 0x0000000600107c02 */ /* 0x000fe20008000f00 */
[----:B------:R-:W-:-:S07]  /*12a70*/  IMAD.MOV.U32 R18, RZ, RZ, RZ ;  /* 0x000000ffff127224 */ /* 0x000fce00078e00ff */
.L_x_524:
[----:B------:R-:W-:-:S13]  /*12a80*/  ISETP.NE.AND P0, PT, R5, RZ, PT ;  /* 0x000000ff0500720c */ /* 0x000fda0003f05270 */
[----:B------:R-:W0:Y:S01]  /*12a90*/  @!P0 S2R R3, SR_CgaCtaId ;  /* 0x0000000000038919 */ /* 0x000e220000008800 */
[----:B------:R-:W-:-:S04]  /*12aa0*/  @!P0 MOV R0, 0x400 ;  /* 0x0000040000008802 */ /* 0x000fc80000000f00 */
[----:B0-----:R-:W-:-:S05]  /*12ab0*/  @!P0 LEA R0, R3, R0, 0x18 ;  /* 0x0000000003008211 */ /* 0x001fca00078ec0ff */
[----:B------:R2:W-:Y:S01]  /*12ac0*/  @!P0 STS.128 [R0+0x308d0], R16 ;  /* 0x0308d01000008388 */ /* 0x0005e20000000c00 */
[----:B------:R-:W-:Y:S06]  /*12ad0*/  BAR.ARV 0x5, 0x200 ;  /* 0x0148000000007b1d */ /* 0x000fec0000002000 */
.L_x_517:
[----:B------:R3:W-:Y:S01]  /*12ae0*/  STL [R1+0x24], RZ ;  /* 0x000024ff01007387 */ /* 0x0007e20000100800 */
[----:B------:R-:W-:Y:S01]  /*12af0*/  ULDC UR4, c[0x0][0xc3c] ;  /* 0x00030f0000047ab9 */ /* 0x000fe20000000800 */
[----:B------:R-:W-:Y:S01]  /*12b00*/  IMAD.MOV.U32 R26, RZ, RZ, 0x1 ;  /* 0x00000001ff1a7424 */ /* 0x000fe200078e00ff */
[----:B-1----:R-:W-:Y:S01]  /*12b10*/  ISETP.GE.AND P0, PT, R19, UR4, PT ;  /* 0x0000000413007c0c */ /* 0x002fe2000bf06270 */
[----:B------:R-:W-:-:S12]  /*12b20*/  IMAD.MOV.U32 R23, RZ, RZ, RZ ;  /* 0x000000ffff177224 */ /* 0x000fd800078e00ff */
[----:B---3--:R-:W-:Y:S05]  /*12b30*/  @P0 BRA `(.L_x_525) ;  /* 0x00000054003c0947 */ /* 0x008fea0003800000 */
[----:B------:R-:W1:Y:S01]  /*12b40*/  S2R R5, SR_TID.X ;  /* 0x0000000000057919 */ /* 0x000e620000002100 */
[----:B------:R-:W3:Y:S01]  /*12b50*/  S2UR UR5, SR_CgaCtaId ;  /* 0x00000000000579c3 */ /* 0x000ee20000008800 */
[----:B------:R-:W-:Y:S01]  /*12b60*/  UMOV UR4, 0x400 ;  /* 0x0000040000047882 */ /* 0x000fe20000000000 */
[----:B------:R-:W-:Y:S01]  /*12b70*/  BSSY B8, `(.L_x_525) ;  /* 0x000054b000087945 */ /* 0x000fe20003800000 */
[----:B------:R-:W-:Y:S01]  /*12b80*/  IMAD.MOV.U32 R26, RZ, RZ, 0x1 ;  /* 0x00000001ff1a7424 */ /* 0x000fe200078e00ff */
[----:B------:R-:W-:Y:S01]  /*12b90*/  MOV R23, RZ ;  /* 0x000000ff00177202 */ /* 0x000fe20000000f00 */
[----:B------:R-:W-:Y:S01]  /*12ba0*/  IMAD.MOV.U32 R29, RZ, RZ, RZ ;  /* 0x000000ffff1d7224 */ /* 0x000fe200078e00ff */
[----:B------:R-:W-:Y:S01]  /*12bb0*/  ULDC.64 UR38, c[0x0][0x198] ;  /* 0x0000660000267ab9 */ /* 0x000fe20000000a00 */
[----:B------:R-:W-:Y:S01]  /*12bc0*/  ULDC UR36, c[0x0][0xc] ;  /* 0x0000030000247ab9 */ /* 0x000fe20000000800 */
[----:B---3--:R-:W-:-:S06]  /*12bd0*/  ULEA UR4, UR5, UR4, 0x18 ;  /* 0x0000000405047291 */ /* 0x008fcc000f8ec03f */
[----:B------:R-:W-:Y:S01]  /*12be0*/  IMAD.U32 R22, RZ, RZ, UR4 ;  /* 0x00000004ff167e24 */ /* 0x000fe2000f8e00ff */
[C---:B-1----:R-:W-:Y:S01]  /*12bf0*/  LOP3.LUT R4, R5.reuse, 0x7f, RZ, 0xc0, !PT ;  /* 0x0000007f05047812 */ /* 0x042fe200078ec0ff */
[----:B--2---:R-:W-:-:S04]  /*12c00*/  IMAD.SHL.U32 R0, R5, 0x8, RZ ;  /* 0x0000000805007824 */ /* 0x004fc800078e00ff */
[----:B------:R-:W-:Y:S01]  /*12c10*/  IMAD.SHL.U32 R3, R4, 0x8, RZ ;  /* 0x0000000804037824 */ /* 0x000fe200078e00ff */
[----:B0-----:R-:W-:Y:S02]  /*12c20*/  LOP3.LUT R2, R0, 0x1f8, RZ, 0xc0, !PT ;  /* 0x000001f800027812 */ /* 0x001fe400078ec0ff */
[----:B------:R-:W-:Y:S02]  /*12c30*/  SHF.R.U32.HI R4, RZ, 0x3, R4 ;  /* 0x00000003ff047819 */ /* 0x000fe40000011604 */
[----:B------:R-:W-:-:S04]  /*12c40*/  LOP3.LUT R2, R2, 0x38, R5, 0x78, !PT ;  /* 0x0000003802027812 */ /* 0x000fc800078e7805 */
[----:B------:R-:W-:Y:S01]  /*12c50*/  LOP3.LUT R3, R2, 0x200, R3, 0xf8, !PT ;  /* 0x0000020002037812 */ /* 0x000fe200078ef803 */
[----:B------:R-:W-:Y:S02]  /*12c60*/  IMAD.SHL.U32 R2, R5, 0x10, RZ ;  /* 0x0000001005027824 */ /* 0x000fe400078e00ff */
[----:B------:R-:W-:Y:S02]  /*12c70*/  IMAD.MOV.U32 R5, RZ, RZ, 0x1 ;  /* 0x00000001ff057424 */ /* 0x000fe400078e00ff */
[----:B------:R-:W-:Y:S01]  /*12c80*/  IMAD R0, R3, 0x2, R22 ;  /* 0x0000000203007824 */ /* 0x000fe200078e0216 */
[----:B------:R-:W-:Y:S02]  /*12c90*/  LOP3.LUT R2, R4, 0x70, R2, 0xf8, !PT ;  /* 0x0000007004027812 */ /* 0x000fe400078ef802 */
[----:B------:R0:W-:Y:S04]  /*12ca0*/  STL [R1+0x4], R5 ;  /* 0x0000040501007387 */ /* 0x0001e80000100800 */
[----:B------:R0:W-:Y:S04]  /*12cb0*/  STL [R1+0xc], R0 ;  /* 0x00000c0001007387 */ /* 0x0001e80000100800 */
[----:B------:R0:W-:Y:S02]  /*12cc0*/  STL [R1+0x24], RZ ;  /* 0x000024ff01007387 */ /* 0x0001e40000100800 */
.L_x_647:
[----:B-1----:R-:W1:Y:S02]  /*12cd0*/  LDC.64 R2, c[0x0][0xc88] ;  /* 0x00032200ff027b82 */ /* 0x002e640000000a00 */
[----:B-1----:R-:W-:-:S05]  /*12ce0*/  IMAD.WIDE R2, R19, 0x4, R2 ;  /* 0x0000000413027825 */ /* 0x002fca00078e0202 */
[----:B0-----:R-:W0:Y:S01]  /*12cf0*/  LDG.E R13, desc[UR56][R2.64] ;  /* 0x00000038020d7981 */ /* 0x001e22000c1e1900 */
[----:B------:R-:W-:Y:S05]  /*12d00*/  YIELD ;  /* 0x0000000000007946 */ /* 0x000fea0003800000 */
[----:B------:R-:W-:Y:S01]  /*12d10*/  ULDC.64 UR4, c[0x0][0xa28] ;  /* 0x00028a0000047ab9 */ /* 0x000fe20000000a00 */
[----:B------:R-:W-:Y:S01]  /*12d20*/  ULDC.64 UR6, c[0x0][0xa00] ;  /* 0x0002800000067ab9 */ /* 0x000fe20000000a00 */
[----:B------:R-:W-:Y:S02]  /*12d30*/  ISETP.NE.U32.AND P0, PT, RZ, UR4, PT ;  /* 0x00000004ff007c0c */ /* 0x000fe4000bf05070 */
[----:B------:R-:W-:Y:S01]  /*12d40*/  CS2R R8, SRZ ;  /* 0x0000000000087805 */ /* 0x000fe2000001ff00 */
[----:B------:R-:W-:Y:S01]  /*12d50*/  ULDC.64 UR8, c[0x0][0xa18] ;  /* 0x0002860000087ab9 */ /* 0x000fe20000000a00 */
[----:B------:R-:W-:-:S02]  /*12d60*/  ISETP.NE.AND.EX P1, PT, RZ, UR5, PT, P0 ;  /* 0x00000005ff007c0c */ /* 0x000fc4000bf25300 */
[----:B------:R-:W-:-:S04]  /*12d70*/  ISETP.NE.U32.AND P0, PT, RZ, UR6, PT ;  /* 0x00000006ff007c0c */ /* 0x000fc8000bf05070 */
[----:B------:R-:W-:Y:S02]  /*12d80*/  ISETP.NE.AND.EX P0, PT, RZ, UR7, PT, P0 ;  /* 0x00000007ff007c0c */ /* 0x000fe4000bf05300 */
[----:B0-----:R-:W-:Y:S01]  /*12d90*/  SHF.R.S32.HI R0, RZ, 0x1f, R13 ;  /* 0x0000001fff007819 */ /* 0x001fe2000001140d */
[----:B------:R-:W-:-:S04]  /*12da0*/  IMAD.SHL.U32 R24, R13, 0x4, RZ ;  /* 0x000000040d187824 */ /* 0x000fc800078e00ff */
[C---:B------:R-:W-:Y:S01]  /*12db0*/  @P1 LEA R4, P2, R13.reuse, UR4, 0x2 ;  /* 0x000000040d041c11 */ /* 0x040fe2000f8410ff */
[----:B------:R-:W-:Y:S01]  /*12dc0*/  STL [R1+0x10], R13 ;  /* 0x0000100d01007387 */ /* 0x000fe20000100800 */
[C-C-:B------:R-:W-:Y:S02]  /*12dd0*/  SHF.L.U64.HI R12, R13.reuse, 0x2, R0.reuse ;  /* 0x000000020d0c7819 */ /* 0x140fe40000010200 */
[----:B------:R-:W-:Y:S01]  /*12de0*/  @P1 LEA.HI.X R5, R13, UR5, R0, 0x2, P2 ;  /* 0x000000050d051c11 */ /* 0x000fe200090f1400 */
[----:B------:R-:W-:Y:S01]  /*12df0*/  ULDC.64 UR4, c[0x0][0xa08] ;  /* 0x0002820000047ab9 */ /* 0x000fe20000000a00 */
[----:B------:R-:W-:Y:S01]  /*12e00*/  IADD3 R2, P2, R24, UR6, RZ ;  /* 0x0000000618027c10 */ /* 0x000fe2000ff5e0ff */
[----:B------:R0:W-:Y:S03]  /*12e10*/  STL [R1+0x30], R0 ;  /* 0x0000300001007387 */ /* 0x0001e60000100800 */
[----:B------:R-:W-:Y:S01]  /*12e20*/  IADD3.X R3, R12, UR7, RZ, P2, !PT ;  /* 0x000000070c037c10 */ /* 0x000fe200097fe4ff */
[----:B------:R-:W-:Y:S01]  /*12e30*/  ULDC.64 UR6, c[0x0][0xa10] ;  /* 0x0002840000067ab9 */ /* 0x000fe20000000a00 */
[----:B------:R-:W-:Y:S01]  /*12e40*/  ISETP.NE.U32.AND P3, PT, RZ, UR8, PT ;  /* 0x00000008ff007c0c */ /* 0x000fe2000bf65070 */
[----:B------:R1:W5:Y:S04]  /*12e50*/  @P1 LDG.E R8, desc[UR56][R4.64] ;  /* 0x0000003804081981 */ /* 0x000368000c1e1900 */
[----:B--2---:R-:W2:Y:S01]  /*12e60*/  @P0 LDG.E R9, desc[UR56][R2.64] ;  /* 0x0000003802090981 */ /* 0x004ea2000c1e1900 */
[----:B------:R-:W-:-:S02]  /*12e70*/  ISETP.NE.AND.EX P3, PT, RZ, UR9, PT, P3 ;  /* 0x00000009ff007c0c */ /* 0x000fc4000bf65330 */
[----:B------:R-:W-:Y:S01]  /*12e80*/  IADD3 R6, P4, R24, UR4, RZ ;  /* 0x0000000418067c10 */ /* 0x000fe2000ff9e0ff */
[----:B------:R-:W-:Y:S03]  /*12e90*/  STL [R1+0x8], R12 ;  /* 0x0000080c01007387 */ /* 0x000fe60000100800 */
[----:B------:R-:W-:Y:S02]  /*12ea0*/  IADD3.X R7, R12, UR5, RZ, P4, !PT ;  /* 0x000000050c077c10 */ /* 0x000fe4000a7fe4ff */
[----:B-1----:R-:W-:Y:S02]  /*12eb0*/  IADD3 R4, P4, R24, UR6, RZ ;  /* 0x0000000618047c10 */ /* 0x002fe4000ff9e0ff */
[----:B------:R-:W-:Y:S02]  /*12ec0*/  ISETP.NE.U32.AND P1, PT, RZ, UR4, PT ;  /* 0x00000004ff007c0c */ /* 0x000fe4000bf25070 */
[----:B------:R-:W-:Y:S01]  /*12ed0*/  IADD3.X R5, R12, UR7, RZ, P4, !PT ;  /* 0x000000070c057c10 */ /* 0x000fe2000a7fe4ff */
[----:B------:R-:W-:Y:S01]  /*12ee0*/  ULDC UR4, c[0x0][0x288] ;  /* 0x0000a20000047ab9 */ /* 0x000fe20000000800 */
[----:B------:R-:W-:-:S02]  /*12ef0*/  ISETP.NE.U32.AND P2, PT, RZ, UR6, PT ;  /* 0x00000006ff007c0c */ /* 0x000fc4000bf45070 */
[----:B------:R-:W-:Y:S02]  /*12f00*/  @P3 IADD3 R10, P4, R24, UR8, RZ ;  /* 0x00000008180a3c10 */ /* 0x000fe4000ff9e0ff */
[----:B------:R-:W-:Y:S02]  /*12f10*/  ISETP.NE.AND.EX P1, PT, RZ, UR5, PT, P1 ;  /* 0x00000005ff007c0c */ /* 0x000fe4000bf25310 */
[----:B------:R-:W-:Y:S02]  /*12f20*/  ISETP.NE.AND.EX P2, PT, RZ, UR7, PT, P2 ;  /* 0x00000007ff007c0c */ /* 0x000fe4000bf45320 */
[----:B------:R-:W-:Y:S01]  /*12f30*/  @P3 IADD3.X R11, R12, UR9, RZ, P4, !PT ;  /* 0x000000090c0b3c10 */ /* 0x000fe2000a7fe4ff */
[----:B------:R-:W-:Y:S02]  /*12f40*/  IMAD.MOV.U32 R28, RZ, RZ, RZ ;  /* 0x000000ffff1c7224 */ /* 0x000fe400078e00ff */
[----:B0-----:R-:W-:-:S06]  /*12f50*/  IMAD.MOV.U32 R0, RZ, RZ, RZ ;  /* 0x000000ffff007224 */ /* 0x001fcc00078e00ff */
[----:B------:R-:W5:Y:S04]  /*12f60*/  @P1 LDG.E R28, desc[UR56][R6.64] ;  /* 0x00000038061c1981 */ /* 0x000f68000c1e1900 */
[----:B------:R-:W5:Y:S04]  /*12f70*/  @P2 LDG.E R0, desc[UR56][R4.64] ;  /* 0x0000003804002981 */ /* 0x000f68000c1e1900 */
[----:B--2---:R0:W-:Y:S02]  /*12f80*/  STL [R1+0x20], R9 ;  /* 0x0000200901007387 */ /* 0x0041e40000100800 */
[----:B0-----:R-:W-:Y:S01]  /*12f90*/  MOV R9, UR4 ;  /* 0x0000000400097c02 */ /* 0x001fe20008000f00 */
[----:B------:R-:W-:-:S05]  /*12fa0*/  ULDC.64 UR4, c[0x0][0x418] ;  /* 0x0001060000047ab9 */ /* 0x000fca0000000a00 */
[----:B------:R0:W2:Y:S01]  /*12fb0*/  @P3 LDG.E R9, desc[UR56][R10.64] ;  /* 0x000000380a093981 */ /* 0x0000a2000c1e1900 */
[----:B------:R-:W-:-:S03]  /*12fc0*/  UISETP.NE.U32.AND UP0, UPT, UR4, URZ, UPT ;  /* 0x0000003f0400728c */ /* 0x000fc6000bf05070 */
[----:B------:R-:W-:Y:S01]  /*12fd0*/  ULDC UR4, c[0x0][0x424] ;  /* 0x0001090000047ab9 */ /* 0x000fe20000000800 */
[----:B------:R-:W-:-:S03]  /*12fe0*/  UISETP.NE.AND.EX UP0, UPT, UR5, URZ, UPT, UP0 ;  /* 0x0000003f0500728c */ /* 0x000fc6000bf05300 */
[----:B------:R-:W-:Y:S01]  /*12ff0*/  ULDC UR5, c[0x0][0x2f0] ;  /* 0x0000bc0000057ab9 */ /* 0x000fe20000000800 */
[----:B------:R-:W-:-:S04]  /*13000*/  USEL UR4, UR4, 0x1, UP0 ;  /* 0x0000000104047887 */ /* 0x000fc80008000000 */
[----:B------:R-:W-:-:S03]  /*13010*/  UIMAD UR4, UR4, UR5, URZ ;  /* 0x00000005040472a4 */ /* 0x000fc6000f8e023f */
[----:B------:R-:W-:-:S03]  /*13020*/  ULDC UR5, c[0x0][0x348] ;  /* 0x0000d20000057ab9 */ /* 0x000fc60000000800 */
[----:B0-----:R-:W-:Y:S01]  /*13030*/  IMAD.U32 R10, RZ, RZ, UR4 ;  /* 0x00000004ff0a7e24 */ /* 0x001fe2000f8e00ff */
[----:B--2---:R0:W-:Y:S02]  /*13040*/  STL [R1+0x38], R9 ;  /* 0x0000380901007387 */ /* 0x0041e40000100800 */
[----:B0-----:R-:W-:Y:S01]  /*13050*/  IMAD.U32 R9, RZ, RZ, UR5 ;  /* 0x00000005ff097e24 */ /* 0x001fe2000f8e00ff */
[----:B----4-:R-:W-:Y:S06]  /*13060*/  @P3 BRA `(.L_x_526) ;  /* 0x0000000000143947 */ /* 0x010fec0003800000 */
[----:B------:R-:W-:Y:S05]  /*13070*/  @!P0 BRA `(.L_x_526) ;  /* 0x0000000000108947 */ /* 0x000fea0003800000 */
[----:B------:R-:W2:Y:S04]  /*13080*/  LDG.E R11, desc[UR56][R2.64] ;  /* 0x00000038020b7981 */ /* 0x000ea8000c1e1900 */
[----:B------:R-:W2:Y:S02]  /*13090*/  LDG.E R2, desc[UR56][R2.64+0x4] ;  /* 0x0000043802027981 */ /* 0x000ea4000c1e1900 */
[----:B--2---:R-:W-:-:S05]  /*130a0*/  IMAD.IADD R2, R2, 0x1, -R11 ;  /* 0x0000000102027824 */ /* 0x004fca00078e0a0b */
[----:B------:R0:W-:Y:S02]  /*130b0*/  STL [R1+0x38], R2 ;  /* 0x0000380201007387 */ /* 0x0001e40000100800 */
.L_x_526:
[----:B------:R-:W-:Y:S01]  /*130c0*/  ULDC.64 UR4, c[0x0][0xa20] ;  /* 0x0002880000047ab9 */ /* 0x000fe20000000a00 */
[----:B-----5:R-:W-:Y:S01]  /*130d0*/  IMAD.IADD R28, R28, 0x1, R8 ;  /* 0x000000011c1c7824 */ /* 0x020fe200078e0208 */
[----:B------:R-:W-:Y:S01]  /*130e0*/  ISETP.NE.U32.AND P0, PT, RZ, UR4, PT ;  /* 0x00000004ff007c0c */ /* 0x000fe2000bf05070 */
[----:B------:R-:W-:-:S03]  /*130f0*/  IMAD.MOV.U32 R25, RZ, RZ, R13 ;  /* 0x000000ffff197224 */ /* 0x000fc600078e000d */
[----:B------:R-:W-:-:S13]  /*13100*/  ISETP.NE.AND.EX P0, PT, RZ, UR5, PT, P0 ;  /* 0x00000005ff007c0c */ /* 0x000fda000bf05300 */
[----:B------:R-:W-:Y:S05]  /*13110*/  @!P0 BRA `(.L_x_527) ;  /* 0x0000000000108947 */ /* 0x000fea0003800000 */
[----:B0-----:R-:W-:-:S04]  /*13120*/  IADD3 R2, P0, R24, UR4, RZ ;  /* 0x0000000418027c10 */ /* 0x001fc8000ff1e0ff */
[----:B------:R-:W-:-:S05]  /*13130*/  IADD3.X R3, R12, UR5, RZ, P0, !PT ;  /* 0x000000050c037c10 */ /* 0x000fca00087fe4ff */
[----:B------:R0:W5:Y:S01]  /*13140*/  LDG.E R10, desc[UR56][R2.64] ;  /* 0x00000038020a7981 */ /* 0x000162000c1e1900 */
[----:B------:R-:W-:Y:S05]  /*13150*/  BRA `(.L_x_528) ;  /* 0x0000000000107947 */ /* 0x000fea0003800000 */
.L_x_527:
[----:B------:R-:W-:Y:S05]  /*13160*/  @!P1 BRA `(.L_x_528) ;  /* 0x00000000000c9947 */ /* 0x000fea0003800000 */
[----:B------:R-:W2:Y:S04]  /*13170*/  LDG.E R10, desc[UR56][R6.64] ;  /* 0x00000038060a7981 */ /* 0x000ea8000c1e1900 */
[----:B------:R-:W2:Y:S02]  /*13180*/  LDG.E R6, desc[UR56][R6.64+0x4] ;  /* 0x0000043806067981 */ /* 0x000ea4000c1e1900 */
[----:B--2---:R-:W-:-:S07]  /*13190*/  IMAD.IADD R10, R6, 0x1, -R10 ;  /* 0x00000001060a7824 */ /* 0x004fce00078e0a0a */
.L_x_528:
[----:B0-----:R-:W2:Y:S01]  /*131a0*/  @P2 LDG.E R2, desc[UR56][R4.64] ;  /* 0x0000003804022981 */ /* 0x001ea2000c1e1900 */
[----:B-----5:R-:W-:-:S03]  /*131b0*/  IMAD.IADD R10, R10, 0x1, -R8 ;  /* 0x000000010a0a7824 */ /* 0x020fc600078e0a08 */
[----:B------:R-:W2:Y:S01]  /*131c0*/  @P2 LDG.E R4, desc[UR56][R4.64+0x4] ;  /* 0x0000043804042981 */ /* 0x000ea2000c1e1900 */
[----:B------:R-:W-:Y:S01]  /*131d0*/  BSSY B0, `(.L_x_529) ;  /* 0x00000e2000007945 */ /* 0x000fe20003800000 */
[----:B--2---:R-:W-:-:S05]  /*131e0*/  @P2 IADD3 R9, -R2, R4, RZ ;  /* 0x0000000402092210 */ /* 0x004fca0007ffe1ff */
[----:B------:R-:W-:-:S04]  /*131f0*/  IMAD.IADD R3, R10, 0x1, R9 ;  /* 0x000000010a037824 */ /* 0x000fc800078e0209 */
[----:B------:R-:W-:-:S04]  /*13200*/  VIADD R2, R3, 0xbf ;  /* 0x000000bf03027836 */ /* 0x000fc80000000000 */
[----:B------:R-:W-:Y:S01]  /*13210*/  IMAD.HI R2, R2, 0x2aaaaaab, RZ ;  /* 0x2aaaaaab02027827 */ /* 0x000fe200078e02ff */
[----:B------:R0:W-:Y:S04]  /*13220*/  STL [R1+0x34], R3 ;  /* 0x0000340301007387 */ /* 0x0001e80000100800 */
[----:B0-----:R-:W-:-:S04]  /*13230*/  SHF.R.U32.HI R3, RZ, 0x1f, R2 ;  /* 0x0000001fff037819 */ /* 0x001fc80000011602 */
[----:B------:R-:W-:-:S05]  /*13240*/  LEA.HI.SX32 R4, R2, R3, 0x1b ;  /* 0x0000000302047211 */ /* 0x000fca00078fdaff */
[--C-:B------:R-:W-:Y:S02]  /*13250*/  IMAD R2, R4, 0xc0, -R10.reuse ;  /* 0x000000c004027824 */ /* 0x100fe400078e0a0a */
[----:B------:R-:W-:-:S03]  /*13260*/  IMAD.MOV R10, RZ, RZ, -R10 ;  /* 0x000000ffff0a7224 */ /* 0x000fc600078e0a0a */
[----:B------:R-:W-:Y:S02]  /*13270*/  VIMNMX R2, R2, R9, PT ;  /* 0x0000000902027248 */ /* 0x000fe40003fe0100 */
[----:B------:R-:W-:-:S04]  /*13280*/  VIMNMX R10, RZ, R10, !PT ;  /* 0x0000000aff0a7248 */ /* 0x000fc80007fe0100 */
[----:B------:R-:W-:Y:S01]  /*13290*/  ISETP.GT.AND P0, PT, R2, R10, PT ;  /* 0x0000000a0200720c */ /* 0x000fe20003f04270 */
[----:B------:R0:W-:-:S12]  /*132a0*/  STL [R1+0x18], R4 ;  /* 0x0000180401007387 */ /* 0x0001d80000100800 */
[----:B0-----:R-:W-:Y:S02]  /*132b0*/  @P0 VIADD R4, R2, 0xbf ;  /* 0x000000bf02040836 */ /* 0x001fe40000000000 */
[----:B------:R-:W-:-:S04]  /*132c0*/  IMAD.WIDE.U32 R2, R10, -0x55555555, RZ ;  /* 0xaaaaaaab0a027825 */ /* 0x000fc800078e00ff */
[----:B------:R-:W-:Y:S01]  /*132d0*/  @P0 IMAD.HI R2, R4, 0x2aaaaaab, RZ ;  /* 0x2aaaaaab04020827 */ /* 0x000fe200078e02ff */
[----:B------:R-:W-:-:S04]  /*132e0*/  SHF.R.U32.HI R3, RZ, 0x7, R3 ;  /* 0x00000007ff037819 */ /* 0x000fc80000011603 */
[----:B------:R-:W-:Y:S01]  /*132f0*/  @P0 SHF.R.U32.HI R5, RZ, 0x1f, R2 ;  /* 0x0000001fff050819 */ /* 0x000fe20000011602 */
[----:B------:R-:W-:-:S03]  /*13300*/  IMAD.MOV.U32 R4, RZ, RZ, R3 ;  /* 0x000000ffff047224 */ /* 0x000fc600078e0003 */
[----:B------:R-:W-:-:S04]  /*13310*/  @P0 LEA.HI.SX32 R4, R2, R5, 0x1b ;  /* 0x0000000502040211 */ /* 0x000fc800078fdaff */
[----:B------:R-:W-:Y:S02]  /*13320*/  ISETP.GT.AND P1, PT, R4, R3, PT ;  /* 0x000000030400720c */ /* 0x000fe40003f24270 */
[----:B------:R-:W-:-:S11]  /*13330*/  PLOP3.LUT P0, PT, PT, PT, PT, 0x80, 0x0 ;  /* 0x000000000000781c */ /* 0x000fd60003f0f070 */
[----:B------:R-:W-:Y:S05]  /*13340*/  @!P1 BRA `(.L_x_530) ;  /* 0x0000000c00289947 */ /* 0x000fea0003800000 */
[----:B------:R-:W-:Y:S01]  /*13350*/  UMOV UR4, 0xffffffff ;  /* 0xffffffff00047882 */ /* 0x000fe20000000000 */
[----:B------:R-:W-:Y:S02]  /*13360*/  SEL R2, R25, RZ, !P2 ;  /* 0x000000ff19027207 */ /* 0x000fe40005000000 */
[----:B------:R-:W-:Y:S05]  /*13370*/  BRA.DIV UR4, `(.L_x_531) ;  /* 0x0000005a04f87947 */ /* 0x000fea000b800000 */
[----:B------:R-:W0:Y:S02]  /*13380*/  S2R R5, SR_TID.X ;  /* 0x0000000000057919 */ /* 0x000e240000002100 */
[----:B0-----:R-:W-:-:S04]  /*13390*/  SHF.R.U32.HI R5, RZ, 0x5, R5 ;  /* 0x00000005ff057819 */ /* 0x001fc80000011605 */
[----:B------:R-:W-:-:S05]  /*133a0*/  LOP3.LUT R5, R5, 0x3, RZ, 0xc0, !PT ;  /* 0x0000000305057812 */ /* 0x000fca00078ec0ff */
[----:B------:R0:W1:Y:S02]  /*133b0*/  SHFL.IDX PT, R14, R5, RZ, 0x1f ;  /* 0x00001fff050e7589 */ /* 0x00006400000e0000 */
.L_x_690:
[----:B-1----:R-:W-:Y:S02]  /*133c0*/  ISETP.NE.AND P0, PT, R14, RZ, PT ;  /* 0x000000ff0e00720c */ /* 0x002fe40003f05270 */
[----:B------:R-:W-:-:S11]  /*133d0*/  PLOP3.LUT P6, PT, PT, PT, PT, 0x8, 0x0 ;  /* 0x000000000000781c */ /* 0x000fd60003fce170 */
[----:B------:R-:W-:Y:S05]  /*133e0*/  @P0 BRA `(.L_x_532) ;  /* 0x00000000000c0947 */ /* 0x000fea0003800000 */
[----:B------:R-:W-:-:S03]  /*133f0*/  UMOV UR4, 0xffffffff ;  /* 0xffffffff00047882 */ /* 0x000fc60000000000 */
[----:B------:R-:W-:Y:S05]  /*13400*/  BRA.DIV UR4, `(.L_x_533) ;  /* 0x0000005e04087947 */ /* 0x000fea000b800000 */
[----:B------:R-:W-:-:S13]  /*13410*/  ELECT P6, URZ, PT ;  /* 0x00000000003f782f */ /* 0x000fda00038c0000 */
.L_x_532:
[----:B0-----:R-:W2:Y:S01]  /*13420*/  LDL R5, [R1+0x24] ;  /* 0x0000240001057983 */ /* 0x001ea20000100800 */
[----:B------:R-:W-:Y:S01]  /*13430*/  BSSY B1, `(.L_x_534) ;  /* 0x0000008000017945 */ /* 0x000fe20003800000 */
[----:B--2---:R-:W-:-:S05]  /*13440*/  VIADD R5, R5, 0x1 ;  /* 0x0000000105057836 */ /* 0x004fca0000000000 */
[----:B------:R-:W-:-:S04]  /*13450*/  LEA.HI R6, R5, R5, RZ, 0x1 ;  /* 0x0000000505067211 */ /* 0x000fc800078f08ff */
[----:B------:R-:W-:-:S05]  /*13460*/  LOP3.LUT R6, R6, 0xfffffffe, RZ, 0xc0, !PT ;  /* 0xfffffffe06067812 */ /* 0x000fca00078ec0ff */
[----:B------:R-:W-:-:S05]  /*13470*/  IMAD.IADD R5, R5, 0x1, -R6 ;  /* 0x0000000105057824 */ /* 0x000fca00078e0a06 */
[----:B------:R-:W-:-:S04]  /*13480*/  SHF.L.U32 R5, R5, 0x1f, RZ ;  /* 0x0000001f05057819 */ /* 0x000fc800000006ff */
[----:B------:R-:W0:Y:S02]  /*13490*/  SYNCS.PHASECHK.TRANS64.TRYWAIT P0, [R22+URZ+0x30820], R5 ;  /* 0x03082005160075a7 */ /* 0x000e24000800017f */
[----:B0-----:R-:W-:Y:S05]  /*134a0*/  @!P0 BRA `(.L_x_535) ;  /* 0x0000005c00008947 */ /* 0x001fea0003800000 */
.L_x_693:
[----:B------:R-:W-:Y:S05]  /*134b0*/  BSYNC B1 ;  /* 0x0000000000017941 */ /* 0x000fea0003800000 */
.L_x_534:
[----:B------:R-:W-:Y:S04]  /*134c0*/  BSSY B1, `(.L_x_536) ;  /* 0x000004e000017945 */ /* 0x000fe80003800000 */
[----:B------:R-:W-:Y:S05]  /*134d0*/  @!P6 BRA `(.L_x_537) ;  /* 0x000000040030e947 */ /* 0x000fea0003800000 */
[----:B------:R-:W0:Y:S01]  /*134e0*/  LDL R8, [R1+0x4] ;  /* 0x0000040001087983 */ /* 0x000e220000100800 */
[----:B------:R-:W1:Y:S02]  /*134f0*/  S2R R6, SR_TID.X ;  /* 0x0000000000067919 */ /* 0x000e640000002100 */
[----:B-1----:R-:W-:Y:S02]  /*13500*/  LOP3.LUT R7, R6, 0x7f, RZ, 0xc0, !PT ;  /* 0x0000007f06077812 */ /* 0x002fe400078ec0ff */
[----:B------:R-:W-:Y:S01]  /*13510*/  LEA R6, R29, R22, 0x3 ;  /* 0x000000161d067211 */ /* 0x000fe200078e18ff */
[----:B------:R-:W-:Y:S01]  /*13520*/  BSSY B2, `(.L_x_538) ;  /* 0x0000005000027945 */ /* 0x000fe20003800000 */
[----:B------:R-:W-:Y:S02]  /*13530*/  ISETP.NE.AND P1, PT, R7, RZ, PT ;  /* 0x000000ff0700720c */ /* 0x000fe40003f25270 */
[----:B0-----:R-:W-:-:S04]  /*13540*/  SHF.L.U32 R5, R8, 0x1f, RZ ;  /* 0x0000001f08057819 */ /* 0x001fc800000006ff */
[----:B------:R-:W0:Y:S02]  /*13550*/  SYNCS.PHASECHK.TRANS64.TRYWAIT P0, [R6+URZ+0x308a0], R5 ;  /* 0x0308a005060075a7 */ /* 0x000e24000800017f */
[----:B0-----:R-:W-:Y:S05]  /*13560*/  @!P0 BRA `(.L_x_539) ;  /* 0x0000005800e48947 */ /* 0x001fea0003800000 */
.L_x_694:
[----:B------:R-:W-:Y:S05]  /*13570*/  BSYNC B2 ;  /* 0x0000000000027941 */ /* 0x000fea0003800000 */
.L_x_538:
[----:B------:R-:W-:Y:S04]  /*13580*/  BSSY B2, `(.L_x_540) ;  /* 0x0000009000027945 */ /* 0x000fe80003800000 */
        /* <DEDUP_REMOVED lines=8> */
.L_x_541:
[----:B------:R-:W-:Y:S05]  /*13610*/  BSYNC B2 ;  /* 0x0000000000027941 */ /* 0x000fea0003800000 */
.L_x_540:
[----:B------:R-:W-:Y:S01]  /*13620*/  IMAD.MOV.U32 R11, RZ, RZ, RZ ;  /* 0x000000ffff0b7224 */ /* 0x000fe200078e00ff */
[----:B------:R-:W-:Y:S01]  /*13630*/  UIADD3 UR4, UP0, UR38, 0x570, URZ ;  /* 0x0000057026047890 */ /* 0x000fe2000ff1e03f */
[----:B------:R-:W-:Y:S01]  /*13640*/  IMAD R7, R4, 0xc0, R0 ;  /* 0x000000c004077824 */ /* 0x000fe200078e0200 */
[----:B------:R-:W-:Y:S01]  /*13650*/  PLOP3.LUT P0, PT, PT, PT, PT, 0x80, 0x0 ;  /* 0x000000000000781c */ /* 0x000fe20003f0f070 */
[----:B------:R-:W-:Y:S01]  /*13660*/  IMAD R10, R29, 0x6000, R22 ;  /* 0x000060001d0a7824 */ /* 0x000fe200078e0216 */
[----:B------:R-:W-:Y:S01]  /*13670*/  R2UR UR10, R11 ;  /* 0x000000000b0a72ca */ /* 0x000fe200000e0000 */
[----:B------:R-:W-:Y:S01]  /*13680*/  VIADD R7, R7, 0xffffff40 ;  /* 0xffffff4007077836 */ /* 0x000fe20000000000 */
[----:B------:R-:W-:Y:S01]  /*13690*/  UIADD3.X UR5, URZ, UR39, URZ, UP0, !UPT ;  /* 0x000000273f057290 */ /* 0x000fe200087fe43f */
[----:B------:R-:W-:Y:S01]  /*136a0*/  VIADD R8, R6, 0x30890 ;  /* 0x0003089006087836 */ /* 0x000fe20000000000 */
[----:B------:R-:W-:Y:S01]  /*136b0*/  UMOV UR6, 0x0 ;  /* 0x0000000000067882 */ /* 0x000fe20000000000 */
[----:B------:R-:W-:Y:S01]  /*136c0*/  VIADD R9, R10, 0x12400 ;  /* 0x000124000a097836 */ /* 0x000fe20000000000 */
[----:B------:R-:W-:-:S09]  /*136d0*/  UMOV UR7, 0x12f00000 ;  /* 0x12f0000000077882 */ /* 0x000fd20000000000 */
.L_x_542:
        /* <DEDUP_REMOVED lines=10> */
[----:B------:R-:W1:Y:S01]  /*13780*/  SYNCS.PHASECHK.TRANS64.TRYWAIT P0, [R6+URZ+0x308c0], R5 ;  /* 0x0308c005060075a7 */ /* 0x000e62000800017f */
[----:B------:R-:W-:Y:S04]  /*13790*/  BSSY B2, `(.L_x_543) ;  /* 0x0000002000027945 */ /* 0x000fe80003800000 */
[----:B-1----:R-:W-:Y:S05]  /*137a0*/  @!P0 BRA `(.L_x_544) ;  /* 0x0000005800688947 */ /* 0x002fea0003800000 */
.L_x_695:
[----:B------:R-:W-:Y:S05]  /*137b0*/  BSYNC B2 ;  /* 0x0000000000027941 */ /* 0x000fea0003800000 */
.L_x_543:
[----:B------:R-:W-:Y:S01]  /*137c0*/  BSSY B2, `(.L_x_545) ;  /* 0x000000b000027945 */ /* 0x000fe20003800000 */
[----:B------:R-:W-:Y:S02]  /*137d0*/  IMAD.MOV.U32 R8, RZ, RZ, 0x0 ;  /* 0x00000000ff087424 */ /* 0x000fe400078e00ff */
[----:B------:R-:W-:Y:S01]  /*137e0*/  IMAD.MOV.U32 R9, RZ, RZ, 0x12f00000 ;  /* 0x12f00000ff097424 */ /* 0x000fe200078e00ff */
[----:B------:R-:W-:Y:S06]  /*137f0*/  @P1 BRA `(.L_x_546) ;  /* 0x00000000001c1947 */ /* 0x000fec0003800000 */
[----:B------:R-:W2:Y:S01]  /*13800*/  S2R R12, SR_TID.X ;  /* 0x00000000000c7919 */ /* 0x000ea20000002100 */
[----:B01----:R-:W-:-:S04]  /*13810*/  MOV R5, 0x6000 ;  /* 0x0000600000057802 */ /* 0x003fc80000000f00 */
[----:B------:R3:W-:Y:S01]  /*13820*/  SYNCS.ARRIVE.TRANS64 RZ, [R6+URZ+0x308b0], R5 ;  /* 0x0308b00506ff79a7 */ /* 0x0007e2000800003f */
[----:B--2---:R-:W-:-:S04]  /*13830*/  LOP3.LUT R12, R12, 0x1f, RZ, 0xc0, !PT ;  /* 0x0000001f0c0c7812 */ /* 0x004fc800078ec0ff */
[----:B------:R-:W-:-:S13]  /*13840*/  ISETP.NE.AND P0, PT, R12, RZ, PT ;  /* 0x000000ff0c00720c */ /* 0x000fda0003f05270 */
[----:B---3--:R-:W-:Y:S05]  /*13850*/  @!P0 BRA `(.L_x_546) ;  /* 0x0000000000048947 */ /* 0x008fea0003800000 */
[----:B------:R-:W-:Y:S01]  /*13860*/  BPT.TRAP 0x1 ;  /* 0x000000040000795c */ /* 0x000fe20000300000 */
.L_x_546:
[----:B------:R-:W-:Y:S05]  /*13870*/  BSYNC B2 ;  /* 0x0000000000027941 */ /* 0x000fea0003800000 */
.L_x_545:
[----:B------:R-:W-:Y:S01]  /*13880*/  R2UR UR10, R11 ;  /* 0x000000000b0a72ca */ /* 0x000fe200000e0000 */
[----:B------:R-:W-:Y:S01]  /*13890*/  UIADD3 UR4, UP0, UR38, 0x670, URZ ;  /* 0x0000067026047890 */ /* 0x000fe2000ff1e03f */
[----:B------:R-:W-:Y:S01]  /*138a0*/  R2UR UR6, R8 ;  /* 0x00000000080672ca */ /* 0x000fe200000e0000 */
[----:B------:R-:W-:Y:S01]  /*138b0*/  VIADD R10, R10, 0x400 ;  /* 0x000004000a0a7836 */ /* 0x000fe20000000000 */
[----:B------:R-:W-:Y:S01]  /*138c0*/  R2UR UR7, R9 ;  /* 0x00000000090772ca */ /* 0x000fe200000e0000 */
[----:B01----:R-:W-:Y:S01]  /*138d0*/  VIADD R6, R6, 0x308b0 ;  /* 0x000308b006067836 */ /* 0x003fe20000000000 */
[----:B------:R-:W-:Y:S01]  /*138e0*/  PLOP3.LUT P0, PT, PT, PT, PT, 0x80, 0x0 ;  /* 0x000000000000781c */ /* 0x000fe20003f0f070 */
[----:B------:R-:W-:-:S12]  /*138f0*/  UIADD3.X UR5, URZ, UR39, URZ, UP0, !UPT ;  /* 0x000000273f057290 */ /* 0x000fd800087fe43f */
.L_x_547:
        /* <DEDUP_REMOVED lines=10> */
.L_x_537:
[----:B------:R-:W-:Y:S05]  /*139a0*/  BSYNC B1 ;  /* 0x0000000000017941 */ /* 0x000fea0003800000 */
.L_x_536:
[----:B------:R-:W2:Y:S01]  /*139b0*/  LDL.LU R8, [R1+0x4] ;  /* 0x0000040001087983 */ /* 0x000ea20000300800 */
[----:B------:R-:W-:Y:S01]  /*139c0*/  VIADD R29, R29, 0x1 ;  /* 0x000000011d1d7836 */ /* 0x000fe20000000000 */
[----:B------:R-:W-:Y:S01]  /*139d0*/  PLOP3.LUT P0, PT, PT, PT, PT, 0x8, 0x0 ;  /* 0x000000000000781c */ /* 0x000fe20003f0e170 */
[----:B------:R-:W-:-:S03]  /*139e0*/  VIADD R4, R4, 0xfffffffe ;  /* 0xfffffffe04047836 */ /* 0x000fc60000000000 */
[C---:B------:R-:W-:Y:S02]  /*139f0*/  ISETP.NE.AND P1, PT, R29.reuse, 0x2, PT ;  /* 0x000000021d00780c */ /* 0x040fe40003f25270 */
[----:B------:R-:W-:Y:S02]  /*13a00*/  ISETP.GE.AND P2, PT, R4, R3, PT ;  /* 0x000000030400720c */ /* 0x000fe40003f46270 */
[----:B0-----:R-:W-:Y:S02]  /*13a10*/  SEL R5, RZ, 0x1, P1 ;  /* 0x00000001ff057807 */ /* 0x001fe40000800000 */
[----:B------:R-:W-:Y:S02]  /*13a20*/  SEL R29, R29, RZ, P1 ;  /* 0x000000ff1d1d7207 */ /* 0x000fe40000800000 */
[----:B--2---:R-:W-:-:S05]  /*13a30*/  LOP3.LUT R8, R8, R5, RZ, 0x3c, !PT ;  /* 0x0000000508087212 */ /* 0x004fca00078e3cff */
[----:B------:R0:W-:Y:S02]  /*13a40*/  STL [R1+0x4], R8 ;  /* 0x0000040801007387 */ /* 0x0001e40000100800 */
[----:B------:R-:W-:Y:S05]  /*13a50*/  @!P2 BRA `(.L_x_530) ;  /* 0x000000040064a947 */ /* 0x000fea0003800000 */
.L_x_560:
[----:B------:R-:W-:Y:S05]  /*13a60*/  YIELD ;  /* 0x0000000000007946 */ /* 0x000fea0003800000 */
[----:B------:R-:W-:Y:S04]  /*13a70*/  BSSY B1, `(.L_x_548) ;  /* 0x000004d000017945 */ /* 0x000fe80003800000 */
[----:B-1----:R-:W-:Y:S05]  /*13a80*/  @!P6 BRA `(.L_x_549) ;  /* 0x00000004002ce947 */ /* 0x002fea0003800000 */
[----:B------:R-:W2:Y:S01]  /*13a90*/  LDL R6, [R1+0x4] ;  /* 0x0000040001067983 */ /* 0x000ea20000100800 */
[----:B------:R-:W1:Y:S02]  /*13aa0*/  S2R R5, SR_TID.X ;  /* 0x0000000000057919 */ /* 0x000e640000002100 */
[----:B-1----:R-:W-:Y:S01]  /*13ab0*/  LOP3.LUT R7, R5, 0x7f, RZ, 0xc0, !PT ;  /* 0x0000007f05077812 */ /* 0x002fe200078ec0ff */
[----:B------:R-:W-:Y:S01]  /*13ac0*/  IMAD R5, R29, 0x8, R22 ;  /* 0x000000081d057824 */ /* 0x000fe200078e0216 */
[----:B------:R-:W-:Y:S02]  /*13ad0*/  BSSY B2, `(.L_x_550) ;  /* 0x0000005000027945 */ /* 0x000fe40003800000 */
[----:B------:R-:W-:Y:S02]  /*13ae0*/  ISETP.NE.AND P2, PT, R7, RZ, PT ;  /* 0x000000ff0700720c */ /* 0x000fe40003f45270 */
[----:B--2---:R-:W-:-:S04]  /*13af0*/  SHF.L.U32 R6, R6, 0x1f, RZ ;  /* 0x0000001f06067819 */ /* 0x004fc800000006ff */
[----:B------:R-:W1:Y:S02]  /*13b00*/  SYNCS.PHASECHK.TRANS64.TRYWAIT P1, [R5+URZ+0x308a0], R6 ;  /* 0x0308a006050075a7 */ /* 0x000e64000802017f */
[----:B-1----:R-:W-:Y:S05]  /*13b10*/  @!P1 BRA `(.L_x_551) ;  /* 0x0000005400a09947 */ /* 0x002fea0003800000 */
.L_x_696:
[----:B------:R-:W-:Y:S05]  /*13b20*/  BSYNC B2 ;  /* 0x0000000000027941 */ /* 0x000fea0003800000 */
.L_x_550:
[----:B------:R-:W-:Y:S04]  /*13b30*/  BSSY B2, `(.L_x_552) ;  /* 0x0000009000027945 */ /* 0x000fe80003800000 */
[----:B------:R-:W-:Y:S05]  /*13b40*/  @P2 BRA `(.L_x_553) ;  /* 0x00000000001c2947 */ /* 0x000fea0003800000 */
[----:B------:R-:W0:Y:S02]  /*13b50*/  S2R R7, SR_TID.X ;  /* 0x0000000000077919 */ /* 0x000e240000002100 */
[----:B0-----:R-:W-:Y:S01]  /*13b60*/  LOP3.LUT R8, R7, 0x1f, RZ, 0xc0, !PT ;  /* 0x0000001f07087812 */ /* 0x001fe200078ec0ff */
[----:B------:R-:W-:-:S03]  /*13b70*/  IMAD.MOV.U32 R7, RZ, RZ, 0x6000 ;  /* 0x00006000ff077424 */ /* 0x000fc600078e00ff */
[----:B------:R-:W-:Y:S01]  /*13b80*/  ISETP.NE.AND P1, PT, R8, RZ, PT ;  /* 0x000000ff0800720c */ /* 0x000fe20003f25270 */
[----:B------:R2:W-:-:S12]  /*13b90*/  SYNCS.ARRIVE.TRANS64 RZ, [R5+URZ+0x30890], R7 ;  /* 0x0308900705ff79a7 */ /* 0x0005d8000800003f */
[----:B--2---:R-:W-:Y:S05]  /*13ba0*/  @!P1 BRA `(.L_x_553) ;  /* 0x0000000000049947 */ /* 0x004fea0003800000 */
[----:B------:R-:W-:Y:S01]  /*13bb0*/  BPT.TRAP 0x1 ;  /* 0x000000040000795c */ /* 0x000fe20000300000 */
.L_x_553:
[----:B------:R-:W-:Y:S05]  /*13bc0*/  BSYNC B2 ;  /* 0x0000000000027941 */ /* 0x000fea0003800000 */
.L_x_552:
[----:B------:R-:W-:Y:S01]  /*13bd0*/  IMAD.MOV.U32 R11, RZ, RZ, RZ ;  /* 0x000000ffff0b7224 */ /* 0x000fe200078e00ff */
[----:B------:R-:W-:Y:S01]  /*13be0*/  UIADD3 UR4, UP0, UR38, 0x570, URZ ;  /* 0x0000057026047890 */ /* 0x000fe2000ff1e03f */
[----:B------:R-:W-:Y:S01]  /*13bf0*/  IMAD R7, R29, 0x6000, R22 ;  /* 0x000060001d077824 */ /* 0x000fe200078e0216 */
[----:B------:R-:W-:Y:S01]  /*13c00*/  PLOP3.LUT P1, PT, PT, PT, PT, 0x80, 0x0 ;  /* 0x000000000000781c */ /* 0x000fe20003f2f070 */
[----:B0-----:R-:W-:Y:S01]  /*13c10*/  IMAD R8, R4, 0xc0, R0 ;  /* 0x000000c004087824 */ /* 0x001fe200078e0200 */
[----:B------:R-:W-:Y:S01]  /*13c20*/  R2UR UR10, R11 ;  /* 0x000000000b0a72ca */ /* 0x000fe200000e0000 */
[----:B------:R-:W-:Y:S01]  /*13c30*/  VIADD R10, R7, 0x12400 ;  /* 0x00012400070a7836 */ /* 0x000fe20000000000 */
[----:B------:R-:W-:Y:S01]  /*13c40*/  IADD3 R9, R5, 0x30890, RZ ;  /* 0x0003089005097810 */ /* 0x000fe20007ffe0ff */
[----:B------:R-:W-:Y:S01]  /*13c50*/  UIADD3.X UR5, URZ, UR39, URZ, UP0, !UPT ;  /* 0x000000273f057290 */ /* 0x000fe200087fe43f */
[----:B------:R-:W-:Y:S01]  /*13c60*/  UMOV UR6, 0x0 ;  /* 0x0000000000067882 */ /* 0x000fe20000000000 */
[----:B------:R-:W-:-:S10]  /*13c70*/  UMOV UR7, 0x12f00000 ;  /* 0x12f0000000077882 */ /* 0x000fd40000000000 */
.L_x_554:
        /* <DEDUP_REMOVED lines=10> */
[----:B------:R-:W0:Y:S01]  /*13d20*/  SYNCS.PHASECHK.TRANS64.TRYWAIT P1, [R5+URZ+0x308c0], R6 ;  /* 0x0308c006050075a7 */ /* 0x000e22000802017f */
[----:B------:R-:W-:Y:S04]  /*13d30*/  BSSY B2, `(.L_x_555) ;  /* 0x0000002000027945 */ /* 0x000fe80003800000 */
[----:B0-----:R-:W-:Y:S05]  /*13d40*/  @!P1 BRA `(.L_x_556) ;  /* 0x0000005400289947 */ /* 0x001fea0003800000 */
.L_x_697:
[----:B------:R-:W-:Y:S05]  /*13d50*/  BSYNC B2 ;  /* 0x0000000000027941 */ /* 0x000fea0003800000 */
.L_x_555:
[----:B------:R-:W-:Y:S01]  /*13d60*/  BSSY B2, `(.L_x_557) ;  /* 0x000000b000027945 */ /* 0x000fe20003800000 */
[----:B------:R-:W-:Y:S02]  /*13d70*/  IMAD.MOV.U32 R12, RZ, RZ, 0x0 ;  /* 0x00000000ff0c7424 */ /* 0x000fe400078e00ff */
[----:B------:R-:W-:Y:S01]  /*13d80*/  IMAD.MOV.U32 R13, RZ, RZ, 0x12f00000 ;  /* 0x12f00000ff0d7424 */ /* 0x000fe200078e00ff */
[----:B------:R-:W-:Y:S06]  /*13d90*/  @P2 BRA `(.L_x_558) ;  /* 0x00000000001c2947 */ /* 0x000fec0003800000 */
[----:B------:R-:W2:Y:S01]  /*13da0*/  S2R R9, SR_TID.X ;  /* 0x0000000000097919 */ /* 0x000ea20000002100 */
[----:B01----:R-:W-:-:S04]  /*13db0*/  IMAD.MOV.U32 R6, RZ, RZ, 0x6000 ;  /* 0x00006000ff067424 */ /* 0x003fc800078e00ff */
[----:B------:R3:W-:Y:S01]  /*13dc0*/  SYNCS.ARRIVE.TRANS64 RZ, [R5+URZ+0x308b0], R6 ;  /* 0x0308b00605ff79a7 */ /* 0x0007e2000800003f */
[----:B--2---:R-:W-:-:S04]  /*13dd0*/  LOP3.LUT R9, R9, 0x1f, RZ, 0xc0, !PT ;  /* 0x0000001f09097812 */ /* 0x004fc800078ec0ff */
[----:B------:R-:W-:-:S13]  /*13de0*/  ISETP.NE.AND P1, PT, R9, RZ, PT ;  /* 0x000000ff0900720c */ /* 0x000fda0003f25270 */
[----:B---3--:R-:W-:Y:S05]  /*13df0*/  @!P1 BRA `(.L_x_558) ;  /* 0x0000000000049947 */ /* 0x008fea0003800000 */
[----:B------:R-:W-:Y:S01]  /*13e00*/  BPT.TRAP 0x1 ;  /* 0x000000040000795c */ /* 0x000fe20000300000 */
.L_x_558:
[----:B------:R-:W-:Y:S05]  /*13e10*/  BSYNC B2 ;  /* 0x0000000000027941 */ /* 0x000fea0003800000 */
.L_x_557:
        /* <DEDUP_REMOVED lines=8> */
.L_x_559:
        /* <DEDUP_REMOVED lines=10> */
.L_x_549:
[----:B------:R-:W-:Y:S05]  /*13f40*/  BSYNC B1 ;  /* 0x0000000000017941 */ /* 0x000fea0003800000 */
.L_x_548:
[----:B------:R-:W2:Y:S01]  /*13f50*/  LDL.LU R6, [R1+0x4] ;  /* 0x0000040001067983 */ /* 0x000ea20000300800 */
[----:B------:R-:W-:Y:S01]  /*13f60*/  VIADD R29, R29, 0x1 ;  /* 0x000000011d1d7836 */ /* 0x000fe20000000000 */
[C---:B------:R-:W-:Y:S02]  /*13f70*/  ISETP.GT.AND P2, PT, R4.reuse, R3, PT ;  /* 0x000000030400720c */ /* 0x040fe40003f44270 */
[----:B------:R-:W-:Y:S02]  /*13f80*/  IADD3 R4, R4, -0x1, RZ ;  /* 0xffffffff04047810 */ /* 0x000fe40007ffe0ff */
[----:B------:R-:W-:-:S04]  /*13f90*/  ISETP.NE.AND P1, PT, R29, 0x2, PT ;  /* 0x000000021d00780c */ /* 0x000fc80003f25270 */
[----:B------:R-:W-:Y:S02]  /*13fa0*/  SEL R5, RZ, 0x1, P1 ;  /* 0x00000001ff057807 */ /* 0x000fe40000800000 */
[----:B------:R-:W-:Y:S02]  /*13fb0*/  SEL R29, R29, RZ, P1 ;  /* 0x000000ff1d1d7207 */ /* 0x000fe40000800000 */
[----:B--2---:R-:W-:-:S05]  /*13fc0*/  LOP3.LUT R6, R6, R5, RZ, 0x3c, !PT ;  /* 0x0000000506067212 */ /* 0x004fca00078e3cff */
[----:B------:R1:W-:Y:S01]  /*13fd0*/  STL [R1+0x4], R6 ;  /* 0x0000040601007387 */ /* 0x0003e20000100800 */
[----:B------:R-:W-:Y:S05]  /*13fe0*/  @P2 BRA `(.L_x_560) ;  /* 0xfffffff8009c2947 */ /* 0x000fea000383ffff */
.L_x_530:
[----:B------:R-:W-:Y:S05]  /*13ff0*/  BSYNC B0 ;  /* 0x0000000000007941 */ /* 0x000fea0003800000 */
.L_x_529:
[----:B------:R-:W2:Y:S01]  /*14000*/  LDL R5, [R1+0x34] ;  /* 0x0000340001057983 */ /* 0x000ea20000100800 */
[----:B------:R-:W-:Y:S05]  /*14010*/  @!P0 WARPSYNC.ALL ;  /* 0x0000000000008948 */ /* 0x000fea0003800000 */
[----:B------:R-:W-:Y:S06]  /*14020*/  @!P0 BAR.SYNC.DEFER_BLOCKING 0xc, 0x200 ;  /* 0x0308000000008b1d */ /* 0x000fec0000010000 */
[----:B------:R-:W-:Y:S01]  /*14030*/  BSSY B7, `(.L_x_561) ;  /* 0x000035f000077945 */ /* 0x000fe20003800000 */
[----:B--2---:R-:W-:-:S13]  /*14040*/  ISETP.GT.AND P0, PT, R5, RZ, PT ;  /* 0x000000ff0500720c */ /* 0x004fda0003f04270 */
[----:B------:R-:W-:Y:S05]  /*14050*/  @P0 BRA `(.L_x_562) ;  /* 0x0000000000440947 */ /* 0x000fea0003800000 */
[----:B------:R-:W2:Y:S02]  /*14060*/  S2R R5, SR_TID.X ;  /* 0x0000000000057919 */ /* 0x000ea40000002100 */
[----:B--2---:R-:W-:-:S04]  /*14070*/  LOP3.LUT R5, R5, 0x7f, RZ, 0xc0, !PT ;  /* 0x0000007f05057812 */ /* 0x004fc800078ec0ff */
[----:B------:R-:W-:-:S13]  /*14080*/  ISETP.NE.AND P0, PT, R5, RZ, PT ;  /* 0x000000ff0500720c */ /* 0x000fda0003f05270 */
[----:B------:R-:W-:Y:S05]  /*14090*/  @P0 BRA `(.L_x_563) ;  /* 0x0000003400600947 */ /* 0x000fea0003800000 */
[----:B------:R-:W2:Y:S01]  /*140a0*/  S2R R5, SR_LANEID ;  /* 0x0000000000057919 */ /* 0x000ea20000000000 */
[----:B------:R-:W-:Y:S01]  /*140b0*/  VOTEU.ANY UR4, UPT, PT ;  /* 0x0000000000047886 */ /* 0x000fe200038e0100 */
[----:B------:R-:W3:Y:S01]  /*140c0*/  LDC.64 R2, c[0x0][0xc60] ;  /* 0x00031800ff027b82 */ /* 0x000ee20000000a00 */
[----:B------:R-:W2:Y:S02]  /*140d0*/  FLO.U32 R0, UR4 ;  /* 0x0000000400007d00 */ /* 0x000ea400080e0000 */
[----:B--2---:R-:W-:-:S06]  /*140e0*/  ISETP.EQ.U32.AND P0, PT, R0, R5, PT ;  /* 0x000000050000720c */ /* 0x004fcc0003f02070 */
[----:B------:R-:W3:Y:S07]  /*140f0*/  POPC R5, UR4 ;  /* 0x0000000400057d09 */ /* 0x000eee0008000000 */
[----:B---3--:R-:W2:Y:S01]  /*14100*/  @P0 ATOMG.E.ADD.STRONG.GPU PT, R3, desc[UR56][R2.64], R5 ;  /* 0x00000005020309a8 */ /* 0x008ea200081ee1f8 */
[----:B------:R-:W3:Y:S02]  /*14110*/  S2R R4, SR_LTMASK ;  /* 0x0000000000047919 */ /* 0x000ee40000003900 */
[----:B---3--:R-:W-:-:S04]  /*14120*/  LOP3.LUT R4, R4, UR4, RZ, 0xc0, !PT ;  /* 0x0000000404047c12 */ /* 0x008fc8000f8ec0ff */
[----:B------:R-:W3:Y:S01]  /*14130*/  POPC R7, R4 ;  /* 0x0000000400077309 */ /* 0x000ee20000000000 */
[----:B--2---:R-:W3:Y:S02]  /*14140*/  SHFL.IDX PT, R0, R3, R0, 0x1f ;  /* 0x00001f0003007589 */ /* 0x004ee400000e0000 */
[----:B---3--:R-:W-:Y:S01]  /*14150*/  IADD3 R16, R0, UR36, R7 ;  /* 0x0000002400107c10 */ /* 0x008fe2000fffe007 */
[----:B------:R-:W-:Y:S06]  /*14160*/  BRA `(.L_x_563) ;  /* 0x00000034002c7947 */ /* 0x000fec0003800000 */
.L_x_562:
[----:B------:R-:W-:Y:S01]  /*14170*/  VIADD R0, R22, 0x12400 ;  /* 0x0001240016007836 */ /* 0x000fe20000000000 */
        /* <DEDUP_REMOVED lines=8> */
[----:B0-----:R-:W-:Y:S01]  /*14200*/  MOV R8, 0x70 ;  /* 0x0000007000087802 */ /* 0x001fe20000000f00 */
[----:B------:R-:W0:Y:S01]  /*14210*/  LDC.64 R2, c[0x4][R2] ;  /* 0x0100000002027b82 */ /* 0x000e220000000a00 */
[----:B------:R-:W-:Y:S02]  /*14220*/  IMAD.U32 R5, RZ, RZ, UR7 ;  /* 0x00000007ff057e24 */ /* 0x000fe4000f8e00ff */
[----:B-1----:R-:W-:Y:S02]  /*14230*/  IMAD.U32 R6, RZ, RZ, UR8 ;  /* 0x00000008ff067e24 */ /* 0x002fe4000f8e00ff */
[----:B------:R-:W-:-:S02]  /*14240*/  IMAD.U32 R7, RZ, RZ, UR9 ;  /* 0x00000009ff077e24 */ /* 0x000fc4000f8e00ff */
[----:B------:R-:W-:Y:S02]  /*14250*/  IMAD.U32 R10, RZ, RZ, UR4 ;  /* 0x00000004ff0a7e24 */ /* 0x000fe4000f8e00ff */
[----:B------:R-:W-:Y:S02]  /*14260*/  IMAD.U32 R11, RZ, RZ, UR5 ;  /* 0x00000005ff0b7e24 */ /* 0x000fe4000f8e00ff */
[----:B------:R-:W-:Y:S02]  /*14270*/  IMAD.MOV.U32 R12, RZ, RZ, 0x1 ;  /* 0x00000001ff0c7424 */ /* 0x000fe400078e00ff */
[----:B------:R-:W-:-:S07]  /*14280*/  IMAD.MOV.U32 R13, RZ, RZ, RZ ;  /* 0x000000ffff0d7224 */ /* 0x000fce00078e00ff */
[----:B------:R-:W-:-:S07]  /*14290*/  LEPC R20, `(.L_x_565) ;  /* 0x000000001014794e */ /* 0x000fce0000000000 */
[----:B0-----:R-:W-:Y:S05]  /*142a0*/  CALL.ABS.NOINC R2 ;  /* 0x0000000002007343 */ /* 0x001fea0003c00000 */
.L_x_565:
[----:B------:R-:W-:Y:S05]  /*142b0*/  BSYNC B6 ;  /* 0x0000000000067941 */ /* 0x000fea0003800000 */
.L_x_564:
        /* <DEDUP_REMOVED lines=8> */
[----:B------:R2:W3:Y:S01]  /*14340*/  LDC.64 R2, c[0x4][R0] ;  /* 0x0100000000027b82 */ /* 0x0004e20000000a00 */
[----:B------:R-:W-:Y:S01]  /*14350*/  IMAD.U32 R4, RZ, RZ, UR6 ;  /* 0x00000006ff047e24 */ /* 0x000fe2000f8e00ff */
[----:B------:R-:W-:Y:S01]  /*14360*/  MOV R10, UR4 ;  /* 0x00000004000a7c02 */ /* 0x000fe20008000f00 */
[----:B------:R-:W-:Y:S02]  /*14370*/  IMAD.U32 R5, RZ, RZ, UR7 ;  /* 0x00000007ff057e24 */ /* 0x000fe4000f8e00ff */
[----:B-1----:R-:W-:Y:S02]  /*14380*/  IMAD.U32 R6, RZ, RZ, UR8 ;  /* 0x00000008ff067e24 */ /* 0x002fe4000f8e00ff */
[----:B------:R-:W-:-:S02]  /*14390*/  IMAD.U32 R7, RZ, RZ, UR9 ;  /* 0x00000009ff077e24 */ /* 0x000fc4000f8e00ff */
[----:B------:R-:W-:Y:S02]  /*143a0*/  IMAD.U32 R11, RZ, RZ, UR5 ;  /* 0x00000005ff0b7e24 */ /* 0x000fe4000f8e00ff */
[----:B0-----:R-:W-:Y:S02]  /*143b0*/  IMAD.MOV.U32 R8, RZ, RZ, 0x70 ;  /* 0x00000070ff087424 */ /* 0x001fe400078e00ff */
[----:B------:R-:W-:Y:S02]  /*143c0*/  IMAD.MOV.U32 R12, RZ, RZ, 0x1 ;  /* 0x00000001ff0c7424 */ /* 0x000fe400078e00ff */
[----:B--2---:R-:W-:-:S07]  /*143d0*/  IMAD.MOV.U32 R13, RZ, RZ, RZ ;  /* 0x000000ffff0d7224 */ /* 0x004fce00078e00ff */
[----:B------:R-:W-:-:S07]  /*143e0*/  LEPC R20, `(.L_x_568) ;  /* 0x000000001014794e */ /* 0x000fce0000000000 */
[----:B---3--:R-:W-:Y:S05]  /*143f0*/  CALL.ABS.NOINC R2 ;  /* 0x0000000002007343 */ /* 0x008fea0003c00000 */
.L_x_568:
[----:B------:R-:W-:Y:S01]  /*14400*/  MOV R2, 0x0 ;  /* 0x0000000000027802 */ /* 0x000fe20000000f00 */
[----:B------:R-:W-:Y:S01]  /*14410*/  ULDC.64 UR4, c[0x4][0xa8] ;  /* 0x01002a0000047ab9 */ /* 0x000fe20000000a00 */
[----:B------:R-:W-:Y:S01]  /*14420*/  ULDC.64 UR6, c[0x4][0xb0] ;  /* 0x01002c0000067ab9 */ /* 0x000fe20000000a00 */
[----:B------:R-:W-:Y:S01]  /*14430*/  ULDC.64 UR8, c[0x4][0x40] ;  /* 0x0100100000087ab9 */ /* 0x000fe20000000a00 */
[----:B------:R-:W-:Y:S01]  /*14440*/  IMAD.U32 R4, RZ, RZ, UR4 ;  /* 0x00000004ff047e24 */ /* 0x000fe2000f8e00ff */
[----:B------:R-:W-:Y:S01]  /*14450*/  MOV R7, UR7 ;  /* 0x0000000700077c02 */ /* 0x000fe20008000f00 */
[----:B------:R-:W0:Y:S01]  /*14460*/  LDC.64 R2, c[0x4][R2] ;  /* 0x0100000002027b82 */ /* 0x000e220000000a00 */
[----:B------:R-:W-:Y:S02]  /*14470*/  IMAD.U32 R5, RZ, RZ, UR5 ;  /* 0x00000005ff057e24 */ /* 0x000fe4000f8e00ff */
[----:B------:R-:W-:Y:S02]  /*14480*/  IMAD.U32 R6, RZ, RZ, UR6 ;  /* 0x00000006ff067e24 */ /* 0x000fe4000f8e00ff */
[----:B------:R-:W-:-:S02]  /*14490*/  IMAD.U32 R10, RZ, RZ, UR8 ;  /* 0x00000008ff0a7e24 */ /* 0x000fc4000f8e00ff */
[----:B------:R-:W-:Y:S02]  /*144a0*/  IMAD.U32 R11, RZ, RZ, UR9 ;  /* 0x00000009ff0b7e24 */ /* 0x000fe4000f8e00ff */
[----:B------:R-:W-:Y:S02]  /*144b0*/  IMAD.MOV.U32 R8, RZ, RZ, 0x70 ;  /* 0x00000070ff087424 */ /* 0x000fe400078e00ff */
[----:B------:R-:W-:Y:S02]  /*144c0*/  IMAD.MOV.U32 R12, RZ, RZ, 0x1 ;  /* 0x00000001ff0c7424 */ /* 0x000fe400078e00ff */
[----:B------:R-:W-:-:S07]  /*144d0*/  IMAD.MOV.U32 R13, RZ, RZ, RZ ;  /* 0x000000ffff0d7224 */ /* 0x000fce00078e00ff */
[----:B------:R-:W-:-:S07]  /*144e0*/  LEPC R20, `(.L_x_567) ;  /* 0x000000001014794e */ /* 0x000fce0000000000 */
[----:B0-----:R-:W-:Y:S05]  /*144f0*/  CALL.ABS.NOINC R2 ;  /* 0x0000000002007343 */ /* 0x001fea0003c00000 */
.L_x_567:
[----:B------:R-:W-:Y:S05]  /*14500*/  BSYNC B6 ;  /* 0x0000000000067941 */ /* 0x000fea0003800000 */
.L_x_566:
[----:B------:R-:W2:Y:S01]  /*14510*/  LDL.LU R21, [R1+0x8] ;  /* 0x0000080001157983 */ /* 0x000ea20000300800 */
[----:B------:R-:W-:Y:S02]  /*14520*/  ULDC.64 UR4, c[0x0][0x9f8] ;  /* 0x00027e0000047ab9 */ /* 0x000fe40000000a00 */
[----:B------:R-:W-:Y:S01]  /*14530*/  ISETP.NE.U32.AND P0, PT, RZ, UR4, PT ;  /* 0x00000004ff007c0c */ /* 0x000fe2000bf05070 */
[----:B------:R-:W0:Y:S03]  /*14540*/  LDL R20, [R1+0x18] ;  /* 0x0000180001147983 */ /* 0x000e260000100800 */
[----:B------:R-:W-:-:S13]  /*14550*/  ISETP.NE.AND.EX P0, PT, RZ, UR5, PT, P0 ;  /* 0x00000005ff007c0c */ /* 0x000fda000bf05300 */
[----:B------:R-:W-:-:S04]  /*14560*/  @P0 IADD3 R2, P1, R24, UR4, RZ ;  /* 0x0000000418020c10 */ /* 0x000fc8000ff3e0ff */
[----:B--2---:R-:W-:Y:S01]  /*14570*/  @P0 IADD3.X R3, R21, UR5, RZ, P1, !PT ;  /* 0x0000000515030c10 */ /* 0x004fe20008ffe4ff */
[----:B------:R-:W-:-:S04]  /*14580*/  ULDC.64 UR4, c[0x0][0xa08] ;  /* 0x0002820000047ab9 */ /* 0x000fc80000000a00 */
[----:B------:R2:W3:Y:S01]  /*14590*/  @P0 LDG.E R25, desc[UR56][R2.64] ;  /* 0x0000003802190981 */ /* 0x0004e2000c1e1900 */
[----:B0-----:R-:W-:-:S05]  /*145a0*/  VIADD R8, R20, 0xffffffff ;  /* 0xffffffff14087836 */ /* 0x001fca0000000000 */
[----:B------:R0:W-:Y:S01]  /*145b0*/  STL [R1+0x1c], R8 ;  /* 0x00001c0801007387 */ /* 0x0001e20000100800 */
[----:B--2---:R-:W2:Y:S02]  /*145c0*/  LDC.64 R2, c[0x0][0x418] ;  /* 0x00010600ff027b82 */ /* 0x004ea40000000a00 */
[----:B--2---:R-:W-:Y:S01]  /*145d0*/  LOP3.LUT P0, RZ, R2, UR4, RZ, 0xfc, !PT ;  /* 0x0000000402ff7c12 */ /* 0x004fe2000f80fcff */
[----:B------:R-:W-:-:S03]  /*145e0*/  UMOV UR4, 0xffffffff ;  /* 0xffffffff00047882 */ /* 0x000fc60000000000 */
[----:B------:R-:W-:Y:S02]  /*145f0*/  LOP3.LUT P0, RZ, R3, UR5, RZ, 0xfc, P0 ;  /* 0x0000000503ff7c12 */ /* 0x000fe4000800fcff */
[----:B---3--:R-:W-:Y:S02]  /*14600*/  SHF.R.S32.HI R7, RZ, 0x1f, R25 ;  /* 0x0000001fff077819 */ /* 0x008fe40000011419 */
[----:B------:R-:W-:-:S03]  /*14610*/  SEL R24, R25, RZ, !P0 ;  /* 0x000000ff19187207 */ /* 0x000fc60004000000 */
[----:B------:R0:W-:Y:S01]  /*14620*/  STL [R1+0x8], R7 ;  /* 0x0000080701007387 */ /* 0x0001e20000100800 */
[----:B------:R-:W-:Y:S05]  /*14630*/  BRA.DIV UR4, `(.L_x_569) ;  /* 0x0000004e04007947 */ /* 0x000fea000b800000 */
[----:B------:R-:W2:Y:S02]  /*14640*/  S2R R0, SR_TID.X ;  /* 0x0000000000007919 */ /* 0x000ea40000002100 */
[----:B--2---:R-:W-:-:S04]  /*14650*/  SHF.R.U32.HI R0, RZ, 0x5, R0 ;  /* 0x00000005ff007819 */ /* 0x004fc80000011600 */
[----:B------:R-:W-:-:S05]  /*14660*/  LOP3.LUT R0, R0, 0x3, RZ, 0xc0, !PT ;  /* 0x0000000300007812 */ /* 0x000fca00078ec0ff */
[----:B------:R2:W3:Y:S02]  /*14670*/  SHFL.IDX PT, R14, R0, RZ, 0x1f ;  /* 0x00001fff000e7589 */ /* 0x0004e400000e0000 */
.L_x_700:
[----:B--2---:R-:W2:Y:S01]  /*14680*/  LDL.LU R0, [R1] ;  /* 0x0000000001007983 */ /* 0x004ea20000300800 */
[----:B------:R-:W-:Y:S02]  /*14690*/  PLOP3.LUT P1, PT, PT, PT, PT, 0x8, 0x0 ;  /* 0x000000000000781c */ /* 0x000fe40003f2e170 */
[----:B---3--:R-:W-:Y:S02]  /*146a0*/  ISETP.NE.AND P0, PT, R14, RZ, PT ;  /* 0x000000ff0e00720c */ /* 0x008fe40003f05270 */
[----:B--2---:R-:W-:-:S09]  /*146b0*/  LOP3.LUT R0, R0, 0xfffffffe, RZ, 0xc0, !PT ;  /* 0xfffffffe00007812 */ /* 0x004fd200078ec0ff */
[----:B------:R-:W-:-:S05]  /*146c0*/  @P1 LOP3.LUT R0, R0, 0x1, RZ, 0xfc, !PT ;  /* 0x0000000100001812 */ /* 0x000fca00078efcff */
[----:B------:R2:W-:Y:S01]  /*146d0*/  STL [R1], R0 ;  /* 0x0000000001007387 */ /* 0x0005e20000100800 */
[----:B------:R-:W-:Y:S05]  /*146e0*/  @P0 BRA `(.L_x_570) ;  /* 0x0000000000fc0947 */ /* 0x000fea0003800000 */
[----:B------:R-:W-:-:S03]  /*146f0*/  UMOV UR4, 0xffffffff ;  /* 0xffffffff00047882 */ /* 0x000fc60000000000 */
[----:B------:R-:W-:Y:S05]  /*14700*/  BRA.DIV UR4, `(.L_x_571) ;  /* 0x0000004e04007947 */ /* 0x000fea000b800000 */
[----:B------:R-:W-:-:S13]  /*14710*/  ELECT P6, URZ, PT ;  /* 0x00000000003f782f */ /* 0x000fda00038c0000 */
.L_x_703:
[----:B------:R-:W-:Y:S05]  /*14720*/  @!P6 BRA `(.L_x_570) ;  /* 0x0000000000ece947 */ /* 0x000fea0003800000 */
[----:B------:R-:W-:Y:S01]  /*14730*/  ISETP.NE.U32.AND P0, PT, R2, RZ, PT ;  /* 0x000000ff0200720c */ /* 0x000fe20003f05070 */
[----:B------:R-:W-:-:S03]  /*14740*/  IMAD.MOV.U32 R27, RZ, RZ, R8 ;  /* 0x000000ffff1b7224 */ /* 0x000fc600078e0008 */
[----:B------:R-:W-:-:S13]  /*14750*/  ISETP.NE.AND.EX P0, PT, R3, RZ, PT, P0 ;  /* 0x000000ff0300720c */ /* 0x000fda0003f05300 */
[----:B------:R-:W-:Y:S05]  /*14760*/  @!P0 BRA `(.L_x_572) ;  /* 0x0000000000488947 */ /* 0x000fea0003800000 */
[----:B-1----:R-:W1:Y:S01]  /*14770*/  LDC R6, c[0x0][0x43c] ;  /* 0x00010f00ff067b82 */ /* 0x002e620000000800 */
[----:B--2---:R-:W-:Y:S01]  /*14780*/  MOV R0, R8 ;  /* 0x0000000800007202 */ /* 0x004fe20000000f00 */
[----:B------:R-:W-:Y:S01]  /*14790*/  ULDC.64 UR4, c[0x0][0x428] ;  /* 0x00010a0000047ab9 */ /* 0x000fe20000000a00 */
[----:B-1----:R-:W-:-:S13]  /*147a0*/  ISETP.NE.AND P0, PT, R6, 0x1, PT ;  /* 0x000000010600780c */ /* 0x002fda0003f05270 */
[----:B------:R-:W1:Y:S02]  /*147b0*/  @P0 LDC.64 R4, c[0x0][0x440] ;  /* 0x00011000ff040b82 */ /* 0x000e640000000a00 */
[----:B-1----:R-:W-:-:S05]  /*147c0*/  @P0 IMAD.HI.U32 R4, R8, R4, RZ ;  /* 0x0000000408040227 */ /* 0x002fca00078e00ff */
[----:B------:R-:W-:-:S04]  /*147d0*/  @P0 SHF.R.U32.HI R0, RZ, R5, R4 ;  /* 0x00000005ff000219 */ /* 0x000fc80000011604 */
[--C-:B------:R-:W-:Y:S01]  /*147e0*/  SHF.R.S32.HI R5, RZ, 0x1f, R0.reuse ;  /* 0x0000001fff057819 */ /* 0x100fe20000011400 */
[--C-:B------:R-:W-:Y:S02]  /*147f0*/  IMAD.MOV R27, RZ, RZ, -R0.reuse ;  /* 0x000000ffff1b7224 */ /* 0x100fe400078e0a00 */
[----:B------:R-:W-:Y:S02]  /*14800*/  IMAD.MOV.U32 R4, RZ, RZ, R0 ;  /* 0x000000ffff047224 */ /* 0x000fe400078e0000 */
        /* <DEDUP_REMOVED lines=8> */
.L_x_572:
[----:B--2---:R-:W-:Y:S01]  /*14890*/  IMAD R0, R23, 0x8, R22 ;  /* 0x0000000817007824 */ /* 0x004fe200078e0216 */
[----:B---3--:R-:W-:-:S04]  /*148a0*/  SHF.L.U32 R2, R26, 0x1f, RZ ;  /* 0x0000001f1a027819 */ /* 0x008fc800000006ff */
[----:B------:R-:W2:Y:S02]  /*148b0*/  SYNCS.PHASECHK.TRANS64.TRYWAIT P0, [R0+URZ+0x30840], R2 ;  /* 0x03084002000075a7 */ /* 0x000ea4000800017f */
[----:B--2---:R-:W-:Y:S05]  /*148c0*/  @!P0 BRA `(.L_x_573) ;  /* 0x0000004800b08947 */ /* 0x004fea0003800000 */
.L_x_704:
[----:B------:R-:W3:Y:S02]  /*148d0*/  S2R R3, SR_TID.X ;  /* 0x0000000000037919 */ /* 0x000ee40000002100 */
[----:B---3--:R-:W-:-:S04]  /*148e0*/  LOP3.LUT R3, R3, 0x7f, RZ, 0xc0, !PT ;  /* 0x0000007f03037812 */ /* 0x008fc800078ec0ff */
[----:B------:R-:W-:-:S13]  /*148f0*/  ISETP.NE.AND P0, PT, R3, RZ, PT ;  /* 0x000000ff0300720c */ /* 0x000fda0003f05270 */
[----:B------:R-:W-:Y:S05]  /*14900*/  @P0 BRA `(.L_x_574) ;  /* 0x00000000001c0947 */ /* 0x000fea0003800000 */
[----:B------:R-:W3:Y:S01]  /*14910*/  S2R R3, SR_TID.X ;  /* 0x0000000000037919 */ /* 0x000ee20000002100 */
[----:B--2---:R-:W-:-:S04]  /*14920*/  IMAD.MOV.U32 R2, RZ, RZ, 0x6000 ;  /* 0x00006000ff027424 */ /* 0x004fc800078e00ff */
[----:B------:R4:W-:Y:S01]  /*14930*/  SYNCS.ARRIVE.TRANS64 RZ, [R0+URZ+0x30830], R2 ;  /* 0x0308300200ff79a7 */ /* 0x0009e2000800003f */
[----:B---3--:R-:W-:-:S04]  /*14940*/  LOP3.LUT R3, R3, 0x1f, RZ, 0xc0, !PT ;  /* 0x0000001f03037812 */ /* 0x008fc800078ec0ff */
[----:B------:R-:W-:-:S13]  /*14950*/  ISETP.NE.AND P0, PT, R3, RZ, PT ;  /* 0x000000ff0300720c */ /* 0x000fda0003f05270 */
[----:B----4-:R-:W-:Y:S05]  /*14960*/  @!P0 BRA `(.L_x_574) ;  /* 0x0000000000048947 */ /* 0x010fea0003800000 */
[----:B------:R-:W-:Y:S01]  /*14970*/  BPT.TRAP 0x1 ;  /* 0x000000040000795c */ /* 0x000fe20000300000 */
.L_x_574:
[----:B--2---:R-:W2:Y:S01]  /*14980*/  LDL.LU R2, [R1] ;  /* 0x0000000001027983 */ /* 0x004ea20000300800 */
[----:B------:R-:W-:Y:S01]  /*14990*/  R2UR UR9, R0 ;  /* 0x00000000000972ca */ /* 0x000fe200000e0000 */
[----:B------:R-:W-:Y:S01]  /*149a0*/  IMAD R0, R23, 0x6000, R22 ;  /* 0x0000600017007824 */ /* 0x000fe200078e0216 */
[----:B------:R-:W-:Y:S01]  /*149b0*/  R2UR UR11, R27 ;  /* 0x000000001b0b72ca */ /* 0x000fe200000e0000 */
[----:B------:R-:W-:Y:S01]  /*149c0*/  UIADD3 UR6, UP0, UR38, 0x370, URZ ;  /* 0x0000037026067890 */ /* 0x000fe2000ff1e03f */
[----:B------:R-:W-:Y:S01]  /*149d0*/  R2UR UR4, R28 ;  /* 0x000000001c0472ca */ /* 0x000fe200000e0000 */
[----:B------:R-:W-:Y:S01]  /*149e0*/  UMOV UR5, 0x14f00000 ;  /* 0x14f0000000057882 */ /* 0x000fe20000000000 */
[----:B------:R-:W-:Y:S01]  /*149f0*/  R2UR UR8, R0 ;  /* 0x00000000000872ca */ /* 0x000fe200000e0000 */
[----:B------:R-:W-:Y:S01]  /*14a00*/  UIADD3.X UR7, URZ, UR39, URZ, UP0, !UPT ;  /* 0x000000273f077290 */ /* 0x000fe200087fe43f */
[----:B------:R-:W-:Y:S01]  /*14a10*/  PLOP3.LUT P0, PT, PT, PT, PT, 0x80, 0x0 ;  /* 0x000000000000781c */ /* 0x000fe20003f0f070 */
[----:B------:R-:W-:Y:S01]  /*14a20*/  UMOV UR10, URZ ;  /* 0x0000003f000a7c82 */ /* 0x000fe20008000000 */
[----:B------:R-:W-:-:S02]  /*14a30*/  R2UR UR12, R18 ;  /* 0x00000000120c72ca */ /* 0x000fc400000e0000 */
[----:B-----5:R-:W-:Y:S01]  /*14a40*/  R2UR UR13, R24 ;  /* 0x00000000180d72ca */ /* 0x020fe200000e0000 */
[----:B------:R-:W-:-:S04]  /*14a50*/  UIADD3 UR9, UR9, 0x30830, URZ ;  /* 0x0003083009097890 */ /* 0x000fc8000fffe03f */
[----:B------:R-:W-:Y:S02]  /*14a60*/  UIMAD UR11, UR11, 0xc0, UR4 ;  /* 0x000000c00b0b78a4 */ /* 0x000fe4000f8e0204 */
[----:B------:R-:W-:Y:S01]  /*14a70*/  UIADD3 UR8, UR8, 0x12400, URZ ;  /* 0x0001240008087890 */ /* 0x000fe2000fffe03f */
[----:B------:R-:W-:-:S08]  /*14a80*/  UMOV UR4, 0x0 ;  /* 0x0000000000047882 */ /* 0x000fd00000000000 */
[----:B------:R3:W-:Y:S01]  /*14a90*/  UTMALDG.4D [UR8], [UR6], desc[UR4] ;  /* 0x00000408060075b4 */ /* 0x0007e20008019000 */
[----:B--2---:R-:W-:-:S04]  /*14aa0*/  LOP3.LUT R2, R2, 0xfffffffe, RZ, 0xc0, !PT ;  /* 0xfffffffe02027812 */ /* 0x004fc800078ec0ff */
[----:B------:R-:W-:-:S05]  /*14ab0*/  @P0 LOP3.LUT R2, R2, 0x1, RZ, 0xfc, !PT ;  /* 0x0000000102020812 */ /* 0x000fca00078efcff */
[----:B------:R3:W-:Y:S01]  /*14ac0*/  STL [R1], R2 ;  /* 0x0000000201007387 */ /* 0x0007e20000100800 */
[----:B------:R-:W-:Y:S01]  /*14ad0*/  NOP ;  /* 0x0000000000007918 */ /* 0x000fe20000000000 */
.L_x_570:
[----:B------:R-:W4:Y:S04]  /*14ae0*/  LDL.LU R4, [R1+0x20] ;  /* 0x0000200001047983 */ /* 0x000f280000300800 */
[----:B-1----:R-:W5:Y:S04]  /*14af0*/  LDL.LU R6, [R1+0x10] ;  /* 0x0000100001067983 */ /* 0x002f680000300800 */
[----:B------:R-:W5:Y:S01]  /*14b00*/  LDL.LU R3, [R1+0x30] ;  /* 0x0000300001037983 */ /* 0x000f620000300800 */
[----:B------:R-:W-:Y:S05]  /*14b10*/  WARPSYNC.ALL ;  /* 0x0000000000007948 */ /* 0x000fea0003800000 */
[----:B---3--:R-:W-:Y:S01]  /*14b20*/  ULDC.64 UR6, c[0x0][0xa00] ;  /* 0x0002800000067ab9 */ /* 0x008fe20000000a00 */
[----:B------:R-:W-:Y:S01]  /*14b30*/  ULDC.64 UR4, c[0x0][0x298] ;  /* 0x0000a60000047ab9 */ /* 0x000fe20000000a00 */
[----:B------:R-:W-:Y:S01]  /*14b40*/  BAR.SYNC.DEFER_BLOCKING 0x8, 0x200 ;  /* 0x0208000000007b1d */ /* 0x000fe20000010000 */
[----:B------:R-:W-:Y:S01]  /*14b50*/  ISETP.NE.U32.AND P0, PT, RZ, UR6, PT ;  /* 0x00000006ff007c0c */ /* 0x000fe2000bf05070 */
[----:B--2---:R-:W-:-:S03]  /*14b60*/  VIADD R0, R22, 0xc400 ;  /* 0x0000c40016007836 */ /* 0x004fc60000000000 */
[----:B------:R-:W-:Y:S01]  /*14b70*/  ISETP.NE.AND.EX P0, PT, RZ, UR7, PT, P0 ;  /* 0x00000007ff007c0c */ /* 0x000fe2000bf05300 */
[----:B------:R-:W-:Y:S01]  /*14b80*/  BSSY B6, `(.L_x_575) ;  /* 0x0000020000067945 */ /* 0x000fe20003800000 */
[----:B------:R-:W-:Y:S02]  /*14b90*/  LOP3.LUT P1, RZ, R0, 0x3ff, RZ, 0xc0, !PT ;  /* 0x000003ff00ff7812 */ /* 0x000fe4000782c0ff */
[----:B----4-:R-:W-:-:S05]  /*14ba0*/  SHF.R.S32.HI R2, RZ, 0x1f, R4 ;  /* 0x0000001fff027819 */ /* 0x010fca0000011404 */
[----:B------:R-:W-:Y:S01]  /*14bb0*/  IMAD R2, R2, UR4, RZ ;  /* 0x0000000402027c24 */ /* 0x000fe2000f8e02ff */
[----:B-----5:R-:W-:-:S03]  /*14bc0*/  SEL R3, R3, RZ, !P0 ;  /* 0x000000ff03037207 */ /* 0x020fc60004000000 */
[----:B------:R-:W-:Y:S01]  /*14bd0*/  IMAD R0, R4, UR5, R2 ;  /* 0x0000000504007c24 */ /* 0x000fe2000f8e0202 */
[----:B------:R-:W-:Y:S01]  /*14be0*/  SEL R2, R6, RZ, !P0 ;  /* 0x000000ff06027207 */ /* 0x000fe20004000000 */
        /* <DEDUP_REMOVED lines=13> */
[----:B------:R-:W-:Y:S01]  /*14cc0*/  MOV R4, UR4 ;  /* 0x0000000400047c02 */ /* 0x000fe20008000f00 */
[----:B------:R-:W-:Y:S01]  /*14cd0*/  IMAD.U32 R5, RZ, RZ, UR5 ;  /* 0x00000005ff057e24 */ /* 0x000fe2000f8e00ff */
[----:B------:R-:W1:Y:S01]  /*14ce0*/  LDC.64 R2, c[0x4][R2] ;  /* 0x0100000002027b82 */ /* 0x000e620000000a00 */
[----:B------:R-:W-:Y:S01]  /*14cf0*/  IMAD.U32 R6, RZ, RZ, UR6 ;  /* 0x00000006ff067e24 */ /* 0x000fe2000f8e00ff */
[----:B------:R-:W-:Y:S01]  /*14d00*/  MOV R13, RZ ;  /* 0x000000ff000d7202 */ /* 0x000fe20000000f00 */
[----:B0-----:R-:W-:Y:S02]  /*14d10*/  IMAD.U32 R7, RZ, RZ, UR7 ;  /* 0x00000007ff077e24 */ /* 0x001fe4000f8e00ff */
[----:B------:R-:W-:-:S02]  /*14d20*/  IMAD.U32 R10, RZ, RZ, UR8 ;  /* 0x00000008ff0a7e24 */ /* 0x000fc4000f8e00ff */
[----:B------:R-:W-:Y:S02]  /*14d30*/  IMAD.U32 R11, RZ, RZ, UR9 ;  /* 0x00000009ff0b7e24 */ /* 0x000fe4000f8e00ff */
[----:B------:R-:W-:Y:S02]  /*14d40*/  IMAD.MOV.U32 R8, RZ, RZ, 0x70 ;  /* 0x00000070ff087424 */ /* 0x000fe400078e00ff */
[----:B------:R-:W-:-:S07]  /*14d50*/  IMAD.MOV.U32 R12, RZ, RZ, 0x1 ;  /* 0x00000001ff0c7424 */ /* 0x000fce00078e00ff */
[----:B------:R-:W-:-:S07]  /*14d60*/  LEPC R20, `(.L_x_576) ;  /* 0x000000001014794e */ /* 0x000fce0000000000 */
[----:B-1----:R-:W-:Y:S05]  /*14d70*/  CALL.ABS.NOINC R2 ;  /* 0x0000000002007343 */ /* 0x002fea0003c00000 */
.L_x_576:
[----:B------:R-:W-:Y:S05]  /*14d80*/  BSYNC B6 ;  /* 0x0000000000067941 */ /* 0x000fea0003800000 */
.L_x_575:
        /* <DEDUP_REMOVED lines=33> */
[----:B----4-:R-:W-:-:S04]  /*14fa0*/  @P0 IMAD.HI.U32 R0, R6, R4, RZ ;  /* 0x0000000406000227 */ /* 0x010fc800078e00ff */
[----:B------:R-:W-:Y:S01]  /*14fb0*/  IMAD.MOV.U32 R4, RZ, RZ, R6 ;  /* 0x000000ffff047224 */ /* 0x000fe200078e0006 */
[----:B-1----:R-:W-:-:S04]  /*14fc0*/  @P0 SHF.R.U32.HI R4, RZ, R5, R0 ;  /* 0x00000005ff040219 */ /* 0x002fc80000011600 */
[----:B------:R-:W-:-:S05]  /*14fd0*/  SHF.R.S32.HI R0, RZ, 0x1f, R4 ;  /* 0x0000001fff007819 */ /* 0x000fca0000011404 */
[----:B------:R-:W-:-:S04]  /*14fe0*/  IMAD R0, R0, UR4, RZ ;  /* 0x0000000400007c24 */ /* 0x000fc8000f8e02ff */
[C---:B------:R-:W-:Y:S02]  /*14ff0*/  IMAD R7, R4.reuse, UR5, R0 ;  /* 0x0000000504077c24 */ /* 0x040fe4000f8e0200 */
[----:B------:R-:W-:Y:S02]  /*15000*/  IMAD.MOV R0, RZ, RZ, -R4 ;  /* 0x000000ffff007224 */ /* 0x000fe400078e0a04 */
[----:B------:R-:W-:-:S04]  /*15010*/  IMAD.WIDE.U32 R4, R4, UR4, R2 ;  /* 0x0000000404047c25 */ /* 0x000fc8000f8e0002 */
[----:B------:R-:W-:Y:S02]  /*15020*/  IMAD R0, R9, R0, R6 ;  /* 0x0000000009007224 */ /* 0x000fe400078e0206 */
[----:B------:R-:W-:-:S03]  /*15030*/  IMAD.IADD R5, R5, 0x1, R7 ;  /* 0x0000000105057824 */ /* 0x000fc600078e0207 */
[----:B------:R-:W-:Y:S01]  /*15040*/  SHF.R.S32.HI R7, RZ, 0x1f, R0 ;  /* 0x0000001fff077819 */ /* 0x000fe20000011400 */
[----:B------:R-:W-:-:S04]  /*15050*/  IMAD.WIDE.U32 R4, R0, UR6, R4 ;  /* 0x0000000600047c25 */ /* 0x000fc8000f8e0004 */
[----:B------:R-:W-:-:S04]  /*15060*/  IMAD R7, R7, UR6, RZ ;  /* 0x0000000607077c24 */ /* 0x000fc8000f8e02ff */
[----:B------:R-:W-:-:S05]  /*15070*/  IMAD R7, R0, UR7, R7 ;  /* 0x0000000700077c24 */ /* 0x000fca000f8e0207 */
[----:B------:R-:W-:Y:S02]  /*15080*/  IADD3 R5, R5, R7, RZ ;  /* 0x0000000705057210 */ /* 0x000fe40007ffe0ff */
[----:B------:R-:W1:Y:S01]  /*15090*/  @P0 LDC R7, c[0x0][0x44c] ;  /* 0x00011300ff070b82 */ /* 0x000e620000000800 */
[----:B------:R-:W-:-:S04]  /*150a0*/  LEA R0, P1, R4, UR8, 0x1 ;  /* 0x0000000804007c11 */ /* 0x000fc8000f8208ff */
[----:B------:R-:W-:Y:S01]  /*150b0*/  LEA.HI.X R4, R4, UR9, R5, 0x1, P1 ;  /* 0x0000000904047c11 */ /* 0x000fe200088f0c05 */
[----:B------:R-:W-:-:S04]  /*150c0*/  VIADD R5, R6, 0x80 ;  /* 0x0000008006057836 */ /* 0x000fc80000000000 */
[----:B------:R-:W-:Y:S02]  /*150d0*/  IMAD.MOV.U32 R6, RZ, RZ, R5 ;  /* 0x000000ffff067224 */ /* 0x000fe400078e0005 */
        /* <DEDUP_REMOVED lines=27> */
[----:B------:R-:W-:Y:S01]  /*15290*/  SHFL.IDX PT, R8, R5, RZ, 0x181f ;  /* 0x00181fff05087589 */ /* 0x000fe200000e0000 */
[----:B--2---:R-:W-:-:S03]  /*152a0*/  IMAD R3, R6, R9, RZ ;  /* 0x0000000906037224 */ /* 0x004fc600078e02ff */
[----:B------:R-:W1:Y:S02]  /*152b0*/  SHFL.IDX PT, R6, R4, RZ, 0x181f ;  /* 0x00181fff04067589 */ /* 0x000e6400000e0000 */
[----:B------:R-:W-:-:S13]  /*152c0*/  ISETP.GE.AND P1, PT, R17, R3, PT ;  /* 0x000000031100720c */ /* 0x000fda0003f26270 */
[----:B0-----:R-:W-:-:S05]  /*152d0*/  @!P1 LEA R7, P2, R20, R7, 0x1 ;  /* 0x0000000714079211 */ /* 0x001fca00078408ff */
[----:B-1----:R-:W-:-:S05]  /*152e0*/  @!P1 IMAD.X R6, RZ, RZ, R6, P2 ;  /* 0x000000ffff069224 */ /* 0x002fca00010e0606 */
[----:B------:R-:W-:-:S04]  /*152f0*/  @!P1 LOP3.LUT R7, R7, R6, RZ, 0x3c, !PT ;  /* 0x0000000607079212 */ /* 0x000fc800078e3cff */
[----:B------:R-:W-:-:S04]  /*15300*/  @!P1 LOP3.LUT R6, R7, R6, RZ, 0x3c, !PT ;  /* 0x0000000607069212 */ /* 0x000fc800078e3cff */
[----:B------:R-:W-:-:S05]  /*15310*/  @!P1 LOP3.LUT R7, R7, R6, RZ, 0x3c, !PT ;  /* 0x0000000607079212 */ /* 0x000fca00078e3cff */
[----:B-----5:R0:W-:Y:S02]  /*15320*/  @!P1 LDGSTS.E.BYPASS.LTC128B.128 [R10+0xc400], desc[UR56][R6.64], !P0 ;  /* 0x0c400000060a9fae */ /* 0x0201e4000c101d78 */
        /* <DEDUP_REMOVED lines=67> */
[----:B-1----:R-:W-:-:S05]  /*15760*/  @!P1 LEA R6, P3, R20, R6, 0x1 ;  /* 0x0000000614069211 */ /* 0x002fca00078608ff */
[----:B------:R-:W-:-:S04]  /*15770*/  @!P1 IMAD.X R4, RZ, RZ, R4, P3 ;  /* 0x000000ffff049224 */ /* 0x000fc800018e0604 */
[----:B------:R-:W-:-:S05]  /*15780*/  @!P1 IMAD.MOV.U32 R7, RZ, RZ, R4 ;  /* 0x000000ffff079224 */ /* 0x000fca00078e0004 */
[----:B------:R1:W-:Y:S02]  /*15790*/  @!P1 LDGSTS.E.BYPASS.LTC128B.128 [R10+0xfc00], desc[UR56][R6.64], !P0 ;  /* 0x0fc00000060a9fae */ /* 0x0003e4000c101d78 */
[----:B-1----:R-:W-:-:S04]  /*157a0*/  @!P2 LEA R6, P1, R20, R8, 0x1 ;  /* 0x000000081406a211 */ /* 0x002fc800078208ff */
[----:B0-----:R-:W-:-:S05]  /*157b0*/  @!P2 IADD3.X R0, RZ, R0, RZ, P1, !PT ;  /* 0x00000000ff00a210 */ /* 0x001fca0000ffe4ff */
        /* <DEDUP_REMOVED lines=18> */
[----:B------:R0:W-:Y:S04]  /*158e0*/  @!P1 LDGSTS.E.BYPASS.LTC128B.128 [R10+0x11400], desc[UR56][R6.64], !P0 ;  /* 0x11400000060a9fae */ /* 0x0001e8000c101d78 */
[----:B------:R0:W2:Y:S02]  /*158f0*/  SHFL.IDX PT, R2, R5, 0x3, 0x181f ;  /* 0x00781f0005027f89 */ /* 0x0000a400000e0000 */
.L_x_729:
[----:B------:R-:W-:Y:S01]  /*15900*/  IADD3 R17, R17, 0xb0, RZ ;  /* 0x000000b011117810 */ /* 0x000fe20007ffe0ff */
[----:B------:R-:W-:-:S03]  /*15910*/  VIADD R8, R22, 0x30800 ;  /* 0x0003080016087836 */ /* 0x000fc60000000000 */
[----:B------:R-:W-:-:S13]  /*15920*/  ISETP.GE.AND P1, PT, R17, R3, PT ;  /* 0x000000031100720c */ /* 0x000fda0003f26270 */
[----:B0-2---:R-:W-:-:S05]  /*15930*/  @!P1 LEA R2, P2, R20, R2, 0x1 ;  /* 0x0000000214029211 */ /* 0x005fca00078408ff */
[----:B-1----:R-:W-:-:S05]  /*15940*/  @!P1 IMAD.X R3, RZ, RZ, R0, P2 ;  /* 0x000000ffff039224 */ /* 0x002fca00010e0600 */
[----:B------:R-:W-:Y:S01]  /*15950*/  @!PT LDS RZ, [RZ] ;  /* 0x00000000fffff984 */ /* 0x000fe20000000800 */
[----:B------:R-:W-:Y:S01]  /*15960*/  @!PT LDS RZ, [RZ] ;  /* 0x00000000fffff984 */ /* 0x000fe20000000800 */
[----:B------:R-:W-:Y:S01]  /*15970*/  @!PT LDS RZ, [RZ] ;  /* 0x00000000fffff984 */ /* 0x000fe20000000800 */
[----:B------:R0:W-:Y:S01]  /*15980*/  @!P1 LDGSTS.E.BYPASS.LTC128B.128 [R10+0x11c00], desc[UR56][R2.64], !P0 ;  /* 0x11c00000020a9fae */ /* 0x0001e2000c101d78 */
[----:B------:R-:W-:Y:S01]  /*15990*/  PLOP3.LUT P0, PT, PT, PT, PT, 0x80, 0x0 ;  /* 0x000000000000781c */ /* 0x000fe20003f0f070 */
[----:B------:R-:W-:-:S12]  /*159a0*/  NOP ;  /* 0x0000000000007918 */ /* 0x000fd80000000000 */
.L_x_578:
        /* <DEDUP_REMOVED lines=8> */
[----:B------:R0:W-:Y:S01]  /*15a30*/  STL [R1+0x24], R2 ;  /* 0x0000240201007387 */ /* 0x0001e20000100800 */
[----:B------:R-:W-:-:S04]  /*15a40*/  LEA.HI R0, R2, R2, RZ, 0x1 ;  /* 0x0000000202007211 */ /* 0x000fc800078f08ff */
[----:B------:R-:W-:-:S05]  /*15a50*/  LOP3.LUT R0, R0, 0xfffffffe, RZ, 0xc0, !PT ;  /* 0xfffffffe00007812 */ /* 0x000fca00078ec0ff */
[----:B------:R-:W-:-:S05]  /*15a60*/  IMAD.IADD R0, R2, 0x1, -R0 ;  /* 0x0000000102007824 */ /* 0x000fca00078e0a00 */
[----:B------:R-:W-:Y:S01]  /*15a70*/  SHF.L.U32 R3, R0, 0x1f, RZ ;  /* 0x0000001f00037819 */ /* 0x000fe200000006ff */
[----:B------:R-:W-:Y:S01]  /*15a80*/  NOP ;  /* 0x0000000000007918 */ /* 0x000fe20000000000 */
[----:B0-----:R-:W2:Y:S01]  /*15a90*/  LDL.LU R2, [R1+0x34] ;  /* 0x0000340001027983 */ /* 0x001ea20000300800 */
[----:B------:R0:W-:Y:S01]  /*15aa0*/  SYNCS.ARRIVE.TRANS64.A1T0 RZ, [R22+URZ+0x30800], RZ ;  /* 0x030800ff16ff79a7 */ /* 0x0001e2000810003f */
[----:B------:R-:W-:Y:S01]  /*15ab0*/  BSSY B0, `(.L_x_579) ;  /* 0x0000004000007945 */ /* 0x000fe20003800000 */
[----:B------:R-:W1:Y:S01]  /*15ac0*/  SYNCS.PHASECHK.TRANS64.TRYWAIT P0, [R22+URZ+0x30820], R3 ;  /* 0x03082003160075a7 */ /* 0x000e62000800017f */
[----:B--2---:R-:W-:Y:S02]  /*15ad0*/  ISETP.GE.AND P1, PT, R2, 0xc1, PT ;  /* 0x000000c10200780c */ /* 0x004fe40003f26270 */
[----:B01----:R-:W-:Y:S11]  /*15ae0*/  @!P0 BRA `(.L_x_580) ;  /* 0x0000004800248947 */ /* 0x003ff60003800000 */
.L_x_730:
[----:B------:R-:W-:Y:S05]  /*15af0*/  BSYNC B0 ;  /* 0x0000000000007941 */ /* 0x000fea0003800000 */
.L_x_579:
[----:B------:R-:W-:Y:S04]  /*15b00*/  BSSY B0, `(.L_x_581) ;  /* 0x0000170000007945 */ /* 0x000fe80003800000 */
[----:B------:R-:W-:Y:S05]  /*15b10*/  @!P1 BRA `(.L_x_582) ;  /* 0x0000001400b89947 */ /* 0x000fea0003800000 */
[----:B------:R-:W2:Y:S01]  /*15b20*/  LDL R2, [R1+0x18] ;  /* 0x0000180001027983 */ /* 0x000ea20000100800 */
[----:B------:R-:W-:Y:S01]  /*15b30*/  IMAD.MOV.U32 R0, RZ, RZ, 0x1 ;  /* 0x00000001ff007424 */ /* 0x000fe200078e00ff */
[----:B------:R-:W-:Y:S01]  /*15b40*/  BSSY B2, `(.L_x_583) ;  /* 0x000007f000027945 */ /* 0x000fe20003800000 */
[----:B--2---:R-:W-:-:S05]  /*15b50*/  IMAD.MOV R7, RZ, RZ, -R2 ;  /* 0x000000ffff077224 */ /* 0x004fca00078e0a02 */
[----:B------:R-:W-:-:S05]  /*15b60*/  VIADDMNMX R7, R7, R0, 0xffffffff, !PT ;  /* 0xffffffff07077446 */ /* 0x000fca0007800100 */
[----:B------:R-:W-:-:S05]  /*15b70*/  IMAD.IADD R0, R2, 0x1, R7 ;  /* 0x0000000102007824 */ /* 0x000fca00078e0207 */
[----:B------:R-:W-:-:S04]  /*15b80*/  LOP3.LUT R0, R0, 0x1, RZ, 0xc0, !PT ;  /* 0x0000000100007812 */ /* 0x000fc800078ec0ff */
[----:B------:R-:W-:Y:S02]  /*15b90*/  ISETP.NE.U32.AND P0, PT, R0, 0x1, PT ;  /* 0x000000010000780c */ /* 0x000fe40003f05070 */
[----:B------:R-:W-:-:S11]  /*15ba0*/  IADD3 R0, R2, -0x2, RZ ;  /* 0xfffffffe02007810 */ /* 0x000fd60007ffe0ff */
        /* <DEDUP_REMOVED lines=8> */
[----:B--2---:R-:W-:-:S13]  /*15c30*/  LOP3.LUT P2, RZ, R2, 0x1, RZ, 0xc0, !PT ;  /* 0x0000000102ff7812 */ /* 0x004fda000784c0ff */
[----:B------:R-:W-:Y:S05]  /*15c40*/  @!P2 BRA `(.L_x_586) ;  /* 0x0000000400a4a947 */ /* 0x000fea0003800000 */
[----:B------:R-:W-:Y:S01]  /*15c50*/  ULDC.64 UR4, c[0x0][0x418] ;  /* 0x0001060000047ab9 */ /* 0x000fe20000000a00 */
[----:B------:R-:W-:Y:S01]  /*15c60*/  IMAD.MOV.U32 R4, RZ, RZ, R24 ;  /* 0x000000ffff047224 */ /* 0x000fe200078e0018 */
[----:B------:R-:W-:-:S04]  /*15c70*/  ISETP.NE.U32.AND P0, PT, RZ, UR4, PT ;  /* 0x00000004ff007c0c */ /* 0x000fc8000bf05070 */
[----:B------:R-:W-:-:S13]  /*15c80*/  ISETP.NE.AND.EX P0, PT, RZ, UR5, PT, P0 ;  /* 0x00000005ff007c0c */ /* 0x000fda000bf05300 */
[----:B------:R-:W-:Y:S05]  /*15c90*/  @!P0 BRA `(.L_x_587) ;  /* 0x0000000000488947 */ /* 0x000fea0003800000 */
[----:B------:R-:W2:Y:S01]  /*15ca0*/  LDL R10, [R1+0x8] ;  /* 0x00000800010a7983 */ /* 0x000ea20000100800 */
[----:B------:R-:W1:Y:S01]  /*15cb0*/  LDC R5, c[0x0][0x43c] ;  /* 0x00010f00ff057b82 */ /* 0x000e620000000800 */
[----:B------:R-:W-:Y:S01]  /*15cc0*/  ULDC.64 UR6, c[0x0][0x428] ;  /* 0x00010a0000067ab9 */ /* 0x000fe20000000a00 */
[----:B-1----:R-:W-:-:S13]  /*15cd0*/  ISETP.NE.AND P0, PT, R5, 0x1, PT ;  /* 0x000000010500780c */ /* 0x002fda0003f05270 */
[----:B0-----:R-:W0:Y:S02]  /*15ce0*/  @P0 LDC.64 R2, c[0x0][0x440] ;  /* 0x00011000ff020b82 */ /* 0x001e240000000a00 */
[----:B0-----:R-:W-:-:S04]  /*15cf0*/  @P0 IMAD.HI.U32 R4, R0, R2, RZ ;  /* 0x0000000200040227 */ /* 0x001fc800078e00ff */
[----:B------:R-:W-:Y:S01]  /*15d00*/  IMAD.MOV.U32 R2, RZ, RZ, R0 ;  /* 0x000000ffff027224 */ /* 0x000fe200078e0000 */
[----:B------:R-:W-:-:S05]  /*15d10*/  @P0 SHF.R.U32.HI R2, RZ, R3, R4 ;  /* 0x00000003ff020219 */ /* 0x000fca0000011604 */
[----:B------:R-:W-:-:S04]  /*15d20*/  IMAD.MOV R3, RZ, RZ, -R2 ;  /* 0x000000ffff037224 */ /* 0x000fc800078e0a02 */
[----:B------:R-:W-:Y:S01]  /*15d30*/  IMAD R0, R5, R3, R0 ;  /* 0x0000000305007224 */ /* 0x000fe200078e0200 */
[----:B------:R-:W-:-:S03]  /*15d40*/  SHF.R.S32.HI R3, RZ, 0x1f, R2 ;  /* 0x0000001fff037819 */ /* 0x000fc60000011402 */
[----:B------:R-:W-:-:S04]  /*15d50*/  IMAD.WIDE.U32 R2, R25, UR6, R2 ;  /* 0x0000000619027c25 */ /* 0x000fc8000f8e0002 */
[----:B--2---:R-:W-:-:S04]  /*15d60*/  IMAD R4, R10, UR6, RZ ;  /* 0x000000060a047c24 */ /* 0x004fc8000f8e02ff */
[----:B------:R-:W-:-:S04]  /*15d70*/  IMAD R4, R25, UR7, R4 ;  /* 0x0000000719047c24 */ /* 0x000fc8000f8e0204 */
[----:B------:R-:W-:Y:S01]  /*15d80*/  IMAD.IADD R3, R4, 0x1, R3 ;  /* 0x0000000104037824 */ /* 0x000fe200078e0203 */
[----:B------:R-:W-:-:S04]  /*15d90*/  LEA R4, P0, R2, UR4, 0x2 ;  /* 0x0000000402047c11 */ /* 0x000fc8000f8010ff */
[----:B------:R-:W-:-:S05]  /*15da0*/  LEA.HI.X R5, R2, UR5, R3, 0x2, P0 ;  /* 0x0000000502057c11 */ /* 0x000fca00080f1403 */
[----:B------:R1:W5:Y:S04]  /*15db0*/  LDG.E R4, desc[UR56][R4.64] ;  /* 0x0000003804047981 */ /* 0x000368000c1e1900 */
.L_x_587:
[----:B------:R-:W-:Y:S01]  /*15dc0*/  IMAD R2, R6, 0x8, R22 ;  /* 0x0000000806027824 */ /* 0x000fe200078e0216 */
[----:B0-----:R-:W-:Y:S01]  /*15dd0*/  SHF.L.U32 R3, R9, 0x1f, RZ ;  /* 0x0000001f09037819 */ /* 0x001fe200000006ff */
[----:B------:R-:W-:Y:S03]  /*15de0*/  BSSY B3, `(.L_x_588) ;  /* 0x0000003000037945 */ /* 0x000fe60003800000 */
[----:B------:R-:W0:Y:S02]  /*15df0*/  SYNCS.PHASECHK.TRANS64.TRYWAIT P0, [R2+URZ+0x30840], R3 ;  /* 0x03084003020075a7 */ /* 0x000e24000800017f */
[----:B0-----:R-:W-:Y:S05]  /*15e00*/  @!P0 BRA `(.L_x_589) ;  /* 0x0000004400708947 */ /* 0x001fea0003800000 */
.L_x_731:
[----:B------:R-:W-:Y:S05]  /*15e10*/  BSYNC B3 ;  /* 0x0000000000037941 */ /* 0x000fea0003800000 */
.L_x_588:
[----:B-1----:R-:W1:Y:S01]  /*15e20*/  S2R R5, SR_TID.X ;  /* 0x0000000000057919 */ /* 0x002e620000002100 */
[----:B------:R-:W-:Y:S01]  /*15e30*/  BSSY B3, `(.L_x_590) ;  /* 0x000000b000037945 */ /* 0x000fe20003800000 */
[----:B-1----:R-:W-:-:S04]  /*15e40*/  LOP3.LUT R5, R5, 0x7f, RZ, 0xc0, !PT ;  /* 0x0000007f05057812 */ /* 0x002fc800078ec0ff */
[----:B------:R-:W-:-:S13]  /*15e50*/  ISETP.NE.AND P1, PT, R5, RZ, PT ;  /* 0x000000ff0500720c */ /* 0x000fda0003f25270 */
        /* <DEDUP_REMOVED lines=8> */
.L_x_591:
[----:B------:R-:W-:Y:S05]  /*15ee0*/  BSYNC B3 ;  /* 0x0000000000037941 */ /* 0x000fea0003800000 */
.L_x_590:
[----:B------:R-:W-:Y:S01]  /*15ef0*/  MOV R10, RZ ;  /* 0x000000ff000a7202 */ /* 0x000fe20000000f00 */
[----:B0-----:R-:W-:Y:S01]  /*15f00*/  IMAD R3, R6, 0x6000, R22 ;  /* 0x0000600006037824 */ /* 0x001fe200078e0216 */
[----:B------:R-:W-:Y:S01]  /*15f10*/  UIADD3 UR4, UP0, UR38, 0x370, URZ ;  /* 0x0000037026047890 */ /* 0x000fe2000ff1e03f */
        /* <DEDUP_REMOVED lines=8> */
.L_x_592:
        /* <DEDUP_REMOVED lines=15> */
.L_x_732:
[----:B------:R-:W-:Y:S05]  /*16090*/  BSYNC B3 ;  /* 0x0000000000037941 */ /* 0x000fea0003800000 */
.L_x_593:
[----:B------:R-:W-:Y:S01]  /*160a0*/  BSSY B3, `(.L_x_595) ;  /* 0x000000c000037945 */ /* 0x000fe20003800000 */
[----:B------:R-:W-:Y:S02]  /*160b0*/  IMAD.MOV.U32 R12, RZ, RZ, 0x0 ;  /* 0x00000000ff0c7424 */ /* 0x000fe400078e00ff */
[----:B------:R-:W-:Y:S01]  /*160c0*/  IMAD.MOV.U32 R13, RZ, RZ, 0x14f00000 ;  /* 0x14f00000ff0d7424 */ /* 0x000fe200078e00ff */
[----:B------:R-:W-:Y:S06]  /*160d0*/  @P1 BRA `(.L_x_596) ;  /* 0x0000000000201947 */ /* 0x000fec0003800000 */
        /* <DEDUP_REMOVED lines=8> */
.L_x_596:
[----:B------:R-:W-:Y:S05]  /*16160*/  BSYNC B3 ;  /* 0x0000000000037941 */ /* 0x000fea0003800000 */
.L_x_595:
[----:B------:R-:W-:Y:S01]  /*16170*/  R2UR UR10, R10 ;  /* 0x000000000a0a72ca */ /* 0x000fe200000e0000 */
[----:B0-----:R-:W-:Y:S01]  /*16180*/  IMAD R2, R23, 0x6000, R22 ;  /* 0x0000600017027824 */ /* 0x001fe200078e0216 */
[----:B------:R-:W-:Y:S01]  /*16190*/  R2UR UR6, R12 ;  /* 0x000000000c0672ca */ /* 0x000fe200000e0000 */
[----:B------:R-:W-:Y:S01]  /*161a0*/  UIADD3 UR4, UP0, UR38, 0x470, URZ ;  /* 0x0000047026047890 */ /* 0x000fe2000ff1e03f */
[----:B------:R-:W-:Y:S01]  /*161b0*/  R2UR UR7, R13 ;  /* 0x000000000d0772ca */ /* 0x000fe200000e0000 */
[----:B------:R-:W-:Y:S01]  /*161c0*/  IMAD R5, R27, 0xc0, R28 ;  /* 0x000000c01b057824 */ /* 0x000fe200078e021c */
[----:B------:R-:W-:Y:S01]  /*161d0*/  LEA R3, R23, R22, 0x3 ;  /* 0x0000001617037211 */ /* 0x000fe200078e18ff */
[----:B------:R-:W-:Y:S01]  /*161e0*/  VIADD R2, R2, 0x400 ;  /* 0x0000040002027836 */ /* 0x000fe20000000000 */
[----:B------:R-:W-:Y:S01]  /*161f0*/  PLOP3.LUT P0, PT, PT, PT, PT, 0x80, 0x0 ;  /* 0x000000000000781c */ /* 0x000fe20003f0f070 */
[----:B------:R-:W-:Y:S02]  /*16200*/  UIADD3.X UR5, URZ, UR39, URZ, UP0, !UPT ;  /* 0x000000273f057290 */ /* 0x000fe400087fe43f */
[----:B------:R-:W-:-:S10]  /*16210*/  VIADD R3, R3, 0x30850 ;  /* 0x0003085003037836 */ /* 0x000fd40000000000 */
.L_x_597:
        /* <DEDUP_REMOVED lines=12> */
.L_x_586:
[----:B------:R-:W-:Y:S05]  /*162e0*/  BSYNC B1 ;  /* 0x0000000000017941 */ /* 0x000fea0003800000 */
.L_x_585:
[----:B------:R-:W2:Y:S01]  /*162f0*/  LDL.LU R0, [R1+0x18] ;  /* 0x0000180001007983 */ /* 0x000ea20000300800 */
[----:B------:R-:W-:Y:S02]  /*16300*/  IMAD.MOV.U32 R23, RZ, RZ, R6 ;  /* 0x000000ffff177224 */ /* 0x000fe400078e0006 */
[----:B------:R-:W-:Y:S02]  /*16310*/  IMAD.MOV.U32 R26, RZ, RZ, R9 ;  /* 0x000000ffff1a7224 */ /* 0x000fe400078e0009 */
[----:B--2---:R-:W-:-:S07]  /*16320*/  VIADD R0, R0, 0xfffffffd ;  /* 0xfffffffd00007836 */ /* 0x004fce0000000000 */
.L_x_584:
[----:B------:R-:W-:Y:S05]  /*16330*/  BSYNC B2 ;  /* 0x0000000000027941 */ /* 0x000fea0003800000 */
.L_x_583:
[----:B------:R-:W2:Y:S01]  /*16340*/  LDL.LU R2, [R1+0x1c] ;  /* 0x00001c0001027983 */ /* 0x000ea20000300800 */
[----:B------:R-:W-:-:S04]  /*16350*/  IADD3 R7, -R7, RZ, RZ ;  /* 0x000000ff07077210 */ /* 0x000fc80007ffe1ff */
[----:B--2---:R-:W-:-:S13]  /*16360*/  ISETP.NE.AND P0, PT, R2, R7, PT ;  /* 0x000000070200720c */ /* 0x004fda0003f05270 */
[----:B------:R-:W-:Y:S05]  /*16370*/  @!P0 BRA `(.L_x_582) ;  /* 0x0000000c00a08947 */ /* 0x000fea0003800000 */
[----:B------:R-:W-:-:S07]  /*16380*/  IMAD.MOV.U32 R4, RZ, RZ, R24 ;  /* 0x000000ffff047224 */ /* 0x000fce00078e0018 */
.L_x_624:
[----:B------:R-:W2:Y:S01]  /*16390*/  LDL R2, [R1] ;  /* 0x0000000001027983 */ /* 0x000ea20000100800 */
[----:B------:R-:W-:Y:S01]  /*163a0*/  VIADD R6, R23, 0x1 ;  /* 0x0000000117067836 */ /* 0x000fe20000000000 */
[----:B------:R-:W-:Y:S05]  /*163b0*/  YIELD ;  /* 0x0000000000007946 */ /* 0x000fea0003800000 */
[----:B------:R-:W-:Y:S01]  /*163c0*/  ISETP.NE.AND P0, PT, R6, 0x2, PT ;  /* 0x000000020600780c */ /* 0x000fe20003f05270 */
[----:B------:R-:W-:Y:S03]  /*163d0*/  BSSY B1, `(.L_x_598) ;  /* 0x000006d000017945 */ /* 0x000fe60003800000 */
[----:B------:R-:W-:-:S02]  /*163e0*/  SEL R7, RZ, 0x1, P0 ;  /* 0x00000001ff077807 */ /* 0x000fc40000000000 */
        /* <DEDUP_REMOVED lines=27> */
.L_x_600:
[----:B------:R-:W-:Y:S01]  /*165a0*/  IMAD R2, R6, 0x8, R22 ;  /* 0x0000000806027824 */ /* 0x000fe200078e0216 */
[----:B0-----:R-:W-:Y:S01]  /*165b0*/  SHF.L.U32 R3, R7, 0x1f, RZ ;  /* 0x0000001f07037819 */ /* 0x001fe200000006ff */
[----:B------:R-:W-:Y:S03]  /*165c0*/  BSSY B2, `(.L_x_601) ;  /* 0x0000003000027945 */ /* 0x000fe60003800000 */
[----:B------:R-:W0:Y:S02]  /*165d0*/  SYNCS.PHASECHK.TRANS64.TRYWAIT P0, [R2+URZ+0x30840], R3 ;  /* 0x03084003020075a7 */ /* 0x000e24000800017f */
[----:B0-----:R-:W-:Y:S05]  /*165e0*/  @!P0 BRA `(.L_x_602) ;  /* 0x0000003c00a08947 */ /* 0x001fea0003800000 */
.L_x_733:
[----:B------:R-:W-:Y:S05]  /*165f0*/  BSYNC B2 ;  /* 0x0000000000027941 */ /* 0x000fea0003800000 */
.L_x_601:
        /* <DEDUP_REMOVED lines=12> */
.L_x_604:
[----:B------:R-:W-:Y:S05]  /*166c0*/  BSYNC B2 ;  /* 0x0000000000027941 */ /* 0x000fea0003800000 */
.L_x_603:
        /* <DEDUP_REMOVED lines=11> */
.L_x_605:
        /* <DEDUP_REMOVED lines=15> */
.L_x_734:
[----:B------:R-:W-:Y:S05]  /*16870*/  BSYNC B2 ;  /* 0x0000000000027941 */ /* 0x000fea0003800000 */
.L_x_606:
[----:B------:R-:W-:Y:S01]  /*16880*/  BSSY B2, `(.L_x_608) ;  /* 0x000000b000027945 */ /* 0x000fe20003800000 */
[----:B------:R-:W-:Y:S02]  /*16890*/  IMAD.MOV.U32 R2, RZ, RZ, 0x0 ;  /* 0x00000000ff027424 */ /* 0x000fe400078e00ff */
[----:B------:R-:W-:Y:S01]  /*168a0*/  IMAD.MOV.U32 R3, RZ, RZ, 0x14f00000 ;  /* 0x14f00000ff037424 */ /* 0x000fe200078e00ff */
[----:B------:R-:W-:Y:S06]  /*168b0*/  @P1 BRA `(.L_x_609) ;  /* 0x00000000001c1947 */ /* 0x000fec0003800000 */
[----:B------:R-:W1:Y:S02]  /*168c0*/  S2R R11, SR_TID.X ;  /* 0x00000000000b7919 */ /* 0x000e640000002100 */
[----:B-1----:R-:W-:Y:S01]  /*168d0*/  LOP3.LUT R12, R11, 0x1f, RZ, 0xc0, !PT ;  /* 0x0000001f0b0c7812 */ /* 0x002fe200078ec0ff */
[----:B------:R-:W-:-:S03]  /*168e0*/  IMAD.MOV.U32 R11, RZ, RZ, 0x6000 ;  /* 0x00006000ff0b7424 */ /* 0x000fc600078e00ff */
[----:B------:R-:W-:Y:S01]  /*168f0*/  ISETP.NE.AND P0, PT, R12, RZ, PT ;  /* 0x000000ff0c00720c */ /* 0x000fe20003f05270 */
[----:B------:R1:W-:-:S12]  /*16900*/  SYNCS.ARRIVE.TRANS64 RZ, [R10+URZ+0x50], R11 ;  /* 0x0000500b0aff79a7 */ /* 0x0003d8000800003f */
[----:B-1----:R-:W-:Y:S05]  /*16910*/  @!P0 BRA `(.L_x_609) ;  /* 0x0000000000048947 */ /* 0x002fea0003800000 */
[----:B------:R-:W-:Y:S01]  /*16920*/  BPT.TRAP 0x1 ;  /* 0x000000040000795c */ /* 0x000fe20000300000 */
.L_x_609:
[----:B------:R-:W-:Y:S05]  /*16930*/  BSYNC B2 ;  /* 0x0000000000027941 */ /* 0x000fea0003800000 */
.L_x_608:
        /* <DEDUP_REMOVED lines=8> */
[----:B0-----:R-:W-:Y:S01]  /*169c0*/  IADD3 R10, R10, 0x50, RZ ;  /* 0x000000500a0a7810 */ /* 0x001fe20007ffe0ff */
[----:B------:R-:W-:-:S12]  /*169d0*/  UIADD3.X UR5, URZ, UR39, URZ, UP0, !UPT ;  /* 0x000000273f057290 */ /* 0x000fd800087fe43f */
.L_x_610:
        /* <DEDUP_REMOVED lines=12> */
.L_x_599:
[----:B------:R-:W-:Y:S05]  /*16aa0*/  BSYNC B1 ;  /* 0x0000000000017941 */ /* 0x000fea0003800000 */
.L_x_598:
        /* <DEDUP_REMOVED lines=10> */
[----:B------:R-:W-:Y:S01]  /*16b50*/  VIADD R9, R0, 0xffffffff ;  /* 0xffffffff00097836 */ /* 0x000fe20000000000 */
        /* <DEDUP_REMOVED lines=16> */
[----:B------:R-:W-:-:S05]  /*16c60*/  IMAD R4, R25, UR7, R4 ;  /* 0x0000000719047c24 */ /* 0x000fca000f8e0204 */
[----:B------:R-:W-:Y:S02]  /*16c70*/  IADD3 R3, R4, R3, RZ ;  /* 0x0000000304037210 */ /* 0x000fe40007ffe0ff */
[----:B------:R-:W-:-:S04]  /*16c80*/  LEA R4, P0, R2, UR4, 0x2 ;  /* 0x0000000402047c11 */ /* 0x000fc8000f8010ff */
[----:B------:R-:W-:-:S05]  /*16c90*/  LEA.HI.X R5, R2, UR5, R3, 0x2, P0 ;  /* 0x0000000502057c11 */ /* 0x000fca00080f1403 */
[----:B------:R1:W5:Y:S04]  /*16ca0*/  LDG.E R4, desc[UR56][R4.64] ;  /* 0x0000003804047981 */ /* 0x000368000c1e1900 */
.L_x_613:
[----:B------:R-:W-:Y:S01]  /*16cb0*/  IMAD R2, R23, 0x8, R22 ;  /* 0x0000000817027824 */ /* 0x000fe200078e0216 */
[----:B0-----:R-:W-:Y:S01]  /*16cc0*/  SHF.L.U32 R3, R26, 0x1f, RZ ;  /* 0x0000001f1a037819 */ /* 0x001fe200000006ff */
[----:B------:R-:W-:Y:S03]  /*16cd0*/  BSSY B2, `(.L_x_614) ;  /* 0x0000003000027945 */ /* 0x000fe60003800000 */
[----:B------:R-:W0:Y:S02]  /*16ce0*/  SYNCS.PHASECHK.TRANS64.TRYWAIT P0, [R2+URZ+0x30840], R3 ;  /* 0x03084003020075a7 */ /* 0x000e24000800017f */
[----:B0-----:R-:W-:Y:S05]  /*16cf0*/  @!P0 BRA `(.L_x_615) ;  /* 0x0000003800048947 */ /* 0x001fea0003800000 */
.L_x_735:
[----:B------:R-:W-:Y:S05]  /*16d00*/  BSYNC B2 ;  /* 0x0000000000027941 */ /* 0x000fea0003800000 */
.L_x_614:
        /* <DEDUP_REMOVED lines=12> */
.L_x_617:
[----:B------:R-:W-:Y:S05]  /*16dd0*/  BSYNC B2 ;  /* 0x0000000000027941 */ /* 0x000fea0003800000 */
.L_x_616:
[----:B------:R-:W-:Y:S01]  /*16de0*/  IMAD.MOV.U32 R5, RZ, RZ, RZ ;  /* 0x000000ffff057224 */ /* 0x000fe200078e00ff */
[----:B------:R-:W-:Y:S01]  /*16df0*/  UIADD3 UR4, UP0, UR38, 0x370, URZ ;  /* 0x0000037026047890 */ /* 0x000fe2000ff1e03f */
[C---:B0-----:R-:W-:Y:S01]  /*16e00*/  IMAD R2, R23.reuse, 0x6000, R22 ;  /* 0x0000600017027824 */ /* 0x041fe200078e0216 */
[----:B------:R-:W-:Y:S01]  /*16e10*/  PLOP3.LUT P0, PT, PT, PT, PT, 0x80, 0x0 ;  /* 0x000000000000781c */ /* 0x000fe20003f0f070 */
[----:B------:R-:W-:Y:S01]  /*16e20*/  IMAD R3, R23, 0x8, R8 ;  /* 0x0000000817037824 */ /* 0x000fe200078e0208 */
[----:B------:R-:W-:Y:S01]  /*16e30*/  R2UR UR10, R5 ;  /* 0x00000000050a72ca */ /* 0x000fe200000e0000 */
[----:B------:R-:W-:Y:S01]  /*16e40*/  VIADD R2, R2, 0x12400 ;  /* 0x0001240002027836 */ /* 0x000fe20000000000 */
[----:B------:R-:W-:Y:S01]  /*16e50*/  UIADD3.X UR5, URZ, UR39, URZ, UP0, !UPT ;  /* 0x000000273f057290 */ /* 0x000fe200087fe43f */
[----:B------:R-:W-:Y:S01]  /*16e60*/  VIADD R3, R3, 0x30 ;  /* 0x0000003003037836 */ /* 0x000fe20000000000 */
[----:B------:R-:W-:Y:S01]  /*16e70*/  UMOV UR6, 0x0 ;  /* 0x0000000000067882 */ /* 0x000fe20000000000 */
[----:B------:R-:W-:Y:S01]  /*16e80*/  IMAD R10, R9, 0xc0, R28 ;  /* 0x000000c0090a7824 */ /* 0x000fe200078e021c */
[----:B------:R-:W-:-:S09]  /*16e90*/  UMOV UR7, 0x14f00000 ;  /* 0x14f0000000077882 */ /* 0x000fd20000000000 */
.L_x_618:
        /* <DEDUP_REMOVED lines=15> */
.L_x_736:
[----:B------:R-:W-:Y:S05]  /*16f90*/  BSYNC B2 ;  /* 0x0000000000027941 */ /* 0x000fea0003800000 */
.L_x_619:
[----:B------:R-:W-:Y:S01]  /*16fa0*/  BSSY B2, `(.L_x_621) ;  /* 0x000000b000027945 */ /* 0x000fe20003800000 */
[----:B0-----:R-:W-:Y:S01]  /*16fb0*/  MOV R2, 0x0 ;  /* 0x0000000000027802 */ /* 0x001fe20000000f00 */
[----:B------:R-:W-:Y:S02]  /*16fc0*/  IMAD.MOV.U32 R3, RZ, RZ, 0x14f00000 ;  /* 0x14f00000ff037424 */ /* 0x000fe400078e00ff */
        /* <DEDUP_REMOVED lines=8> */
.L_x_622:
[----:B------:R-:W-:Y:S05]  /*17050*/  BSYNC B2 ;  /* 0x0000000000027941 */ /* 0x000fea0003800000 */
.L_x_621:
        /* <DEDUP_REMOVED lines=10> */
.L_x_623:
        /* <DEDUP_REMOVED lines=12> */
.L_x_612:
[----:B------:R-:W-:Y:S05]  /*171c0*/  BSYNC B1 ;  /* 0x0000000000017941 */ /* 0x000fea0003800000 */
.L_x_611:
[C---:B------:R-:W-:Y:S01]  /*171d0*/  ISETP.GT.AND P0, PT, R0.reuse, 0x1, PT ;  /* 0x000000010000780c */ /* 0x040fe20003f04270 */
[----:B------:R-:W-:-:S12]  /*171e0*/  VIADD R0, R0, 0xfffffffe ;  /* 0xfffffffe00007836 */ /* 0x000fd80000000000 */
[----:B------:R-:W-:Y:S05]  /*171f0*/  @P0 BRA `(.L_x_624) ;  /* 0xfffffff000640947 */ /* 0x000fea000383ffff */
.L_x_582:
[----:B------:R-:W-:Y:S05]  /*17200*/  BSYNC B0 ;  /* 0x0000000000007941 */ /* 0x000fea0003800000 */
.L_x_581:
        /* <DEDUP_REMOVED lines=17> */
.L_x_626:
[----:B------:R-:W-:Y:S05]  /*17320*/  BSYNC B0 ;  /* 0x0000000000007941 */ /* 0x000fea0003800000 */
.L_x_625:
[----:B------:R-:W2:Y:S01]  /*17330*/  LDL R0, [R1] ;  /* 0x0000000001007983 */ /* 0x000ea20000100800 */
[----:B------:R-:W-:Y:S01]  /*17340*/  BSSY B0, `(.L_x_627) ;  /* 0x0000028000007945 */ /* 0x000fe20003800000 */
[----:B--2---:R-:W-:-:S13]  /*17350*/  LOP3.LUT P0, RZ, R0, 0x1, RZ, 0xc0, !PT ;  /* 0x0000000100ff7812 */ /* 0x004fda000780c0ff */
[----:B------:R-:W-:Y:S05]  /*17360*/  @!P0 BRA `(.L_x_628) ;  /* 0x0000000000948947 */ /* 0x000fea0003800000 */
[----:B0-----:R-:W-:Y:S01]  /*17370*/  LEA R3, R23, R22, 0x3 ;  /* 0x0000001617037211 */ /* 0x001fe200078e18ff */
[----:B------:R-:W-:Y:S01]  /*17380*/  BSSY B1, `(.L_x_629) ;  /* 0x0000005000017945 */ /* 0x000fe20003800000 */
[----:B------:R-:W-:Y:S02]  /*17390*/  SHF.L.U32 R0, R26, 0x1f, RZ ;  /* 0x0000001f1a007819 */ /* 0x000fe400000006ff */
[----:B------:R-:W-:Y:S02]  /*173a0*/  ISETP.NE.AND P1, PT, R6, RZ, PT ;  /* 0x000000ff0600720c */ /* 0x000fe40003f25270 */
[----:B------:R-:W0:Y:S02]  /*173b0*/  SYNCS.PHASECHK.TRANS64.TRYWAIT P0, [R3+URZ+0x30860], R0 ;  /* 0x03086000030075a7 */ /* 0x000e24000800017f */
[----:B0-----:R-:W-:Y:S09]  /*173c0*/  @!P0 BRA `(.L_x_630) ;  /* 0x0000003000788947 */ /* 0x001ff20003800000 */
.L_x_737:
[----:B------:R-:W-:Y:S05]  /*173d0*/  BSYNC B1 ;  /* 0x0000000000017941 */ /* 0x000fea0003800000 */
.L_x_629:
        /* <DEDUP_REMOVED lines=9> */
.L_x_632:
[----:B------:R-:W-:Y:S05]  /*17470*/  BSYNC B1 ;  /* 0x0000000000017941 */ /* 0x000fea0003800000 */
.L_x_631:
[----:B0-----:R-:W-:Y:S01]  /*17480*/  IMAD R0, R23, 0x6000, R22 ;  /* 0x0000600017007824 */ /* 0x001fe200078e0216 */
[----:B------:R-:W-:Y:S01]  /*17490*/  UIADD3 UR4, UP0, UR38, 0x470, URZ ;  /* 0x0000047026047890 */ /* 0x000fe2000ff1e03f */
[----:B------:R-:W-:Y:S01]  /*174a0*/  PLOP3.LUT P0, PT, PT, PT, PT, 0x80, 0x0 ;  /* 0x000000000000781c */ /* 0x000fe20003f0f070 */
[----:B------:R-:W-:Y:S01]  /*174b0*/  IMAD R28, R27, 0xc0, R28 ;  /* 0x000000c01b1c7824 */ /* 0x000fe200078e021c */
[----:B------:R-:W-:Y:S01]  /*174c0*/  UMOV UR6, 0x0 ;  /* 0x0000000000067882 */ /* 0x000fe20000000000 */
[----:B------:R-:W-:Y:S01]  /*174d0*/  VIADD R2, R3, 0x30850 ;  /* 0x0003085003027836 */ /* 0x000fe20000000000 */
[----:B------:R-:W-:Y:S01]  /*174e0*/  UIADD3.X UR5, URZ, UR39, URZ, UP0, !UPT ;  /* 0x000000273f057290 */ /* 0x000fe200087fe43f */
[----:B------:R-:W-:Y:S01]  /*174f0*/  VIADD R0, R0, 0x400 ;  /* 0x0000040000007836 */ /* 0x000fe20000000000 */
[----:B------:R-:W-:Y:S01]  /*17500*/  UMOV UR7, 0x14f00000 ;  /* 0x14f0000000077882 */ /* 0x000fe20000000000 */
[----:B------:R-:W-:-:S09]  /*17510*/  UMOV UR10, URZ ;  /* 0x0000003f000a7c82 */ /* 0x000fd20008000000 */
.L_x_633:
        /* <DEDUP_REMOVED lines=10> */
.L_x_628:
[----:B------:R-:W-:Y:S05]  /*175c0*/  BSYNC B0 ;  /* 0x0000000000007941 */ /* 0x000fea0003800000 */
.L_x_627:
[----:B------:R-:W-:-:S05]  /*175d0*/  VIADD R23, R23, 0x1 ;  /* 0x0000000117177836 */ /* 0x000fca0000000000 */
[----:B------:R-:W-:-:S04]  /*175e0*/  ISETP.NE.AND P0, PT, R23, 0x2, PT ;  /* 0x000000021700780c */ /* 0x000fc80003f05270 */
[----:B0-----:R-:W-:Y:S02]  /*175f0*/  SEL R3, RZ, 0x1, P0 ;  /* 0x00000001ff037807 */ /* 0x001fe40000000000 */
[----:B------:R-:W-:Y:S02]  /*17600*/  SEL R23, R23, RZ, P0 ;  /* 0x000000ff17177207 */ /* 0x000fe40000000000 */
[----:B------:R-:W-:-:S07]  /*17610*/  LOP3.LUT R26, R26, R3, RZ, 0x3c, !PT ;  /* 0x000000031a1a7212 */ /* 0x000fce00078e3cff */
.L_x_563:
[----:B------:R-:W-:Y:S05]  /*17620*/  BSYNC B7 ;  /* 0x0000000000077941 */ /* 0x000fea0003800000 */
.L_x_561:
[----:B------:R-:W2:Y:S02]  /*17630*/  LDL R0, [R1] ;  /* 0x0000000001007983 */ /* 0x000ea40000100800 */
[----:B--2---:R-:W-:-:S13]  /*17640*/  LOP3.LUT P0, RZ, R0, 0x2, RZ, 0xc0, !PT ;  /* 0x0000000200ff7812 */ /* 0x004fda000780c0ff */
[----:B------:R-:W-:Y:S05]  /*17650*/  @!P0 BRA `(.L_x_634) ;  /* 0x0000000000248947 */ /* 0x000fea0003800000 */
[----:B------:R-:W-:Y:S05]  /*17660*/  WARPSYNC.ALL ;  /* 0x0000000000007948 */ /* 0x000fea0003800000 */
[----:B------:R-:W2:Y:S08]  /*17670*/  S2UR UR5, SR_CgaCtaId ;  /* 0x00000000000579c3 */ /* 0x000eb00000008800 */
[----:B------:R-:W-:Y:S06]  /*17680*/  BAR.SYNC.DEFER_BLOCKING 0x5, 0x200 ;  /* 0x0148000000007b1d */ /* 0x000fec0000010000 */
[----:B------:R-:W-:-:S02]  /*17690*/  UMOV UR4, 0x400 ;  /* 0x0000040000047882 */ /* 0x000fc40000000000 */
[----:B--2---:R-:W-:-:S06]  /*176a0*/  ULEA UR4, UR5, UR4, 0x18 ;  /* 0x0000000405047291 */ /* 0x004fcc000f8ec03f */
[----:B------:R-:W-:-:S05]  /*176b0*/  IMAD.U32 R22, RZ, RZ, UR4 ;  /* 0x00000004ff167e24 */ /* 0x000fca000f8e00ff */
[----:B------:R2:W3:Y:S01]  /*176c0*/  LDS.128 R16, [R22+0x308d0] ;  /* 0x0308d00016107984 */ /* 0x0004e20000000c00 */
[----:B------:R-:W-:Y:S06]  /*176d0*/  BAR.ARV 0x4, 0x200 ;  /* 0x0108000000007b1d */ /* 0x000fec0000002000 */
[----:B------:R-:W-:Y:S05]  /*176e0*/  BRA `(.L_x_635) ;  /* 0x0000000800407947 */ /* 0x000fea0003800000 */
.L_x_634:
        /* <DEDUP_REMOVED lines=10> */
[----:B------:R0:W2:Y:S01]  /*17790*/  @!P1 LDG.E R3, desc[UR56][R2.64] ;  /* 0x0000003802039981 */ /* 0x0000a2000c1e1900 */
[C---:B------:R-:W-:Y:S02]  /*177a0*/  ISETP.GE.U32.AND P2, PT, R8.reuse, 0x2, PT ;  /* 0x000000020800780c */ /* 0x040fe40003f46070 */
[C---:B------:R-:W-:Y:S01]  /*177b0*/  ISETP.GE.U32.AND P3, PT, R8.reuse, 0x4, PT ;  /* 0x000000040800780c */ /* 0x040fe20003f66070 */
[----:B------:R-:W-:Y:S01]  /*177c0*/  SHFL.IDX PT, R0, R16, RZ, 0x1f ;  /* 0x00001fff10007589 */ /* 0x000fe200000e0000 */
[C---:B------:R-:W-:Y:S02]  /*177d0*/  ISETP.GE.U32.AND P4, PT, R8.reuse, 0x8, PT ;  /* 0x000000080800780c */ /* 0x040fe40003f86070 */
[----:B------:R-:W-:Y:S01]  /*177e0*/  ISETP.GE.U32.AND P5, PT, R8, 0x10, PT ;  /* 0x000000100800780c */ /* 0x000fe20003fa6070 */
[----:B------:R-:W-:Y:S01]  /*177f0*/  SHFL.IDX PT, R4, R16, 0x1, 0x1f ;  /* 0x00201f0010047f89 */ /* 0x000fe200000e0000 */
[----:B0-----:R-:W-:Y:S01]  /*17800*/  IMAD.MOV.U32 R2, RZ, RZ, RZ ;  /* 0x000000ffff027224 */ /* 0x001fe200078e00ff */
[----:B--2---:R-:W-:-:S02]  /*17810*/  @!P1 MOV R2, R3 ;  /* 0x0000000300029202 */ /* 0x004fc40000000f00 */
[----:B------:R-:W-:-:S03]  /*17820*/  ISETP.NE.AND P1, PT, R8, RZ, PT ;  /* 0x000000ff0800720c */ /* 0x000fc60003f25270 */
[----:B------:R-:W0:Y:S02]  /*17830*/  SHFL.UP PT, R14, R2, 0x1, RZ ;  /* 0x04200000020e7989 */ /* 0x000e2400000e00ff */
[----:B0-----:R-:W-:-:S05]  /*17840*/  SEL R5, R14, RZ, P1 ;  /* 0x000000ff0e057207 */ /* 0x001fca0000800000 */
[----:B------:R-:W-:-:S05]  /*17850*/  IMAD.IADD R5, R2, 0x1, R5 ;  /* 0x0000000102057824 */ /* 0x000fca00078e0205 */
[----:B------:R-:W1:Y:S02]  /*17860*/  SHFL.UP PT, R14, R5, 0x2, RZ ;  /* 0x04400000050e7989 */ /* 0x000e6400000e00ff */
        /* <DEDUP_REMOVED lines=11> */
[----:B------:R0:W1:Y:S02]  /*17920*/  SHFL.IDX PT, R14, R3, 0x1f, 0x1f ;  /* 0x03e01f00030e7f89 */ /* 0x00006400000e0000 */
.L_x_747:
[----:B------:R-:W-:Y:S02]  /*17930*/  ULDC UR4, c[0x0][0xc38] ;  /* 0x00030e0000047ab9 */ /* 0x000fe40000000800 */
[----:B------:R-:W-:-:S04]  /*17940*/  IMAD.U32 R16, RZ, RZ, UR4 ;  /* 0x00000004ff107e24 */ /* 0x000fc8000f8e00ff */
[----:B-1----:R-:W-:-:S04]  /*17950*/  IMAD R5, R14, R16, RZ ;  /* 0x000000100e057224 */ /* 0x002fc800078e02ff */
[----:B------:R-:W-:-:S05]  /*17960*/  IMAD.IADD R4, R4, 0x1, R5 ;  /* 0x0000000104047824 */ /* 0x000fca00078e0205 */
[----:B------:R-:W-:-:S13]  /*17970*/  ISETP.GT.AND P6, PT, R4, R0, PT ;  /* 0x000000000400720c */ /* 0x000fda0003fc4270 */
[----:B------:R-:W-:Y:S05]  /*17980*/  @P6 BRA `(.L_x_637) ;  /* 0x00000000009c6947 */ /* 0x000fea0003800000 */
.L_x_642:
[----:B------:R-:W1:Y:S01]  /*17990*/  LDC R6, c[0x0][0xc3c] ;  /* 0x00030f00ff067b82 */ /* 0x000e620000000800 */
[----:B------:R-:W-:-:S04]  /*179a0*/  IADD3 R19, R19, 0x1f, RZ ;  /* 0x0000001f13137810 */ /* 0x000fc80007ffe0ff */
[----:B-1----:R-:W-:-:S13]  /*179b0*/  ISETP.GE.AND P6, PT, R19, R6, PT ;  /* 0x000000061300720c */ /* 0x002fda0003fc6270 */
[----:B------:R-:W-:Y:S05]  /*179c0*/  @P6 BRA `(.L_x_638) ;  /* 0x0000000400446947 */ /* 0x000fea0003800000 */
[----:B------:R-:W1:Y:S01]  /*179d0*/  S2R R2, SR_TID.X ;  /* 0x0000000000027919 */ /* 0x000e620000002100 */
[----:B------:R-:W-:Y:S01]  /*179e0*/  BSSY B0, `(.L_x_639) ;  /* 0x0000009000007945 */ /* 0x000fe20003800000 */
[----:B-1----:R-:W-:-:S05]  /*179f0*/  LOP3.LUT R2, R2, 0x1f, RZ, 0xc0, !PT ;  /* 0x0000001f02027812 */ /* 0x002fca00078ec0ff */
[----:B------:R-:W-:Y:S02]  /*17a00*/  IMAD.IADD R5, R19, 0x1, R2 ;  /* 0x0000000113057824 */ /* 0x000fe400078e0202 */
[----:B------:R-:W-:-:S03]  /*17a10*/  IMAD.MOV.U32 R2, RZ, RZ, RZ ;  /* 0x000000ffff027224 */ /* 0x000fc600078e00ff */
[----:B------:R-:W-:-:S13]  /*17a20*/  ISETP.GE.OR P6, PT, R5, R6, !P0 ;  /* 0x000000060500720c */ /* 0x000fda00047c6670 */
[----:B------:R-:W-:Y:S05]  /*17a30*/  @P6 BRA `(.L_x_640) ;  /* 0x00000000000c6947 */ /* 0x000fea0003800000 */
[----:B0-----:R-:W0:Y:S02]  /*17a40*/  LDC.64 R2, c[0x0][0xc80] ;  /* 0x00032000ff027b82 */ /* 0x001e240000000a00 */
[----:B0-----:R-:W-:-:S06]  /*17a50*/  IMAD.WIDE R2, R5, 0x4, R2 ;  /* 0x0000000405027825 */ /* 0x001fcc00078e0202 */
[----:B------:R1:W5:Y:S02]  /*17a60*/  LDG.E R2, desc[UR56][R2.64] ;  /* 0x0000003802027981 */ /* 0x000364000c1e1900 */
.L_x_640:
[----:B------:R-:W-:Y:S05]  /*17a70*/  BSYNC B0 ;  /* 0x0000000000007941 */ /* 0x000fea0003800000 */
.L_x_639:
[----:B------:R-:W-:-:S03]  /*17a80*/  UMOV UR4, 0xffffffff ;  /* 0xffffffff00047882 */ /* 0x000fc60000000000 */
[----:B------:R-:W-:Y:S05]  /*17a90*/  BRA.DIV UR4, `(.L_x_641) ;  /* 0x0000002e04fc7947 */ /* 0x000fea000b800000 */
[----:B-----5:R-:W2:Y:S02]  /*17aa0*/  SHFL.UP PT, R14, R2, 0x1, RZ ;  /* 0x04200000020e7989 */ /* 0x020ea400000e00ff */
[----:B--2---:R-:W-:-:S05]  /*17ab0*/  SEL R13, R14, RZ, P1 ;  /* 0x000000ff0e0d7207 */ /* 0x004fca0000800000 */
[----:B------:R-:W-:-:S05]  /*17ac0*/  IMAD.IADD R13, R2, 0x1, R13 ;  /* 0x00000001020d7824 */ /* 0x000fca00078e020d */
[----:B------:R-:W2:Y:S02]  /*17ad0*/  SHFL.UP PT, R14, R13, 0x2, RZ ;  /* 0x044000000d0e7989 */ /* 0x000ea400000e00ff */
[----:B--2---:R-:W-:-:S05]  /*17ae0*/  SEL R14, R14, RZ, P2 ;  /* 0x000000ff0e0e7207 */ /* 0x004fca0001000000 */
[----:B01----:R-:W-:-:S05]  /*17af0*/  IMAD.IADD R3, R13, 0x1, R14 ;  /* 0x000000010d037824 */ /* 0x003fca00078e020e */
        /* <DEDUP_REMOVED lines=10> */
.L_x_755:
[----:B------:R-:W-:Y:S02]  /*17ba0*/  ULDC UR4, c[0x0][0xc38] ;  /* 0x00030e0000047ab9 */ /* 0x000fe40000000800 */
[----:B------:R-:W-:-:S05]  /*17bb0*/  MOV R16, UR4 ;  /* 0x0000000400107c02 */ /* 0x000fca0008000f00 */
[----:B-1----:R-:W-:-:S04]  /*17bc0*/  IMAD R5, R14, R16, RZ ;  /* 0x000000100e057224 */ /* 0x002fc800078e02ff */
[----:B------:R-:W-:-:S05]  /*17bd0*/  IMAD.IADD R4, R5, 0x1, R4 ;  /* 0x0000000105047824 */ /* 0x000fca00078e0204 */
[----:B------:R-:W-:-:S13]  /*17be0*/  ISETP.GT.AND P6, PT, R4, R0, PT ;  /* 0x000000000400720c */ /* 0x000fda0003fc4270 */
[----:B------:R-:W-:Y:S05]  /*17bf0*/  @!P6 BRA `(.L_x_642) ;  /* 0xfffffffc0064e947 */ /* 0x000fea000383ffff */
.L_x_637:
        /* <DEDUP_REMOVED lines=8> */
.L_x_759:
[----:B------:R-:W-:Y:S01]  /*17c80*/  ISETP.NE.AND P0, PT, R6, RZ, PT ;  /* 0x000000ff0600720c */ /* 0x000fe20003f05270 */
[----:B------:R-:W-:-:S12]  /*17c90*/  IMAD.MOV.U32 R14, RZ, RZ, RZ ;  /* 0x000000ffff0e7224 */ /* 0x000fd800078e00ff */
[----:B------:R-:W-:Y:S05]  /*17ca0*/  @!P0 BRA `(.L_x_644) ;  /* 0x0000000000108947 */ /* 0x000fea0003800000 */
[----:B------:R-:W-:Y:S01]  /*17cb0*/  UMOV UR4, 0xffffffff ;  /* 0xffffffff00047882 */ /* 0x000fe20000000000 */
[----:B------:R-:W-:Y:S02]  /*17cc0*/  VIADD R12, R4, 0xffffffff ;  /* 0xffffffff040c7836 */ /* 0x000fe40000000000 */
[----:B------:R-:W-:Y:S05]  /*17cd0*/  BRA.DIV UR4, `(.L_x_645) ;  /* 0x0000003204707947 */ /* 0x000fea000b800000 */
[----:B------:R3:W4:Y:S02]  /*17ce0*/  SHFL.IDX PT, R14, R3, R12, 0x1f ;  /* 0x00001f0c030e7589 */ /* 0x00072400000e0000 */
.L_x_644:
[----:B--2---:R-:W-:Y:S01]  /*17cf0*/  IABS R6, R17 ;  /* 0x0000001100067213 */ /* 0x004fe20000000000 */
[----:B----4-:R-:W-:Y:S02]  /*17d00*/  IMAD R16, R14, R16, R5 ;  /* 0x000000100e107224 */ /* 0x010fe400078e0205 */
[----:B------:R-:W-:Y:S01]  /*17d10*/  IMAD.IADD R19, R4, 0x1, R19 ;  /* 0x0000000104137824 */ /* 0x000fe200078e0213 */
[----:B------:R-:W2:Y:S02]  /*17d20*/  I2F.RP R7, R6 ;  /* 0x0000000600077306 */ /* 0x000ea40000209400 */
[----:B------:R-:W-:-:S06]  /*17d30*/  IADD3 R0, R0, -R16, RZ ;  /* 0x8000001000007210 */ /* 0x000fcc0007ffe0ff */
[----:B--2---:R-:W1:Y:S02]  /*17d40*/  MUFU.RCP R7, R7 ;  /* 0x0000000700077308 */ /* 0x004e640000001000 */
[----:B-1----:R-:W-:-:S06]  /*17d50*/  VIADD R2, R7, 0xffffffe ;  /* 0x0ffffffe07027836 */ /* 0x002fcc0000000000 */
[----:B0--3--:R0:W1:Y:S02]  /*17d60*/  F2I.FTZ.U32.TRUNC.NTZ R3, R2 ;  /* 0x0000000200037305 */ /* 0x009064000021f000 */
[----:B0-----:R-:W-:Y:S02]  /*17d70*/  IMAD.MOV.U32 R2, RZ, RZ, RZ ;  /* 0x000000ffff027224 */ /* 0x001fe400078e00ff */
[----:B-1----:R-:W-:-:S04]  /*17d80*/  IMAD.MOV R5, RZ, RZ, -R3 ;  /* 0x000000ffff057224 */ /* 0x002fc800078e0a03 */
[----:B------:R-:W-:-:S04]  /*17d90*/  IMAD R5, R5, R6, RZ ;  /* 0x0000000605057224 */ /* 0x000fc800078e02ff */
[----:B------:R-:W-:Y:S01]  /*17da0*/  IMAD.HI.U32 R3, R3, R5, R2 ;  /* 0x0000000503037227 */ /* 0x000fe200078e0002 */
[----:B------:R-:W-:Y:S02]  /*17db0*/  IABS R5, R17 ;  /* 0x0000001100057213 */ /* 0x000fe40000000000 */
[----:B------:R-:W-:-:S03]  /*17dc0*/  IABS R2, R0 ;  /* 0x0000000000027213 */ /* 0x000fc60000000000 */
[----:B------:R-:W-:Y:S02]  /*17dd0*/  IMAD.MOV R5, RZ, RZ, -R5 ;  /* 0x000000ffff057224 */ /* 0x000fe400078e0a05 */
        /* <DEDUP_REMOVED lines=12> */
[----:B------:R-:W-:Y:S01]  /*17ea0*/  MOV R18, R3 ;  /* 0x0000000300127202 */ /* 0x000fe20000000f00 */
[----:B------:R-:W-:-:S04]  /*17eb0*/  IMAD.MOV R2, RZ, RZ, -R3 ;  /* 0x000000ffff027224 */ /* 0x000fc800078e0a03 */
[----:B------:R-:W-:Y:S01]  /*17ec0*/  IMAD R17, R17, R2, R0 ;  /* 0x0000000211117224 */ /* 0x000fe200078e0200 */
[----:B------:R-:W-:Y:S06]  /*17ed0*/  BRA `(.L_x_646) ;  /* 0x00000000001c7947 */ /* 0x000fec0003800000 */
.L_x_638:
[----:B------:R-:W-:Y:S01]  /*17ee0*/  UMOV UR4, URZ ;  /* 0x0000003f00047c82 */ /* 0x000fe20008000000 */
[----:B------:R-:W-:Y:S01]  /*17ef0*/  UMOV UR5, URZ ;  /* 0x0000003f00057c82 */ /* 0x000fe20008000000 */
[----:B------:R-:W-:Y:S01]  /*17f00*/  ULDC UR6, c[0x0][0xc3c] ;  /* 0x00030f0000067ab9 */ /* 0x000fe20000000800 */
[----:B------:R-:W-:Y:S02]  /*17f10*/  IMAD.MOV.U32 R16, RZ, RZ, R0 ;  /* 0x000000ffff107224 */ /* 0x000fe400078e0000 */
[----:B------:R-:W-:Y:S02]  /*17f20*/  IMAD.U32 R17, RZ, RZ, UR4 ;  /* 0x00000004ff117e24 */ /* 0x000fe4000f8e00ff */
[----:B------:R-:W-:Y:S02]  /*17f30*/  IMAD.U32 R18, RZ, RZ, UR5 ;  /* 0x00000005ff127e24 */ /* 0x000fe4000f8e00ff */
[----:B------:R-:W-:-:S07]  /*17f40*/  IMAD.U32 R19, RZ, RZ, UR6 ;  /* 0x00000006ff137e24 */ /* 0x000fce000f8e00ff */
.L_x_646:
[----:B------:R-:W1:Y:S01]  /*17f50*/  S2R R0, SR_TID.X ;  /* 0x0000000000007919 */ /* 0x000e620000002100 */
[----:B------:R-:W-:Y:S05]  /*17f60*/  WARPSYNC.ALL ;  /* 0x0000000000007948 */ /* 0x000fea0003800000 */
[----:B------:R-:W-:Y:S01]  /*17f70*/  BAR.SYNC.DEFER_BLOCKING 0x4, 0x200 ;  /* 0x0108000000007b1d */ /* 0x000fe20000010000 */
[----:B-1----:R-:W-:-:S04]  /*17f80*/  LOP3.LUT R0, R0, 0x1f, RZ, 0xc0, !PT ;  /* 0x0000001f00007812 */ /* 0x002fc800078ec0ff */
[----:B------:R-:W-:-:S13]  /*17f90*/  ISETP.NE.AND P0, PT, R0, RZ, PT ;  /* 0x000000ff0000720c */ /* 0x000fda0003f05270 */
[----:B0-----:R-:W0:Y:S01]  /*17fa0*/  @!P0 S2R R3, SR_CgaCtaId ;  /* 0x0000000000038919 */ /* 0x001e220000008800 */
[----:B------:R-:W-:-:S04]  /*17fb0*/  @!P0 MOV R0, 0x400 ;  /* 0x0000040000008802 */ /* 0x000fc80000000f00 */
[----:B0-----:R-:W-:-:S05]  /*17fc0*/  @!P0 LEA R22, R3, R0, 0x18 ;  /* 0x0000000003168211 */ /* 0x001fca00078ec0ff */
[----:B------:R4:W-:Y:S01]  /*17fd0*/  @!P0 STS.128 [R22+0x308d0], R16 ;  /* 0x0308d01016008388 */ /* 0x0009e20000000c00 */
[----:B------:R-:W-:Y:S06]  /*17fe0*/  BAR.ARV 0x5, 0x200 ;  /* 0x0148000000007b1d */ /* 0x000fec0000002000 */
.L_x_635:
[----:B------:R-:W-:Y:S02]  /*17ff0*/  ULDC UR4, c[0x0][0xc3c] ;  /* 0x00030f0000047ab9 */ /* 0x000fe40000000800 */
[----:B---3--:R-:W-:-:S13]  /*18000*/  ISETP.GE.AND P0, PT, R19, UR4, PT ;  /* 0x0000000413007c0c */ /* 0x008fda000bf06270 */
[----:B------:R-:W-:Y:S05]  /*18010*/  @!P0 BRA `(.L_x_647) ;  /* 0xffffffac002c8947 */ /* 0x000fea000383ffff */
[----:B------:R-:W-:Y:S05]  /*18020*/  BSYNC B8 ;  /* 0x0000000000087941 */ /* 0x000fea0003800000 */
.L_x_525:
[----:B--2---:R-:W2:Y:S01]  /*18030*/  LDL.LU R0, [R1+0x24] ;  /* 0x0000240001007983 */ /* 0x004ea20000300800 */
[----:B------:R-:W-:Y:S01]  /*18040*/  BSSY B0, `(.L_x_648) ;  /* 0x000000b000007945 */ /* 0x000fe20003800000 */
[----:B------:R-:W3:Y:S01]  /*18050*/  S2R R5, SR_CgaCtaId ;  /* 0x0000000000057919 */ /* 0x000ee20000008800 */
[----:B--2---:R-:W-:-:S05]  /*18060*/  VIADD R0, R0, 0x1 ;  /* 0x0000000100007836 */ /* 0x004fca0000000000 */
[----:B0-----:R-:W-:-:S04]  /*18070*/  LEA.HI R2, R0, R0, RZ, 0x1 ;  /* 0x0000000000027211 */ /* 0x001fc800078f08ff */
[----:B------:R-:W-:Y:S02]  /*18080*/  LOP3.LUT R3, R2, 0xfffffffe, RZ, 0xc0, !PT ;  /* 0xfffffffe02037812 */ /* 0x000fe400078ec0ff */
[----:B------:R-:W-:-:S03]  /*18090*/  MOV R2, 0x400 ;  /* 0x0000040000027802 */ /* 0x000fc60000000f00 */
[----:B------:R-:W-:Y:S01]  /*180a0*/  IMAD.IADD R0, R0, 0x1, -R3 ;  /* 0x0000000100007824 */ /* 0x000fe200078e0a03 */
[----:B---3--:R-:W-:-:S04]  /*180b0*/  LEA R9, R5, R2, 0x18 ;  /* 0x0000000205097211 */ /* 0x008fc800078ec0ff */
[----:B------:R-:W-:-:S04]  /*180c0*/  SHF.L.U32 R0, R0, 0x1f, RZ ;  /* 0x0000001f00007819 */ /* 0x000fc800000006ff */
[----:B------:R-:W0:Y:S02]  /*180d0*/  SYNCS.PHASECHK.TRANS64.TRYWAIT P0, [R9+URZ+0x30820], R0 ;  /* 0x03082000090075a7 */ /* 0x000e24000800017f */
[----:B0-----:R-:W-:Y:S05]  /*180e0*/  @!P0 BRA `(.L_x_649) ;  /* 0x0000002c00908947 */ /* 0x001fea0003800000 */
.L_x_762:
[----:B------:R-:W-:Y:S05]  /*180f0*/  BSYNC B0 ;  /* 0x0000000000007941 */ /* 0x000fea0003800000 */
.L_x_648:
[----:B------:R-:W-:-:S03]  /*18100*/  UMOV UR4, 0xffffffff ;  /* 0xffffffff00047882 */ /* 0x000fc60000000000 */
[----:B------:R-:W-:Y:S05]  /*18110*/  BRA.DIV UR4, `(.L_x_650) ;  /* 0x0000002e04987947 */ /* 0x000fea000b800000 */
[----:B0-----:R-:W0:Y:S02]  /*18120*/  S2R R0, SR_TID.X ;  /* 0x0000000000007919 */ /* 0x001e240000002100 */
[----:B0-----:R-:W-:-:S04]  /*18130*/  SHF.R.U32.HI R0, RZ, 0x5, R0 ;  /* 0x00000005ff007819 */ /* 0x001fc80000011600 */
[----:B------:R-:W-:-:S05]  /*18140*/  LOP3.LUT R0, R0, 0x3, RZ, 0xc0, !PT ;  /* 0x0000000300007812 */ /* 0x000fca00078ec0ff */
[----:B------:R0:W2:Y:S02]  /*18150*/  SHFL.IDX PT, R14, R0, RZ, 0x1f ;  /* 0x00001fff000e7589 */ /* 0x0000a400000e0000 */
.L_x_765:
[----:B--2---:R-:W-:-:S13]  /*18160*/  ISETP.NE.AND P0, PT, R14, RZ, PT ;  /* 0x000000ff0e00720c */ /* 0x004fda0003f05270 */
[----:B------:R-:W-:Y:S05]  /*18170*/  @P0 BRA `(.L_x_396) ;  /* 0x0000000000880947 */ /* 0x000fea0003800000 */
[----:B------:R-:W-:-:S03]  /*18180*/  UMOV UR4, 0xffffffff ;  /* 0xffffffff00047882 */ /* 0x000fc60000000000 */
[----:B------:R-:W-:Y:S05]  /*18190*/  BRA.DIV UR4, `(.L_x_651) ;  /* 0x0000002e04ac7947 */ /* 0x000fea000b800000 */
[----:B------:R-:W-:-:S13]  /*181a0*/  ELECT P6, URZ, PT ;  /* 0x00000000003f782f */ /* 0x000fda00038c0000 */
.L_x_768:
[----:B------:R-:W-:Y:S05]  /*181b0*/  @!P6 BRA `(.L_x_396) ;  /* 0x000000000078e947 */ /* 0x000fea0003800000 */
[----:B0-----:R-:W2:Y:S02]  /*181c0*/  LDL.LU R0, [R1+0x40] ;  /* 0x0000400001007983 */ /* 0x001ea40000300800 */
[----:B--2---:R-:W-:-:S04]  /*181d0*/  LOP3.LUT R0, R0, 0x2, RZ, 0xfc, !PT ;  /* 0x0000000200007812 */ /* 0x004fc800078efcff */
[----:B------:R-:W-:-:S13]  /*181e0*/  ISETP.NE.AND P2, PT, R0, 0x3, PT ;  /* 0x000000030000780c */ /* 0x000fda0003f45270 */
[----:B------:R-:W-:Y:S05]  /*181f0*/  @!P2 BRA `(.L_x_652) ;  /* 0x000000000004a947 */ /* 0x000fea0003800000 */
[----:B------:R-:W-:Y:S01]  /*18200*/  BPT.TRAP 0x1 ;  /* 0x000000040000795c */ /* 0x000fe20000300000 */
.L_x_652:
[----:B------:R-:W-:Y:S01]  /*18210*/  VIADD R0, R9, 0x30840 ;  /* 0x0003084009007836 */ /* 0x000fe20000000000 */
[----:B------:R-:W-:Y:S01]  /*18220*/  SHF.L.U32 R4, R26, 0x1f, RZ ;  /* 0x0000001f1a047819 */ /* 0x000fe200000006ff */
[----:B------:R-:W-:-:S03]  /*18230*/  VIADD R2, R23, 0x1 ;  /* 0x0000000117027836 */ /* 0x000fc60000000000 */
[----:B------:R-:W-:Y:S02]  /*18240*/  LEA R5, R23, R0, 0x3 ;  /* 0x0000000017057211 */ /* 0x000fe400078e18ff */
[C---:B------:R-:W-:Y:S02]  /*18250*/  ISETP.NE.AND P1, PT, R2.reuse, 0x2, PT ;  /* 0x000000020200780c */ /* 0x040fe40003f25270 */
[----:B------:R-:W0:Y:S02]  /*18260*/  SYNCS.PHASECHK.TRANS64.TRYWAIT P0, [R5+URZ], R4 ;  /* 0x00000004050075a7 */ /* 0x000e24000800017f */
[----:B------:R-:W-:Y:S02]  /*18270*/  SEL R3, RZ, 0x1, P1 ;  /* 0x00000001ff037807 */ /* 0x000fe40000800000 */
[----:B------:R-:W-:Y:S02]  /*18280*/  SEL R7, R2, RZ, P1 ;  /* 0x000000ff02077207 */ /* 0x000fe40000800000 */
[----:B------:R-:W-:-:S03]  /*18290*/  LOP3.LUT R2, R26, R3, RZ, 0x3c, !PT ;  /* 0x000000031a027212 */ /* 0x000fc600078e3cff */
[----:B------:R-:W-:Y:S01]  /*182a0*/  IMAD R3, R7, 0x8, R0 ;  /* 0x0000000807037824 */ /* 0x000fe200078e0200 */
[----:B------:R-:W-:Y:S01]  /*182b0*/  SHF.L.U32 R2, R2, 0x1f, RZ ;  /* 0x0000001f02027819 */ /* 0x000fe200000006ff */
[----:B0-----:R-:W-:Y:S06]  /*182c0*/  @!P0 BRA `(.L_x_653) ;  /* 0x0000002c00808947 */ /* 0x001fec0003800000 */
.L_x_769:
[----:B------:R-:W2:Y:S02]  /*182d0*/  SYNCS.PHASECHK.TRANS64.TRYWAIT P0, [R3+URZ], R2 ;  /* 0x00000002030075a7 */ /* 0x000ea4000800017f */
[----:B--2---:R-:W-:Y:S05]  /*182e0*/  @!P0 BRA `(.L_x_654) ;  /* 0x0000002c008c8947 */ /* 0x004fea0003800000 */
.L_x_770:
[----:B------:R-:W-:Y:S05]  /*182f0*/  @!P2 BRA `(.L_x_655) ;  /* 0x000000000004a947 */ /* 0x000fea0003800000 */
[----:B------:R-:W-:Y:S01]  /*18300*/  BPT.TRAP 0x1 ;  /* 0x000000040000795c */ /* 0x000fe20000300000 */
.L_x_655:
[----:B------:R-:W-:-:S04]  /*18310*/  VIADD R0, R9, 0x30860 ;  /* 0x0003086009007836 */ /* 0x000fc80000000000 */
[----:B------:R-:W-:-:S04]  /*18320*/  IMAD R23, R23, 0x8, R0 ;  /* 0x0000000817177824 */ /* 0x000fc800078e0200 */
[----:B------:R-:W3:Y:S02]  /*18330*/  SYNCS.PHASECHK.TRANS64.TRYWAIT P0, [R23+URZ], R4 ;  /* 0x00000004170075a7 */ /* 0x000ee4000800017f */
[----:B---3--:R-:W-:Y:S05]  /*18340*/  @!P0 BRA `(.L_x_656) ;  /* 0x0000002c00888947 */ /* 0x008fea0003800000 */
.L_x_771:
[----:B------:R-:W-:-:S07]  /*18350*/  IMAD R7, R7, 0x8, R0 ;  /* 0x0000000807077824 */ /* 0x000fce00078e0200 */
.L_x_657:
[----:B------:R0:W0:Y:S02]  /*18360*/  SYNCS.PHASECHK.TRANS64.TRYWAIT P0, [R7+URZ], R2 ;  /* 0x00000002070075a7 */ /* 0x000024000800017f */
[----:B0-----:R-:W-:Y:S05]  /*18370*/  @!P0 NANOSLEEP.SYNCS 0x989680 ;  /* 0x009896800000895d */ /* 0x001fea0003900000 */
[----:B------:R-:W0:Y:S02]  /*18380*/  @!P0 SYNCS.PHASECHK.TRANS64 P0, [R7+URZ], R2 ;  /* 0x00000002070085a7 */ /* 0x000e24000800007f */
[----:B0-----:R-:W-:Y:S05]  /*18390*/  @!P0 BRA `(.L_x_657) ;  /* 0xfffffffc00f08947 */ /* 0x001fea000383ffff */
.L_x_396:
[----:B------:R-:W-:Y:S05]  /*183a0*/  BSYNC B9 ;  /* 0x0000000000097941 */ /* 0x000fea0003800000 */
.L_x_393:
[----:B------:R-:W-:Y:S05]  /*183b0*/  EXIT ;  /* 0x000000000000794d */ /* 0x000fea0003800000 */
.L_x_414:
[----:B0-----:R0:W1:Y:S02]  /*183c0*/  SYNCS.PHASECHK.TRANS64.TRYWAIT P6, [R82+URZ+0x30890], R94 ;  /* 0x0308905e520075a7 */ /* 0x00106400080c017f */
[----:B-1----:R-:W-:Y:S05]  /*183d0*/  @!P6 NANOSLEEP.SYNCS 0x989680 ;  /* 0x009896800000e95d */ /* 0x002fea0003900000 */
[----:B------:R-:W1:Y:S02]  /*183e0*/  @!P6 SYNCS.PHASECHK.TRANS64 P6, [R82+URZ+0x30890], R94 ;  /* 0x0308905e5200e5a7 */ /* 0x000e6400080c007f */
[----:B-1----:R-:W-:Y:S05]  /*183f0*/  @!P6 BRA `(.L_x_414) ;  /* 0xfffffffc00f0e947 */ /* 0x002fea000383ffff */
[----:B------:R-:W-:Y:S05]  /*18400*/  BRA `(.L_x_658) ;  /* 0xfffffea800507947 */ /* 0x000fea000383ffff */
.L_x_434:
[----:B0-----:R0:W1:Y:S02]  /*18410*/  SYNCS.PHASECHK.TRANS64.TRYWAIT P5, [R82+URZ+0x30890], R94 ;  /* 0x0308905e520075a7 */ /* 0x00106400080a017f */
[----:B-1----:R-:W-:Y:S05]  /*18420*/  @!P5 NANOSLEEP.SYNCS 0x989680 ;  /* 0x009896800000d95d */ /* 0x002fea0003900000 */
[----:B------:R-:W1:Y:S02]  /*18430*/  @!P5 SYNCS.PHASECHK.TRANS64 P5, [R82+URZ+0x30890], R94 ;  /* 0x0308905e5200d5a7 */ /* 0x000e6400080a007f */
[----:B-1----:R-:W-:Y:S05]  /*18440*/  @!P5 BRA `(.L_x_434) ;  /* 0xfffffffc00f0d947 */ /* 0x002fea000383ffff */
[----:B------:R-:W-:Y:S05]  /*18450*/  BRA `(.L_x_659) ;  /* 0xfffffebc001c7947 */ /* 0x000fea000383ffff */
.L_x_443:
[----:B-1----:R1:W2:Y:S02]  /*18460*/  SYNCS.PHASECHK.TRANS64.TRYWAIT P4, [R82+URZ+0x30890], R94 ;  /* 0x0308905e520075a7 */ /* 0x0022a4000808017f */
[----:B--2---:R-:W-:Y:S05]  /*18470*/  @!P4 NANOSLEEP.SYNCS 0x989680 ;  /* 0x009896800000c95d */ /* 0x004fea0003900000 */
[----:B------:R-:W2:Y:S02]  /*18480*/  @!P4 SYNCS.PHASECHK.TRANS64 P4, [R82+URZ+0x30890], R94 ;  /* 0x0308905e5200c5a7 */ /* 0x000ea4000808007f */
[----:B--2---:R-:W-:Y:S05]  /*18490*/  @!P4 BRA `(.L_x_443) ;  /* 0xfffffffc00f0c947 */ /* 0x004fea000383ffff */
[----:B------:R-:W-:Y:S05]  /*184a0*/  BRA `(.L_x_660) ;  /* 0xfffffecc007c7947 */ /* 0x000fea000383ffff */
.L_x_449:
[----:B--2---:R2:W3:Y:S02]  /*184b0*/  SYNCS.PHASECHK.TRANS64.TRYWAIT P3, [R82+URZ+0x308b0], R94 ;  /* 0x0308b05e520075a7 */ /* 0x0044e4000806017f */
[----:B---3--:R-:W-:Y:S05]  /*184c0*/  @!P3 NANOSLEEP.SYNCS 0x989680 ;  /* 0x009896800000b95d */ /* 0x008fea0003900000 */
[----:B------:R-:W3:Y:S02]  /*184d0*/  @!P3 SYNCS.PHASECHK.TRANS64 P3, [R82+URZ+0x308b0], R94 ;  /* 0x0308b05e5200b5a7 */ /* 0x000ee4000806007f */
[----:B---3--:R-:W-:Y:S05]  /*184e0*/  @!P3 BRA `(.L_x_449) ;  /* 0xfffffffc00f0b947 */ /* 0x008fea000383ffff */
[----:B------:R-:W-:Y:S05]  /*184f0*/  BRA `(.L_x_661) ;  /* 0xfffffed000107947 */ /* 0x000fea000383ffff */
.L_x_457:
[----:B------:R-:W0:Y:S01]  /*18500*/  S2R R3, SR_TID.X ;  /* 0x0000000000037919 */ /* 0x000e220000002100 */
[----:B------:R-:W-:Y:S01]  /*18510*/  BSSY B0, `(.L_x_662) ;  /* 0x000000c000007945 */ /* 0x000fe20003800000 */
[----:B------:R-:W-:Y:S01]  /*18520*/  MOV R12, RZ ;  /* 0x000000ff000c7202 */ /* 0x000fe20000000f00 */
[----:B------:R-:W-:Y:S02]  /*18530*/  IMAD.MOV.U32 R11, RZ, RZ, 0x1f ;  /* 0x0000001fff0b7424 */ /* 0x000fe400078e00ff */
[----:B------:R-:W-:Y:S02]  /*18540*/  IMAD.MOV.U32 R15, RZ, RZ, -0x1 ;  /* 0xffffffffff0f7424 */ /* 0x000fe400078e00ff */
[----:B0-----:R-:W-:-:S05]  /*18550*/  VIADD R4, R3, 0xffffff80 ;  /* 0xffffff8003047836 */ /* 0x001fca0000000000 */
[----:B------:R-:W-:-:S04]  /*18560*/  SHF.R.S32.HI R3, RZ, 0x1f, R4 ;  /* 0x0000001fff037819 */ /* 0x000fc80000011404 */
[----:B------:R-:W-:-:S04]  /*18570*/  LEA.HI R3, R3, R4, RZ, 0x7 ;  /* 0x0000000403037211 */ /* 0x000fc800078f38ff */
[----:B------:R-:W-:-:S05]  /*18580*/  SHF.R.S32.HI R3, RZ, 0x7, R3 ;  /* 0x00000007ff037819 */ /* 0x000fca0000011403 */
[----:B------:R-:W-:-:S07]  /*18590*/  IMAD.MOV.U32 R13, RZ, RZ, R3 ;  /* 0x000000ffff0d7224 */ /* 0x000fce00078e0003 */
[----:B-----5:R-:W-:Y:S05]  /*185a0*/  WARPSYNC.COLLECTIVE R15, `(.L_x_663) ;  /* 0x000000000f087348 */ /* 0x020fea0003c00000 */
[----:B------:R0:W1:Y:S02]  /*185b0*/  SHFL.IDX P6, R14, R13, R12, R11 ;  /* 0x0000000c0d0e7389 */ /* 0x00006400000c000b */
[----:B01---5:R-:W-:Y:S01]  /*185c0*/  ENDCOLLECTIVE ;  /* 0x000000000000791b */ /* 0x023fe20003800000 */
.L_x_663:
[----:B------:R-:W-:Y:S05]  /*185d0*/  BSYNC B0 ;  /* 0x0000000000007941 */ /* 0x000fea0003800000 */
.L_x_662:
[----:B------:R0:W-:Y:S01]  /*185e0*/  STL [R1+0x78], R14 ;  /* 0x0000780e01007387 */ /* 0x0001e20000100800 */
[----:B------:R-:W-:Y:S05]  /*185f0*/  BRA `(.L_x_664) ;  /* 0xfffffed400607947 */ /* 0x000fea000383ffff */
.L_x_469:
[----:B------:R-:W-:Y:S01]  /*18600*/  BSSY B1, `(.L_x_665) ;  /* 0x0000008000017945 */ /* 0x000fe20003800000 */
[----:B------:R-:W-:Y:S02]  /*18610*/  IMAD.MOV.U32 R13, RZ, RZ, R26 ;  /* 0x000000ffff0d7224 */ /* 0x000fe400078e001a */
[----:B------:R-:W-:Y:S02]  /*18620*/  IMAD.MOV.U32 R12, RZ, RZ, RZ ;  /* 0x000000ffff0c7224 */ /* 0x000fe400078e00ff */
[----:B------:R-:W-:Y:S02]  /*18630*/  IMAD.MOV.U32 R11, RZ, RZ, 0x1c1f ;  /* 0x00001c1fff0b7424 */ /* 0x000fe400078e00ff */
[----:B------:R-:W-:-:S07]  /*18640*/  IMAD.MOV.U32 R15, RZ, RZ, -0x1 ;  /* 0xffffffffff0f7424 */ /* 0x000fce00078e00ff */
[----:B0-----:R-:W-:Y:S05]  /*18650*/  WARPSYNC.COLLECTIVE R15, `(.L_x_666) ;  /* 0x000000000f087348 */ /* 0x001fea0003c00000 */
[----:B0-----:R0:W1:Y:S02]  /*18660*/  SHFL.IDX P6, R14, R13, R12, R11 ;  /* 0x0000000c0d0e7389 */ /* 0x00106400000c000b */
[----:B01----:R-:W-:Y:S01]  /*18670*/  ENDCOLLECTIVE ;  /* 0x000000000000791b */ /* 0x003fe20003800000 */
.L_x_666:
[----:B------:R-:W-:Y:S05]  /*18680*/  BSYNC B1 ;  /* 0x0000000000017941 */ /* 0x000fea0003800000 */
.L_x_665:
[----:B------:R-:W-:Y:S01]  /*18690*/  MOV R13, R24 ;  /* 0x00000018000d7202 */ /* 0x000fe20000000f00 */
[----:B------:R-:W-:Y:S02]  /*186a0*/  IMAD.MOV.U32 R12, RZ, RZ, RZ ;  /* 0x000000ffff0c7224 */ /* 0x000fe400078e00ff */
[----:B------:R-:W-:Y:S02]  /*186b0*/  IMAD.MOV.U32 R11, RZ, RZ, 0x1c1f ;  /* 0x00001c1fff0b7424 */ /* 0x000fe400078e00ff */
[----:B------:R-:W-:Y:S02]  /*186c0*/  IMAD.MOV.U32 R15, RZ, RZ, -0x1 ;  /* 0xffffffffff0f7424 */ /* 0x000fe400078e00ff */
[----:B------:R-:W-:-:S07]  /*186d0*/  IMAD.MOV.U32 R3, RZ, RZ, R14 ;  /* 0x000000ffff037224 */ /* 0x000fce00078e000e */
[----:B------:R-:W-:Y:S05]  /*186e0*/  WARPSYNC.COLLECTIVE R15, `(.L_x_667) ;  /* 0x000000000f087348 */ /* 0x000fea0003c00000 */
[----:B------:R0:W1:Y:S02]  /*186f0*/  SHFL.IDX P6, R14, R13, R12, R11 ;  /* 0x0000000c0d0e7389 */ /* 0x00006400000c000b */
[----:B01----:R-:W-:Y:S01]  /*18700*/  ENDCOLLECTIVE ;  /* 0x000000000000791b */ /* 0x003fe20003800000 */
.L_x_667:
[----:B------:R-:W-:Y:S02]  /*18710*/  IMAD.MOV.U32 R13, RZ, RZ, R28 ;  /* 0x000000ffff0d7224 */ /* 0x000fe400078e001c */
[----:B------:R-:W-:-:S07]  /*18720*/  IMAD.MOV.U32 R0, RZ, RZ, R14 ;  /* 0x000000ffff007224 */ /* 0x000fce00078e000e */
[----:B------:R-:W-:Y:S05]  /*18730*/  WARPSYNC.COLLECTIVE R15, `(.L_x_668) ;  /* 0x000000000f087348 */ /* 0x000fea0003c00000 */
[----:B------:R0:W1:Y:S02]  /*18740*/  SHFL.IDX P6, R14, R13, R12, R11 ;  /* 0x0000000c0d0e7389 */ /* 0x00006400000c000b */
[----:B01----:R-:W-:Y:S01]  /*18750*/  ENDCOLLECTIVE ;  /* 0x000000000000791b */ /* 0x003fe20003800000 */
.L_x_668:
[----:B------:R-:W-:Y:S02]  /*18760*/  IMAD.MOV.U32 R13, RZ, RZ, R27 ;  /* 0x000000ffff0d7224 */ /* 0x000fe400078e001b */
[----:B------:R-:W-:-:S07]  /*18770*/  IMAD.MOV.U32 R5, RZ, RZ, R14 ;  /* 0x000000ffff057224 */ /* 0x000fce00078e000e */
[----:B------:R-:W-:Y:S05]  /*18780*/  WARPSYNC.COLLECTIVE R15, `(.L_x_669) ;  /* 0x000000000f087348 */ /* 0x000fea0003c00000 */
[----:B------:R0:W1:Y:S02]  /*18790*/  SHFL.IDX P6, R14, R13, R12, R11 ;  /* 0x0000000c0d0e7389 */ /* 0x00006400000c000b */
[----:B01----:R-:W-:Y:S01]  /*187a0*/  ENDCOLLECTIVE ;  /* 0x000000000000791b */ /* 0x003fe20003800000 */
.L_x_669:
[----:B------:R-:W-:Y:S05]  /*187b0*/  BRA `(.L_x_670) ;  /* 0xfffffed800647947 */ /* 0x000fea000383ffff */
.L_x_473:
[----:B0-----:R0:W1:Y:S02]  /*187c0*/  SYNCS.PHASECHK.TRANS64.TRYWAIT P0, [R2+URZ+0x30800], R27 ;  /* 0x0308001b020075a7 */ /* 0x001064000800017f */
[----:B-1----:R-:W-:Y:S05]  /*187d0*/  @!P0 NANOSLEEP.SYNCS 0x989680 ;  /* 0x009896800000895d */ /* 0x002fea0003900000 */
[----:B------:R-:W1:Y:S02]  /*187e0*/  @!P0 SYNCS.PHASECHK.TRANS64 P0, [R2+URZ+0x30800], R27 ;  /* 0x0308001b020085a7 */ /* 0x000e64000800007f */
[----:B-1----:R-:W-:Y:S05]  /*187f0*/  @!P0 BRA `(.L_x_473) ;  /* 0xfffffffc00f08947 */ /* 0x002fea000383ffff */
[----:B------:R-:W-:Y:S05]  /*18800*/  BRA `(.L_x_671) ;  /* 0xfffffedc00947947 */ /* 0x000fea000383ffff */
.L_x_481:
[----:B------:R-:W-:Y:S01]  /*18810*/  BSSY B1, `(.L_x_672) ;  /* 0x0000008000017945 */ /* 0x000fe20003800000 */
[----:B------:R-:W-:Y:S01]  /*18820*/  MOV R13, R26 ;  /* 0x0000001a000d7202 */ /* 0x000fe20000000f00 */
[----:B------:R-:W-:Y:S02]  /*18830*/  IMAD.MOV.U32 R12, RZ, RZ, RZ ;  /* 0x000000ffff0c7224 */ /* 0x000fe400078e00ff */
[----:B------:R-:W-:Y:S02]  /*18840*/  IMAD.MOV.U32 R11, RZ, RZ, 0x1c1f ;  /* 0x00001c1fff0b7424 */ /* 0x000fe400078e00ff */
[----:B------:R-:W-:-:S07]  /*18850*/  IMAD.MOV.U32 R15, RZ, RZ, -0x1 ;  /* 0xffffffffff0f7424 */ /* 0x000fce00078e00ff */
[----:B0-----:R-:W-:Y:S05]  /*18860*/  WARPSYNC.COLLECTIVE R15, `(.L_x_673) ;  /* 0x000000000f087348 */ /* 0x001fea0003c00000 */
[----:B0-----:R0:W1:Y:S02]  /*18870*/  SHFL.IDX P6, R14, R13, R12, R11 ;  /* 0x0000000c0d0e7389 */ /* 0x00106400000c000b */
[----:B01----:R-:W-:Y:S01]  /*18880*/  ENDCOLLECTIVE ;  /* 0x000000000000791b */ /* 0x003fe20003800000 */
.L_x_673:
[----:B------:R-:W-:Y:S05]  /*18890*/  BSYNC B1 ;  /* 0x0000000000017941 */ /* 0x000fea0003800000 */
.L_x_672:
[----:B------:R-:W-:Y:S01]  /*188a0*/  IMAD.MOV.U32 R13, RZ, RZ, R24 ;  /* 0x000000ffff0d7224 */ /* 0x000fe200078e0018 */
[----:B------:R-:W-:Y:S01]  /*188b0*/  MOV R15, 0xffffffff ;  /* 0xffffffff000f7802 */ /* 0x000fe20000000f00 */
[----:B------:R-:W-:Y:S02]  /*188c0*/  IMAD.MOV.U32 R12, RZ, RZ, RZ ;  /* 0x000000ffff0c7224 */ /* 0x000fe400078e00ff */
[----:B------:R-:W-:Y:S02]  /*188d0*/  IMAD.MOV.U32 R11, RZ, RZ, 0x1c1f ;  /* 0x00001c1fff0b7424 */ /* 0x000fe400078e00ff */
[----:B------:R-:W-:-:S07]  /*188e0*/  IMAD.MOV.U32 R0, RZ, RZ, R14 ;  /* 0x000000ffff007224 */ /* 0x000fce00078e000e */
[----:B------:R-:W-:Y:S05]  /*188f0*/  WARPSYNC.COLLECTIVE R15, `(.L_x_674) ;  /* 0x000000000f087348 */ /* 0x000fea0003c00000 */
[----:B------:R0:W1:Y:S02]  /*18900*/  SHFL.IDX P6, R14, R13, R12, R11 ;  /* 0x0000000c0d0e7389 */ /* 0x00006400000c000b */
[----:B01----:R-:W-:Y:S01]  /*18910*/  ENDCOLLECTIVE ;  /* 0x000000000000791b */ /* 0x003fe20003800000 */
.L_x_674:
[----:B------:R-:W-:Y:S02]  /*18920*/  IMAD.MOV.U32 R13, RZ, RZ, R28 ;  /* 0x000000ffff0d7224 */ /* 0x000fe400078e001c */
[----:B------:R-:W-:-:S07]  /*18930*/  IMAD.MOV.U32 R3, RZ, RZ, R14 ;  /* 0x000000ffff037224 */ /* 0x000fce00078e000e */
[----:B------:R-:W-:Y:S05]  /*18940*/  WARPSYNC.COLLECTIVE R15, `(.L_x_675) ;  /* 0x000000000f087348 */ /* 0x000fea0003c00000 */
[----:B------:R0:W1:Y:S02]  /*18950*/  SHFL.IDX P6, R14, R13, R12, R11 ;  /* 0x0000000c0d0e7389 */ /* 0x00006400000c000b */
[----:B01----:R-:W-:Y:S01]  /*18960*/  ENDCOLLECTIVE ;  /* 0x000000000000791b */ /* 0x003fe20003800000 */
.L_x_675:
[----:B------:R-:W-:Y:S02]  /*18970*/  IMAD.MOV.U32 R13, RZ, RZ, R27 ;  /* 0x000000ffff0d7224 */ /* 0x000fe400078e001b */
[----:B------:R-:W-:-:S07]  /*18980*/  IMAD.MOV.U32 R20, RZ, RZ, R14 ;  /* 0x000000ffff147224 */ /* 0x000fce00078e000e */
[----:B------:R-:W-:Y:S05]  /*18990*/  WARPSYNC.COLLECTIVE R15, `(.L_x_676) ;  /* 0x000000000f087348 */ /* 0x000fea0003c00000 */
[----:B------:R0:W1:Y:S02]  /*189a0*/  SHFL.IDX P6, R14, R13, R12, R11 ;  /* 0x0000000c0d0e7389 */ /* 0x00006400000c000b */
[----:B01----:R-:W-:Y:S01]  /*189b0*/  ENDCOLLECTIVE ;  /* 0x000000000000791b */ /* 0x003fe20003800000 */
.L_x_676:
[----:B------:R-:W-:Y:S05]  /*189c0*/  BRA `(.L_x_677) ;  /* 0xfffffee800047947 */ /* 0x000fea000383ffff */
.L_x_485:
[----:B0-----:R0:W1:Y:S02]  /*189d0*/  SYNCS.PHASECHK.TRANS64.TRYWAIT P1, [R2+URZ+0x30800], R27 ;  /* 0x0308001b020075a7 */ /* 0x001064000802017f */
[----:B-1----:R-:W-:Y:S05]  /*189e0*/  @!P1 NANOSLEEP.SYNCS 0x989680 ;  /* 0x009896800000995d */ /* 0x002fea0003900000 */
[----:B------:R-:W1:Y:S02]  /*189f0*/  @!P1 SYNCS.PHASECHK.TRANS64 P1, [R2+URZ+0x30800], R27 ;  /* 0x0308001b020095a7 */ /* 0x000e64000802007f */
[----:B-1----:R-:W-:Y:S05]  /*18a00*/  @!P1 BRA `(.L_x_485) ;  /* 0xfffffffc00f09947 */ /* 0x002fea000383ffff */
[----:B------:R-:W-:Y:S05]  /*18a10*/  BRA `(.L_x_678) ;  /* 0xfffffee800e87947 */ /* 0x000fea000383ffff */
.L_x_491:
[----:B--2---:R2:W4:Y:S02]  /*18a20*/  SYNCS.PHASECHK.TRANS64.TRYWAIT P1, [R0+URZ+0x30830], R5 ;  /* 0x03083005000075a7 */ /* 0x004524000802017f */
[----:B----4-:R-:W-:Y:S05]  /*18a30*/  @!P1 NANOSLEEP.SYNCS 0x989680 ;  /* 0x009896800000995d */ /* 0x010fea0003900000 */
[----:B------:R-:W4:Y:S02]  /*18a40*/  @!P1 SYNCS.PHASECHK.TRANS64 P1, [R0+URZ+0x30830], R5 ;  /* 0x03083005000095a7 */ /* 0x000f24000802007f */
[----:B----4-:R-:W-:Y:S05]  /*18a50*/  @!P1 BRA `(.L_x_491) ;  /* 0xfffffffc00f09947 */ /* 0x010fea000383ffff */
[----:B------:R-:W-:Y:S05]  /*18a60*/  BRA `(.L_x_490) ;  /* 0xfffffef800487947 */ /* 0x000fea000383ffff */
.L_x_497:
[----:B-1----:R1:W2:Y:S02]  /*18a70*/  SYNCS.PHASECHK.TRANS64.TRYWAIT P3, [R5+URZ+0x30830], R6 ;  /* 0x03083006050075a7 */ /* 0x0022a4000806017f */
[----:B--2---:R-:W-:Y:S05]  /*18a80*/  @!P3 NANOSLEEP.SYNCS 0x989680 ;  /* 0x009896800000b95d */ /* 0x004fea0003900000 */
[----:B------:R-:W2:Y:S02]  /*18a90*/  @!P3 SYNCS.PHASECHK.TRANS64 P3, [R5+URZ+0x30830], R6 ;  /* 0x030830060500b5a7 */ /* 0x000ea4000806007f */
[----:B--2---:R-:W-:Y:S05]  /*18aa0*/  @!P3 BRA `(.L_x_497) ;  /* 0xfffffffc00f0b947 */ /* 0x004fea000383ffff */
[----:B------:R-:W-:Y:S05]  /*18ab0*/  BRA `(.L_x_496) ;  /* 0xffffff3000e07947 */ /* 0x000fea000383ffff */
.L_x_501:
[----:B-1----:R1:W2:Y:S02]  /*18ac0*/  SYNCS.PHASECHK.TRANS64.TRYWAIT P2, [R6+URZ+0x30850], R5 ;  /* 0x03085005060075a7 */ /* 0x0022a4000804017f */
[----:B--2---:R-:W-:Y:S05]  /*18ad0*/  @!P2 NANOSLEEP.SYNCS 0x989680 ;  /* 0x009896800000a95d */ /* 0x004fea0003900000 */
[----:B------:R-:W2:Y:S02]  /*18ae0*/  @!P2 SYNCS.PHASECHK.TRANS64 P2, [R6+URZ+0x30850], R5 ;  /* 0x030850050600a5a7 */ /* 0x000ea4000804007f */
[----:B--2---:R-:W-:Y:S05]  /*18af0*/  @!P2 BRA `(.L_x_501) ;  /* 0xfffffffc00f0a947 */ /* 0x004fea000383ffff */
[----:B------:R-:W-:Y:S05]  /*18b00*/  BRA `(.L_x_498) ;  /* 0xffffff3400b07947 */ /* 0x000fea000383ffff */
.L_x_506:
[----:B-1----:R1:W2:Y:S02]  /*18b10*/  SYNCS.PHASECHK.TRANS64.TRYWAIT P0, [R11+URZ+0x30850], R0 ;  /* 0x030850000b0075a7 */ /* 0x0022a4000800017f */
[----:B--2---:R-:W-:Y:S05]  /*18b20*/  @!P0 NANOSLEEP.SYNCS 0x989680 ;  /* 0x009896800000895d */ /* 0x004fea0003900000 */
[----:B------:R-:W2:Y:S02]  /*18b30*/  @!P0 SYNCS.PHASECHK.TRANS64 P0, [R11+URZ+0x30850], R0 ;  /* 0x030850000b0085a7 */ /* 0x000ea4000800007f */
[----:B--2---:R-:W-:Y:S05]  /*18b40*/  @!P0 BRA `(.L_x_506) ;  /* 0xfffffffc00f08947 */ /* 0x004fea000383ffff */
[----:B------:R-:W-:Y:S05]  /*18b50*/  BRA `(.L_x_505) ;  /* 0xffffff7000107947 */ /* 0x000fea000383ffff */
.L_x_514:
[----:B------:R-:W-:Y:S01]  /*18b60*/  IMAD.MOV.U32 R13, RZ, RZ, R20 ;  /* 0x000000ffff0d7224 */ /* 0x000fe200078e0014 */
[----:B------:R-:W-:Y:S01]  /*18b70*/  MOV R15, 0xffffffff ;  /* 0xffffffff000f7802 */ /* 0x000fe20000000f00 */
[----:B------:R-:W-:Y:S02]  /*18b80*/  IMAD.MOV.U32 R12, RZ, RZ, RZ ;  /* 0x000000ffff0c7224 */ /* 0x000fe400078e00ff */
[----:B------:R-:W-:Y:S02]  /*18b90*/  IMAD.MOV.U32 R11, RZ, RZ, 0x181f ;  /* 0x0000181fff0b7424 */ /* 0x000fe400078e00ff */
[----:B------:R-:W-:Y:S02]  /*18ba0*/  IMAD R24, R26, 0xc0, R30 ;  /* 0x000000c01a187824 */ /* 0x000fe400078e021e */
[----:B------:R-:W-:-:S07]  /*18bb0*/  IMAD R21, R8, R27, RZ ;  /* 0x0000001b08157224 */ /* 0x000fce00078e02ff */
[----:B------:R-:W-:Y:S05]  /*18bc0*/  WARPSYNC.COLLECTIVE R15, `(.L_x_679) ;  /* 0x000000000f087348 */ /* 0x000fea0003c00000 */
[----:B------:R0:W1:Y:S02]  /*18bd0*/  SHFL.IDX P6, R14, R13, R12, R11 ;  /* 0x0000000c0d0e7389 */ /* 0x00006400000c000b */
[----:B01----:R-:W-:Y:S01]  /*18be0*/  ENDCOLLECTIVE ;  /* 0x000000000000791b */ /* 0x003fe20003800000 */
.L_x_679:
[C---:B------:R-:W-:Y:S01]  /*18bf0*/  VIADD R8, R24.reuse, 0x30 ;  /* 0x0000003018087836 */ /* 0x040fe20000000000 */
[----:B------:R-:W-:-:S04]  /*18c00*/  ISETP.GE.OR P3, PT, R24, R21, P0 ;  /* 0x000000151800720c */ /* 0x000fc80000766670 */
[----:B------:R-:W-:Y:S01]  /*18c10*/  ISETP.GE.OR P4, PT, R8, R21, P0 ;  /* 0x000000150800720c */ /* 0x000fe20000786670 */
[----:B------:R-:W-:-:S05]  /*18c20*/  VIADD R8, R24, 0x60 ;  /* 0x0000006018087836 */ /* 0x000fca0000000000 */
[----:B------:R-:W-:Y:S01]  /*18c30*/  ISETP.GE.OR P2, PT, R8, R21, P0 ;  /* 0x000000150800720c */ /* 0x000fe20000746670 */
[----:B------:R-:W-:Y:S02]  /*18c40*/  IMAD.MOV.U32 R13, RZ, RZ, R7 ;  /* 0x000000ffff0d7224 */ /* 0x000fe400078e0007 */
[----:B------:R-:W-:-:S10]  /*18c50*/  IMAD.MOV.U32 R0, RZ, RZ, R14 ;  /* 0x000000ffff007224 */ /* 0x000fd400078e000e */
[----:B------:R-:W-:Y:S05]  /*18c60*/  WARPSYNC.COLLECTIVE R15, `(.L_x_680) ;  /* 0x000000000f087348 */ /* 0x000fea0003c00000 */
[----:B------:R0:W1:Y:S02]  /*18c70*/  SHFL.IDX P6, R14, R13, R12, R11 ;  /* 0x0000000c0d0e7389 */ /* 0x00006400000c000b */
[----:B01----:R-:W-:Y:S01]  /*18c80*/  ENDCOLLECTIVE ;  /* 0x000000000000791b */ /* 0x003fe20003800000 */
.L_x_680:
[----:B------:R-:W-:Y:S02]  /*18c90*/  IMAD.MOV.U32 R13, RZ, RZ, R20 ;  /* 0x000000ffff0d7224 */ /* 0x000fe400078e0014 */
[----:B------:R-:W-:Y:S02]  /*18ca0*/  IMAD.MOV.U32 R12, RZ, RZ, 0x1 ;  /* 0x00000001ff0c7424 */ /* 0x000fe400078e00ff */
[----:B------:R-:W-:-:S07]  /*18cb0*/  IMAD.MOV.U32 R3, RZ, RZ, R14 ;  /* 0x000000ffff037224 */ /* 0x000fce00078e000e */
[----:B------:R-:W-:Y:S05]  /*18cc0*/  WARPSYNC.COLLECTIVE R15, `(.L_x_681) ;  /* 0x000000000f087348 */ /* 0x000fea0003c00000 */
[----:B------:R0:W1:Y:S02]  /*18cd0*/  SHFL.IDX P6, R14, R13, R12, R11 ;  /* 0x0000000c0d0e7389 */ /* 0x00006400000c000b */
[----:B01----:R-:W-:Y:S01]  /*18ce0*/  ENDCOLLECTIVE ;  /* 0x000000000000791b */ /* 0x003fe20003800000 */
.L_x_681:
[----:B------:R-:W-:-:S04]  /*18cf0*/  @!P3 LEA R10, P5, R29, R3, 0x1 ;  /* 0x000000031d0ab211 */ /* 0x000fc800078a08ff */
[----:B------:R-:W-:Y:S01]  /*18d00*/  @!P3 LEA.HI.X R3, R29, R0, R28, 0x1, P5 ;  /* 0x000000001d03b211 */ /* 0x000fe200028f0c1c */
[----:B------:R-:W-:Y:S02]  /*18d10*/  IMAD.MOV.U32 R13, RZ, RZ, R7 ;  /* 0x000000ffff0d7224 */ /* 0x000fe400078e0007 */
[----:B------:R-:W-:-:S07]  /*18d20*/  IMAD.MOV.U32 R4, RZ, RZ, R14 ;  /* 0x000000ffff047224 */ /* 0x000fce00078e000e */
[----:B------:R-:W-:Y:S05]  /*18d30*/  WARPSYNC.COLLECTIVE R15, `(.L_x_682) ;  /* 0x000000000f087348 */ /* 0x000fea0003c00000 */
[----:B------:R0:W1:Y:S02]  /*18d40*/  SHFL.IDX P6, R14, R13, R12, R11 ;  /* 0x0000000c0d0e7389 */ /* 0x00006400000c000b */
[----:B01----:R-:W-:Y:S01]  /*18d50*/  ENDCOLLECTIVE ;  /* 0x000000000000791b */ /* 0x003fe20003800000 */
.L_x_682:
[----:B------:R-:W-:Y:S02]  /*18d60*/  IMAD.MOV.U32 R13, RZ, RZ, R20 ;  /* 0x000000ffff0d7224 */ /* 0x000fe400078e0014 */
[----:B------:R-:W-:Y:S01]  /*18d70*/  IMAD.MOV.U32 R12, RZ, RZ, 0x2 ;  /* 0x00000002ff0c7424 */ /* 0x000fe200078e00ff */
[----:B------:R-:W-:-:S07]  /*18d80*/  MOV R5, R14 ;  /* 0x0000000e00057202 */ /* 0x000fce0000000f00 */
[----:B------:R-:W-:Y:S05]  /*18d90*/  WARPSYNC.COLLECTIVE R15, `(.L_x_683) ;  /* 0x000000000f087348 */ /* 0x000fea0003c00000 */
[----:B------:R0:W1:Y:S02]  /*18da0*/  SHFL.IDX P6, R14, R13, R12, R11 ;  /* 0x0000000c0d0e7389 */ /* 0x00006400000c000b */
[----:B01----:R-:W-:Y:S01]  /*18db0*/  ENDCOLLECTIVE ;  /* 0x000000000000791b */ /* 0x003fe20003800000 */
.L_x_683:
[----:B------:R-:W-:-:S04]  /*18dc0*/  @!P4 LEA R8, P1, R29, R5, 0x1 ;  /* 0x000000051d08c211 */ /* 0x000fc800078208ff */
[----:B------:R-:W-:Y:S01]  /*18dd0*/  @!P4 LEA.HI.X R9, R29, R4, R28, 0x1, P1 ;  /* 0x000000041d09c211 */ /* 0x000fe200008f0c1c */
[----:B------:R-:W-:Y:S02]  /*18de0*/  IMAD.MOV.U32 R13, RZ, RZ, R7 ;  /* 0x000000ffff0d7224 */ /* 0x000fe400078e0007 */
[----:B------:R-:W-:-:S07]  /*18df0*/  IMAD.MOV.U32 R6, RZ, RZ, R14 ;  /* 0x000000ffff067224 */ /* 0x000fce00078e000e */
[----:B------:R-:W-:Y:S05]  /*18e00*/  WARPSYNC.COLLECTIVE R15, `(.L_x_684) ;  /* 0x000000000f087348 */ /* 0x000fea0003c00000 */
[----:B------:R0:W1:Y:S02]  /*18e10*/  SHFL.IDX P6, R14, R13, R12, R11 ;  /* 0x0000000c0d0e7389 */ /* 0x00006400000c000b */
[----:B01----:R-:W-:Y:S01]  /*18e20*/  ENDCOLLECTIVE ;  /* 0x000000000000791b */ /* 0x003fe20003800000 */
.L_x_684:
[----:B------:R-:W-:Y:S01]  /*18e30*/  @!P3 IMAD.MOV.U32 R11, RZ, RZ, R3 ;  /* 0x000000ffff0bb224 */ /* 0x000fe200078e0003 */
[----:B------:R-:W-:Y:S01]  /*18e40*/  MOV R13, R20 ;  /* 0x00000014000d7202 */ /* 0x000fe20000000f00 */
[----:B------:R-:W-:-:S03]  /*18e50*/  IMAD.MOV.U32 R12, RZ, RZ, 0x3 ;  /* 0x00000003ff0c7424 */ /* 0x000fc600078e00ff */
[----:B------:R0:W-:Y:S04]  /*18e60*/  @!P3 ST.E.128 desc[UR56][R10.64], RZ ;  /* 0x000000ff0a00b985 */ /* 0x0001e8000c101d38 */
[----:B------:R1:W-:Y:S01]  /*18e70*/  @!P4 ST.E.128 desc[UR56][R8.64], RZ ;  /* 0x000000ff0800c985 */ /* 0x0003e2000c101d38 */
[----:B------:R-:W-:-:S04]  /*18e80*/  @!P2 LEA R25, P5, R29, R14, 0x1 ;  /* 0x0000000e1d19a211 */ /* 0x000fc800078a08ff */
[----:B------:R-:W-:Y:S01]  /*18e90*/  @!P2 LEA.HI.X R5, R29, R6, R28, 0x1, P5 ;  /* 0x000000061d05a211 */ /* 0x000fe200028f0c1c */
[----:B0-----:R-:W-:Y:S02]  /*18ea0*/  IMAD.MOV.U32 R11, RZ, RZ, 0x181f ;  /* 0x0000181fff0b7424 */ /* 0x001fe400078e00ff */
[----:B------:R-:W-:-:S07]  /*18eb0*/  @!P2 IMAD.MOV.U32 R4, RZ, RZ, R25 ;  /* 0x000000ffff04a224 */ /* 0x000fce00078e0019 */
[----:B-1----:R-:W-:Y:S05]  /*18ec0*/  WARPSYNC.COLLECTIVE R15, `(.L_x_685) ;  /* 0x000000000f087348 */ /* 0x002fea0003c00000 */
[----:B------:R0:W2:Y:S02]  /*18ed0*/  SHFL.IDX P6, R14, R13, R12, R11 ;  /* 0x0000000c0d0e7389 */ /* 0x0000a400000c000b */
[----:B012---:R-:W-:Y:S01]  /*18ee0*/  ENDCOLLECTIVE ;  /* 0x000000000000791b */ /* 0x007fe20003800000 */
.L_x_685:
[----:B------:R0:W-:Y:S01]  /*18ef0*/  @!P2 ST.E.128 desc[UR56][R4.64], RZ ;  /* 0x000000ff0400a985 */ /* 0x0001e2000c101d38 */
[----:B------:R-:W-:Y:S02]  /*18f00*/  IMAD.MOV.U32 R13, RZ, RZ, R7 ;  /* 0x000000ffff0d7224 */ /* 0x000fe400078e0007 */
[----:B------:R-:W-:-:S07]  /*18f10*/  IMAD.MOV.U32 R0, RZ, RZ, R14 ;  /* 0x000000ffff007224 */ /* 0x000fce00078e000e */
[----:B0-----:R-:W-:Y:S05]  /*18f20*/  WARPSYNC.COLLECTIVE R15, `(.L_x_686) ;  /* 0x000000000f087348 */ /* 0x001fea0003c00000 */
[----:B------:R1:W2:Y:S02]  /*18f30*/  SHFL.IDX P6, R14, R13, R12, R11 ;  /* 0x0000000c0d0e7389 */ /* 0x0002a400000c000b */
[----:B012---:R-:W-:Y:S01]  /*18f40*/  ENDCOLLECTIVE ;  /* 0x000000000000791b */ /* 0x007fe20003800000 */
.L_x_686:
[----:B------:R-:W-:Y:S05]  /*18f50*/  BRA `(.L_x_687) ;  /* 0xffffff9000707947 */ /* 0x000fea000383ffff */
.L_x_531:
[----:B------:R-:W0:Y:S01]  /*18f60*/  S2R R6, SR_TID.X ;  /* 0x0000000000067919 */ /* 0x000e220000002100 */
[----:B------:R-:W-:Y:S01]  /*18f70*/  BSSY B1, `(.L_x_688) ;  /* 0x000000a000017945 */ /* 0x000fe20003800000 */
[----:B------:R-:W-:Y:S01]  /*18f80*/  IMAD.MOV.U32 R12, RZ, RZ, RZ ;  /* 0x000000ffff0c7224 */ /* 0x000fe200078e00ff */
[----:B------:R-:W-:Y:S01]  /*18f90*/  MOV R11, 0x1f ;  /* 0x0000001f000b7802 */ /* 0x000fe20000000f00 */
[----:B------:R-:W-:Y:S01]  /*18fa0*/  IMAD.MOV.U32 R15, RZ, RZ, -0x1 ;  /* 0xffffffffff0f7424 */ /* 0x000fe200078e00ff */
[----:B0-----:R-:W-:-:S04]  /*18fb0*/  SHF.R.U32.HI R6, RZ, 0x5, R6 ;  /* 0x00000005ff067819 */ /* 0x001fc80000011606 */
[----:B------:R-:W-:-:S05]  /*18fc0*/  LOP3.LUT R6, R6, 0x3, RZ, 0xc0, !PT ;  /* 0x0000000306067812 */ /* 0x000fca00078ec0ff */
[----:B------:R-:W-:-:S07]  /*18fd0*/  IMAD.MOV.U32 R13, RZ, RZ, R6 ;  /* 0x000000ffff0d7224 */ /* 0x000fce00078e0006 */
[----:B------:R-:W-:Y:S05]  /*18fe0*/  WARPSYNC.COLLECTIVE R15, `(.L_x_689) ;  /* 0x000000000f087348 */ /* 0x000fea0003c00000 */
[----:B------:R0:W1:Y:S02]  /*18ff0*/  SHFL.IDX P6, R14, R13, R12, R11 ;  /* 0x0000000c0d0e7389 */ /* 0x00006400000c000b */
[----:B01----:R-:W-:Y:S01]  /*19000*/  ENDCOLLECTIVE ;  /* 0x000000000000791b */ /* 0x003fe20003800000 */
.L_x_689:
[----:B------:R-:W-:Y:S05]  /*19010*/  BSYNC B1 ;  /* 0x0000000000017941 */ /* 0x000fea0003800000 */
.L_x_688:
[----:B------:R-:W-:Y:S05]  /*19020*/  BRA `(.L_x_690) ;  /* 0xffffffa000e47947 */ /* 0x000fea000383ffff */
.L_x_533:
[----:B------:R-:W-:Y:S01]  /*19030*/  BSSY B1, `(.L_x_691) ;  /* 0x0000006000017945 */ /* 0x000fe20003800000 */
[----:B------:R-:W-:-:S07]  /*19040*/  IMAD.MOV.U32 R15, RZ, RZ, -0x1 ;  /* 0xffffffffff0f7424 */ /* 0x000fce00078e00ff */
[----:B0-----:R-:W-:Y:S05]  /*19050*/  WARPSYNC.COLLECTIVE R15, `(.L_x_692) ;  /* 0x000000000f0c7348 */ /* 0x001fea0003c00000 */
[----:B------:R-:W-:Y:S02]  /*19060*/  ELECT P6, UR62, PT ;  /* 0x00000000003e782f */ /* 0x000fe400038c0000 */
[----:B------:R-:W-:Y:S01]  /*19070*/  MOV R14, UR62 ;  /* 0x0000003e000e7c02 */ /* 0x000fe20008000f00 */
[----:B0-----:R-:W-:Y:S10]  /*19080*/  ENDCOLLECTIVE ;  /* 0x000000000000791b */ /* 0x001ff40003800000 */
.L_x_692:
[----:B------:R-:W-:Y:S05]  /*19090*/  BSYNC B1 ;  /* 0x0000000000017941 */ /* 0x000fea0003800000 */
.L_x_691:
[----:B------:R-:W-:Y:S05]  /*190a0*/  BRA `(.L_x_532) ;  /* 0xffffffa000dc7947 */ /* 0x000fea000383ffff */
.L_x_535:
[----:B0-----:R0:W1:Y:S02]  /*190b0*/  SYNCS.PHASECHK.TRANS64.TRYWAIT P0, [R22+URZ+0x30820], R5 ;  /* 0x03082005160075a7 */ /* 0x001064000800017f */
[----:B-1----:R-:W-:Y:S05]  /*190c0*/  @!P0 NANOSLEEP.SYNCS 0x989680 ;  /* 0x009896800000895d */ /* 0x002fea0003900000 */
[----:B------:R-:W1:Y:S02]  /*190d0*/  @!P0 SYNCS.PHASECHK.TRANS64 P0, [R22+URZ+0x30820], R5 ;  /* 0x03082005160085a7 */ /* 0x000e64000800007f */
[----:B-1----:R-:W-:Y:S05]  /*190e0*/  @!P0 BRA `(.L_x_535) ;  /* 0xfffffffc00f08947 */ /* 0x002fea000383ffff */
[----:B------:R-:W-:Y:S05]  /*190f0*/  BRA `(.L_x_693) ;  /* 0xffffffa000ec7947 */ /* 0x000fea000383ffff */
.L_x_539:
[----:B0-----:R0:W1:Y:S02]  /*19100*/  SYNCS.PHASECHK.TRANS64.TRYWAIT P0, [R6+URZ+0x308a0], R5 ;  /* 0x0308a005060075a7 */ /* 0x001064000800017f */
[----:B-1----:R-:W-:Y:S05]  /*19110*/  @!P0 NANOSLEEP.SYNCS 0x989680 ;  /* 0x009896800000895d */ /* 0x002fea0003900000 */
[----:B------:R-:W1:Y:S02]  /*19120*/  @!P0 SYNCS.PHASECHK.TRANS64 P0, [R6+URZ+0x308a0], R5 ;  /* 0x0308a005060085a7 */ /* 0x000e64000800007f */
[----:B-1----:R-:W-:Y:S05]  /*19130*/  @!P0 BRA `(.L_x_539) ;  /* 0xfffffffc00f08947 */ /* 0x002fea000383ffff */
[----:B------:R-:W-:Y:S05]  /*19140*/  BRA `(.L_x_694) ;  /* 0xffffffa400087947 */ /* 0x000fea000383ffff */
.L_x_544:
[----:B-1----:R1:W2:Y:S02]  /*19150*/  SYNCS.PHASECHK.TRANS64.TRYWAIT P0, [R6+URZ+0x308c0], R5 ;  /* 0x0308c005060075a7 */ /* 0x0022a4000800017f */
[----:B--2---:R-:W-:Y:S05]  /*19160*/  @!P0 NANOSLEEP.SYNCS 0x989680 ;  /* 0x009896800000895d */ /* 0x004fea0003900000 */
[----:B------:R-:W2:Y:S02]  /*19170*/  @!P0 SYNCS.PHASECHK.TRANS64 P0, [R6+URZ+0x308c0], R5 ;  /* 0x0308c005060085a7 */ /* 0x000ea4000800007f */
[----:B--2---:R-:W-:Y:S05]  /*19180*/  @!P0 BRA `(.L_x_544) ;  /* 0xfffffffc00f08947 */ /* 0x004fea000383ffff */
[----:B------:R-:W-:Y:S05]  /*19190*/  BRA `(.L_x_695) ;  /* 0xffffffa400847947 */ /* 0x000fea000383ffff */
.L_x_551:
[----:B-1----:R1:W2:Y:S02]  /*191a0*/  SYNCS.PHASECHK.TRANS64.TRYWAIT P1, [R5+URZ+0x308a0], R6 ;  /* 0x0308a006050075a7 */ /* 0x0022a4000802017f */
[----:B--2---:R-:W-:Y:S05]  /*191b0*/  @!P1 NANOSLEEP.SYNCS 0x989680 ;  /* 0x009896800000995d */ /* 0x004fea0003900000 */
[----:B------:R-:W2:Y:S02]  /*191c0*/  @!P1 SYNCS.PHASECHK.TRANS64 P1, [R5+URZ+0x308a0], R6 ;  /* 0x0308a006050095a7 */ /* 0x000ea4000802007f */
[----:B--2---:R-:W-:Y:S05]  /*191d0*/  @!P1 BRA `(.L_x_551) ;  /* 0xfffffffc00f09947 */ /* 0x004fea000383ffff */
[----:B------:R-:W-:Y:S05]  /*191e0*/  BRA `(.L_x_696) ;  /* 0xffffffa8004c7947 */ /* 0x000fea000383ffff */
.L_x_556:
[----:B0-----:R0:W2:Y:S02]  /*191f0*/  SYNCS.PHASECHK.TRANS64.TRYWAIT P1, [R5+URZ+0x308c0], R6 ;  /* 0x0308c006050075a7 */ /* 0x0010a4000802017f */
[----:B--2---:R-:W-:Y:S05]  /*19200*/  @!P1 NANOSLEEP.SYNCS 0x989680 ;  /* 0x009896800000995d */ /* 0x004fea0003900000 */
[----:B------:R-:W2:Y:S02]  /*19210*/  @!P1 SYNCS.PHASECHK.TRANS64 P1, [R5+URZ+0x308c0], R6 ;  /* 0x0308c006050095a7 */ /* 0x000ea4000802007f */
[----:B--2---:R-:W-:Y:S05]  /*19220*/  @!P1 BRA `(.L_x_556) ;  /* 0xfffffffc00f09947 */ /* 0x004fea000383ffff */
[----:B------:R-:W-:Y:S05]  /*19230*/  BRA `(.L_x_697) ;  /* 0xffffffa800c47947 */ /* 0x000fea000383ffff */
.L_x_569:
[----:B------:R-:W2:Y:S01]  /*19240*/  S2R R20, SR_TID.X ;  /* 0x0000000000147919 */ /* 0x000ea20000002100 */
[----:B------:R-:W-:Y:S01]  /*19250*/  BSSY B0, `(.L_x_698) ;  /* 0x000000a000007945 */ /* 0x000fe20003800000 */
[----:B------:R-:W-:Y:S02]  /*19260*/  IMAD.MOV.U32 R12, RZ, RZ, RZ ;  /* 0x000000ffff0c7224 */ /* 0x000fe400078e00ff */
[----:B------:R-:W-:Y:S02]  /*19270*/  IMAD.MOV.U32 R11, RZ, RZ, 0x1f ;  /* 0x0000001fff0b7424 */ /* 0x000fe400078e00ff */
[----:B------:R-:W-:Y:S01]  /*19280*/  IMAD.MOV.U32 R15, RZ, RZ, -0x1 ;  /* 0xffffffffff0f7424 */ /* 0x000fe200078e00ff */
[----:B--2---:R-:W-:-:S04]  /*19290*/  SHF.R.U32.HI R20, RZ, 0x5, R20 ;  /* 0x00000005ff147819 */ /* 0x004fc80000011614 */
[----:B------:R-:W-:-:S05]  /*192a0*/  LOP3.LUT R20, R20, 0x3, RZ, 0xc0, !PT ;  /* 0x0000000314147812 */ /* 0x000fca00078ec0ff */
[----:B------:R-:W-:-:S07]  /*192b0*/  IMAD.MOV.U32 R13, RZ, RZ, R20 ;  /* 0x000000ffff0d7224 */ /* 0x000fce00078e0014 */
[----:B01----:R-:W-:Y:S05]  /*192c0*/  WARPSYNC.COLLECTIVE R15, `(.L_x_699) ;  /* 0x000000000f087348 */ /* 0x003fea0003c00000 */
[----:B------:R2:W3:Y:S02]  /*192d0*/  SHFL.IDX P6, R14, R13, R12, R11 ;  /* 0x0000000c0d0e7389 */ /* 0x0004e400000c000b */
[----:B0123--:R-:W-:Y:S01]  /*192e0*/  ENDCOLLECTIVE ;  /* 0x000000000000791b */ /* 0x00ffe20003800000 */
.L_x_699:
[----:B------:R-:W-:Y:S05]  /*192f0*/  BSYNC B0 ;  /* 0x0000000000007941 */ /* 0x000fea0003800000 */
.L_x_698:
[----:B------:R-:W-:Y:S05]  /*19300*/  BRA `(.L_x_700) ;  /* 0xffffffb000dc7947 */ /* 0x000fea000383ffff */
.L_x_571:
[----:B------:R-:W-:Y:S01]  /*19310*/  BSSY B0, `(.L_x_701) ;  /* 0x0000006000007945 */ /* 0x000fe20003800000 */
[----:B------:R-:W-:-:S07]  /*19320*/  IMAD.MOV.U32 R15, RZ, RZ, -0x1 ;  /* 0xffffffffff0f7424 */ /* 0x000fce00078e00ff */
[----:B012---:R-:W-:Y:S05]  /*19330*/  WARPSYNC.COLLECTIVE R15, `(.L_x_702) ;  /* 0x000000000f0c7348 */ /* 0x007fea0003c00000 */
[----:B------:R-:W-:Y:S02]  /*19340*/  ELECT P6, UR62, PT ;  /* 0x00000000003e782f */ /* 0x000fe400038c0000 */
[----:B------:R-:W-:Y:S01]  /*19350*/  MOV R14, UR62 ;  /* 0x0000003e000e7c02 */ /* 0x000fe20008000f00 */
[----:B012---:R-:W-:Y:S10]  /*19360*/  ENDCOLLECTIVE ;  /* 0x000000000000791b */ /* 0x007ff40003800000 */
.L_x_702:
[----:B------:R-:W-:Y:S05]  /*19370*/  BSYNC B0 ;  /* 0x0000000000007941 */ /* 0x000fea0003800000 */
.L_x_701:
[----:B------:R-:W-:Y:S05]  /*19380*/  BRA `(.L_x_703) ;  /* 0xffffffb000e47947 */ /* 0x000fea000383ffff */
.L_x_573:
[----:B--2---:R2:W3:Y:S02]  /*19390*/  SYNCS.PHASECHK.TRANS64.TRYWAIT P0, [R0+URZ+0x30840], R2 ;  /* 0x03084002000075a7 */ /* 0x0044e4000800017f */
[----:B---3--:R-:W-:Y:S05]  /*193a0*/  @!P0 NANOSLEEP.SYNCS 0x989680 ;  /* 0x009896800000895d */ /* 0x008fea0003900000 */
[----:B------:R-:W3:Y:S02]  /*193b0*/  @!P0 SYNCS.PHASECHK.TRANS64 P0, [R0+URZ+0x30840], R2 ;  /* 0x03084002000085a7 */ /* 0x000ee4000800007f */
[----:B---3--:R-:W-:Y:S05]  /*193c0*/  @!P0 BRA `(.L_x_573) ;  /* 0xfffffffc00f08947 */ /* 0x008fea000383ffff */
[----:B------:R-:W-:Y:S05]  /*193d0*/  BRA `(.L_x_704) ;  /* 0xffffffb4003c7947 */ /* 0x000fea000383ffff */
.L_x_577:
[----:B------:R-:W2:Y:S01]  /*193e0*/  LDL.LU R11, [R1+0x38] ;  /* 0x00003800010b7983 */ /* 0x000ea20000300800 */
[----:B------:R-:W-:Y:S01]  /*193f0*/  MOV R13, R4 ;  /* 0x00000004000d7202 */ /* 0x000fe20000000f00 */
[----:B------:R-:W-:Y:S02]  /*19400*/  IMAD.MOV.U32 R12, RZ, RZ, RZ ;  /* 0x000000ffff0c7224 */ /* 0x000fe400078e00ff */
[----:B------:R-:W-:Y:S02]  /*19410*/  IMAD.MOV.U32 R15, RZ, RZ, -0x1 ;  /* 0xffffffffff0f7424 */ /* 0x000fe400078e00ff */
[----:B------:R-:W-:-:S05]  /*19420*/  IMAD R17, R17, 0xc0, R21 ;  /* 0x000000c011117824 */ /* 0x000fca00078e0215 */
[----:B------:R-:W-:Y:S01]  /*19430*/  IADD3 R8, R17, 0x10, RZ ;  /* 0x0000001011087810 */ /* 0x000fe20007ffe0ff */
[----:B--2---:R-:W-:Y:S02]  /*19440*/  IMAD R3, R11, R9, RZ ;  /* 0x000000090b037224 */ /* 0x004fe400078e02ff */
[----:B------:R-:W-:-:S03]  /*19450*/  IMAD.MOV.U32 R11, RZ, RZ, 0x181f ;  /* 0x0000181fff0b7424 */ /* 0x000fc600078e00ff */
[----:B------:R-:W-:-:S13]  /*19460*/  ISETP.GE.AND P1, PT, R17, R3, PT ;  /* 0x000000031100720c */ /* 0x000fda0003f26270 */
[----:B-----5:R-:W-:Y:S05]  /*19470*/  WARPSYNC.COLLECTIVE R15, `(.L_x_705) ;  /* 0x000000000f087348 */ /* 0x020fea0003c00000 */
[----:B------:R0:W1:Y:S02]  /*19480*/  SHFL.IDX P6, R14, R13, R12, R11 ;  /* 0x0000000c0d0e7389 */ /* 0x00006400000c000b */
[----:B01---5:R-:W-:Y:S01]  /*19490*/  ENDCOLLECTIVE ;  /* 0x000000000000791b */ /* 0x023fe20003800000 */
.L_x_705:
[----:B------:R-:W-:Y:S02]  /*194a0*/  IMAD.MOV.U32 R13, RZ, RZ, R0 ;  /* 0x000000ffff0d7224 */ /* 0x000fe400078e0000 */
[----:B------:R-:W-:-:S07]  /*194b0*/  IMAD.MOV.U32 R6, RZ, RZ, R14 ;  /* 0x000000ffff067224 */ /* 0x000fce00078e000e */
[----:B------:R-:W-:Y:S05]  /*194c0*/  WARPSYNC.COLLECTIVE R15, `(.L_x_706) ;  /* 0x000000000f087348 */ /* 0x000fea0003c00000 */
[----:B------:R0:W1:Y:S02]  /*194d0*/  SHFL.IDX P6, R14, R13, R12, R11 ;  /* 0x0000000c0d0e7389 */ /* 0x00006400000c000b */
[----:B01----:R-:W-:Y:S01]  /*194e0*/  ENDCOLLECTIVE ;  /* 0x000000000000791b */ /* 0x003fe20003800000 */
.L_x_706:
[----:B------:R-:W-:Y:S02]  /*194f0*/  IMAD.MOV.U32 R13, RZ, RZ, R4 ;  /* 0x000000ffff0d7224 */ /* 0x000fe400078e0004 */
[----:B------:R-:W-:Y:S02]  /*19500*/  IMAD.MOV.U32 R12, RZ, RZ, 0x1 ;  /* 0x00000001ff0c7424 */ /* 0x000fe400078e00ff */
[----:B------:R-:W-:-:S07]  /*19510*/  IMAD.MOV.U32 R7, RZ, RZ, R14 ;  /* 0x000000ffff077224 */ /* 0x000fce00078e000e */
[----:B------:R-:W-:Y:S05]  /*19520*/  WARPSYNC.COLLECTIVE R15, `(.L_x_707) ;  /* 0x000000000f087348 */ /* 0x000fea0003c00000 */
[----:B------:R0:W1:Y:S02]  /*19530*/  SHFL.IDX P6, R14, R13, R12, R11 ;  /* 0x0000000c0d0e7389 */ /* 0x00006400000c000b */
[----:B01----:R-:W-:Y:S01]  /*19540*/  ENDCOLLECTIVE ;  /* 0x000000000000791b */ /* 0x003fe20003800000 */
.L_x_707:
        /* <DEDUP_REMOVED lines=15> */
.L_x_708:
[----:B------:R-:W-:Y:S01]  /*19640*/  MOV R13, R4 ;  /* 0x00000004000d7202 */ /* 0x000fe20000000f00 */
[----:B------:R-:W-:Y:S02]  /*19650*/  IMAD.MOV.U32 R12, RZ, RZ, 0x2 ;  /* 0x00000002ff0c7424 */ /* 0x000fe400078e00ff */
[----:B------:R-:W-:-:S07]  /*19660*/  IMAD.MOV.U32 R7, RZ, RZ, R14 ;  /* 0x000000ffff077224 */ /* 0x000fce00078e000e */
[----:B------:R-:W-:Y:S05]  /*19670*/  WARPSYNC.COLLECTIVE R15, `(.L_x_709) ;  /* 0x000000000f087348 */ /* 0x000fea0003c00000 */
[----:B------:R0:W1:Y:S02]  /*19680*/  SHFL.IDX P6, R14, R13, R12, R11 ;  /* 0x0000000c0d0e7389 */ /* 0x00006400000c000b */
[----:B01----:R-:W-:Y:S01]  /*19690*/  ENDCOLLECTIVE ;  /* 0x000000000000791b */ /* 0x003fe20003800000 */
.L_x_709:
        /* <DEDUP_REMOVED lines=16> */
.L_x_710:
[----:B------:R-:W-:Y:S01]  /*197a0*/  IMAD.MOV.U32 R13, RZ, RZ, R4 ;  /* 0x000000ffff0d7224 */ /* 0x000fe200078e0004 */
[----:B------:R-:W-:Y:S01]  /*197b0*/  MOV R12, 0x3 ;  /* 0x00000003000c7802 */ /* 0x000fe20000000f00 */
[----:B------:R-:W-:-:S07]  /*197c0*/  IMAD.MOV.U32 R7, RZ, RZ, R14 ;  /* 0x000000ffff077224 */ /* 0x000fce00078e000e */
[----:B------:R-:W-:Y:S05]  /*197d0*/  WARPSYNC.COLLECTIVE R15, `(.L_x_711) ;  /* 0x000000000f087348 */ /* 0x000fea0003c00000 */
[----:B------:R0:W1:Y:S02]  /*197e0*/  SHFL.IDX P6, R14, R13, R12, R11 ;  /* 0x0000000c0d0e7389 */ /* 0x00006400000c000b */
[----:B01----:R-:W-:Y:S01]  /*197f0*/  ENDCOLLECTIVE ;  /* 0x000000000000791b */ /* 0x003fe20003800000 */
.L_x_711:
        /* <DEDUP_REMOVED lines=16> */
.L_x_712:
[----:B------:R-:W-:Y:S02]  /*19900*/  IMAD.MOV.U32 R13, RZ, RZ, R4 ;  /* 0x000000ffff0d7224 */ /* 0x000fe400078e0004 */
[----:B------:R-:W-:Y:S02]  /*19910*/  IMAD.MOV.U32 R12, RZ, RZ, 0x4 ;  /* 0x00000004ff0c7424 */ /* 0x000fe400078e00ff */
[----:B------:R-:W-:-:S07]  /*19920*/  IMAD.MOV.U32 R7, RZ, RZ, R14 ;  /* 0x000000ffff077224 */ /* 0x000fce00078e000e */
[----:B------:R-:W-:Y:S05]  /*19930*/  WARPSYNC.COLLECTIVE R15, `(.L_x_713) ;  /* 0x000000000f087348 */ /* 0x000fea0003c00000 */
[----:B------:R0:W1:Y:S02]  /*19940*/  SHFL.IDX P6, R14, R13, R12, R11 ;  /* 0x0000000c0d0e7389 */ /* 0x00006400000c000b */
[----:B01----:R-:W-:Y:S01]  /*19950*/  ENDCOLLECTIVE ;  /* 0x000000000000791b */ /* 0x003fe20003800000 */
.L_x_713:
        /* <DEDUP_REMOVED lines=16> */
.L_x_714:
[----:B------:R-:W-:Y:S02]  /*19a60*/  IMAD.MOV.U32 R13, RZ, RZ, R4 ;  /* 0x000000ffff0d7224 */ /* 0x000fe400078e0004 */
[----:B------:R-:W-:Y:S02]  /*19a70*/  IMAD.MOV.U32 R12, RZ, RZ, 0x5 ;  /* 0x00000005ff0c7424 */ /* 0x000fe400078e00ff */
[----:B------:R-:W-:-:S07]  /*19a80*/  IMAD.MOV.U32 R7, RZ, RZ, R14 ;  /* 0x000000ffff077224 */ /* 0x000fce00078e000e */
[----:B------:R-:W-:Y:S05]  /*19a90*/  WARPSYNC.COLLECTIVE R15, `(.L_x_715) ;  /* 0x000000000f087348 */ /* 0x000fea0003c00000 */
[----:B------:R0:W1:Y:S02]  /*19aa0*/  SHFL.IDX P6, R14, R13, R12, R11 ;  /* 0x0000000c0d0e7389 */ /* 0x00006400000c000b */
[----:B01----:R-:W-:Y:S01]  /*19ab0*/  ENDCOLLECTIVE ;  /* 0x000000000000791b */ /* 0x003fe20003800000 */
.L_x_715:
[----:B------:R-:W-:-:S05]  /*19ac0*/  @!P1 LEA R7, P2, R20, R7, 0x1 ;  /* 0x0000000714079211 */ /* 0x000fca00078408ff */
[----:B------:R-:W-:-:S05]  /*19ad0*/  @!P1 IMAD.X R6, RZ, RZ, R6, P2 ;  /* 0x000000ffff069224 */ /* 0x000fca00010e0606 */
        /* <DEDUP_REMOVED lines=14> */
.L_x_716:
[----:B------:R-:W-:Y:S02]  /*19bc0*/  IMAD.MOV.U32 R13, RZ, RZ, R4 ;  /* 0x000000ffff0d7224 */ /* 0x000fe400078e0004 */
[----:B------:R-:W-:Y:S02]  /*19bd0*/  IMAD.MOV.U32 R12, RZ, RZ, 0x6 ;  /* 0x00000006ff0c7424 */ /* 0x000fe400078e00ff */
[----:B------:R-:W-:-:S07]  /*19be0*/  IMAD.MOV.U32 R7, RZ, RZ, R14 ;  /* 0x000000ffff077224 */ /* 0x000fce00078e000e */
[----:B------:R-:W-:Y:S05]  /*19bf0*/  WARPSYNC.COLLECTIVE R15, `(.L_x_717) ;  /* 0x000000000f087348 */ /* 0x000fea0003c00000 */
[----:B------:R0:W1:Y:S02]  /*19c00*/  SHFL.IDX P6, R14, R13, R12, R11 ;  /* 0x0000000c0d0e7389 */ /* 0x00006400000c000b */
[----:B01----:R-:W-:Y:S01]  /*19c10*/  ENDCOLLECTIVE ;  /* 0x000000000000791b */ /* 0x003fe20003800000 */
.L_x_717:
        /* <DEDUP_REMOVED lines=16> */
.L_x_718:
[----:B------:R-:W-:Y:S02]  /*19d20*/  IMAD.MOV.U32 R13, RZ, RZ, R4 ;  /* 0x000000ffff0d7224 */ /* 0x000fe400078e0004 */
[----:B------:R-:W-:Y:S01]  /*19d30*/  IMAD.MOV.U32 R12, RZ, RZ, 0x7 ;  /* 0x00000007ff0c7424 */ /* 0x000fe200078e00ff */
[----:B------:R-:W-:-:S07]  /*19d40*/  MOV R7, R14 ;  /* 0x0000000e00077202 */ /* 0x000fce0000000f00 */
[----:B------:R-:W-:Y:S05]  /*19d50*/  WARPSYNC.COLLECTIVE R15, `(.L_x_719) ;  /* 0x000000000f087348 */ /* 0x000fea0003c00000 */
[----:B------:R0:W1:Y:S02]  /*19d60*/  SHFL.IDX P6, R14, R13, R12, R11 ;  /* 0x0000000c0d0e7389 */ /* 0x00006400000c000b */
[----:B01----:R-:W-:Y:S01]  /*19d70*/  ENDCOLLECTIVE ;  /* 0x000000000000791b */ /* 0x003fe20003800000 */
.L_x_719:
[----:B------:R-:W-:-:S05]  /*19d80*/  @!P1 LEA R7, P2, R20, R7, 0x1 ;  /* 0x0000000714079211 */ /* 0x000fca00078408ff */
[----:B------:R-:W-:-:S05]  /*19d90*/  @!P1 IMAD.X R6, RZ, RZ, R6, P2 ;  /* 0x000000ffff069224 */ /* 0x000fca00010e0606 */
        /* <DEDUP_REMOVED lines=15> */
.L_x_720:
[----:B------:R-:W-:Y:S01]  /*19e90*/  ISETP.GE.AND P2, PT, R0, R3, PT ;  /* 0x000000030000720c */ /* 0x000fe20003f46270 */
[----:B------:R-:W-:Y:S02]  /*19ea0*/  IMAD.MOV.U32 R13, RZ, RZ, R2 ;  /* 0x000000ffff0d7224 */ /* 0x000fe400078e0002 */
[----:B------:R-:W-:Y:S02]  /*19eb0*/  IMAD.MOV.U32 R12, RZ, RZ, RZ ;  /* 0x000000ffff0c7224 */ /* 0x000fe400078e00ff */
[----:B------:R-:W-:-:S08]  /*19ec0*/  IMAD.MOV.U32 R6, RZ, RZ, R14 ;  /* 0x000000ffff067224 */ /* 0x000fd000078e000e */
[----:B------:R-:W-:Y:S05]  /*19ed0*/  WARPSYNC.COLLECTIVE R15, `(.L_x_721) ;  /* 0x000000000f087348 */ /* 0x000fea0003c00000 */
[----:B------:R0:W1:Y:S02]  /*19ee0*/  SHFL.IDX P6, R14, R13, R12, R11 ;  /* 0x0000000c0d0e7389 */ /* 0x00006400000c000b */
[----:B01----:R-:W-:Y:S01]  /*19ef0*/  ENDCOLLECTIVE ;  /* 0x000000000000791b */ /* 0x003fe20003800000 */
.L_x_721:
[----:B------:R-:W-:-:S04]  /*19f00*/  @!P1 LEA R6, P3, R20, R6, 0x1 ;  /* 0x0000000614069211 */ /* 0x000fc800078608ff */
[----:B------:R-:W-:-:S05]  /*19f10*/  @!P1 IADD3.X R4, RZ, R4, RZ, P3, !PT ;  /* 0x00000004ff049210 */ /* 0x000fca0001ffe4ff */
[----:B------:R-:W-:Y:S02]  /*19f20*/  @!P1 IMAD.MOV.U32 R7, RZ, RZ, R4 ;  /* 0x000000ffff079224 */ /* 0x000fe400078e0004 */
[----:B------:R-:W-:Y:S02]  /*19f30*/  IMAD.MOV.U32 R13, RZ, RZ, R5 ;  /* 0x000000ffff0d7224 */ /* 0x000fe400078e0005 */
[----:B------:R-:W-:Y:S01]  /*19f40*/  VIADD R4, R17, 0xa0 ;  /* 0x000000a011047836 */ /* 0x000fe20000000000 */
        /* <DEDUP_REMOVED lines=8> */
.L_x_722:
[----:B------:R-:W-:Y:S02]  /*19fd0*/  IMAD.MOV.U32 R13, RZ, RZ, R2 ;  /* 0x000000ffff0d7224 */ /* 0x000fe400078e0002 */
[----:B------:R-:W-:Y:S02]  /*19fe0*/  IMAD.MOV.U32 R12, RZ, RZ, 0x1 ;  /* 0x00000001ff0c7424 */ /* 0x000fe400078e00ff */
[----:B------:R-:W-:-:S07]  /*19ff0*/  IMAD.MOV.U32 R8, RZ, RZ, R14 ;  /* 0x000000ffff087224 */ /* 0x000fce00078e000e */
[----:B------:R-:W-:Y:S05]  /*1a000*/  WARPSYNC.COLLECTIVE R15, `(.L_x_723) ;  /* 0x000000000f087348 */ /* 0x000fea0003c00000 */
[----:B------:R0:W1:Y:S02]  /*1a010*/  SHFL.IDX P6, R14, R13, R12, R11 ;  /* 0x0000000c0d0e7389 */ /* 0x00006400000c000b */
[----:B01----:R-:W-:Y:S01]  /*1a020*/  ENDCOLLECTIVE ;  /* 0x000000000000791b */ /* 0x003fe20003800000 */
.L_x_723:
        /* <DEDUP_REMOVED lines=9> */
[----:B------:R-:W-:Y:S01]  /*1a0c0*/  ISETP.GE.AND P1, PT, R0, R3, PT ;  /* 0x000000030000720c */ /* 0x000fe20003f26270 */
[----:B------:R-:W-:-:S12]  /*1a0d0*/  IMAD.MOV.U32 R0, RZ, RZ, R14 ;  /* 0x000000ffff007224 */ /* 0x000fd800078e000e */
[----:B0-----:R-:W-:Y:S05]  /*1a0e0*/  WARPSYNC.COLLECTIVE R15, `(.L_x_724) ;  /* 0x000000000f087348 */ /* 0x001fea0003c00000 */
[----:B------:R1:W2:Y:S02]  /*1a0f0*/  SHFL.IDX P6, R14, R13, R12, R11 ;  /* 0x0000000c0d0e7389 */ /* 0x0002a400000c000b */
[----:B012---:R-:W-:Y:S01]  /*1a100*/  ENDCOLLECTIVE ;  /* 0x000000000000791b */ /* 0x007fe20003800000 */
.L_x_724:
[----:B------:R-:W-:Y:S02]  /*1a110*/  IMAD.MOV.U32 R13, RZ, RZ, R2 ;  /* 0x000000ffff0d7224 */ /* 0x000fe400078e0002 */
[----:B------:R-:W-:Y:S02]  /*1a120*/  IMAD.MOV.U32 R12, RZ, RZ, 0x2 ;  /* 0x00000002ff0c7424 */ /* 0x000fe400078e00ff */
[----:B------:R-:W-:-:S07]  /*1a130*/  IMAD.MOV.U32 R6, RZ, RZ, R14 ;  /* 0x000000ffff067224 */ /* 0x000fce00078e000e */
[----:B------:R-:W-:Y:S05]  /*1a140*/  WARPSYNC.COLLECTIVE R15, `(.L_x_725) ;  /* 0x000000000f087348 */ /* 0x000fea0003c00000 */
[----:B------:R0:W1:Y:S02]  /*1a150*/  SHFL.IDX P6, R14, R13, R12, R11 ;  /* 0x0000000c0d0e7389 */ /* 0x00006400000c000b */
[----:B01----:R-:W-:Y:S01]  /*1a160*/  ENDCOLLECTIVE ;  /* 0x000000000000791b */ /* 0x003fe20003800000 */
.L_x_725:
[----:B------:R-:W-:-:S04]  /*1a170*/  @!P1 LEA R6, P2, R20, R6, 0x1 ;  /* 0x0000000614069211 */ /* 0x000fc800078408ff */
[----:B------:R-:W-:-:S05]  /*1a180*/  @!P1 IADD3.X R0, RZ, R0, RZ, P2, !PT ;  /* 0x00000000ff009210 */ /* 0x000fca00017fe4ff */
        /* <DEDUP_REMOVED lines=11> */
.L_x_726:
[----:B------:R-:W-:Y:S02]  /*1a240*/  IMAD.MOV.U32 R13, RZ, RZ, R2 ;  /* 0x000000ffff0d7224 */ /* 0x000fe400078e0002 */
[----:B------:R-:W-:Y:S02]  /*1a250*/  IMAD.MOV.U32 R12, RZ, RZ, 0x3 ;  /* 0x00000003ff0c7424 */ /* 0x000fe400078e00ff */
[----:B------:R-:W-:-:S07]  /*1a260*/  IMAD.MOV.U32 R6, RZ, RZ, R14 ;  /* 0x000000ffff067224 */ /* 0x000fce00078e000e */
[----:B------:R-:W-:Y:S05]  /*1a270*/  WARPSYNC.COLLECTIVE R15, `(.L_x_727) ;  /* 0x000000000f087348 */ /* 0x000fea0003c00000 */
[----:B------:R0:W1:Y:S02]  /*1a280*/  SHFL.IDX P6, R14, R13, R12, R11 ;  /* 0x0000000c0d0e7389 */ /* 0x00006400000c000b */
[----:B01----:R-:W-:Y:S01]  /*1a290*/  ENDCOLLECTIVE ;  /* 0x000000000000791b */ /* 0x003fe20003800000 */
.L_x_727:
        /* <DEDUP_REMOVED lines=12> */
.L_x_728:
[----:B------:R-:W-:Y:S01]  /*1a360*/  IMAD.MOV.U32 R2, RZ, RZ, R14 ;  /* 0x000000ffff027224 */ /* 0x000fe200078e000e */
[----:B------:R-:W-:Y:S06]  /*1a370*/  BRA `(.L_x_729) ;  /* 0xffffffb400607947 */ /* 0x000fec000383ffff */
.L_x_580:
[----:B0-----:R0:W1:Y:S02]  /*1a380*/  SYNCS.PHASECHK.TRANS64.TRYWAIT P0, [R22+URZ+0x30820], R3 ;  /* 0x03082003160075a7 */ /* 0x001064000800017f */
[----:B-1----:R-:W-:Y:S05]  /*1a390*/  @!P0 NANOSLEEP.SYNCS 0x989680 ;  /* 0x009896800000895d */ /* 0x002fea0003900000 */
[----:B------:R-:W1:Y:S02]  /*1a3a0*/  @!P0 SYNCS.PHASECHK.TRANS64 P0, [R22+URZ+0x30820], R3 ;  /* 0x03082003160085a7 */ /* 0x000e64000800007f */
[----:B-1----:R-:W-:Y:S05]  /*1a3b0*/  @!P0 BRA `(.L_x_580) ;  /* 0xfffffffc00f08947 */ /* 0x002fea000383ffff */
[----:B------:R-:W-:Y:S05]  /*1a3c0*/  BRA `(.L_x_730) ;  /* 0xffffffb400c87947 */ /* 0x000fea000383ffff */
.L_x_589:
[----:B0-----:R0:W2:Y:S02]  /*1a3d0*/  SYNCS.PHASECHK.TRANS64.TRYWAIT P0, [R2+URZ+0x30840], R3 ;  /* 0x03084003020075a7 */ /* 0x0010a4000800017f */
[----:B--2---:R-:W-:Y:S05]  /*1a3e0*/  @!P0 NANOSLEEP.SYNCS 0x989680 ;  /* 0x009896800000895d */ /* 0x004fea0003900000 */
[----:B------:R-:W2:Y:S02]  /*1a3f0*/  @!P0 SYNCS.PHASECHK.TRANS64 P0, [R2+URZ+0x30840], R3 ;  /* 0x03084003020085a7 */ /* 0x000ea4000800007f */
[----:B--2---:R-:W-:Y:S05]  /*1a400*/  @!P0 BRA `(.L_x_589) ;  /* 0xfffffffc00f08947 */ /* 0x004fea000383ffff */
[----:B------:R-:W-:Y:S05]  /*1a410*/  BRA `(.L_x_731) ;  /* 0xffffffb8007c7947 */ /* 0x000fea000383ffff */
.L_x_594:
[----:B0-----:R0:W1:Y:S02]  /*1a420*/  SYNCS.PHASECHK.TRANS64.TRYWAIT P0, [R3+URZ+0x60], R2 ;  /* 0x00006002030075a7 */ /* 0x001064000800017f */
[----:B-1----:R-:W-:Y:S05]  /*1a430*/  @!P0 NANOSLEEP.SYNCS 0x989680 ;  /* 0x009896800000895d */ /* 0x002fea0003900000 */
[----:B------:R-:W1:Y:S02]  /*1a440*/  @!P0 SYNCS.PHASECHK.TRANS64 P0, [R3+URZ+0x60], R2 ;  /* 0x00006002030085a7 */ /* 0x000e64000800007f */
[----:B-1----:R-:W-:Y:S05]  /*1a450*/  @!P0 BRA `(.L_x_594) ;  /* 0xfffffffc00f08947 */ /* 0x002fea000383ffff */
[----:B------:R-:W-:Y:S05]  /*1a460*/  BRA `(.L_x_732) ;  /* 0xffffffbc00087947 */ /* 0x000fea000383ffff */
.L_x_602:
[----:B0-----:R0:W2:Y:S02]  /*1a470*/  SYNCS.PHASECHK.TRANS64.TRYWAIT P0, [R2+URZ+0x30840], R3 ;  /* 0x03084003020075a7 */ /* 0x0010a4000800017f */
[----:B--2---:R-:W-:Y:S05]  /*1a480*/  @!P0 NANOSLEEP.SYNCS 0x989680 ;  /* 0x009896800000895d */ /* 0x004fea0003900000 */
[----:B------:R-:W2:Y:S02]  /*1a490*/  @!P0 SYNCS.PHASECHK.TRANS64 P0, [R2+URZ+0x30840], R3 ;  /* 0x03084003020085a7 */ /* 0x000ea4000800007f */
[----:B--2---:R-:W-:Y:S05]  /*1a4a0*/  @!P0 BRA `(.L_x_602) ;  /* 0xfffffffc00f08947 */ /* 0x004fea000383ffff */
[----:B------:R-:W-:Y:S05]  /*1a4b0*/  BRA `(.L_x_733) ;  /* 0xffffffc0004c7947 */ /* 0x000fea000383ffff */
.L_x_607:
[----:B0-----:R0:W1:Y:S02]  /*1a4c0*/  SYNCS.PHASECHK.TRANS64.TRYWAIT P0, [R10+URZ+0x60], R26 ;  /* 0x0000601a0a0075a7 */ /* 0x001064000800017f */
[----:B-1----:R-:W-:Y:S05]  /*1a4d0*/  @!P0 NANOSLEEP.SYNCS 0x989680 ;  /* 0x009896800000895d */ /* 0x002fea0003900000 */
[----:B------:R-:W1:Y:S02]  /*1a4e0*/  @!P0 SYNCS.PHASECHK.TRANS64 P0, [R10+URZ+0x60], R26 ;  /* 0x0000601a0a0085a7 */ /* 0x000e64000800007f */
[----:B-1----:R-:W-:Y:S05]  /*1a4f0*/  @!P0 BRA `(.L_x_607) ;  /* 0xfffffffc00f08947 */ /* 0x002fea000383ffff */
[----:B------:R-:W-:Y:S05]  /*1a500*/  BRA `(.L_x_734) ;  /* 0xffffffc000d87947 */ /* 0x000fea000383ffff */
.L_x_615:
[----:B0-----:R0:W2:Y:S02]  /*1a510*/  SYNCS.PHASECHK.TRANS64.TRYWAIT P0, [R2+URZ+0x30840], R3 ;  /* 0x03084003020075a7 */ /* 0x0010a4000800017f */
[----:B--2---:R-:W-:Y:S05]  /*1a520*/  @!P0 NANOSLEEP.SYNCS 0x989680 ;  /* 0x009896800000895d */ /* 0x004fea0003900000 */
[----:B------:R-:W2:Y:S02]  /*1a530*/  @!P0 SYNCS.PHASECHK.TRANS64 P0, [R2+URZ+0x30840], R3 ;  /* 0x03084003020085a7 */ /* 0x000ea4000800007f */
[----:B--2---:R-:W-:Y:S05]  /*1a540*/  @!P0 BRA `(.L_x_615) ;  /* 0xfffffffc00f08947 */ /* 0x004fea000383ffff */
[----:B------:R-:W-:Y:S05]  /*1a550*/  BRA `(.L_x_735) ;  /* 0xffffffc400e87947 */ /* 0x000fea000383ffff */
.L_x_620:
[----:B0-----:R0:W1:Y:S02]  /*1a560*/  SYNCS.PHASECHK.TRANS64.TRYWAIT P0, [R7+URZ+0x60], R2 ;  /* 0x00006002070075a7 */ /* 0x001064000800017f */
[----:B-1----:R-:W-:Y:S05]  /*1a570*/  @!P0 NANOSLEEP.SYNCS 0x989680 ;  /* 0x009896800000895d */ /* 0x002fea0003900000 */
[----:B------:R-:W1:Y:S02]  /*1a580*/  @!P0 SYNCS.PHASECHK.TRANS64 P0, [R7+URZ+0x60], R2 ;  /* 0x00006002070085a7 */ /* 0x000e64000800007f */
[----:B-1----:R-:W-:Y:S05]  /*1a590*/  @!P0 BRA `(.L_x_620) ;  /* 0xfffffffc00f08947 */ /* 0x002fea000383ffff */
[----:B------:R-:W-:Y:S05]  /*1a5a0*/  BRA `(.L_x_736) ;  /* 0xffffffc800787947 */ /* 0x000fea000383ffff */
.L_x_630:
[----:B0-----:R0:W1:Y:S02]  /*1a5b0*/  SYNCS.PHASECHK.TRANS64.TRYWAIT P0, [R3+URZ+0x30860], R0 ;  /* 0x03086000030075a7 */ /* 0x001064000800017f */
[----:B-1----:R-:W-:Y:S05]  /*1a5c0*/  @!P0 NANOSLEEP.SYNCS 0x989680 ;  /* 0x009896800000895d */ /* 0x002fea0003900000 */
[----:B------:R-:W1:Y:S02]  /*1a5d0*/  @!P0 SYNCS.PHASECHK.TRANS64 P0, [R3+URZ+0x30860], R0 ;  /* 0x03086000030085a7 */ /* 0x000e64000800007f */
[----:B-1----:R-:W-:Y:S05]  /*1a5e0*/  @!P0 BRA `(.L_x_630) ;  /* 0xfffffffc00f08947 */ /* 0x002fea000383ffff */
[----:B------:R-:W-:Y:S05]  /*1a5f0*/  BRA `(.L_x_737) ;  /* 0xffffffcc00747947 */ /* 0x000fea000383ffff */
.L_x_636:
[----:B------:R-:W-:Y:S01]  /*1a600*/  BSSY B0, `(.L_x_738) ;  /* 0x0000008000007945 */ /* 0x000fe20003800000 */
[----:B------:R-:W-:Y:S01]  /*1a610*/  IMAD.MOV.U32 R13, RZ, RZ, R16 ;  /* 0x000000ffff0d7224 */ /* 0x000fe200078e0010 */
[----:B------:R-:W-:Y:S01]  /*1a620*/  MOV R12, RZ ;  /* 0x000000ff000c7202 */ /* 0x000fe20000000f00 */
[----:B------:R-:W-:Y:S02]  /*1a630*/  IMAD.MOV.U32 R11, RZ, RZ, 0x1f ;  /* 0x0000001fff0b7424 */ /* 0x000fe400078e00ff */
[----:B------:R-:W-:-:S07]  /*1a640*/  IMAD.MOV.U32 R15, RZ, RZ, -0x1 ;  /* 0xffffffffff0f7424 */ /* 0x000fce00078e00ff */
[----:B-1----:R-:W-:Y:S05]  /*1a650*/  WARPSYNC.COLLECTIVE R15, `(.L_x_739) ;  /* 0x000000000f087348 */ /* 0x002fea0003c00000 */
[----:B------:R0:W2:Y:S02]  /*1a660*/  SHFL.IDX P6, R14, R13, R12, R11 ;  /* 0x0000000c0d0e7389 */ /* 0x0000a400000c000b */
[----:B012---:R-:W-:Y:S01]  /*1a670*/  ENDCOLLECTIVE ;  /* 0x000000000000791b */ /* 0x007fe20003800000 */
.L_x_739:
[----:B------:R-:W-:Y:S05]  /*1a680*/  BSYNC B0 ;  /* 0x0000000000007941 */ /* 0x000fea0003800000 */
.L_x_738:
[----:B------:R-:W-:Y:S02]  /*1a690*/  IMAD.MOV.U32 R13, RZ, RZ, R16 ;  /* 0x000000ffff0d7224 */ /* 0x000fe400078e0010 */
[----:B------:R-:W-:Y:S02]  /*1a6a0*/  IMAD.MOV.U32 R12, RZ, RZ, 0x1 ;  /* 0x00000001ff0c7424 */ /* 0x000fe400078e00ff */
[----:B------:R-:W-:Y:S02]  /*1a6b0*/  IMAD.MOV.U32 R11, RZ, RZ, 0x1f ;  /* 0x0000001fff0b7424 */ /* 0x000fe400078e00ff */
[----:B------:R-:W-:Y:S02]  /*1a6c0*/  IMAD.MOV.U32 R15, RZ, RZ, -0x1 ;  /* 0xffffffffff0f7424 */ /* 0x000fe400078e00ff */
[----:B------:R-:W-:Y:S02]  /*1a6d0*/  IMAD.IADD R5, R19, 0x1, R8 ;  /* 0x0000000113057824 */ /* 0x000fe400078e0208 */
[----:B------:R-:W-:-:S07]  /*1a6e0*/  IMAD.MOV.U32 R0, RZ, RZ, R14 ;  /* 0x000000ffff007224 */ /* 0x000fce00078e000e */
[----:B------:R-:W-:Y:S05]  /*1a6f0*/  WARPSYNC.COLLECTIVE R15, `(.L_x_740) ;  /* 0x000000000f087348 */ /* 0x000fea0003c00000 */
[----:B------:R0:W1:Y:S02]  /*1a700*/  SHFL.IDX P6, R14, R13, R12, R11 ;  /* 0x0000000c0d0e7389 */ /* 0x00006400000c000b */
[----:B01----:R-:W-:Y:S01]  /*1a710*/  ENDCOLLECTIVE ;  /* 0x000000000000791b */ /* 0x003fe20003800000 */
.L_x_740:
[----:B------:R-:W-:Y:S02]  /*1a720*/  ULDC UR4, c[0x0][0xc3c] ;  /* 0x00030f0000047ab9 */ /* 0x000fe40000000800 */
[----:B------:R-:W-:-:S13]  /*1a730*/  ISETP.GE.OR P1, PT, R5, UR4, !P0 ;  /* 0x0000000405007c0c */ /* 0x000fda000c726670 */
[----:B------:R-:W0:Y:S01]  /*1a740*/  @!P1 LDC.64 R2, c[0x0][0xc80] ;  /* 0x00032000ff029b82 */ /* 0x000e220000000a00 */
[----:B------:R-:W-:Y:S01]  /*1a750*/  IMAD.MOV.U32 R11, RZ, RZ, RZ ;  /* 0x000000ffff0b7224 */ /* 0x000fe200078e00ff */
[----:B------:R-:W-:Y:S01]  /*1a760*/  MOV R4, R14 ;  /* 0x0000000e00047202 */ /* 0x000fe20000000f00 */
[----:B0-----:R-:W-:-:S06]  /*1a770*/  @!P1 IMAD.WIDE R2, R5, 0x4, R2 ;  /* 0x0000000405029825 */ /* 0x001fcc00078e0202 */
[----:B------:R0:W2:Y:S01]  /*1a780*/  @!P1 LDG.E R3, desc[UR56][R2.64] ;  /* 0x0000003802039981 */ /* 0x0000a2000c1e1900 */
[C---:B------:R-:W-:Y:S02]  /*1a790*/  ISETP.GE.U32.AND P2, PT, R8.reuse, 0x2, PT ;  /* 0x000000020800780c */ /* 0x040fe40003f46070 */
[C---:B------:R-:W-:Y:S02]  /*1a7a0*/  ISETP.GE.U32.AND P3, PT, R8.reuse, 0x4, PT ;  /* 0x000000040800780c */ /* 0x040fe40003f66070 */
[C---:B------:R-:W-:Y:S02]  /*1a7b0*/  ISETP.GE.U32.AND P4, PT, R8.reuse, 0x8, PT ;  /* 0x000000080800780c */ /* 0x040fe40003f86070 */
[C---:B------:R-:W-:Y:S01]  /*1a7c0*/  ISETP.GE.U32.AND P5, PT, R8.reuse, 0x10, PT ;  /* 0x000000100800780c */ /* 0x040fe20003fa6070 */
[----:B0-----:R-:W-:Y:S02]  /*1a7d0*/  IMAD.MOV.U32 R2, RZ, RZ, RZ ;  /* 0x000000ffff027224 */ /* 0x001fe400078e00ff */
[----:B--2---:R-:W-:Y:S01]  /*1a7e0*/  @!P1 IMAD.MOV.U32 R2, RZ, RZ, R3 ;  /* 0x000000ffff029224 */ /* 0x004fe200078e0003 */
[----:B------:R-:W-:-:S03]  /*1a7f0*/  ISETP.NE.AND P1, PT, R8, RZ, PT ;  /* 0x000000ff0800720c */ /* 0x000fc60003f25270 */
[----:B------:R-:W-:-:S10]  /*1a800*/  IMAD.MOV.U32 R13, RZ, RZ, R2 ;  /* 0x000000ffff0d7224 */ /* 0x000fd400078e0002 */
[----:B------:R-:W-:Y:S05]  /*1a810*/  WARPSYNC.COLLECTIVE R15, `(.L_x_741) ;  /* 0x000000000f087348 */ /* 0x000fea0003c00000 */
[----:B------:R0:W1:Y:S02]  /*1a820*/  SHFL.UP P6, R14, R13, R12, R11 ;  /* 0x0400000c0d0e7389 */ /* 0x00006400000c000b */
[----:B01----:R-:W-:Y:S01]  /*1a830*/  ENDCOLLECTIVE ;  /* 0x000000000000791b */ /* 0x003fe20003800000 */
.L_x_741:
[----:B------:R-:W-:Y:S02]  /*1a840*/  MOV R12, 0x2 ;  /* 0x00000002000c7802 */ /* 0x000fe40000000f00 */
[----:B------:R-:W-:-:S05]  /*1a850*/  SEL R5, R14, RZ, P1 ;  /* 0x000000ff0e057207 */ /* 0x000fca0000800000 */
[----:B------:R-:W-:-:S04]  /*1a860*/  IMAD.IADD R5, R2, 0x1, R5 ;  /* 0x0000000102057824 */ /* 0x000fc800078e0205 */
[----:B------:R-:W-:-:S07]  /*1a870*/  IMAD.MOV.U32 R13, RZ, RZ, R5 ;  /* 0x000000ffff0d7224 */ /* 0x000fce00078e0005 */
[----:B------:R-:W-:Y:S05]  /*1a880*/  WARPSYNC.COLLECTIVE R15, `(.L_x_742) ;  /* 0x000000000f087348 */ /* 0x000fea0003c00000 */
[----:B------:R0:W1:Y:S02]  /*1a890*/  SHFL.UP P6, R14, R13, R12, R11 ;  /* 0x0400000c0d0e7389 */ /* 0x00006400000c000b */
[----:B01----:R-:W-:Y:S01]  /*1a8a0*/  ENDCOLLECTIVE ;  /* 0x000000000000791b */ /* 0x003fe20003800000 */
.L_x_742:
[----:B------:R-:W-:Y:S01]  /*1a8b0*/  IMAD.MOV.U32 R12, RZ, RZ, 0x4 ;  /* 0x00000004ff0c7424 */ /* 0x000fe200078e00ff */
[----:B------:R-:W-:-:S05]  /*1a8c0*/  SEL R6, R14, RZ, P2 ;  /* 0x000000ff0e067207 */ /* 0x000fca0001000000 */
[----:B------:R-:W-:-:S04]  /*1a8d0*/  IMAD.IADD R6, R5, 0x1, R6 ;  /* 0x0000000105067824 */ /* 0x000fc800078e0206 */
[----:B------:R-:W-:-:S07]  /*1a8e0*/  IMAD.MOV.U32 R13, RZ, RZ, R6 ;  /* 0x000000ffff0d7224 */ /* 0x000fce00078e0006 */
[----:B------:R-:W-:Y:S05]  /*1a8f0*/  WARPSYNC.COLLECTIVE R15, `(.L_x_743) ;  /* 0x000000000f087348 */ /* 0x000fea0003c00000 */
[----:B------:R0:W1:Y:S02]  /*1a900*/  SHFL.UP P6, R14, R13, R12, R11 ;  /* 0x0400000c0d0e7389 */ /* 0x00006400000c000b */
[----:B01----:R-:W-:Y:S01]  /*1a910*/  ENDCOLLECTIVE ;  /* 0x000000000000791b */ /* 0x003fe20003800000 */
.L_x_743:
[----:B------:R-:W-:Y:S01]  /*1a920*/  IMAD.MOV.U32 R12, RZ, RZ, 0x8 ;  /* 0x00000008ff0c7424 */ /* 0x000fe200078e00ff */
[----:B------:R-:W-:-:S05]  /*1a930*/  SEL R7, R14, RZ, P3 ;  /* 0x000000ff0e077207 */ /* 0x000fca0001800000 */
[----:B------:R-:W-:-:S04]  /*1a940*/  IMAD.IADD R7, R6, 0x1, R7 ;  /* 0x0000000106077824 */ /* 0x000fc800078e0207 */
[----:B------:R-:W-:-:S07]  /*1a950*/  IMAD.MOV.U32 R13, RZ, RZ, R7 ;  /* 0x000000ffff0d7224 */ /* 0x000fce00078e0007 */
[----:B------:R-:W-:Y:S05]  /*1a960*/  WARPSYNC.COLLECTIVE R15, `(.L_x_744) ;  /* 0x000000000f087348 */ /* 0x000fea0003c00000 */
[----:B------:R0:W1:Y:S02]  /*1a970*/  SHFL.UP P6, R14, R13, R12, R11 ;  /* 0x0400000c0d0e7389 */ /* 0x00006400000c000b */
[----:B01----:R-:W-:Y:S01]  /*1a980*/  ENDCOLLECTIVE ;  /* 0x000000000000791b */ /* 0x003fe20003800000 */
.L_x_744:
[----:B------:R-:W-:Y:S01]  /*1a990*/  IMAD.MOV.U32 R12, RZ, RZ, 0x10 ;  /* 0x00000010ff0c7424 */ /* 0x000fe200078e00ff */
[----:B------:R-:W-:-:S05]  /*1a9a0*/  SEL R14, R14, RZ, P4 ;  /* 0x000000ff0e0e7207 */ /* 0x000fca0002000000 */
[----:B------:R-:W-:-:S05]  /*1a9b0*/  IMAD.IADD R5, R7, 0x1, R14 ;  /* 0x0000000107057824 */ /* 0x000fca00078e020e */
[----:B------:R-:W-:-:S07]  /*1a9c0*/  MOV R13, R5 ;  /* 0x00000005000d7202 */ /* 0x000fce0000000f00 */
[----:B------:R-:W-:Y:S05]  /*1a9d0*/  WARPSYNC.COLLECTIVE R15, `(.L_x_745) ;  /* 0x000000000f087348 */ /* 0x000fea0003c00000 */
[----:B------:R0:W1:Y:S02]  /*1a9e0*/  SHFL.UP P6, R14, R13, R12, R11 ;  /* 0x0400000c0d0e7389 */ /* 0x00006400000c000b */
[----:B01----:R-:W-:Y:S01]  /*1a9f0*/  ENDCOLLECTIVE ;  /* 0x000000000000791b */ /* 0x003fe20003800000 */
.L_x_745:
[----:B------:R-:W-:Y:S02]  /*1aa00*/  IMAD.MOV.U32 R12, RZ, RZ, 0x1f ;  /* 0x0000001fff0c7424 */ /* 0x000fe400078e00ff */
[----:B------:R-:W-:Y:S01]  /*1aa10*/  IMAD.MOV.U32 R11, RZ, RZ, 0x1f ;  /* 0x0000001fff0b7424 */ /* 0x000fe200078e00ff */
[----:B------:R-:W-:-:S05]  /*1aa20*/  SEL R14, R14, RZ, P5 ;  /* 0x000000ff0e0e7207 */ /* 0x000fca0002800000 */
[----:B------:R-:W-:-:S04]  /*1aa30*/  IMAD.IADD R3, R5, 0x1, R14 ;  /* 0x0000000105037824 */ /* 0x000fc800078e020e */
[----:B------:R-:W-:-:S07]  /*1aa40*/  IMAD.MOV.U32 R13, RZ, RZ, R3 ;  /* 0x000000ffff0d7224 */ /* 0x000fce00078e0003 */
[----:B------:R-:W-:Y:S05]  /*1aa50*/  WARPSYNC.COLLECTIVE R15, `(.L_x_746) ;  /* 0x000000000f087348 */ /* 0x000fea0003c00000 */
[----:B------:R0:W1:Y:S02]  /*1aa60*/  SHFL.IDX P6, R14, R13, R12, R11 ;  /* 0x0000000c0d0e7389 */ /* 0x00006400000c000b */
[----:B01----:R-:W-:Y:S01]  /*1aa70*/  ENDCOLLECTIVE ;  /* 0x000000000000791b */ /* 0x003fe20003800000 */
.L_x_746:
[----:B------:R-:W-:Y:S05]  /*1aa80*/  BRA `(.L_x_747) ;  /* 0xffffffcc00a87947 */ /* 0x000fea000383ffff */
.L_x_641:
[----:B------:R-:W-:Y:S01]  /*1aa90*/  BSSY B0, `(.L_x_748) ;  /* 0x0000008000007945 */ /* 0x000fe20003800000 */
[----:B-----5:R-:W-:Y:S01]  /*1aaa0*/  IMAD.MOV.U32 R13, RZ, RZ, R2 ;  /* 0x000000ffff0d7224 */ /* 0x020fe200078e0002 */
[----:B------:R-:W-:Y:S01]  /*1aab0*/  MOV R11, RZ ;  /* 0x000000ff000b7202 */ /* 0x000fe20000000f00 */
[----:B------:R-:W-:Y:S02]  /*1aac0*/  IMAD.MOV.U32 R12, RZ, RZ, 0x1 ;  /* 0x00000001ff0c7424 */ /* 0x000fe400078e00ff */
[----:B------:R-:W-:-:S07]  /*1aad0*/  IMAD.MOV.U32 R15, RZ, RZ, -0x1 ;  /* 0xffffffffff0f7424 */ /* 0x000fce00078e00ff */
[----:B01----:R-:W-:Y:S05]  /*1aae0*/  WARPSYNC.COLLECTIVE R15, `(.L_x_749) ;  /* 0x000000000f087348 */ /* 0x003fea0003c00000 */
[----:B------:R2:W3:Y:S02]  /*1aaf0*/  SHFL.UP P6, R14, R13, R12, R11 ;  /* 0x0400000c0d0e7389 */ /* 0x0004e400000c000b */
[----:B0123--:R-:W-:Y:S01]  /*1ab00*/  ENDCOLLECTIVE ;  /* 0x000000000000791b */ /* 0x00ffe20003800000 */
.L_x_749:
[----:B------:R-:W-:Y:S05]  /*1ab10*/  BSYNC B0 ;  /* 0x0000000000007941 */ /* 0x000fea0003800000 */
.L_x_748:
[----:B------:R-:W-:Y:S01]  /*1ab20*/  SEL R13, R14, RZ, P1 ;  /* 0x000000ff0e0d7207 */ /* 0x000fe20000800000 */
[----:B------:R-:W-:Y:S02]  /*1ab30*/  IMAD.MOV.U32 R12, RZ, RZ, 0x2 ;  /* 0x00000002ff0c7424 */ /* 0x000fe400078e00ff */
[----:B------:R-:W-:Y:S02]  /*1ab40*/  IMAD.MOV.U32 R11, RZ, RZ, RZ ;  /* 0x000000ffff0b7224 */ /* 0x000fe400078e00ff */
[----:B------:R-:W-:Y:S02]  /*1ab50*/  IMAD.IADD R13, R2, 0x1, R13 ;  /* 0x00000001020d7824 */ /* 0x000fe400078e020d */
[----:B------:R-:W-:-:S07]  /*1ab60*/  IMAD.MOV.U32 R15, RZ, RZ, -0x1 ;  /* 0xffffffffff0f7424 */ /* 0x000fce00078e00ff */
[----:B------:R-:W-:Y:S05]  /*1ab70*/  WARPSYNC.COLLECTIVE R15, `(.L_x_750) ;  /* 0x000000000f087348 */ /* 0x000fea0003c00000 */
[----:B------:R0:W1:Y:S02]  /*1ab80*/  SHFL.UP P6, R14, R13, R12, R11 ;  /* 0x0400000c0d0e7389 */ /* 0x00006400000c000b */
[----:B01----:R-:W-:Y:S01]  /*1ab90*/  ENDCOLLECTIVE ;  /* 0x000000000000791b */ /* 0x003fe20003800000 */
.L_x_750:
[----:B------:R-:W-:Y:S01]  /*1aba0*/  IMAD.MOV.U32 R12, RZ, RZ, 0x4 ;  /* 0x00000004ff0c7424 */ /* 0x000fe200078e00ff */
[----:B------:R-:W-:-:S05]  /*1abb0*/  SEL R14, R14, RZ, P2 ;  /* 0x000000ff0e0e7207 */ /* 0x000fca0001000000 */
[----:B------:R-:W-:-:S05]  /*1abc0*/  IMAD.IADD R3, R13, 0x1, R14 ;  /* 0x000000010d037824 */ /* 0x000fca00078e020e */
[----:B------:R-:W-:-:S07]  /*1abd0*/  MOV R13, R3 ;  /* 0x00000003000d7202 */ /* 0x000fce0000000f00 */
[----:B------:R-:W-:Y:S05]  /*1abe0*/  WARPSYNC.COLLECTIVE R15, `(.L_x_751) ;  /* 0x000000000f087348 */ /* 0x000fea0003c00000 */
[----:B------:R0:W1:Y:S02]  /*1abf0*/  SHFL.UP P6, R14, R13, R12, R11 ;  /* 0x0400000c0d0e7389 */ /* 0x00006400000c000b */
[----:B01----:R-:W-:Y:S01]  /*1ac00*/  ENDCOLLECTIVE ;  /* 0x000000000000791b */ /* 0x003fe20003800000 */
.L_x_751:
[----:B------:R-:W-:Y:S01]  /*1ac10*/  IMAD.MOV.U32 R12, RZ, RZ, 0x8 ;  /* 0x00000008ff0c7424 */ /* 0x000fe200078e00ff */
[----:B------:R-:W-:-:S05]  /*1ac20*/  SEL R14, R14, RZ, P3 ;  /* 0x000000ff0e0e7207 */ /* 0x000fca0001800000 */
[----:B------:R-:W-:-:S04]  /*1ac30*/  IMAD.IADD R5, R3, 0x1, R14 ;  /* 0x0000000103057824 */ /* 0x000fc800078e020e */
[----:B------:R-:W-:-:S07]  /*1ac40*/  IMAD.MOV.U32 R13, RZ, RZ, R5 ;  /* 0x000000ffff0d7224 */ /* 0x000fce00078e0005 */
[----:B------:R-:W-:Y:S05]  /*1ac50*/  WARPSYNC.COLLECTIVE R15, `(.L_x_752) ;  /* 0x000000000f087348 */ /* 0x000fea0003c00000 */
[----:B------:R0:W1:Y:S02]  /*1ac60*/  SHFL.UP P6, R14, R13, R12, R11 ;  /* 0x0400000c0d0e7389 */ /* 0x00006400000c000b */
[----:B01----:R-:W-:Y:S01]  /*1ac70*/  ENDCOLLECTIVE ;  /* 0x000000000000791b */ /* 0x003fe20003800000 */
.L_x_752:
[----:B------:R-:W-:Y:S02]  /*1ac80*/  MOV R12, 0x10 ;  /* 0x00000010000c7802 */ /* 0x000fe40000000f00 */
[----:B------:R-:W-:-:S05]  /*1ac90*/  SEL R6, R14, RZ, P4 ;  /* 0x000000ff0e067207 */ /* 0x000fca0002000000 */
[----:B------:R-:W-:-:S04]  /*1aca0*/  IMAD.IADD R6, R5, 0x1, R6 ;  /* 0x0000000105067824 */ /* 0x000fc800078e0206 */
[----:B------:R-:W-:-:S07]  /*1acb0*/  IMAD.MOV.U32 R13, RZ, RZ, R6 ;  /* 0x000000ffff0d7224 */ /* 0x000fce00078e0006 */
[----:B------:R-:W-:Y:S05]  /*1acc0*/  WARPSYNC.COLLECTIVE R15, `(.L_x_753) ;  /* 0x000000000f087348 */ /* 0x000fea0003c00000 */
[----:B------:R0:W1:Y:S02]  /*1acd0*/  SHFL.UP P6, R14, R13, R12, R11 ;  /* 0x0400000c0d0e7389 */ /* 0x00006400000c000b */
[----:B01----:R-:W-:Y:S01]  /*1ace0*/  ENDCOLLECTIVE ;  /* 0x000000000000791b */ /* 0x003fe20003800000 */
.L_x_753:
        /* <DEDUP_REMOVED lines=8> */
.L_x_754:
[----:B------:R-:W-:Y:S05]  /*1ad70*/  BRA `(.L_x_755) ;  /* 0xffffffcc00887947 */ /* 0x000fea000383ffff */
.L_x_643:
[----:B------:R-:W-:Y:S01]  /*1ad80*/  BSSY B0, `(.L_x_756) ;  /* 0x0000006000007945 */ /* 0x000fe20003800000 */
[----:B------:R-:W-:Y:S01]  /*1ad90*/  PLOP3.LUT P6, PT, P6, PT, PT, 0x8, 0x0 ;  /* 0x000000000000781c */ /* 0x000fe200037ce170 */
[----:B------:R-:W-:-:S12]  /*1ada0*/  IMAD.MOV.U32 R15, RZ, RZ, -0x1 ;  /* 0xffffffffff0f7424 */ /* 0x000fd800078e00ff */
[----:B0-----:R-:W-:Y:S05]  /*1adb0*/  WARPSYNC.COLLECTIVE R15, `(.L_x_757) ;  /* 0x000000000f087348 */ /* 0x001fea0003c00000 */
[----:B------:R-:W-:Y:S01]  /*1adc0*/  VOTE.ANY R14, PT, P6 ;  /* 0x00000000000e7806 */ /* 0x000fe200030e0100 */
[----:B0-----:R-:W-:Y:S06]  /*1add0*/  ENDCOLLECTIVE ;  /* 0x000000000000791b */ /* 0x001fec0003800000 */
.L_x_757:
[----:B------:R-:W-:Y:S05]  /*1ade0*/  BSYNC B0 ;  /* 0x0000000000007941 */ /* 0x000fea0003800000 */
.L_x_756:
[----:B------:R-:W-:Y:S01]  /*1adf0*/  IMAD.MOV.U32 R6, RZ, RZ, R14 ;  /* 0x000000ffff067224 */ /* 0x000fe200078e000e */
[----:B------:R-:W-:Y:S01]  /*1ae00*/  MOV R13, R2 ;  /* 0x00000002000d7202 */ /* 0x000fe20000000f00 */
[----:B------:R-:W-:Y:S02]  /*1ae10*/  IMAD.MOV.U32 R11, RZ, RZ, 0x1f ;  /* 0x0000001fff0b7424 */ /* 0x000fe400078e00ff */
[----:B------:R-:W0:Y:S01]  /*1ae20*/  POPC R4, R6 ;  /* 0x0000000600047309 */ /* 0x000e220000000000 */
[----:B------:R-:W-:Y:S02]  /*1ae30*/  IMAD.MOV.U32 R15, RZ, RZ, -0x1 ;  /* 0xffffffffff0f7424 */ /* 0x000fe400078e00ff */
[----:B0-----:R-:W-:-:S07]  /*1ae40*/  IMAD.MOV.U32 R12, RZ, RZ, R4 ;  /* 0x000000ffff0c7224 */ /* 0x001fce00078e0004 */
[----:B------:R-:W-:Y:S05]  /*1ae50*/  WARPSYNC.COLLECTIVE R15, `(.L_x_758) ;  /* 0x000000000f087348 */ /* 0x000fea0003c00000 */
[----:B------:R0:W1:Y:S02]  /*1ae60*/  SHFL.IDX P6, R14, R13, R12, R11 ;  /* 0x0000000c0d0e7389 */ /* 0x00006400000c000b */
[----:B01----:R-:W-:Y:S01]  /*1ae70*/  ENDCOLLECTIVE ;  /* 0x000000000000791b */ /* 0x003fe20003800000 */
.L_x_758:
[----:B------:R-:W-:Y:S01]  /*1ae80*/  IMAD.MOV.U32 R17, RZ, RZ, R14 ;  /* 0x000000ffff117224 */ /* 0x000fe200078e000e */
[----:B------:R-:W-:Y:S06]  /*1ae90*/  BRA `(.L_x_759) ;  /* 0xffffffcc00787947 */ /* 0x000fec000383ffff */
.L_x_645:
[----:B------:R-:W-:Y:S01]  /*1aea0*/  BSSY B0, `(.L_x_760) ;  /* 0x0000007000007945 */ /* 0x000fe20003800000 */
[----:B------:R-:W-:Y:S01]  /*1aeb0*/  IMAD.MOV.U32 R13, RZ, RZ, R3 ;  /* 0x000000ffff0d7224 */ /* 0x000fe200078e0003 */
[----:B------:R-:W-:Y:S01]  /*1aec0*/  MOV R15, 0xffffffff ;  /* 0xffffffff000f7802 */ /* 0x000fe20000000f00 */
[----:B------:R-:W-:-:S07]  /*1aed0*/  IMAD.MOV.U32 R11, RZ, RZ, 0x1f ;  /* 0x0000001fff0b7424 */ /* 0x000fce00078e00ff */
[----:B012---:R-:W-:Y:S05]  /*1aee0*/  WARPSYNC.COLLECTIVE R15, `(.L_x_761) ;  /* 0x000000000f087348 */ /* 0x007fea0003c00000 */
[----:B------:R3:W4:Y:S02]  /*1aef0*/  SHFL.IDX P6, R14, R13, R12, R11 ;  /* 0x0000000c0d0e7389 */ /* 0x00072400000c000b */
[----:B01234-:R-:W-:Y:S01]  /*1af00*/  ENDCOLLECTIVE ;  /* 0x000000000000791b */ /* 0x01ffe20003800000 */
.L_x_761:
[----:B------:R-:W-:Y:S05]  /*1af10*/  BSYNC B0 ;  /* 0x0000000000007941 */ /* 0x000fea0003800000 */
.L_x_760:
[----:B------:R-:W-:Y:S05]  /*1af20*/  BRA `(.L_x_644) ;  /* 0xffffffcc00707947 */ /* 0x000fea000383ffff */
.L_x_649:
[----:B0-----:R0:W2:Y:S02]  /*1af30*/  SYNCS.PHASECHK.TRANS64.TRYWAIT P0, [R9+URZ+0x30820], R0 ;  /* 0x03082000090075a7 */ /* 0x0010a4000800017f */
[----:B--2---:R-:W-:Y:S05]  /*1af40*/  @!P0 NANOSLEEP.SYNCS 0x989680 ;  /* 0x009896800000895d */ /* 0x004fea0003900000 */
[----:B------:R-:W2:Y:S02]  /*1af50*/  @!P0 SYNCS.PHASECHK.TRANS64 P0, [R9+URZ+0x30820], R0 ;  /* 0x03082000090085a7 */ /* 0x000ea4000800007f */
[----:B--2---:R-:W-:Y:S05]  /*1af60*/  @!P0 BRA `(.L_x_649) ;  /* 0xfffffffc00f08947 */ /* 0x004fea000383ffff */
[----:B------:R-:W-:Y:S05]  /*1af70*/  BRA `(.L_x_762) ;  /* 0xffffffd0005c7947 */ /* 0x000fea000383ffff */
.L_x_650:
        /* <DEDUP_REMOVED lines=8> */
[----:B01--4-:R-:W-:Y:S05]  /*1b000*/  WARPSYNC.COLLECTIVE R15, `(.L_x_764) ;  /* 0x000000000f087348 */ /* 0x013fea0003c00000 */
[----:B------:R2:W3:Y:S02]  /*1b010*/  SHFL.IDX P6, R14, R13, R12, R11 ;  /* 0x0000000c0d0e7389 */ /* 0x0004e400000c000b */
[----:B01234-:R-:W-:Y:S01]  /*1b020*/  ENDCOLLECTIVE ;  /* 0x000000000000791b */ /* 0x01ffe20003800000 */
.L_x_764:
[----:B------:R-:W-:Y:S05]  /*1b030*/  BSYNC B0 ;  /* 0x0000000000007941 */ /* 0x000fea0003800000 */
.L_x_763:
[----:B------:R-:W-:Y:S05]  /*1b040*/  BRA `(.L_x_765) ;  /* 0xffffffd000447947 */ /* 0x000fea000383ffff */
.L_x_651:
[----:B------:R-:W-:Y:S01]  /*1b050*/  BSSY B0, `(.L_x_766) ;  /* 0x0000006000007945 */ /* 0x000fe20003800000 */
[----:B------:R-:W-:-:S07]  /*1b060*/  IMAD.MOV.U32 R15, RZ, RZ, -0x1 ;  /* 0xffffffffff0f7424 */ /* 0x000fce00078e00ff */
[----:B01--4-:R-:W-:Y:S05]  /*1b070*/  WARPSYNC.COLLECTIVE R15, `(.L_x_767) ;  /* 0x000000000f0c7348 */ /* 0x013fea0003c00000 */
[----:B------:R-:W-:Y:S02]  /*1b080*/  ELECT P6, UR62, PT ;  /* 0x00000000003e782f */ /* 0x000fe400038c0000 */
[----:B------:R-:W-:Y:S01]  /*1b090*/  MOV R14, UR62 ;  /* 0x0000003e000e7c02 */ /* 0x000fe20008000f00 */
[----:B01--4-:R-:W-:Y:S10]  /*1b0a0*/  ENDCOLLECTIVE ;  /* 0x000000000000791b */ /* 0x013ff40003800000 */
.L_x_767:
[----:B------:R-:W-:Y:S05]  /*1b0b0*/  BSYNC B0 ;  /* 0x0000000000007941 */ /* 0x000fea0003800000 */
.L_x_766:
[----:B------:R-:W-:Y:S05]  /*1b0c0*/  BRA `(.L_x_768) ;  /* 0xffffffd000387947 */ /* 0x000fea000383ffff */
.L_x_653:
[----:B0-----:R0:W2:Y:S02]  /*1b0d0*/  SYNCS.PHASECHK.TRANS64.TRYWAIT P0, [R5+URZ], R4 ;  /* 0x00000004050075a7 */ /* 0x0010a4000800017f */
[----:B--2---:R-:W-:Y:S05]  /*1b0e0*/  @!P0 NANOSLEEP.SYNCS 0x989680 ;  /* 0x009896800000895d */ /* 0x004fea0003900000 */
[----:B------:R-:W2:Y:S02]  /*1b0f0*/  @!P0 SYNCS.PHASECHK.TRANS64 P0, [R5+URZ], R4 ;  /* 0x00000004050085a7 */ /* 0x000ea4000800007f */
[----:B--2---:R-:W-:Y:S05]  /*1b100*/  @!P0 BRA `(.L_x_653) ;  /* 0xfffffffc00f08947 */ /* 0x004fea000383ffff */
[----:B------:R-:W-:Y:S05]  /*1b110*/  BRA `(.L_x_769) ;  /* 0xffffffd0006c7947 */ /* 0x000fea000383ffff */
.L_x_654:
[----:B--2---:R2:W3:Y:S02]  /*1b120*/  SYNCS.PHASECHK.TRANS64.TRYWAIT P0, [R3+URZ], R2 ;  /* 0x00000002030075a7 */ /* 0x0044e4000800017f */
[----:B---3--:R-:W-:Y:S05]  /*1b130*/  @!P0 NANOSLEEP.SYNCS 0x989680 ;  /* 0x009896800000895d */ /* 0x008fea0003900000 */
[----:B------:R-:W3:Y:S02]  /*1b140*/  @!P0 SYNCS.PHASECHK.TRANS64 P0, [R3+URZ], R2 ;  /* 0x00000002030085a7 */ /* 0x000ee4000800007f */
[----:B---3--:R-:W-:Y:S05]  /*1b150*/  @!P0 BRA `(.L_x_654) ;  /* 0xfffffffc00f08947 */ /* 0x008fea000383ffff */
[----:B------:R-:W-:Y:S05]  /*1b160*/  BRA `(.L_x_770) ;  /* 0xffffffd000607947 */ /* 0x000fea000383ffff */
.L_x_656:
[----:B---3--:R3:W0:Y:S02]  /*1b170*/  SYNCS.PHASECHK.TRANS64.TRYWAIT P0, [R23+URZ], R4 ;  /* 0x00000004170075a7 */ /* 0x008624000800017f */
[----:B0-----:R-:W-:Y:S05]  /*1b180*/  @!P0 NANOSLEEP.SYNCS 0x989680 ;  /* 0x009896800000895d */ /* 0x001fea0003900000 */
[----:B------:R-:W0:Y:S02]  /*1b190*/  @!P0 SYNCS.PHASECHK.TRANS64 P0, [R23+URZ], R4 ;  /* 0x00000004170085a7 */ /* 0x000e24000800007f */
[----:B0-----:R-:W-:Y:S05]  /*1b1a0*/  @!P0 BRA `(.L_x_656) ;  /* 0xfffffffc00f08947 */ /* 0x001fea000383ffff */
[----:B------:R-:W-:Y:S05]  /*1b1b0*/  BRA `(.L_x_771) ;  /* 0xffffffd000647947 */ /* 0x000fea000383ffff */
.L_x_772:
        /* <DEDUP_REMOVED lines=12> */
.L_x_2642:


//--------------------- .text._ZN7cutlass13device_kernelIN5flash11enable_sm90INS1_16FlashAttnFwdSm90INS1_25CollectiveMainloopFwdSm90ILi2EN4cute5tupleIJNS5_1CILi1EEES8_S8_EEENS6_IJNS7_ILi192EEENS7_ILi128EEENS7_ILi64EEEEEELi64ENS_10bfloat16_tEfNS_4arch4Sm90ELb0ELb1ELb1ELb0ELb0ELb0ELb0ELb1ELb1ELb1ELb0ELb0EEENS1_21CollectiveEpilogueFwdINS6_IJSA_SC_SB_EEES9_SE_SG_Li384ELb0ELb1ELb0ELb0EEENS1_30DynamicPersistentTileSchedulerILi384ELi128ELb0ELb1ELb1EEEEEEEEEvNT_6ParamsE --------------------------
	.section	.text._ZN7cutlass13device_kernelIN5flash11enable_sm90INS1_16FlashAttnFwdSm90INS1_25CollectiveMainloopFwdSm90ILi2EN4cute5tupleIJNS5_1CILi1EEES8_S8_EEENS6_IJNS7_ILi192EEENS7_ILi128EEENS7_ILi64EEEEEELi64ENS_10bfloat16_tEfNS_4arch4Sm90ELb0ELb1ELb1ELb0ELb0ELb0ELb0ELb1ELb1ELb1ELb0ELb0EEENS1_21CollectiveEpilogueFwdINS6_IJSA_SC_SB_EEES9_SE_SG_Li384ELb0ELb1ELb0ELb0EEENS1_30DynamicPersistentTileSchedulerILi384ELi128ELb0ELb1ELb1EEEEEEEEEvNT_6ParamsE,"ax",@progbits
	.align	128
.text._ZN7cutlass13device_kernelIN5flash11enable_sm90INS1_16FlashAttnFwdSm90INS1_25CollectiveMainloopFwdSm90ILi2EN4cute5tupleIJNS5_1CILi1EEES8_S8_EEENS6_IJNS7_ILi192EEENS7_ILi128EEENS7_ILi64EEEEEELi64ENS_10bfloat16_tEfNS_4arch4Sm90ELb0ELb1ELb1ELb0ELb0ELb0ELb0ELb1ELb1ELb1ELb0ELb0EEENS1_21CollectiveEpilogueFwdINS6_IJSA_SC_SB_EEES9_SE_SG_Li384ELb0ELb1ELb0ELb0EEENS1_30DynamicPersistentTileSchedulerILi384ELi128ELb0ELb1ELb1EEEEEEEEEvNT_6ParamsE:
        .type           _ZN7cutlass13device_kernelIN5flash11enable_sm90INS1_16FlashAttnFwdSm90INS1_25CollectiveMainloopFwdSm90ILi2EN4cute5tupleIJNS5_1CILi1EEES8_S8_EEENS6_IJNS7_ILi192EEENS7_ILi128EEENS7_ILi64EEEEEELi64ENS_10bfloat16_tEfNS_4arch4Sm90ELb0ELb1ELb1ELb0ELb0ELb0ELb0ELb1ELb1ELb1ELb0ELb0EEENS1_21CollectiveEpilogueFwdINS6_IJSA_SC_SB_EEES9_SE_SG_Li384ELb0ELb1ELb0ELb0EEENS1_30DynamicPersistentTileSchedulerILi384ELi128ELb0ELb1ELb1EEEEEEEEEvNT_6ParamsE,@function
        .size           _ZN7cutlass13device_kernelIN5flash11enable_sm90INS1_16FlashAttnFwdSm90INS1_25CollectiveMainloopFwdSm90ILi2EN4cute5tupleIJNS5_1CILi1EEES8_S8_EEENS6_IJNS7_ILi192EEENS7_ILi128EEENS7_ILi64EEEEEELi64ENS_10bfloat16_tEfNS_4arch4Sm90ELb0ELb1ELb1ELb0ELb0ELb0ELb0ELb1ELb1ELb1ELb0ELb0EEENS1_21CollectiveEpilogueFwdINS6_IJSA_SC_SB_EEES9_SE_SG_Li384ELb0ELb1ELb0ELb0EEENS1_30DynamicPersistentTileSchedulerILi384ELi128ELb0ELb1ELb1EEEEEEEEEvNT_6ParamsE,(.L_x_2643 - _ZN7cutlass13device_kernelIN5flash11enable_sm90INS1_16FlashAttnFwdSm90INS1_25CollectiveMainloopFwdSm90ILi2EN4cute5tupleIJNS5_1CILi1EEES8_S8_EEENS6_IJNS7_ILi192EEENS7_ILi128EEENS7_ILi64EEEEEELi64ENS_10bfloat16_tEfNS_4arch4Sm90ELb0ELb1ELb1ELb0ELb0ELb0ELb0ELb1ELb1ELb1ELb0ELb0EEENS1_21CollectiveEpilogueFwdINS6_IJSA_SC_SB_EEES9_SE_SG_Li384ELb0ELb1ELb0ELb0EEENS1_30DynamicPersistentTileSchedulerILi384ELi128ELb0ELb1ELb1EEEEEEEEEvNT_6ParamsE)
        .other          _ZN7cutlass13device_kernelIN5flash11enable_sm90INS1_16FlashAttnFwdSm90INS1_25CollectiveMainloopFwdSm90ILi2EN4cute5tupleIJNS5_1CILi1EEES8_S8_EEENS6_IJNS7_ILi192EEENS7_ILi128EEENS7_ILi64EEEEEELi64ENS_10bfloat16_tEfNS_4arch4Sm90ELb0ELb1ELb1ELb0ELb0ELb0ELb0ELb1ELb1ELb1ELb0ELb0EEENS1_21CollectiveEpilogueFwdINS6_IJSA_SC_SB_EEES9_SE_SG_Li384ELb0ELb1ELb0ELb0EEENS1_30DynamicPersistentTileSchedulerILi384ELi128ELb0ELb1ELb1EEEEEEEEEvNT_6ParamsE,@"STO_CUDA_ENTRY STV_DEFAULT"
_ZN7cutlass13device_kernelIN5flash11enable_sm90INS1_16FlashAttnFwdSm90INS1_25CollectiveMainloopFwdSm90ILi2EN4cute5tupleIJNS5_1CILi1EEES8_S8_EEENS6_IJNS7_ILi192EEENS7_ILi128EEENS7_ILi64EEEEEELi64ENS_10bfloat16_tEfNS_4arch4Sm90ELb0ELb1ELb1ELb0ELb0ELb0ELb0ELb1ELb1ELb1ELb0ELb0EEENS1_21CollectiveEpilogueFwdINS6_IJSA_SC_SB_EEES9_SE_SG_Li384ELb0ELb1ELb0ELb0EEENS1_30DynamicPersistentTileSchedulerILi384ELi128ELb0ELb1ELb1EEEEEEEEEvNT_6ParamsE:
[----:B------:R-:W0:Y:S01]  /*0000*/  LDC R1, c[0x0][0x28] ;  /* 0x00000a00ff017b82 */ /* 0x000e220000000800 */
[----:B------:R-:W1:Y:S01]  /*0010*/  S2R R3, SR_TID.X ;  /* 0x0000000000037919 */ /* 0x000e620000002100 */
[----:B------:R-:W-:Y:S01]  /*0020*/  ELECT P0, URZ, PT ;  /* 0x00000000003f782f */ /* 0x000fe20003800000 */
[----:B------:R-:W-:Y:S01]  /*0030*/  BSSY B0, `(.L_x_773) ;  /* 0x000000e000007945 */ /* 0x000fe20003800000 */
[--C-:B-1----:R-:W-:Y:S02]  /*0040*/  SHF.R.U32.HI R0, RZ, 0x5, R3.reuse ;  /* 0x00000005ff007819 */ /* 0x102fe40000011603 */
[----:B------:R-:W-:-:S03]  /*0050*/  SHF.R.U32.HI R23, RZ, 0x7, R3 ;  /* 0x00000007ff177819 */ /* 0x000fc60000011603 */
[----:B------:R-:W1:Y:S02]  /*0060*/  SHFL.IDX PT, R2, R0, RZ, 0x1f ;  /* 0x00001fff00027589 */ /* 0x000e6400000e0000 */
[----:B-1----:R-:W-:-:S13]  /*0070*/  ISETP.EQ.AND P0, PT, R2, RZ, P0 ;  /* 0x000000ff0200720c */ /* 0x002fda0000702270 */
[----:B0-----:R-:W-:Y:S05]  /*0080*/  @!P0 BRA `(.L_x_774) ;  /* 0x0000000000208947 */ /* 0x001fea0003800000 */
        /* <DEDUP_REMOVED lines=8> */
.L_x_774:
[----:B------:R-:W-:Y:S05]  /*0110*/  BSYNC B0 ;  /* 0x0000000000007941 */ /* 0x000fea0003800000 */
.L_x_773:
        /* <DEDUP_REMOVED lines=41> */
.L_x_775:
        /* <DEDUP_REMOVED lines=22> */
.L_x_776:
        /* <DEDUP_REMOVED lines=18> */
.L_x_777:
        /* <DEDUP_REMOVED lines=22> */
.L_x_778:
        /* <DEDUP_REMOVED lines=22> */
.L_x_779:
[----:B------:R-:W-:Y:S01]  /*08f0*/  PLOP3.LUT P0, PT, PT, PT, UP0, 0x80, 0x0 ;  /* 0x000000000000781c */ /* 0x000fe20003f0f008 */
[----:B------:R-:W-:Y:S01]  /*0900*/  UMOV UR38, 0x1 ;  /* 0x0000000100267882 */ /* 0x000fe20000000000 */
[----:B------:R-:W-:Y:S01]  /*0910*/  NOP ;  /* 0x0000000000007918 */ /* 0x000fe20000000000 */
[----:B------:R-:W-:Y:S01]  /*0920*/  USEL UR38, UR38, 0x2, !UP0 ;  /* 0x0000000226267887 */ /* 0x000fe2000c000000 */
[----:B------:R-:W-:Y:S01]  /*0930*/  ULDC.64 UR48, c[0x0][0x208] ;  /* 0x0000820000307ab9 */ /* 0x000fe20000000a00 */
[----:B012-4-:R-:W-:Y:S08]  /*0940*/  BAR.SYNC.DEFER_BLOCKING 0x0 ;  /* 0x0000000000007b1d */ /* 0x017ff00000010000 */
[----:B------:R-:W-:Y:S05]  /*0950*/  @!P0 BRA `(.L_x_780) ;  /* 0x000000f8002c8947 */ /* 0x000fea0003800000 */
.L_x_781:
[----:B------:R-:W-:-:S08]  /*0960*/  NOP ;  /* 0x0000000000007918 */ /* 0x000fd00000000000 */
[----:B------:R-:W0:Y:S02]  /*0970*/  USETMAXREG.TRY_ALLOC.CTAPOOL UP0, 0xa0 ;  /* 0x000000a0000079c8 */ /* 0x000e240008000600 */
[----:B0-----:R-:W-:-:S13]  /*0980*/  PLOP3.LUT P0, PT, PT, PT, UP0, 0x80, 0x0 ;  /* 0x000000000000781c */ /* 0x001fda0003f0f008 */
[----:B------:R-:W-:Y:S05]  /*0990*/  @!P0 BRA `(.L_x_781) ;  /* 0xfffffffc00f08947 */ /* 0x000fea000383ffff */
[----:B------:R-:W0:Y:S01]  /*09a0*/  S2R R2, SR_TID.X ;  /* 0x0000000000027919 */ /* 0x000e220000002100 */
[----:B------:R-:W1:Y:S08]  /*09b0*/  S2UR UR4, SR_CTAID.X ;  /* 0x00000000000479c3 */ /* 0x000e700000002500 */
[----:B------:R-:W-:Y:S08]  /*09c0*/  BAR.ARV 0x4, 0x200 ;  /* 0x0108000000007b1d */ /* 0x000ff00000002000 */
        /* <DEDUP_REMOVED lines=8> */
[----:B------:R-:W-:Y:S01]  /*0a50*/  ULOP3.LUT UR47, UR38, 0x1, URZ, 0xfc, !UPT ;  /* 0x00000001262f7892 */ /* 0x000fe2000f8efc3f */
[----:B------:R-:W-:Y:S01]  /*0a60*/  UMOV UR46, URZ ;  /* 0x0000003f002e7c82 */ /* 0x000fe20008000000 */
[----:B------:R-:W-:Y:S02]  /*0a70*/  UMOV UR36, URZ ;  /* 0x0000003f00247c82 */ /* 0x000fe40008000000 */
[----:B------:R-:W-:Y:S01]  /*0a80*/  SHF.R.S32.HI R0, RZ, 0x1f, R10 ;  /* 0x0000001fff007819 */ /* 0x000fe2000001140a */
[----:B------:R-:W-:-:S03]  /*0a90*/  UMOV UR37, URZ ;  /* 0x0000003f00257c82 */ /* 0x000fc60008000000 */
[CC--:B------:R-:W-:Y:S02]  /*0aa0*/  LEA.HI R154, R0.reuse, R10.reuse, RZ, 0x7 ;  /* 0x0000000a009a7211 */ /* 0x0c0fe400078f38ff */
[CC--:B------:R-:W-:Y:S02]  /*0ab0*/  LEA.HI R3, R0.reuse, R10.reuse, RZ, 0x5 ;  /* 0x0000000a00037211 */ /* 0x0c0fe400078f28ff */
[----:B------:R-:W-:Y:S02]  /*0ac0*/  LEA.HI R2, R0, R10, RZ, 0x4 ;  /* 0x0000000a00027211 */ /* 0x000fe400078f20ff */
[----:B------:R-:W-:Y:S01]  /*0ad0*/  LOP3.LUT R153, R154, 0xffffff80, RZ, 0xc0, !PT ;  /* 0xffffff809a997812 */ /* 0x000fe200078ec0ff */
[----:B------:R-:W-:Y:S01]  /*0ae0*/  IMAD.SHL.U32 R4, R3, 0x20, RZ ;  /* 0x0000002003047824 */ /* 0x000fe200078e00ff */
[----:B------:R-:W-:Y:S02]  /*0af0*/  SHF.R.S32.HI R5, RZ, 0x4, R2 ;  /* 0x00000004ff057819 */ /* 0x000fe40000011402 */
[----:B------:R-:W-:Y:S01]  /*0b00*/  LOP3.LUT R3, R2, 0x3fffff0, RZ, 0xc0, !PT ;  /* 0x03fffff002037812 */ /* 0x000fe200078ec0ff */
[----:B------:R-:W-:Y:S01]  /*0b10*/  IMAD.IADD R153, R10, 0x1, -R153 ;  /* 0x000000010a997824 */ /* 0x000fe200078e0a99 */
[----:B------:R-:W-:-:S02]  /*0b20*/  LEA.HI R2, R2, R5, RZ, 0x1 ;  /* 0x0000000502027211 */ /* 0x000fc400078f08ff */
[----:B------:R-:W-:Y:S01]  /*0b30*/  LOP3.LUT R4, R4, 0xfffffc00, RZ, 0xc0, !PT ;  /* 0xfffffc0004047812 */ /* 0x000fe200078ec0ff */
[----:B------:R-:W-:Y:S01]  /*0b40*/  IMAD.IADD R3, R10, 0x1, -R3 ;  /* 0x000000010a037824 */ /* 0x000fe200078e0a03 */
[----:B------:R-:W-:Y:S02]  /*0b50*/  SHF.R.S32.HI R6, RZ, 0x1f, R153 ;  /* 0x0000001fff067819 */ /* 0x000fe40000011499 */
[----:B------:R-:W-:Y:S01]  /*0b60*/  LOP3.LUT R2, R2, 0x1ffffffe, RZ, 0xc0, !PT ;  /* 0x1ffffffe02027812 */ /* 0x000fe200078ec0ff */
[----:B------:R-:W-:Y:S01]  /*0b70*/  IMAD R3, R3, 0x40, R4 ;  /* 0x0000004003037824 */ /* 0x000fe200078e0204 */
[----:B------:R-:W-:Y:S02]  /*0b80*/  LEA.HI R4, R6, R153, RZ, 0x2 ;  /* 0x0000009906047211 */ /* 0x000fe400078f10ff */
[----:B------:R-:W-:Y:S01]  /*0b90*/  LEA.HI R7, R0, R10, RZ, 0x2 ;  /* 0x0000000a00077211 */ /* 0x000fe200078f10ff */
[----:B------:R-:W-:Y:S01]  /*0ba0*/  IMAD.IADD R2, R5, 0x1, -R2 ;  /* 0x0000000105027824 */ /* 0x000fe200078e0a02 */
[----:B------:R-:W-:-:S02]  /*0bb0*/  SHF.R.S32.HI R5, RZ, 0x2, R4 ;  /* 0x00000002ff057819 */ /* 0x000fc40000011404 */
[----:B------:R-:W-:Y:S01]  /*0bc0*/  SHF.R.S32.HI R8, RZ, 0x1f, R4 ;  /* 0x0000001fff087819 */ /* 0x000fe20000011404 */
[----:B------:R-:W-:Y:S01]  /*0bd0*/  IMAD R156, R2, 0x8, R3 ;  /* 0x00000008029c7824 */ /* 0x000fe200078e0203 */
[----:B------:R-:W-:Y:S02]  /*0be0*/  SHF.R.S32.HI R154, RZ, 0x7, R154 ;  /* 0x00000007ff9a7819 */ /* 0x000fe4000001149a */
[----:B------:R-:W-:Y:S02]  /*0bf0*/  LOP3.LUT R7, R7, 0xfffffffc, RZ, 0xc0, !PT ;  /* 0xfffffffc07077812 */ /* 0x000fe400078ec0ff */
[----:B------:R-:W-:Y:S01]  /*0c00*/  LEA.HI R8, R8, R5, RZ, 0x3 ;  /* 0x0000000508087211 */ /* 0x000fe200078f18ff */
[----:B------:R-:W-:Y:S01]  /*0c10*/  IMAD.HI R2, R154, 0x55555556, RZ ;  /* 0x555555569a027827 */ /* 0x000fe200078e02ff */
[----:B------:R-:W-:Y:S02]  /*0c20*/  LEA.HI R0, R0, R10, RZ, 0x3 ;  /* 0x0000000a00007211 */ /* 0x000fe400078f18ff */
[----:B------:R-:W-:Y:S01]  /*0c30*/  LOP3.LUT R8, R8, 0xfffffff8, RZ, 0xc0, !PT ;  /* 0xfffffff808087812 */ /* 0x000fe200078ec0ff */
[----:B------:R-:W-:Y:S01]  /*0c40*/  IMAD.IADD R7, R10, 0x1, -R7 ;  /* 0x000000010a077824 */ /* 0x000fe200078e0a07 */
[----:B------:R-:W-:-:S02]  /*0c50*/  LEA.HI R6, R6, R153, RZ, 0x5 ;  /* 0x0000009906067211 */ /* 0x000fc400078f28ff */
[----:B------:R-:W-:Y:S01]  /*0c60*/  LOP3.LUT R18, R0, 0xfffffff8, RZ, 0xc0, !PT ;  /* 0xfffffff800127812 */ /* 0x000fe200078ec0ff */
[----:B------:R-:W-:Y:S01]  /*0c70*/  IMAD.IADD R5, R5, 0x1, -R8 ;  /* 0x0000000105057824 */ /* 0x000fe200078e0a08 */
[----:B------:R-:W-:Y:S02]  /*0c80*/  LEA.HI R9, R7, R7, RZ, 0x1 ;  /* 0x0000000707097211 */ /* 0x000fe400078f08ff */
[----:B------:R-:W-:Y:S01]  /*0c90*/  LEA.HI R3, R2, R2, RZ, 0x1 ;  /* 0x0000000202037211 */ /* 0x000fe200078f08ff */
[----:B------:R-:W-:Y:S01]  /*0ca0*/  IMAD.IADD R18, R10, 0x1, -R18 ;  /* 0x000000010a127824 */ /* 0x000fe200078e0a12 */
[----:B------:R-:W-:Y:S02]  /*0cb0*/  SHF.R.S32.HI R6, RZ, 0x5, R6 ;  /* 0x00000005ff067819 */ /* 0x000fe40000011406 */
[----:B------:R-:W-:Y:S01]  /*0cc0*/  LOP3.LUT R2, R9, 0x1ffffffe, RZ, 0xc0, !PT ;  /* 0x1ffffffe09027812 */ /* 0x000fe200078ec0ff */
[----:B------:R-:W-:Y:S01]  /*0cd0*/  IMAD R3, R3, -0x3, R154 ;  /* 0xfffffffd03037824 */ /* 0x000fe200078e029a */
[----:B------:R-:W-:Y:S01]  /*0ce0*/  LOP3.LUT R16, R4, 0x7ffffffc, RZ, 0xc0, !PT ;  /* 0x7ffffffc04107812 */ /* 0x000fe200078ec0ff */
[----:B------:R-:W-:Y:S01]  /*0cf0*/  IMAD R6, R6, 0x10, R5 ;  /* 0x0000001006067824 */ /* 0x000fe200078e0205 */
[----:B------:R-:W-:Y:S01]  /*0d00*/  SHF.R.S32.HI R152, RZ, 0x3, R0 ;  /* 0x00000003ff987819 */ /* 0x000fe20000011400 */
[----:B------:R-:W-:-:S02]  /*0d10*/  IMAD.SHL.U32 R19, R18, 0x8, RZ ;  /* 0x0000000812137824 */ /* 0x000fc400078e00ff */
[----:B------:R-:W-:Y:S02]  /*0d20*/  IMAD.IADD R2, R7, 0x1, -R2 ;  /* 0x0000000107027824 */ /* 0x000fe400078e0a02 */
[----:B------:R-:W-:Y:S01]  /*0d30*/  IMAD R155, R3, 0x40, R6 ;  /* 0x00000040039b7824 */ /* 0x000fe200078e0206 */
[----:B------:R-:W-:Y:S01]  /*0d40*/  SHF.R.S32.HI R157, RZ, 0x1f, R19 ;  /* 0x0000001fff9d7819 */ /* 0x000fe20000011413 */
[----:B------:R-:W-:Y:S02]  /*0d50*/  IMAD.IADD R16, R153, 0x1, -R16 ;  /* 0x0000000199107824 */ /* 0x000fe400078e0a10 */
[----:B------:R-:W-:-:S07]  /*0d60*/  IMAD R17, R2, 0x8, R155 ;  /* 0x0000000802117824 */ /* 0x000fce00078e029b */
.L_x_866:
[----:B------:R-:W-:Y:S01]  /*0d70*/  ULDC UR5, c[0x0][0xc60] ;  /* 0x0003180000057ab9 */ /* 0x000fe20000000800 */
[----:B------:R-:W-:Y:S01]  /*0d80*/  UMOV UR8, UR4 ;  /* 0x0000000400087c82 */ /* 0x000fe20008000000 */
[----:B------:R-:W-:-:S11]  /*0d90*/  UISETP.NE.AND UP0, UPT, UR5, 0x1, UPT ;  /* 0x000000010500788c */ /* 0x000fd6000bf05270 */
[----:B------:R-:W-:Y:S01]  /*0da0*/  @UP0 ULDC UR6, c[0x0][0xc64] ;  /* 0x0003190000060ab9 */ /* 0x000fe20000000800 */
[----:B------:R-:W-:Y:S01]  /*0db0*/  @UP0 ULDC UR9, c[0x0][0xc68] ;  /* 0x00031a0000090ab9 */ /* 0x000fe20000000800 */
[----:B------:R-:W-:-:S04]  /*0dc0*/  UIMAD.WIDE.U32 UR6, UR4, UR6, URZ ;  /* 0x00000006040672a5 */ /* 0x000fc8000f8e003f */
[----:B------:R-:W-:-:S03]  /*0dd0*/  @UP0 USHF.R.U32.HI UR8, URZ, UR9, UR7 ;  /* 0x000000093f080299 */ /* 0x000fc60008011607 */
[----:B------:R-:W-:Y:S02]  /*0de0*/  ULDC UR6, c[0x0][0xc78] ;  /* 0x00031e0000067ab9 */ /* 0x000fe40000000800 */
[----:B------:R-:W-:Y:S02]  /*0df0*/  UISETP.GE.AND UP0, UPT, UR8, UR6, UPT ;  /* 0x000000060800728c */ /* 0x000fe4000bf06270 */
[----:B------:R-:W-:-:S04]  /*0e00*/  UIADD3 UR6, -UR8, URZ, URZ ;  /* 0x0000003f08067290 */ /* 0x000fc8000fffe13f */
[----:B------:R-:W-:Y:S01]  /*0e10*/  PLOP3.LUT P0, PT, PT, PT, UP0, 0x80, 0x0 ;  /* 0x000000000000781c */ /* 0x000fe20003f0f008 */
[----:B------:R-:W-:-:S12]  /*0e20*/  UIMAD UR9, UR5, UR6, UR4 ;  /* 0x00000006050972a4 */ /* 0x000fd8000f8e0204 */
[----:B012--5:R-:W-:Y:S05]  /*0e30*/  @!P0 BRA `(.L_x_782) ;  /* 0x0000000000208947 */ /* 0x027fea0003800000 */
[----:B------:R-:W-:Y:S01]  /*0e40*/  ULDC UR7, c[0x0][0xc6c] ;  /* 0x00031b0000077ab9 */ /* 0x000fe20000000800 */
[----:B------:R-:W-:Y:S01]  /*0e50*/  UMOV UR6, UR9 ;  /* 0x0000000900067c82 */ /* 0x000fe20008000000 */
[----:B------:R-:W-:-:S11]  /*0e60*/  UISETP.NE.AND UP0, UPT, UR7, 0x1, UPT ;  /* 0x000000010700788c */ /* 0x000fd6000bf05270 */
[----:B------:R-:W-:Y:S02]  /*0e70*/  @UP0 ULDC.64 UR10, c[0x0][0xc70] ;  /* 0x00031c00000a0ab9 */ /* 0x000fe40000000a00 */
[----:B------:R-:W-:-:S04]  /*0e80*/  UIMAD.WIDE.U32 UR4, UR9, UR10, URZ ;  /* 0x0000000a090472a5 */ /* 0x000fc8000f8e003f */
[----:B------:R-:W-:-:S04]  /*0e90*/  @UP0 USHF.R.U32.HI UR6, URZ, UR11, UR5 ;  /* 0x0000000b3f060299 */ /* 0x000fc80008011605 */
[----:B------:R-:W-:Y:S01]  /*0ea0*/  UIMAD UR4, UR6, UR7, URZ ;  /* 0x00000007060472a4 */ /* 0x000fe2000f8e023f */
[----:B------:R-:W-:Y:S11]  /*0eb0*/  BRA `(.L_x_783) ;  /* 0x00000000001c7947 */ /* 0x000ff60003800000 */
.L_x_782:
[----:B------:R-:W-:Y:S01]  /*0ec0*/  ULDC UR7, c[0x0][0xc54] ;  /* 0x0003150000077ab9 */ /* 0x000fe20000000800 */
[----:B------:R-:W-:Y:S01]  /*0ed0*/  UMOV UR6, UR9 ;  /* 0x0000000900067c82 */ /* 0x000fe20008000000 */
[----:B------:R-:W-:-:S11]  /*0ee0*/  UISETP.NE.AND UP0, UPT, UR7, 0x1, UPT ;  /* 0x000000010700788c */ /* 0x000fd6000bf05270 */
[----:B------:R-:W-:Y:S02]  /*0ef0*/  @UP0 ULDC.64 UR10, c[0x0][0xc58] ;  /* 0x00031600000a0ab9 */ /* 0x000fe40000000a00 */
[----:B------:R-:W-:-:S04]  /*0f00*/  UIMAD.WIDE.U32 UR4, UR9, UR10, URZ ;  /* 0x0000000a090472a5 */ /* 0x000fc8000f8e003f */
[----:B------:R-:W-:-:S04]  /*0f10*/  @UP0 USHF.R.U32.HI UR6, URZ, UR11, UR5 ;  /* 0x0000000b3f060299 */ /* 0x000fc80008011605 */
[----:B------:R-:W-:-:S12]  /*0f20*/  UIMAD UR4, UR6, UR7, URZ ;  /* 0x00000007060472a4 */ /* 0x000fd8000f8e023f */
.L_x_783:
[----:B------:R-:W-:Y:S01]  /*0f30*/  ULOP3.LUT UR6, URZ, UR6, URZ, 0x33, !UPT ;  /* 0x000000063f067292 */ /* 0x000fe2000f8e333f */
[----:B------:R-:W-:Y:S01]  /*0f40*/  ULDC UR7, c[0x0][0x448] ;  /* 0x0001120000077ab9 */ /* 0x000fe20000000800 */
[----:B------:R-:W-:Y:S01]  /*0f50*/  ULDC UR5, c[0x0][0xc3c] ;  /* 0x00030f0000057ab9 */ /* 0x000fe20000000800 */
[----:B------:R-:W-:Y:S02]  /*0f60*/  UISETP.NE.AND UP1, UPT, UR7, 0x1, UPT ;  /* 0x000000010700788c */ /* 0x000fe4000bf25270 */
[----:B------:R-:W-:Y:S01]  /*0f70*/  UIADD3 UR6, UR6, UR5, URZ ;  /* 0x0000000506067290 */ /* 0x000fe2000fffe03f */
[----:B------:R-:W-:Y:S01]  /*0f80*/  ULDC.64 UR10, c[0x0][0x418] ;  /* 0x00010600000a7ab9 */ /* 0x000fe20000000a00 */
[----:B------:R-:W-:Y:S01]  /*0f90*/  UIADD3 UR4, UR9, -UR4, URZ ;  /* 0x8000000409047290 */ /* 0x000fe2000fffe03f */
[----:B------:R-:W-:Y:S01]  /*0fa0*/  ULDC UR42, c[0x0][0xc48] ;  /* 0x00031200002a7ab9 */ /* 0x000fe20000000800 */
[----:B------:R-:W-:Y:S02]  /*0fb0*/  UISETP.NE.U32.AND UP0, UPT, UR10, URZ, UPT ;  /* 0x0000003f0a00728c */ /* 0x000fe4000bf05070 */
[----:B------:R-:W-:-:S02]  /*0fc0*/  UIMAD UR39, UR6, 0xc0, URZ ;  /* 0x000000c0062778a4 */ /* 0x000fc4000f8e023f */
[----:B------:R-:W-:Y:S01]  /*0fd0*/  UISETP.NE.AND UP2, UPT, UR42, 0x1, UPT ;  /* 0x000000012a00788c */ /* 0x000fe2000bf45270 */
[----:B------:R-:W-:Y:S01]  /*0fe0*/  ULDC UR13, c[0x0][0xc54] ;  /* 0x00031500000d7ab9 */ /* 0x000fe20000000800 */
[----:B------:R-:W-:Y:S02]  /*0ff0*/  UISETP.NE.AND.EX UP0, UPT, UR11, URZ, UPT, UP0 ;  /* 0x0000003f0b00728c */ /* 0x000fe4000bf05300 */
[----:B------:R-:W-:Y:S02]  /*1000*/  UIADD3 UR10, UR39, 0xbf, URZ ;  /* 0x000000bf270a7890 */ /* 0x000fe4000fffe03f */
[----:B------:R-:W-:Y:S01]  /*1010*/  UIMAD UR13, UR8, UR13, UR4 ;  /* 0x0000000d080d72a4 */ /* 0x000fe2000f8e0204 */
[----:B------:R-:W-:Y:S01]  /*1020*/  ULDC UR41, c[0x0][0x424] ;  /* 0x0001090000297ab9 */ /* 0x000fe20000000800 */
[----:B------:R-:W-:Y:S01]  /*1030*/  ULDC UR50, c[0x0][0x288] ;  /* 0x0000a20000327ab9 */ /* 0x000fe20000000800 */
[----:B------:R-:W-:Y:S01]  /*1040*/  ULDC.64 UR4, c[0x0][0x9e0] ;  /* 0x0002780000047ab9 */ /* 0x000fe20000000a00 */
[----:B------:R-:W-:Y:S01]  /*1050*/  @UP1 ULDC UR8, c[0x0][0x44c] ;  /* 0x0001130000081ab9 */ /* 0x000fe20000000800 */
[----:B------:R-:W-:-:S02]  /*1060*/  UIADD3 UR11, -UR50, 0x1, URZ ;  /* 0x00000001320b7890 */ /* 0x000fc4000fffe13f */
[----:B------:R-:W-:Y:S02]  /*1070*/  UISETP.GE.AND UP3, UPT, UR5, 0x1, UPT ;  /* 0x000000010500788c */ /* 0x000fe4000bf66270 */
[----:B------:R-:W-:Y:S02]  /*1080*/  USEL UR41, UR41, 0x1, UP0 ;  /* 0x0000000129297887 */ /* 0x000fe40008000000 */
[----:B------:R-:W-:Y:S01]  /*1090*/  UIMAD.WIDE.U32 UR8, UR10, UR8, URZ ;  /* 0x000000080a0872a5 */ /* 0x000fe2000f8e003f */
[----:B------:R-:W-:Y:S01]  /*10a0*/  ULDC UR12, c[0x0][0x2f0] ;  /* 0x0000bc00000c7ab9 */ /* 0x000fe20000000800 */
[----:B------:R-:W-:Y:S01]  /*10b0*/  @UP1 ULDC UR15, c[0x0][0x450] ;  /* 0x00011400000f1ab9 */ /* 0x000fe20000000800 */
[----:B------:R-:W-:Y:S01]  /*10c0*/  @UP2 ULDC UR6, c[0x0][0xc4c] ;  /* 0x0003130000062ab9 */ /* 0x000fe20000000800 */
[----:B------:R-:W-:Y:S01]  /*10d0*/  UIMAD UR11, UR41, UR12, UR11 ;  /* 0x0000000c290b72a4 */ /* 0x000fe2000f8e020b */
[----:B------:R-:W-:Y:S01]  /*10e0*/  PLOP3.LUT P1, PT, PT, PT, UP3, 0x80, 0x0 ;  /* 0x000000000000781c */ /* 0x000fe20003f2f038 */
[----:B------:R-:W-:-:S02]  /*10f0*/  @UP1 USHF.R.U32.HI UR10, URZ, UR15, UR9 ;  /* 0x0000000f3f0a1299 */ /* 0x000fc40008011609 */
[----:B------:R-:W-:Y:S01]  /*1100*/  UIMAD.WIDE.U32 UR6, UR13, UR6, URZ ;  /* 0x000000060d0672a5 */ /* 0x000fe2000f8e003f */
[----:B------:R-:W-:Y:S01]  /*1110*/  @UP2 ULDC UR14, c[0x0][0xc50] ;  /* 0x00031400000e2ab9 */ /* 0x000fe20000000800 */
[----:B------:R-:W-:Y:S01]  /*1120*/  UIADD3 UR10, UR11, UR10, URZ ;  /* 0x0000000a0b0a7290 */ /* 0x000fe2000fffe03f */
[----:B------:R-:W-:Y:S01]  /*1130*/  UMOV UR40, UR13 ;  /* 0x0000000d00287c82 */ /* 0x000fe20008000000 */
[----:B------:R-:W-:Y:S02]  /*1140*/  @UP2 USHF.R.U32.HI UR40, URZ, UR14, UR7 ;  /* 0x0000000e3f282299 */ /* 0x000fe40008011607 */
[----:B------:R-:W-:Y:S02]  /*1150*/  UIADD3 UR4, UR10, UR4, URZ ;  /* 0x000000040a047290 */ /* 0x000fe4000fffe03f */
[----:B------:R-:W-:-:S04]  /*1160*/  UIADD3 UR6, -UR40, URZ, URZ ;  /* 0x0000003f28067290 */ /* 0x000fc8000fffe13f */
[----:B------:R-:W-:Y:S01]  /*1170*/  UIMAD UR42, UR42, UR6, UR13 ;  /* 0x000000062a2a72a4 */ /* 0x000fe2000f8e020d */
[----:B------:R-:W-:Y:S01]  /*1180*/  IMAD.U32 R0, RZ, RZ, UR4 ;  /* 0x00000004ff007e24 */ /* 0x000fe2000f8e00ff */
[----:B------:R-:W-:Y:S10]  /*1190*/  @!P1 BRA `(.L_x_784) ;  /* 0x0000000000409947 */ /* 0x000ff40003800000 */
[----:B------:R-:W-:Y:S01]  /*11a0*/  ISETP.LT.AND P0, PT, RZ, UR10, PT ;  /* 0x0000000aff007c0c */ /* 0x000fe2000bf01270 */
[----:B------:R-:W-:-:S12]  /*11b0*/  UIADD3 UR4, UR10, -0x1, URZ ;  /* 0xffffffff0a047890 */ /* 0x000fd8000fffe03f */
[----:B------:R-:W-:Y:S05]  /*11c0*/  @P0 BRA `(.L_x_785) ;  /* 0x00000000001c0947 */ /* 0x000fea0003800000 */
[----:B------:R-:W-:Y:S02]  /*11d0*/  UISETP.NE.AND UP0, UPT, UR5, 0x1, UPT ;  /* 0x000000010500788c */ /* 0x000fe4000bf05270 */
[----:B------:R-:W-:-:S09]  /*11e0*/  UIADD3 UR4, -UR10, URZ, URZ ;  /* 0x0000003f0a047290 */ /* 0x000fd2000fffe13f */
[----:B------:R-:W-:Y:S02]  /*11f0*/  @UP0 ULDC.64 UR8, c[0x0][0x9e8] ;  /* 0x00027a0000080ab9 */ /* 0x000fe40000000a00 */
[----:B------:R-:W-:-:S04]  /*1200*/  UIMAD.WIDE.U32 UR6, UR4, UR8, URZ ;  /* 0x00000008040672a5 */ /* 0x000fc8000f8e003f */
[----:B------:R-:W-:-:S04]  /*1210*/  @UP0 USHF.R.U32.HI UR4, URZ, UR9, UR7 ;  /* 0x000000093f040299 */ /* 0x000fc80008011607 */
[----:B------:R-:W-:Y:S01]  /*1220*/  ULOP3.LUT UR4, URZ, UR4, URZ, 0x33, !UPT ;  /* 0x000000043f047292 */ /* 0x000fe2000f8e333f */
[----:B------:R-:W-:Y:S11]  /*1230*/  BRA `(.L_x_786) ;  /* 0x0000000000107947 */ /* 0x000ff60003800000 */
.L_x_785:
[----:B------:R-:W-:-:S11]  /*1240*/  UISETP.NE.AND UP0, UPT, UR5, 0x1, UPT ;  /* 0x000000010500788c */ /* 0x000fd6000bf05270 */
[----:B------:R-:W-:Y:S02]  /*1250*/  @UP0 ULDC.64 UR8, c[0x0][0x9e8] ;  /* 0x00027a0000080ab9 */ /* 0x000fe40000000a00 */
[----:B------:R-:W-:-:S04]  /*1260*/  UIMAD.WIDE.U32 UR6, UR4, UR8, URZ ;  /* 0x00000008040672a5 */ /* 0x000fc8000f8e003f */
[----:B------:R-:W-:-:S12]  /*1270*/  @UP0 USHF.R.U32.HI UR4, URZ, UR9, UR7 ;  /* 0x000000093f040299 */ /* 0x000fd80008011607 */
.L_x_786:
[----:B------:R-:W-:-:S06]  /*1280*/  UIMAD UR4, UR4, UR5, UR5 ;  /* 0x00000005040472a4 */ /* 0x000fcc000f8e0205 */
[----:B------:R-:W-:-:S07]  /*1290*/  VIMNMX R0, R0, UR4, PT ;  /* 0x0000000400007c48 */ /* 0x000fce000bfe0100 */
.L_x_784:
[----:B------:R-:W-:Y:S01]  /*12a0*/  UIMAD UR4, UR41, UR12, 0x7f ;  /* 0x0000007f290474a4 */ /* 0x000fe2000f8e020c */
[----:B------:R-:W-:Y:S01]  /*12b0*/  VIADD R0, R0, 0x7f ;  /* 0x0000007f00007836 */ /* 0x000fe20000000000 */
[----:B------:R-:W-:Y:S01]  /*12c0*/  @UP1 ULDC UR6, c[0x0][0x44c] ;  /* 0x0001130000061ab9 */ /* 0x000fe20000000800 */
[----:B------:R-:W-:Y:S01]  /*12d0*/  @UP1 ULDC UR10, c[0x0][0x450] ;  /* 0x00011400000a1ab9 */ /* 0x000fe20000000800 */
[----:B------:R-:W-:Y:S02]  /*12e0*/  USHF.R.S32.HI UR8, URZ, 0x1f, UR4 ;  /* 0x0000001f3f087899 */ /* 0x000fe40008011404 */
[----:B------:R-:W-:Y:S01]  /*12f0*/  UIMAD.WIDE.U32 UR6, UR39, UR6, URZ ;  /* 0x00000006270672a5 */ /* 0x000fe2000f8e003f */
[----:B------:R-:W-:Y:S01]  /*1300*/  SHF.R.S32.HI R3, RZ, 0x1f, R0 ;  /* 0x0000001fff037819 */ /* 0x000fe20000011400 */
[----:B------:R-:W-:Y:S01]  /*1310*/  UMOV UR9, UR39 ;  /* 0x0000002700097c82 */ /* 0x000fe20008000000 */
[----:B------:R-:W-:Y:S02]  /*1320*/  ULEA.HI UR8, UR8, UR4, URZ, 0x7 ;  /* 0x0000000408087291 */ /* 0x000fe4000f8f383f */
[----:B------:R-:W-:Y:S01]  /*1330*/  @UP1 USHF.R.U32.HI UR9, URZ, UR10, UR7 ;  /* 0x0000000a3f091299 */ /* 0x000fe20008011607 */
[----:B------:R-:W-:Y:S01]  /*1340*/  LEA.HI R3, R3, R0, RZ, 0x7 ;  /* 0x0000000003037211 */ /* 0x000fe200078f38ff */
[----:B------:R-:W-:-:S02]  /*1350*/  UIMAD UR50, UR41, UR12, -UR50 ;  /* 0x0000000c293272a4 */ /* 0x000fc4000f8e0a32 */
[----:B------:R-:W-:Y:S01]  /*1360*/  USHF.R.S32.HI UR8, URZ, 0x7, UR8 ;  /* 0x000000073f087899 */ /* 0x000fe20008011408 */
[----:B------:R-:W-:Y:S01]  /*1370*/  SHF.R.S32.HI R3, RZ, 0x7, R3 ;  /* 0x00000007ff037819 */ /* 0x000fe20000011403 */
[----:B------:R-:W-:-:S03]  /*1380*/  UIADD3 UR4, UR50, UR9, URZ ;  /* 0x0000000932047290 */ /* 0x000fc6000fffe03f */
[----:B------:R-:W-:Y:S01]  /*1390*/  ULDC UR9, c[0x0][0x9dc] ;  /* 0x0002770000097ab9 */ /* 0x000fe20000000800 */
[----:B------:R-:W-:Y:S01]  /*13a0*/  VIMNMX R88, R3, UR8, PT ;  /* 0x0000000803587c48 */ /* 0x000fe2000bfe0100 */
[----:B------:R-:W-:Y:S01]  /*13b0*/  UIADD3 UR9, UR4, -UR9, URZ ;  /* 0x8000000904097290 */ /* 0x000fe2000fffe03f */
[----:B------:R-:W-:Y:S11]  /*13c0*/  @!P1 BRA `(.L_x_787) ;  /* 0x0000000000449947 */ /* 0x000ff60003800000 */
[----:B------:R-:W-:-:S06]  /*13d0*/  UISETP.GT.AND UP0, UPT, UR4, -0x1, UPT ;  /* 0xffffffff0400788c */ /* 0x000fcc000bf04270 */
[----:B------:R-:W-:-:S13]  /*13e0*/  PLOP3.LUT P0, PT, PT, PT, UP0, 0x80, 0x0 ;  /* 0x000000000000781c */ /* 0x000fda0003f0f008 */
[----:B------:R-:W-:Y:S05]  /*13f0*/  @P0 BRA `(.L_x_788) ;  /* 0x00000000001c0947 */ /* 0x000fea0003800000 */
[----:B------:R-:W-:Y:S02]  /*1400*/  UISETP.NE.AND UP0, UPT, UR5, 0x1, UPT ;  /* 0x000000010500788c */ /* 0x000fe4000bf05270 */
[----:B------:R-:W-:-:S09]  /*1410*/  ULOP3.LUT UR4, URZ, UR4, URZ, 0x33, !UPT ;  /* 0x000000043f047292 */ /* 0x000fd2000f8e333f */
[----:B------:R-:W-:Y:S02]  /*1420*/  @UP0 ULDC.64 UR10, c[0x0][0x9e8] ;  /* 0x00027a00000a0ab9 */ /* 0x000fe40000000a00 */
[----:B------:R-:W-:-:S04]  /*1430*/  UIMAD.WIDE.U32 UR6, UR4, UR10, URZ ;  /* 0x0000000a040672a5 */ /* 0x000fc8000f8e003f */
[----:B------:R-:W-:-:S04]  /*1440*/  @UP0 USHF.R.U32.HI UR4, URZ, UR11, UR7 ;  /* 0x0000000b3f040299 */ /* 0x000fc80008011607 */
[----:B------:R-:W-:Y:S01]  /*1450*/  ULOP3.LUT UR4, URZ, UR4, URZ, 0x33, !UPT ;  /* 0x000000043f047292 */ /* 0x000fe2000f8e333f */
[----:B------:R-:W-:Y:S11]  /*1460*/  BRA `(.L_x_789) ;  /* 0x0000000000107947 */ /* 0x000ff60003800000 */
.L_x_788:
[----:B------:R-:W-:-:S11]  /*1470*/  UISETP.NE.AND UP0, UPT, UR5, 0x1, UPT ;  /* 0x000000010500788c */ /* 0x000fd6000bf05270 */
[----:B------:R-:W-:Y:S02]  /*1480*/  @UP0 ULDC.64 UR10, c[0x0][0x9e8] ;  /* 0x00027a00000a0ab9 */ /* 0x000fe40000000a00 */
[----:B------:R-:W-:-:S04]  /*1490*/  UIMAD.WIDE.U32 UR6, UR4, UR10, URZ ;  /* 0x0000000a040672a5 */ /* 0x000fc8000f8e003f */
[----:B------:R-:W-:-:S12]  /*14a0*/  @UP0 USHF.R.U32.HI UR4, URZ, UR11, UR7 ;  /* 0x0000000b3f040299 */ /* 0x000fd80008011607 */
.L_x_789:
[----:B------:R-:W-:-:S04]  /*14b0*/  UIMAD UR4, UR4, UR5, URZ ;  /* 0x00000005040472a4 */ /* 0x000fc8000f8e023f */
[----:B------:R-:W-:-:S04]  /*14c0*/  UISETP.LT.AND UP0, UPT, UR9, UR4, UPT ;  /* 0x000000040900728c */ /* 0x000fc8000bf01270 */
[----:B------:R-:W-:-:S12]  /*14d0*/  USEL UR9, UR9, UR4, !UP0 ;  /* 0x0000000409097287 */ /* 0x000fd8000c000000 */
.L_x_787:
[----:B------:R-:W-:Y:S01]  /*14e0*/  USHF.R.S32.HI UR4, URZ, 0x1f, UR9 ;  /* 0x0000001f3f047899 */ /* 0x000fe20008011409 */
[----:B------:R-:W-:Y:S01]  /*14f0*/  PLOP3.LUT P0, PT, PT, PT, PT, 0x80, 0x0 ;  /* 0x000000000000781c */ /* 0x000fe20003f0f070 */
[----:B------:R-:W-:Y:S01]  /*1500*/  IMAD.MOV.U32 R0, RZ, RZ, RZ ;  /* 0x000000ffff007224 */ /* 0x000fe200078e00ff */
[----:B------:R-:W-:Y:S01]  /*1510*/  CS2R R26, SRZ ;  /* 0x00000000001a7805 */ /* 0x000fe2000001ff00 */
[----:B------:R-:W-:Y:S01]  /*1520*/  ULEA.HI UR4, UR4, UR9, URZ, 0x7 ;  /* 0x0000000904047291 */ /* 0x000fe2000f8f383f */
[----:B------:R-:W-:Y:S01]  /*1530*/  IMAD.MOV.U32 R30, RZ, RZ, RZ ;  /* 0x000000ffff1e7224 */ /* 0x000fe200078e00ff */
[----:B------:R-:W-:Y:S01]  /*1540*/  CS2R R24, SRZ ;  /* 0x0000000000187805 */ /* 0x000fe2000001ff00 */
[----:B------:R-:W-:Y:S01]  /*1550*/  IMAD.MOV.U32 R118, RZ, RZ, RZ ;  /* 0x000000ffff767224 */ /* 0x000fe200078e00ff */
[----:B------:R-:W-:Y:S01]  /*1560*/  USHF.R.S32.HI UR4, URZ, 0x7, UR4 ;  /* 0x000000073f047899 */ /* 0x000fe20008011404 */
[----:B------:R-:W-:Y:S01]  /*1570*/  IMAD.MOV.U32 R21, RZ, RZ, RZ ;  /* 0x000000ffff157224 */ /* 0x000fe200078e00ff */
[----:B------:R-:W-:Y:S01]  /*1580*/  CS2R R14, SRZ ;  /* 0x00000000000e7805 */ /* 0x000fe2000001ff00 */
[----:B------:R-:W-:Y:S01]  /*1590*/  IMAD.MOV.U32 R114, RZ, RZ, RZ ;  /* 0x000000ffff727224 */ /* 0x000fe200078e00ff */
[----:B------:R-:W-:Y:S01]  /*15a0*/  UISETP.LT.AND UP0, UPT, URZ, UR4, UPT ;  /* 0x000000043f00728c */ /* 0x000fe2000bf01270 */
[----:B------:R-:W-:Y:S01]  /*15b0*/  IMAD.MOV.U32 R29, RZ, RZ, RZ ;  /* 0x000000ffff1d7224 */ /* 0x000fe200078e00ff */
[----:B------:R-:W-:Y:S01]  /*15c0*/  CS2R R34, SRZ ;  /* 0x0000000000227805 */ /* 0x000fe2000001ff00 */
[----:B------:R-:W-:Y:S01]  /*15d0*/  IMAD.MOV.U32 R110, RZ, RZ, RZ ;  /* 0x000000ffff6e7224 */ /* 0x000fe200078e00ff */
[----:B------:R-:W-:Y:S01]  /*15e0*/  USEL UR43, URZ, UR4, !UP0 ;  /* 0x000000043f2b7287 */ /* 0x000fe2000c000000 */
[----:B------:R-:W-:Y:S01]  /*15f0*/  CS2R R12, SRZ ;  /* 0x00000000000c7805 */ /* 0x000fe2000001ff00 */
[----:B------:R-:W-:Y:S01]  /*1600*/  IMAD.MOV.U32 R106, RZ, RZ, RZ ;  /* 0x000000ffff6a7224 */ /* 0x000fe200078e00ff */
[----:B------:R-:W-:Y:S01]  /*1610*/  CS2R R102, SRZ ;  /* 0x0000000000667805 */ /* 0x000fe2000001ff00 */
[----:B------:R-:W-:Y:S01]  /*1620*/  IMAD.MOV.U32 R41, RZ, RZ, RZ ;  /* 0x000000ffff297224 */ /* 0x000fe200078e00ff */
[----:B------:R-:W-:-:S02]  /*1630*/  CS2R R100, SRZ ;  /* 0x0000000000647805 */ /* 0x000fc4000001ff00 */
[----:B------:R-:W-:Y:S02]  /*1640*/  ISETP.GT.AND P1, PT, R88, UR43, PT ;  /* 0x0000002b58007c0c */ /* 0x000fe4000bf24270 */
[----:B------:R-:W-:Y:S02]  /*1650*/  CS2R R98, SRZ ;  /* 0x0000000000627805 */ /* 0x000fe4000001ff00 */
[----:B------:R-:W-:Y:S02]  /*1660*/  CS2R R96, SRZ ;  /* 0x0000000000607805 */ /* 0x000fe4000001ff00 */
[----:B------:R-:W-:Y:S02]  /*1670*/  CS2R R94, SRZ ;  /* 0x00000000005e7805 */ /* 0x000fe4000001ff00 */
[----:B------:R-:W-:Y:S02]  /*1680*/  CS2R R92, SRZ ;  /* 0x00000000005c7805 */ /* 0x000fe4000001ff00 */
[----:B------:R-:W-:Y:S01]  /*1690*/  CS2R R90, SRZ ;  /* 0x00000000005a7805 */ /* 0x000fe2000001ff00 */
[----:B------:R-:W-:-:S02]  /*16a0*/  IMAD.MOV.U32 R89, RZ, RZ, RZ ;  /* 0x000000ffff597224 */ /* 0x000fc400078e00ff */
[----:B------:R-:W-:Y:S05]  /*16b0*/  @!P1 BRA `(.L_x_790) ;  /* 0x000000d400a49947 */ /* 0x000fea0003800000 */
[----:B------:R-:W0:Y:S01]  /*16c0*/  SHFL.IDX PT, R0, R154, RZ, 0x1f ;  /* 0x00001fff9a007589 */ /* 0x000e2200000e0000 */
[----:B------:R-:W1:Y:S01]  /*16d0*/  S2UR UR6, SR_CgaCtaId ;  /* 0x00000000000679c3 */ /* 0x000e620000008800 */
[----:B------:R-:W-:Y:S01]  /*16e0*/  UMOV UR45, 0x400 ;  /* 0x00000400002d7882 */ /* 0x000fe20000000000 */
[----:B0-----:R-:W-:Y:S01]  /*16f0*/  R2UR UR44, R0 ;  /* 0x00000000002c72ca */ /* 0x001fe200000e0000 */
[----:B-1----:R-:W-:-:S12]  /*1700*/  ULEA UR45, UR6, UR45, 0x18 ;  /* 0x0000002d062d7291 */ /* 0x002fd8000f8ec03f */
[----:B------:R-:W-:Y:S02]  /*1710*/  UIMAD.WIDE UR4, UR44, 0x55555556, URZ ;  /* 0x555555562c0478a5 */ /* 0x000fe4000f8e023f */
[----:B------:R-:W-:Y:S02]  /*1720*/  UIADD3 UR4, UR45, 0x8400, URZ ;  /* 0x000084002d047890 */ /* 0x000fe4000fffe03f */
[----:B------:R-:W-:Y:S02]  /*1730*/  ULEA.HI UR5, UR5, UR5, URZ, 0x1 ;  /* 0x0000000505057291 */ /* 0x000fe4000f8f083f */
[----:B------:R-:W-:Y:S02]  /*1740*/  ULOP3.LUT UP0, URZ, UR4, 0x3ff, URZ, 0xc0, !UPT ;  /* 0x000003ff043f7892 */ /* 0x000fe4000f80c03f */
[----:B------:R-:W-:-:S04]  /*1750*/  UIMAD UR5, UR5, -0x3, UR44 ;  /* 0xfffffffd050578a4 */ /* 0x000fc8000f8e022c */
[----:B------:R-:W-:Y:S01]  /*1760*/  PLOP3.LUT P0, PT, PT, PT, UP0, 0x80, 0x0 ;  /* 0x000000000000781c */ /* 0x000fe20003f0f008 */
[----:B------:R-:W-:-:S04]  /*1770*/  ULEA UR5, UR5, UR4, 0xd ;  /* 0x0000000405057291 */ /* 0x000fc8000f8e683f */
[----:B------:R-:W-:-:S04]  /*1780*/  USHF.R.U32.HI UR5, URZ, 0x4, UR5 ;  /* 0x000000043f057899 */ /* 0x000fc80008011605 */
[----:B------:R-:W-:-:S04]  /*1790*/  ULOP3.LUT UR51, UR5, 0x3fff, URZ, 0xc0, !UPT ;  /* 0x00003fff05337892 */ /* 0x000fc8000f8ec03f */
[----:B------:R-:W-:Y:S08]  /*17a0*/  @!P0 BRA `(.L_x_791) ;  /* 0x0000000000408947 */ /* 0x000ff00003800000 */
[----:B------:R-:W-:Y:S01]  /*17b0*/  MOV R0, 0x0 ;  /* 0x0000000000007802 */ /* 0x000fe20000000f00 */
[----:B------:R-:W-:Y:S01]  /*17c0*/  ULDC.64 UR4, c[0x4][0xa8] ;  /* 0x01002a0000047ab9 */ /* 0x000fe20000000a00 */
[----:B------:R-:W-:Y:S01]  /*17d0*/  ULDC.64 UR6, c[0x4][0x28] ;  /* 0x01000a0000067ab9 */ /* 0x000fe20000000a00 */
[----:B------:R-:W-:Y:S01]  /*17e0*/  IMAD.U32 R4, RZ, RZ, UR4 ;  /* 0x00000004ff047e24 */ /* 0x000fe2000f8e00ff */
[----:B------:R0:W1:Y:S01]  /*17f0*/  LDC.64 R2, c[0x4][R0] ;  /* 0x0100000000027b82 */ /* 0x0000620000000a00 */
[----:B------:R-:W-:Y:S01]  /*1800*/  IMAD.U32 R5, RZ, RZ, UR5 ;  /* 0x00000005ff057e24 */ /* 0x000fe2000f8e00ff */
        /* <DEDUP_REMOVED lines=9> */
[----:B-1----:R-:W-:Y:S05]  /*18a0*/  CALL.ABS.NOINC R2 ;  /* 0x0000000002007343 */ /* 0x002fea0003c00000 */
.L_x_791:
        /* <DEDUP_REMOVED lines=9> */
.L_x_964:
[----:B------:R-:W-:Y:S05]  /*1940*/  @!P0 BRA `(.L_x_793) ;  /* 0x0000000000048947 */ /* 0x000fea0003800000 */
[----:B------:R-:W-:Y:S01]  /*1950*/  BPT.TRAP 0x1 ;  /* 0x000000040000795c */ /* 0x000fe20000300000 */
.L_x_793:
[----:B------:R-:W-:Y:S02]  /*1960*/  IMAD.U32 R15, RZ, RZ, UR37 ;  /* 0x00000025ff0f7e24 */ /* 0x000fe4000f8e00ff */
[----:B0-----:R-:W-:-:S03]  /*1970*/  IMAD.U32 R0, RZ, RZ, UR36 ;  /* 0x00000024ff007e24 */ /* 0x001fc6000f8e00ff */
[----:B------:R-:W-:Y:S02]  /*1980*/  LEA R15, R15, UR45, 0x3 ;  /* 0x0000002d0f0f7c11 */ /* 0x000fe4000f8e18ff */
[----:B------:R-:W-:-:S04]  /*1990*/  SHF.L.U32 R0, R0, 0x1f, RZ ;  /* 0x0000001f00007819 */ /* 0x000fc800000006ff */
[----:B------:R0:W1:Y:S01]  /*19a0*/  SYNCS.PHASECHK.TRANS64.TRYWAIT P2, [R15+URZ+0x16830], R0 ;  /* 0x016830000f0075a7 */ /* 0x000062000804017f */
[----:B------:R-:W-:Y:S05]  /*19b0*/  @!P0 BRA `(.L_x_794) ;  /* 0x0000000000048947 */ /* 0x000fea0003800000 */
[----:B------:R-:W-:Y:S01]  /*19c0*/  BPT.TRAP 0x1 ;  /* 0x000000040000795c */ /* 0x000fe20000300000 */
.L_x_794:
[----:B------:R-:W2:Y:S02]  /*19d0*/  S2R R2, SR_TID.X ;  /* 0x0000000000027919 */ /* 0x000ea40000002100 */
[----:B--2---:R-:W-:Y:S01]  /*19e0*/  LOP3.LUT P1, RZ, R2, 0x7f, RZ, 0xc0, !PT ;  /* 0x0000007f02ff7812 */ /* 0x004fe2000782c0ff */
[----:B-1----:R-:W-:-:S12]  /*19f0*/  @P2 BRA `(.L_x_795) ;  /* 0x0000000000082947 */ /* 0x002fd80003800000 */
[----:B------:R-:W1:Y:S02]  /*1a00*/  SYNCS.PHASECHK.TRANS64.TRYWAIT P2, [R15+URZ+0x16830], R0 ;  /* 0x016830000f0075a7 */ /* 0x000e64000804017f */
[----:B-1----:R-:W-:Y:S05]  /*1a10*/  @!P2 BRA `(.L_x_796) ;  /* 0x00000128003ca947 */ /* 0x002fea0003800000 */
.L_x_795:
[----:B------:R-:W-:Y:S05]  /*1a20*/  WARPSYNC.ALL ;  /* 0x0000000000007948 */ /* 0x000fea0003800000 */
[----:B------:R-:W-:Y:S01]  /*1a30*/  UIADD3 UR4, UR45, 0xe400, URZ ;  /* 0x0000e4002d047890 */ /* 0x000fe2000fffe03f */
[----:B------:R-:W-:Y:S01]  /*1a40*/  WARPGROUP.ARRIVE ;  /* 0x00000000000079c5 */ /* 0x000fe20000000000 */
[----:B------:R-:W-:Y:S01]  /*1a50*/  ULOP3.LUT UR16, UR51, 0x10000, URZ, 0xfc, !UPT ;  /* 0x0001000033107892 */ /* 0x000fe2000f8efc3f */
[----:B01----:R-:W-:Y:S01]  /*1a60*/  @!P1 VIADD R15, R15, 0x16840 ;  /* 0x000168400f0f9836 */ /* 0x003fe20000000000 */
[----:B------:R-:W-:Y:S01]  /*1a70*/  USHF.R.U32.HI UR4, URZ, 0x4, UR4 ;  /* 0x000000043f047899 */ /* 0x000fe20008011604 */
[----:B------:R-:W-:Y:S01]  /*1a80*/  UMOV UR17, 0x40000040 ;  /* 0x4000004000117882 */ /* 0x000fe20000000000 */
[----:B------:R-:W-:-:S02]  /*1a90*/  UMOV UR19, 0x40000040 ;  /* 0x4000004000137882 */ /* 0x000fc40000000000 */
[----:B------:R-:W-:Y:S01]  /*1aa0*/  ULOP3.LUT UR4, UR4, 0x3fff, URZ, 0xc0, !UPT ;  /* 0x00003fff04047892 */ /* 0x000fe2000f8ec03f */
[----:B------:R-:W-:Y:S01]  /*1ab0*/  @!P1 PRMT R15, RZ, 0x654, R15 ;  /* 0x00000654ff0f9816 */ /* 0x000fe2000000000f */
[----:B------:R-:W-:Y:S01]  /*1ac0*/  UMOV UR5, 0x40000040 ;  /* 0x4000004000057882 */ /* 0x000fe20000000000 */
[----:B------:R-:W-:Y:S01]  /*1ad0*/  UMOV UR7, 0x40000040 ;  /* 0x4000004000077882 */ /* 0x000fe20000000000 */
[----:B------:R-:W-:Y:S02]  /*1ae0*/  ULOP3.LUT UR20, UR4, 0x10000, URZ, 0xfc, !UPT ;  /* 0x0001000004147892 */ /* 0x000fe4000f8efc3f */
[----:B------:R-:W-:Y:S02]  /*1af0*/  UIADD3 UR4, UR16, 0x2, URZ ;  /* 0x0000000210047890 */ /* 0x000fe4000fffe03f */
[----:B------:R-:W-:Y:S02]  /*1b00*/  ULEA UR18, UR37, UR20, 0xa ;  /* 0x0000001425127291 */ /* 0x000fe4000f8e503f */
[----:B------:R-:W-:-:S02]  /*1b10*/  UIADD3 UR8, UR16, 0x4, URZ ;  /* 0x0000000410087890 */ /* 0x000fc4000fffe03f */
[----:B------:R-:W-:Y:S02]  /*1b20*/  UIADD3 UR6, UR18, 0x2, URZ ;  /* 0x0000000212067890 */ /* 0x000fe4000fffe03f */
[----:B------:R-:W-:Y:S01]  /*1b30*/  UIADD3 UR10, UR18, 0x4, URZ ;  /* 0x00000004120a7890 */ /* 0x000fe2000fffe03f */
[----:B------:R-:W-:Y:S02]  /*1b40*/  UMOV UR9, 0x40000040 ;  /* 0x4000004000097882 */ /* 0x000fe40000000000 */
[----:B------:R-:W-:Y:S01]  /*1b50*/  HGMMA.64x128x16.F32.BF16 R24, gdesc[UR16], RZ, !UPT, gsb0 ;  /* 0x01e00000101879f0 */ /* 0x000fe2000c0018ff */
[----:B------:R-:W-:Y:S01]  /*1b60*/  UMOV UR11, 0x40000040 ;  /* 0x40000040000b7882 */ /* 0x000fe20000000000 */
[----:B------:R-:W-:Y:S02]  /*1b70*/  UIADD3 UR12, UR16, 0x6, URZ ;  /* 0x00000006100c7890 */ /* 0x000fe4000fffe03f */
[----:B------:R-:W-:Y:S01]  /*1b80*/  UIADD3 UR14, UR18, 0x6, URZ ;  /* 0x00000006120e7890 */ /* 0x000fe2000fffe03f */
[----:B------:R-:W-:Y:S01]  /*1b90*/  UMOV UR13, 0x40000040 ;  /* 0x40000040000d7882 */ /* 0x000fe20000000000 */
[----:B------:R-:W-:Y:S01]  /*1ba0*/  UMOV UR15, 0x40000040 ;  /* 0x40000040000f7882 */ /* 0x000fe20000000000 */
[----:B------:R-:W-:-:S02]  /*1bb0*/  ULDC UR21, c[0x0][0x9dc] ;  /* 0x0002770000157ab9 */ /* 0x000fc40000000800 */
[----:B------:R-:W-:Y:S01]  /*1bc0*/  ULOP3.LUT UR21, URZ, UR21, URZ, 0x33, !UPT ;  /* 0x000000153f157292 */ /* 0x000fe2000f8e333f */
[----:B------:R-:W-:Y:S02]  /*1bd0*/  WARPGROUP.DEPBAR.LE gsb0, 0x0 ;  /* 0x00008000000079c5 */ /* 0x000fe40000010000 */
[----:B------:R-:W-:-:S06]  /*1be0*/  WARPGROUP.ARRIVE ;  /* 0x00000000000079c5 */ /* 0x000fcc0000000000 */
[----:B------:R-:W-:Y:S01]  /*1bf0*/  HGMMA.64x128x16.F32.BF16 R24, gdesc[UR4], R24, gsb0 ;  /* 0x01e00000041879f0 */ /* 0x000fe20008001818 */
[----:B------:R-:W-:Y:S02]  /*1c00*/  ULDC UR6, c[0x0][0x448] ;  /* 0x0001120000067ab9 */ /* 0x000fe40000000800 */
[----:B------:R-:W-:-:S06]  /*1c10*/  UISETP.NE.AND UP0, UPT, UR6, 0x1, UPT ;  /* 0x000000010600788c */ /* 0x000fcc000bf05270 */
[----:B------:R-:W-:Y:S02]  /*1c20*/  PLOP3.LUT P2, PT, PT, PT, UP0, 0x80, 0x0 ;  /* 0x000000000000781c */ /* 0x000fe40003f4f008 */
[----:B------:R-:W-:-:S03]  /*1c30*/  PLOP3.LUT P3, PT, PT, PT, UP0, 0x80, 0x0 ;  /* 0x000000000000781c */ /* 0x000fc60003f6f008 */
[----:B------:R-:W-:Y:S01]  /*1c40*/  @UP0 ULDC UR6, c[0x0][0x44c] ;  /* 0x0001130000060ab9 */ /* 0x000fe20000000800 */
[----:B------:R-:W-:Y:S02]  /*1c50*/  WARPGROUP.DEPBAR.LE gsb0, 0x0 ;  /* 0x00008000000079c5 */ /* 0x000fe40000010000 */
[----:B------:R-:W-:-:S06]  /*1c60*/  WARPGROUP.ARRIVE ;  /* 0x00000000000079c5 */ /* 0x000fcc0000000000 */
[----:B------:R-:W-:Y:S01]  /*1c70*/  HGMMA.64x128x16.F32.BF16 R24, gdesc[UR8], R24, gsb0 ;  /* 0x01e00000081879f0 */ /* 0x000fe20008001818 */
[----:B------:R-:W-:Y:S02]  /*1c80*/  ULDC UR10, c[0x0][0x9d8] ;  /* 0x00027600000a7ab9 */ /* 0x000fe40000000800 */
[----:B------:R-:W-:Y:S02]  /*1c90*/  WARPGROUP.DEPBAR.LE gsb0, 0x0 ;  /* 0x00008000000079c5 */ /* 0x000fe40000010000 */
[----:B------:R-:W-:-:S07]  /*1ca0*/  WARPGROUP.ARRIVE ;  /* 0x00000000000079c5 */ /* 0x000fce0000000000 */
[----:B------:R-:W-:Y:S03]  /*1cb0*/  HGMMA.64x128x16.F32.BF16 R24, gdesc[UR12], R24, gsb0 ;  /* 0x01e000000c1879f0 */ /* 0x000fe60008001818 */
[----:B------:R-:W-:Y:S02]  /*1cc0*/  WARPGROUP.DEPBAR.LE gsb0, 0x0 ;  /* 0x00008000000079c5 */ /* 0x000fe40000010000 */
[----:B------:R-:W-:Y:S01]  /*1cd0*/  FMUL.FTZ R2, R24, UR10 ;  /* 0x0000000a18027c20 */ /* 0x000fe20008410000 */
[----:B------:R-:W-:Y:S01]  /*1ce0*/  FMUL.FTZ R90, R28, UR10 ;  /* 0x0000000a1c5a7c20 */ /* 0x000fe20008410000 */
[----:B------:R-:W-:Y:S01]  /*1cf0*/  FMUL.FTZ R20, R47, UR10 ;  /* 0x0000000a2f147c20 */ /* 0x000fe20008410000 */
[----:B------:R-:W-:Y:S01]  /*1d00*/  FMUL.FTZ R28, R55, UR10 ;  /* 0x0000000a371c7c20 */ /* 0x000fe20008410000 */
[----:B------:R-:W-:Y:S02]  /*1d10*/  VIADD R24, R17, UR39 ;  /* 0x0000002711187c36 */ /* 0x000fe40008000000 */
[----:B------:R-:W-:Y:S01]  /*1d20*/  FMUL.FTZ R55, R56, UR10 ;  /* 0x0000000a38377c20 */ /* 0x000fe20008410000 */
[----:B------:R-:W0:Y:S01]  /*1d30*/  LDC R47, c[0x0][0x2f0] ;  /* 0x0000bc00ff2f7b82 */ /* 0x000e220000000800 */
[----:B------:R-:W-:Y:S01]  /*1d40*/  FMUL.FTZ R56, R57, UR10 ;  /* 0x0000000a39387c20 */ /* 0x000fe20008410000 */
[----:B------:R-:W-:Y:S01]  /*1d50*/  FMUL.FTZ R0, R26, UR10 ;  /* 0x0000000a1a007c20 */ /* 0x000fe20008410000 */
[----:B------:R-:W-:Y:S01]  /*1d60*/  FMUL.FTZ R21, R46, UR10 ;  /* 0x0000000a2e157c20 */ /* 0x000fe20008410000 */
[----:B------:R-:W-:Y:S01]  /*1d70*/  FMUL.FTZ R57, R60, UR10 ;  /* 0x0000000a3c397c20 */ /* 0x000fe20008410000 */
[----:B------:R-:W-:Y:S01]  /*1d80*/  FMUL.FTZ R46, R49, UR10 ;  /* 0x0000000a312e7c20 */ /* 0x000fe20008410000 */
[----:B------:R-:W-:Y:S01]  /*1d90*/  FMUL.FTZ R26, R50, UR10 ;  /* 0x0000000a321a7c20 */ /* 0x000fe20008410000 */
[----:B------:R-:W-:-:S04]  /*1da0*/  @P2 IMAD.HI.U32 R60, R24, UR6, RZ ;  /* 0x00000006183c2c27 */ /* 0x000fc8000f8e00ff */
[----:B------:R-:W-:Y:S01]  /*1db0*/  FMUL.FTZ R4, R31, UR10 ;  /* 0x0000000a1f047c20 */ /* 0x000fe20008410000 */
[----:B------:R-:W-:Y:S01]  /*1dc0*/  FMUL.FTZ R49, R52, UR10 ;  /* 0x0000000a34317c20 */ /* 0x000fe20008410000 */
[----:B------:R-:W1:Y:S01]  /*1dd0*/  LDC R50, c[0x0][0x288] ;  /* 0x0000a200ff327b82 */ /* 0x000e620000000800 */
[----:B------:R-:W-:Y:S01]  /*1de0*/  FMUL.FTZ R31, R33, UR10 ;  /* 0x0000000a211f7c20 */ /* 0x000fe20008410000 */
[----:B------:R-:W-:Y:S01]  /*1df0*/  FMUL.FTZ R52, R53, UR10 ;  /* 0x0000000a35347c20 */ /* 0x000fe20008410000 */
[----:B------:R-:W-:Y:S01]  /*1e00*/  FMUL.FTZ R33, R58, UR10 ;  /* 0x0000000a3a217c20 */ /* 0x000fe20008410000 */
[----:B------:R-:W-:Y:S01]  /*1e10*/  FMUL.FTZ R53, R75, UR10 ;  /* 0x0000000a4b357c20 */ /* 0x000fe20008410000 */
[----:B------:R-:W-:Y:S01]  /*1e20*/  @UP0 ULDC UR6, c[0x0][0x450] ;  /* 0x0001140000060ab9 */ /* 0x000fe20000000800 */
[----:B------:R-:W-:Y:S01]  /*1e30*/  FMUL.FTZ R58, R61, UR10 ;  /* 0x0000000a3d3a7c20 */ /* 0x000fe20008410000 */
[----:B------:R-:W-:Y:S01]  /*1e40*/  IMAD.MOV.U32 R75, RZ, RZ, R24 ;  /* 0x000000ffff4b7224 */ /* 0x000fe200078e0018 */
[----:B------:R-:W-:Y:S01]  /*1e50*/  @P3 SHF.R.U32.HI R75, RZ, UR6, R60 ;  /* 0x00000006ff4b3c19 */ /* 0x000fe2000801163c */
[----:B------:R-:W-:-:S02]  /*1e60*/  IMAD.MOV.U32 R61, RZ, RZ, -0x80 ;  /* 0xffffff80ff3d7424 */ /* 0x000fc400078e00ff */
[----:B------:R-:W-:Y:S01]  /*1e70*/  FMUL.FTZ R7, R34, UR10 ;  /* 0x0000000a22077c20 */ /* 0x000fe20008410000 */
[----:B------:R-:W-:Y:S01]  /*1e80*/  FMUL.FTZ R34, R37, UR10 ;  /* 0x0000000a25227c20 */ /* 0x000fe20008410000 */
[----:B------:R-:W-:Y:S01]  /*1e90*/  FMUL.FTZ R14, R82, UR10 ;  /* 0x0000000a520e7c20 */ /* 0x000fe20008410000 */
[----:B------:R-:W-:Y:S01]  /*1ea0*/  FMUL.FTZ R37, R62, UR10 ;  /* 0x0000000a3e257c20 */ /* 0x000fe20008410000 */
[----:B------:R-:W-:Y:S02]  /*1eb0*/  IMAD R82, R88, R61, 0x80 ;  /* 0x0000008058527424 */ /* 0x000fe400078e023d */
[----:B------:R-:W-:Y:S01]  /*1ec0*/  FMUL.FTZ R5, R30, UR10 ;  /* 0x0000000a1e057c20 */ /* 0x000fe20008410000 */
[----:B------:R-:W2:Y:S01]  /*1ed0*/  SHFL.IDX PT, R62, R75, RZ, 0x1c1f ;  /* 0x001c1fff4b3e7589 */ /* 0x000ea200000e0000 */
[----:B------:R-:W-:Y:S01]  /*1ee0*/  FMUL.FTZ R30, R32, UR10 ;  /* 0x0000000a201e7c20 */ /* 0x000fe20008410000 */
[----:B------:R-:W-:Y:S01]  /*1ef0*/  ULDC.64 UR6, c[0x0][0x9e0] ;  /* 0x0002780000067ab9 */ /* 0x000fe20000000a00 */
[----:B------:R-:W-:Y:S01]  /*1f00*/  FMUL.FTZ R32, R36, UR10 ;  /* 0x0000000a24207c20 */ /* 0x000fe20008410000 */
[----:B------:R-:W-:Y:S01]  /*1f10*/  FMUL.FTZ R36, R40, UR10 ;  /* 0x0000000a28247c20 */ /* 0x000fe20008410000 */
[----:B------:R-:W-:Y:S01]  /*1f20*/  FMUL.FTZ R12, R42, UR10 ;  /* 0x0000000a2a0c7c20 */ /* 0x000fe20008410000 */
[----:B------:R-:W-:Y:S01]  /*1f30*/  VIADD R61, R82, 0x1 ;  /* 0x00000001523d7836 */ /* 0x000fe20000000000 */
[----:B------:R-:W-:Y:S01]  /*1f40*/  UISETP.GE.AND UP1, UPT, UR7, 0x1, UPT ;  /* 0x000000010700788c */ /* 0x000fe2000bf26270 */
[----:B------:R-:W-:Y:S01]  /*1f50*/  FMUL.FTZ R89, R25, UR10 ;  /* 0x0000000a19597c20 */ /* 0x000fe20008410000 */
        /* <DEDUP_REMOVED lines=13> */
[----:B------:R3:W-:Y:S01]  /*2030*/  @!P1 SYNCS.ARRIVE.TRANS64.RED.A1T0 RZ, [R15+URZ], RZ ;  /* 0x000000ff0fff99a7 */ /* 0x0007e2000810043f */
        /* <DEDUP_REMOVED lines=21> */
[----:B---3--:R-:W-:Y:S01]  /*2190*/  FMUL.FTZ R15, R87, UR10 ;  /* 0x0000000a570f7c20 */ /* 0x008fe20008410000 */
[----:B------:R-:W-:Y:S01]  /*21a0*/  IMAD R60, R16, -0x2, R61 ;  /* 0xfffffffe103c7824 */ /* 0x000fe200078e023d */
[----:B------:R-:W-:Y:S01]  /*21b0*/  PLOP3.LUT P2, PT, PT, PT, UP1, 0x40, 0x0 ;  /* 0x000000000000781c */ /* 0x000fe20003f4e818 */
[----:B------:R-:W3:Y:S01]  /*21c0*/  MUFU.TANH R2, R2 ;  /* 0x0000000200027308 */ /* 0x000ee20000002400 */
[----:B0-----:R-:W-:-:S02]  /*21d0*/  IMAD R61, R47, UR41, R82 ;  /* 0x000000292f3d7c24 */ /* 0x001fc4000f8e0252 */
[----:B------:R-:W-:Y:S01]  /*21e0*/  FMUL.FTZ R77, R77, UR10 ;  /* 0x0000000a4d4d7c20 */ /* 0x000fe20008410000 */
[----:B------:R-:W-:Y:S01]  /*21f0*/  IMAD R63, R47, UR41, R60 ;  /* 0x000000292f3f7c24 */ /* 0x000fe2000f8e023c */
[----:B------:R-:W-:Y:S01]  /*2200*/  LEA R78, R88, 0xffffff80, 0x7 ;  /* 0xffffff80584e7811 */ /* 0x000fe200078e38ff */
[----:B------:R-:W-:Y:S02]  /*2210*/  IMAD R79, R16, -0x2, R61 ;  /* 0xfffffffe104f7824 */ /* 0x000fe400078e023d */
[----:B-1----:R-:W-:Y:S01]  /*2220*/  IMAD.IADD R63, R63, 0x1, -R50 ;  /* 0x000000013f3f7824 */ /* 0x002fe200078e0a32 */
[----:B------:R-:W0:Y:S03]  /*2230*/  MUFU.TANH R89, R89 ;  /* 0x0000005900597308 */ /* 0x000e260000002400 */
[C---:B------:R-:W-:Y:S02]  /*2240*/  VIADD R86, R63.reuse, UR6 ;  /* 0x000000063f567c36 */ /* 0x040fe40008000000 */
[----:B------:R-:W-:-:S03]  /*2250*/  VIADD R83, R63, UR21 ;  /* 0x000000153f537c36 */ /* 0x000fc60008000000 */
[----:B------:R-:W1:Y:S01]  /*2260*/  MUFU.TANH R0, R0 ;  /* 0x0000000000007308 */ /* 0x000e620000002400 */
[----:B--2---:R-:W-:-:S07]  /*2270*/  VIADDMNMX R74, R62, R86, R79, PT ;  /* 0x000000563e4a7246 */ /* 0x004fce000380014f */
[----:B------:R-:W2:Y:S08]  /*2280*/  MUFU.TANH R3, R3 ;  /* 0x0000000300037308 */ /* 0x000eb00000002400 */
[----:B------:R-:W4:Y:S08]  /*2290*/  MUFU.TANH R90, R90 ;  /* 0x0000005a005a7308 */ /* 0x000f300000002400 */
[----:B------:R-:W0:Y:S08]  /*22a0*/  MUFU.TANH R29, R29 ;  /* 0x0000001d001d7308 */ /* 0x000e300000002400 */
        /* <DEDUP_REMOVED lines=57> */
[----:B------:R5:W0:Y:S02]  /*2640*/  MUFU.TANH R94, R77 ;  /* 0x0000004d005e7308 */ /* 0x000a240000002400 */
[----:B-----5:R-:W-:Y:S01]  /*2650*/  IMAD.IADD R77, R83, 0x1, R62 ;  /* 0x00000001534d7824 */ /* 0x020fe200078e023e */
[----:B-1234-:R-:W-:Y:S06]  /*2660*/  @P2 BRA `(.L_x_797) ;  /* 0x00000000005c2947 */ /* 0x01efec0003800000 */
[----:B------:R-:W-:Y:S01]  /*2670*/  IMAD R61, R47, UR41, R62 ;  /* 0x000000292f3d7c24 */ /* 0x000fe2000f8e023e */
[----:B------:R-:W-:Y:S03]  /*2680*/  BSSY B0, `(.L_x_798) ;  /* 0x0000011000007945 */ /* 0x000fe60003800000 */
[----:B------:R-:W-:-:S05]  /*2690*/  IMAD.IADD R61, R61, 0x1, -R50 ;  /* 0x000000013d3d7824 */ /* 0x000fca00078e0a32 */
[----:B------:R-:W-:-:S13]  /*26a0*/  ISETP.GT.AND P2, PT, R61, -0x1, PT ;  /* 0xffffffff3d00780c */ /* 0x000fda0003f44270 */
[----:B------:R-:W-:Y:S05]  /*26b0*/  @P2 BRA `(.L_x_799) ;  /* 0x0000000000202947 */ /* 0x000fea0003800000 */
[----:B------:R-:W-:Y:S01]  /*26c0*/  UISETP.NE.AND UP2, UPT, UR7, 0x1, UPT ;  /* 0x000000010700788c */ /* 0x000fe2000bf45270 */
[----:B------:R-:W-:-:S05]  /*26d0*/  LOP3.LUT R61, RZ, R61, RZ, 0x33, !PT ;  /* 0x0000003dff3d7212 */ /* 0x000fca00078e33ff */
[----:B------:R-:W-:-:S05]  /*26e0*/  PLOP3.LUT P2, PT, PT, PT, UP2, 0x80, 0x0 ;  /* 0x000000000000781c */ /* 0x000fca0003f4f028 */
[----:B------:R-:W-:-:S08]  /*26f0*/  @UP2 ULDC.64 UR10, c[0x0][0x9e8] ;  /* 0x00027a00000a2ab9 */ /* 0x000fd00000000a00 */
[----:B------:R-:W-:-:S05]  /*2700*/  @P2 IMAD.HI.U32 R60, R61, UR10, RZ ;  /* 0x0000000a3d3c2c27 */ /* 0x000fca000f8e00ff */
[----:B------:R-:W-:-:S04]  /*2710*/  @P2 SHF.R.U32.HI R61, RZ, UR11, R60 ;  /* 0x0000000bff3d2c19 */ /* 0x000fc8000801163c */
[----:B------:R-:W-:Y:S01]  /*2720*/  LOP3.LUT R61, RZ, R61, RZ, 0x33, !PT ;  /* 0x0000003dff3d7212 */ /* 0x000fe200078e33ff */
[----:B------:R-:W-:Y:S06]  /*2730*/  BRA `(.L_x_800) ;  /* 0x0000000000147947 */ /* 0x000fec0003800000 */
.L_x_799:
[----:B------:R-:W-:-:S06]  /*2740*/  UISETP.NE.AND UP2, UPT, UR7, 0x1, UPT ;  /* 0x000000010700788c */ /* 0x000fcc000bf45270 */
[----:B------:R-:W-:-:S05]  /*2750*/  PLOP3.LUT P2, PT, PT, PT, UP2, 0x80, 0x0 ;  /* 0x000000000000781c */ /* 0x000fca0003f4f028 */
[----:B------:R-:W-:-:S08]  /*2760*/  @UP2 ULDC.64 UR10, c[0x0][0x9e8] ;  /* 0x00027a00000a2ab9 */ /* 0x000fd00000000a00 */
[----:B------:R-:W-:-:S05]  /*2770*/  @P2 IMAD.HI.U32 R60, R61, UR10, RZ ;  /* 0x0000000a3d3c2c27 */ /* 0x000fca000f8e00ff */
[----:B------:R-:W-:-:S07]  /*2780*/  @P2 SHF.R.U32.HI R61, RZ, UR11, R60 ;  /* 0x0000000bff3d2c19 */ /* 0x000fce000801163c */
.L_x_800:
[----:B------:R-:W-:Y:S05]  /*2790*/  BSYNC B0 ;  /* 0x0000000000007941 */ /* 0x000fea0003800000 */
.L_x_798:
[----:B------:R-:W-:-:S04]  /*27a0*/  IMAD R61, R61, UR7, -R78 ;  /* 0x000000073d3d7c24 */ /* 0x000fc8000f8e0a4e */
[----:B------:R-:W-:-:S05]  /*27b0*/  IMAD R61, R16, -0x2, R61 ;  /* 0xfffffffe103d7824 */ /* 0x000fca00078e023d */
[----:B------:R-:W-:Y:S02]  /*27c0*/  VIMNMX R77, R77, R61, !PT ;  /* 0x0000003d4d4d7248 */ /* 0x000fe40007fe0100 */
[----:B------:R-:W-:-:S07]  /*27d0*/  VIADDMNMX R74, R61, UR7, R74, PT ;  /* 0x000000073d4a7c46 */ /* 0x000fce000b80014a */
.L_x_797:
[C---:B------:R-:W-:Y:S02]  /*27e0*/  ISETP.GE.AND P4, PT, R82.reuse, 0x9, PT ;  /* 0x000000095200780c */ /* 0x040fe40003f86270 */
[C---:B------:R-:W-:Y:S02]  /*27f0*/  ISETP.GE.AND P2, PT, R82.reuse, 0x2, PT ;  /* 0x000000025200780c */ /* 0x040fe40003f46270 */
[----:B------:R-:W-:Y:S02]  /*2800*/  ISETP.GE.AND P5, PT, R82, 0xa, PT ;  /* 0x0000000a5200780c */ /* 0x000fe40003fa6270 */
[----:B------:R-:W-:Y:S02]  /*2810*/  LOP3.LUT R22, R22, 0xfffffffd, RZ, 0xc0, !PT ;  /* 0xfffffffd16167812 */ /* 0x000fe400078ec0ff */
[----:B------:R-:W-:-:S04]  /*2820*/  ISETP.GT.AND P3, PT, R77, 0x1, !P2 ;  /* 0x000000014d00780c */ /* 0x000fc80005764270 */
[----:B------:R-:W-:Y:S02]  /*2830*/  ISETP.LT.OR P3, PT, R74, 0x2, P3 ;  /* 0x000000024a00780c */ /* 0x000fe40001f61670 */
[----:B------:R-:W-:Y:S02]  /*2840*/  @P4 LOP3.LUT R22, R22, 0x2, RZ, 0xfc, !PT ;  /* 0x0000000216164812 */ /* 0x000fe400078efcff */
[----:B0-----:R-:W-:Y:S02]  /*2850*/  FSEL R89, R89, -INF , !P3 ;  /* 0xff80000059597808 */ /* 0x001fe40005800000 */
[----:B------:R-:W-:Y:S02]  /*2860*/  LOP3.LUT R22, R22, 0xfffffffb, RZ, 0xc0, !PT ;  /* 0xfffffffb16167812 */ /* 0x000fe400078ec0ff */
[----:B------:R-:W-:Y:S02]  /*2870*/  ISETP.GT.AND P4, PT, R77, 0x8, !P4 ;  /* 0x000000084d00780c */ /* 0x000fe40006784270 */
[----:B------:R-:W-:-:S02]  /*2880*/  @P5 LOP3.LUT R22, R22, 0x4, RZ, 0xfc, !PT ;  /* 0x0000000416165812 */ /* 0x000fc400078efcff */
[----:B------:R-:W-:Y:S02]  /*2890*/  ISETP.GT.AND P3, PT, R77, 0x9, !P5 ;  /* 0x000000094d00780c */ /* 0x000fe40006f64270 */
[----:B------:R-:W-:Y:S02]  /*28a0*/  ISETP.GE.AND P5, PT, R82, 0x11, PT ;  /* 0x000000115200780c */ /* 0x000fe40003fa6270 */
[C---:B------:R-:W-:Y:S02]  /*28b0*/  ISETP.LT.OR P4, PT, R74.reuse, 0x9, P4 ;  /* 0x000000094a00780c */ /* 0x040fe40002781670 */
[----:B------:R-:W-:Y:S02]  /*28c0*/  ISETP.LT.OR P3, PT, R74, 0xa, P3 ;  /* 0x0000000a4a00780c */ /* 0x000fe40001f61670 */
[----:B------:R-:W-:Y:S02]  /*28d0*/  FSEL R90, R90, -INF , !P4 ;  /* 0xff8000005a5a7808 */ /* 0x000fe40006000000 */
[----:B------:R-:W-:-:S02]  /*28e0*/  ISETP.GE.AND P4, PT, R82, 0x12, PT ;  /* 0x000000125200780c */ /* 0x000fc40003f86270 */
[----:B------:R-:W-:Y:S02]  /*28f0*/  LOP3.LUT R22, R22, 0xfffffff7, RZ, 0xc0, !PT ;  /* 0xfffffff716167812 */ /* 0x000fe400078ec0ff */
[----:B------:R-:W-:Y:S02]  /*2900*/  FSEL R72, R29, -INF , !P3 ;  /* 0xff8000001d487808 */ /* 0x000fe40005800000 */
[----:B------:R-:W-:Y:S02]  /*2910*/  ISETP.GT.AND P3, PT, R77, 0x10, !P5 ;  /* 0x000000104d00780c */ /* 0x000fe40006f64270 */
[----:B------:R-:W-:Y:S02]  /*2920*/  @P5 LOP3.LUT R22, R22, 0x8, RZ, 0xfc, !PT ;  /* 0x0000000816165812 */ /* 0x000fe400078efcff */
[----:B------:R-:W-:Y:S02]  /*2930*/  ISETP.LT.OR P3, PT, R74, 0x11, P3 ;  /* 0x000000114a00780c */ /* 0x000fe40001f61670 */
[----:B------:R-:W-:-:S02]  /*2940*/  LOP3.LUT R22, R22, 0xfdffffff, RZ, 0xc0, !PT ;  /* 0xfdffffff16167812 */ /* 0x000fc400078ec0ff */
[----:B------:R-:W-:Y:S02]  /*2950*/  FSEL R71, R30, -INF , !P3 ;  /* 0xff8000001e477808 */ /* 0x000fe40005800000 */
[----:B------:R-:W-:Y:S02]  /*2960*/  @P4 LOP3.LUT R22, R22, 0x2000000, RZ, 0xfc, !PT ;  /* 0x0200000016164812 */ /* 0x000fe400078efcff */
[----:B------:R-:W-:Y:S02]  /*2970*/  ISETP.GT.AND P3, PT, R77, 0x11, !P4 ;  /* 0x000000114d00780c */ /* 0x000fe40006764270 */
[----:B------:R-:W-:Y:S02]  /*2980*/  ISETP.GE.AND P4, PT, R82, 0x19, PT ;  /* 0x000000195200780c */ /* 0x000fe40003f86270 */
[----:B------:R-:W-:Y:S02]  /*2990*/  ISETP.LT.OR P3, PT, R74, 0x12, P3 ;  /* 0x000000124a00780c */ /* 0x000fe40001f61670 */
[----:B------:R-:W-:-:S02]  /*29a0*/  LOP3.LUT R22, R22, 0xfeffffff, RZ, 0xc0, !PT ;  /* 0xfeffffff16167812 */ /* 0x000fc400078ec0ff */
[----:B------:R-:W-:Y:S02]  /*29b0*/  FSEL R69, R31, -INF , !P3 ;  /* 0xff8000001f457808 */ /* 0x000fe40005800000 */
[----:B------:R-:W-:-:S04]  /*29c0*/  ISETP.GT.AND P3, PT, R77, 0x18, !P4 ;  /* 0x000000184d00780c */ /* 0x000fc80006764270 */
[----:B------:R-:W-:Y:S02]  /*29d0*/  ISETP.LT.OR P3, PT, R74, 0x19, P3 ;  /* 0x000000194a00780c */ /* 0x000fe40001f61670 */
[----:B------:R-:W-:Y:S02]  /*29e0*/  @P4 LOP3.LUT R22, R22, 0x1000000, RZ, 0xfc, !PT ;  /* 0x0100000016164812 */ /* 0x000fe400078efcff */
[----:B------:R-:W-:Y:S02]  /*29f0*/  ISETP.GE.AND P4, PT, R82, 0x1a, PT ;  /* 0x0000001a5200780c */ /* 0x000fe40003f86270 */
[----:B------:R-:W-:Y:S02]  /*2a00*/  LOP3.LUT R22, R22, 0xff7fffff, RZ, 0xc0, !PT ;  /* 0xff7fffff16167812 */ /* 0x000fe400078ec0ff */
[----:B------:R-:W-:Y:S02]  /*2a10*/  FSEL R68, R32, -INF , !P3 ;  /* 0xff80000020447808 */ /* 0x000fe40005800000 */
[----:B------:R-:W-:-:S04]  /*2a20*/  ISETP.GT.AND P3, PT, R77, 0x19, !P4 ;  /* 0x000000194d00780c */ /* 0x000fc80006764270 */
[----:B------:R-:W-:-:S03]  /*2a30*/  ISETP.LT.OR P3, PT, R74, 0x1a, P3 ;  /* 0x0000001a4a00780c */ /* 0x000fc60001f61670 */
        /* <DEDUP_REMOVED lines=22> */
[----:B------:R-:W-:Y:S01]  /*2ba0*/  ISETP.GT.AND P3, PT, R77, 0x29, !P4 ;  /* 0x000000294d00780c */ /* 0x000fe20006764270 */
[----:B------:R-:W0:Y:S03]  /*2bb0*/  SHFL.IDX PT, R40, R75, 0x1, 0x1c1f ;  /* 0x003c1f004b287f89 */ /* 0x000e2600000e0000 */
        /* <DEDUP_REMOVED lines=83> */
[----:B------:R-:W-:Y:S02]  /*30f0*/  ISETP.GT.AND P3, PT, R77, 0x61, !P4 ;  /* 0x000000614d00780c */ /* 0x000fe40006764270 */
[----:B0-----:R-:W-:-:S02]  /*3100*/  VIADDMNMX R70, R40, R86, R79, PT ;  /* 0x0000005628467246 */ /* 0x001fc4000380014f */
[----:B------:R-:W-:-:S03]  /*3110*/  ISETP.LT.OR P3, PT, R74, 0x62, P3 ;  /* 0x000000624a00780c */ /* 0x000fc60001f61670 */
[----:B------:R-:W-:Y:S02]  /*3120*/  @P4 LOP3.LUT R22, R22, 0x20, RZ, 0xfc, !PT ;  /* 0x0000002016164812 */ /* 0x000fe400078efcff */
[----:B------:R-:W-:Y:S02]  /*3130*/  ISETP.GE.AND P4, PT, R82, 0x69, PT ;  /* 0x000000695200780c */ /* 0x000fe40003f86270 */
[----:B------:R-:W-:Y:S02]  /*3140*/  FSEL R44, R73, -INF , !P3 ;  /* 0xff800000492c7808 */ /* 0x000fe40005800000 */
[----:B------:R-:W-:Y:S02]  /*3150*/  LOP3.LUT R22, R22, 0xffffffef, RZ, 0xc0, !PT ;  /* 0xffffffef16167812 */ /* 0x000fe400078ec0ff */
[----:B------:R-:W-:-:S04]  /*3160*/  ISETP.GT.AND P3, PT, R77, 0x68, !P4 ;  /* 0x000000684d00780c */ /* 0x000fc80006764270 */
[----:B------:R-:W-:-:S03]  /*3170*/  ISETP.LT.OR P3, PT, R74, 0x69, P3 ;  /* 0x000000694a00780c */ /* 0x000fc60001f61670 */
[----:B------:R-:W-:Y:S02]  /*3180*/  @P4 LOP3.LUT R22, R22, 0x10, RZ, 0xfc, !PT ;  /* 0x0000001016164812 */ /* 0x000fe400078efcff */
[----:B------:R-:W-:Y:S02]  /*3190*/  ISETP.GE.AND P4, PT, R82, 0x6a, PT ;  /* 0x0000006a5200780c */ /* 0x000fe40003f86270 */
[----:B------:R-:W-:Y:S02]  /*31a0*/  FSEL R34, R76, -INF , !P3 ;  /* 0xff8000004c227808 */ /* 0x000fe40005800000 */
[----:B------:R-:W-:Y:S02]  /*31b0*/  ISETP.GT.AND P3, PT, R77, 0x69, !P4 ;  /* 0x000000694d00780c */ /* 0x000fe40006764270 */
[----:B------:R-:W-:Y:S02]  /*31c0*/  LOP3.LUT R22, R22, 0xfbffffff, RZ, 0xc0, !PT ;  /* 0xfbffffff16167812 */ /* 0x000fe400078ec0ff */
[----:B------:R-:W-:-:S04]  /*31d0*/  ISETP.LT.OR P3, PT, R74, 0x6a, P3 ;  /* 0x0000006a4a00780c */ /* 0x000fc80001f61670 */
[----:B------:R-:W-:Y:S02]  /*31e0*/  FSEL R32, R94, -INF , !P3 ;  /* 0xff8000005e207808 */ /* 0x000fe40005800000 */
[----:B------:R-:W-:Y:S02]  /*31f0*/  ISETP.GE.AND P3, PT, R82, 0x71, PT ;  /* 0x000000715200780c */ /* 0x000fe40003f66270 */
[----:B------:R-:W-:Y:S02]  /*3200*/  @P4 LOP3.LUT R22, R22, 0x4000000, RZ, 0xfc, !PT ;  /* 0x0400000016164812 */ /* 0x000fe400078efcff */
[----:B------:R-:W-:Y:S02]  /*3210*/  ISETP.GT.AND P4, PT, R77, 0x70, !P3 ;  /* 0x000000704d00780c */ /* 0x000fe40005f84270 */
[----:B------:R-:W-:Y:S02]  /*3220*/  LOP3.LUT R22, R22, 0xfffffffe, RZ, 0xc0, !PT ;  /* 0xfffffffe16167812 */ /* 0x000fe400078ec0ff */
[----:B------:R-:W-:-:S04]  /*3230*/  ISETP.LT.OR P4, PT, R74, 0x71, P4 ;  /* 0x000000714a00780c */ /* 0x000fc80002781670 */
[----:B------:R-:W-:Y:S02]  /*3240*/  FSEL R31, R80, -INF , !P4 ;  /* 0xff800000501f7808 */ /* 0x000fe40006000000 */
[----:B------:R-:W-:-:S04]  /*3250*/  ISETP.GE.AND P4, PT, R82, 0x72, PT ;  /* 0x000000725200780c */ /* 0x000fc80003f86270 */
[----:B------:R-:W-:-:S04]  /*3260*/  ISETP.GT.AND P5, PT, R77, 0x71, !P4 ;  /* 0x000000714d00780c */ /* 0x000fc800067a4270 */
[----:B------:R-:W-:-:S04]  /*3270*/  ISETP.LT.OR P5, PT, R74, 0x72, P5 ;  /* 0x000000724a00780c */ /* 0x000fc80002fa1670 */
[----:B------:R-:W-:Y:S02]  /*3280*/  FSEL R30, R81, -INF , !P5 ;  /* 0xff800000511e7808 */ /* 0x000fe40006800000 */
[----:B------:R-:W-:-:S04]  /*3290*/  ISETP.GE.AND P5, PT, R82, 0x79, PT ;  /* 0x000000795200780c */ /* 0x000fc80003fa6270 */
[----:B------:R-:W-:-:S04]  /*32a0*/  ISETP.GT.AND P6, PT, R77, 0x78, !P5 ;  /* 0x000000784d00780c */ /* 0x000fc80006fc4270 */
[----:B------:R-:W-:-:S04]  /*32b0*/  ISETP.LT.OR P6, PT, R74, 0x79, P6 ;  /* 0x000000794a00780c */ /* 0x000fc800037c1670 */
[----:B------:R-:W-:Y:S02]  /*32c0*/  FSEL R29, R84, -INF , !P6 ;  /* 0xff800000541d7808 */ /* 0x000fe40007000000 */
[----:B------:R-:W-:-:S13]  /*32d0*/  ISETP.GE.AND P6, PT, R82, 0x1, PT ;  /* 0x000000015200780c */ /* 0x000fda0003fc6270 */
[----:B------:R-:W-:Y:S02]  /*32e0*/  @P6 LOP3.LUT R22, R22, 0x1, RZ, 0xfc, !PT ;  /* 0x0000000116166812 */ /* 0x000fe400078efcff */
[----:B------:R-:W-:Y:S02]  /*32f0*/  ISETP.GT.AND P6, PT, R77, RZ, !P6 ;  /* 0x000000ff4d00720c */ /* 0x000fe400077c4270 */
[----:B------:R-:W-:Y:S02]  /*3300*/  LOP3.LUT R22, R22, 0xf7ffffff, RZ, 0xc0, !PT ;  /* 0xf7ffffff16167812 */ /* 0x000fe400078ec0ff */
[----:B------:R-:W-:-:S04]  /*3310*/  ISETP.LT.OR P6, PT, R74, 0x1, P6 ;  /* 0x000000014a00780c */ /* 0x000fc800037c1670 */
[----:B------:R-:W-:Y:S02]  /*3320*/  FSEL R76, R2, -INF , !P6 ;  /* 0xff800000024c7808 */ /* 0x000fe40007000000 */
[----:B------:R-:W-:-:S13]  /*3330*/  ISETP.GE.AND P6, PT, R82, 0x7a, PT ;  /* 0x0000007a5200780c */ /* 0x000fda0003fc6270 */
[----:B------:R-:W-:Y:S02]  /*3340*/  @P6 LOP3.LUT R22, R22, 0x8000000, RZ, 0xfc, !PT ;  /* 0x0800000016166812 */ /* 0x000fe400078efcff */
[----:B------:R-:W-:-:S04]  /*3350*/  ISETP.GT.AND P6, PT, R77, 0x79, !P6 ;  /* 0x000000794d00780c */ /* 0x000fc800077c4270 */
[----:B------:R-:W-:Y:S01]  /*3360*/  ISETP.LT.OR P6, PT, R74, 0x7a, P6 ;  /* 0x0000007a4a00780c */ /* 0x000fe200037c1670 */
[----:B------:R-:W-:-:S03]  /*3370*/  IMAD.IADD R74, R83, 0x1, R40 ;  /* 0x00000001534a7824 */ /* 0x000fc600078e0228 */
[----:B------:R-:W-:Y:S02]  /*3380*/  FSEL R2, R85, -INF , !P6 ;  /* 0xff80000055027808 */ /* 0x000fe40007000000 */
[----:B------:R-:W-:-:S13]  /*3390*/  PLOP3.LUT P6, PT, PT, PT, UP1, 0x40, 0x0 ;  /* 0x000000000000781c */ /* 0x000fda0003fce818 */
[----:B------:R-:W-:Y:S05]  /*33a0*/  @P6 BRA `(.L_x_801) ;  /* 0x0000000000646947 */ /* 0x000fea0003800000 */
        /* <DEDUP_REMOVED lines=9> */
[----:B------:R-:W-:Y:S01]  /*3440*/  @P6 IMAD.HI.U32 R40, R73, UR10, RZ ;  /* 0x0000000a49286c27 */ /* 0x000fe2000f8e00ff */
[----:B------:R-:W-:-:S13]  /*3450*/  PLOP3.LUT P6, PT, PT, PT, UP2, 0x80, 0x0 ;  /* 0x000000000000781c */ /* 0x000fda0003fcf028 */
[----:B------:R-:W-:-:S04]  /*3460*/  @P6 SHF.R.U32.HI R73, RZ, UR11, R40 ;  /* 0x0000000bff496c19 */ /* 0x000fc80008011628 */
[----:B------:R-:W-:Y:S01]  /*3470*/  LOP3.LUT R73, RZ, R73, RZ, 0x33, !PT ;  /* 0x00000049ff497212 */ /* 0x000fe200078e33ff */
[----:B------:R-:W-:Y:S06]  /*3480*/  BRA `(.L_x_804) ;  /* 0x0000000000187947 */ /* 0x000fec0003800000 */
.L_x_803:
[----:B------:R-:W-:-:S06]  /*3490*/  UISETP.NE.AND UP2, UPT, UR7, 0x1, UPT ;  /* 0x000000010700788c */ /* 0x000fcc000bf45270 */
[----:B------:R-:W-:-:S05]  /*34a0*/  PLOP3.LUT P6, PT, PT, PT, UP2, 0x80, 0x0 ;  /* 0x000000000000781c */ /* 0x000fca0003fcf028 */
[----:B------:R-:W-:-:S08]  /*34b0*/  @UP2 ULDC.64 UR10, c[0x0][0x9e8] ;  /* 0x00027a00000a2ab9 */ /* 0x000fd00000000a00 */
[----:B------:R-:W-:Y:S01]  /*34c0*/  @P6 IMAD.HI.U32 R40, R73, UR10, RZ ;  /* 0x0000000a49286c27 */ /* 0x000fe2000f8e00ff */
[----:B------:R-:W-:-:S13]  /*34d0*/  PLOP3.LUT P6, PT, PT, PT, UP2, 0x80, 0x0 ;  /* 0x000000000000781c */ /* 0x000fda0003fcf028 */
[----:B------:R-:W-:-:S07]  /*34e0*/  @P6 SHF.R.U32.HI R73, RZ, UR11, R40 ;  /* 0x0000000bff496c19 */ /* 0x000fce0008011628 */
.L_x_804:
[----:B------:R-:W-:Y:S05]  /*34f0*/  BSYNC B0 ;  /* 0x0000000000007941 */ /* 0x000fea0003800000 */
.L_x_802:
[----:B------:R-:W-:-:S04]  /*3500*/  IMAD R73, R73, UR7, -R78 ;  /* 0x0000000749497c24 */ /* 0x000fc8000f8e0a4e */
[----:B------:R-:W-:-:S05]  /*3510*/  IMAD R73, R16, -0x2, R73 ;  /* 0xfffffffe10497824 */ /* 0x000fca00078e0249 */
[----:B------:R-:W-:Y:S02]  /*3520*/  VIMNMX R74, R74, R73, !PT ;  /* 0x000000494a4a7248 */ /* 0x000fe40007fe0100 */
[----:B------:R-:W-:-:S07]  /*3530*/  VIADDMNMX R70, R73, UR7, R70, PT ;  /* 0x0000000749467c46 */ /* 0x000fce000b800146 */
.L_x_801:
[----:B------:R-:W-:Y:S01]  /*3540*/  ISETP.GT.AND P2, PT, R74, 0x1, !P2 ;  /* 0x000000014a00780c */ /* 0x000fe20005744270 */
[----:B------:R-:W-:Y:S01]  /*3550*/  ULDC UR22, c[0x0][0x988] ;  /* 0x0002620000167ab9 */ /* 0x000fe20000000800 */
[----:B------:R-:W-:Y:S01]  /*3560*/  LOP3.LUT P6, RZ, R22, 0x8, RZ, 0xc0, !PT ;  /* 0x0000000816ff7812 */ /* 0x000fe200078cc0ff */
[----:B------:R-:W-:Y:S01]  /*3570*/  @UP0 ULDC UR10, c[0x0][0x44c] ;  /* 0x00011300000a0ab9 */ /* 0x000fe20000000800 */
[----:B------:R-:W-:Y:S01]  /*3580*/  ISETP.LT.OR P2, PT, R70, 0x2, P2 ;  /* 0x000000024600780c */ /* 0x000fe20001741670 */
[----:B------:R-:W-:Y:S01]  /*3590*/  UIMAD.WIDE.U32 UR10, UR39, UR10, URZ ;  /* 0x0000000a270a72a5 */ /* 0x000fe2000f8e003f */
[----:B------:R-:W-:Y:S01]  /*35a0*/  FMNMX.FTZ R73, R76, R89, !PT ;  /* 0x000000594c497209 */ /* 0x000fe20007810000 */
[----:B------:R-:W-:Y:S01]  /*35b0*/  @UP0 ULDC UR15, c[0x0][0x450] ;  /* 0x00011400000f0ab9 */ /* 0x000fe20000000800 */
[----:B------:R-:W-:Y:S01]  /*35c0*/  FSEL R42, R3, -INF , !P2 ;  /* 0xff800000032a7808 */ /* 0x000fe20005000000 */
[----:B------:R-:W-:Y:S01]  /*35d0*/  UMOV UR14, UR39 ;  /* 0x00000027000e7c82 */ /* 0x000fe20008000000 */
[----:B------:R-:W-:Y:S01]  /*35e0*/  LOP3.LUT P2, RZ, R22, 0x2, RZ, 0xc0, !PT ;  /* 0x0000000216ff7812 */ /* 0x000fe2000784c0ff */
[----:B------:R-:W-:Y:S01]  /*35f0*/  @UP0 USHF.R.U32.HI UR14, URZ, UR15, UR11 ;  /* 0x0000000f3f0e0299 */ /* 0x000fe2000801160b */
[----:B------:R-:W-:-:S02]  /*3600*/  FMNMX.FTZ R73, R90, R73, !PT ;  /* 0x000000495a497209 */ /* 0x000fc40007810000 */
[C---:B------:R-:W-:Y:S01]  /*3610*/  ISETP.GT.AND P2, PT, R74.reuse, 0x8, !P2 ;  /* 0x000000084a00780c */ /* 0x040fe20005744270 */
[----:B------:R-:W-:Y:S01]  /*3620*/  UIADD3 UR50, UR50, UR14, URZ ;  /* 0x0000000e32327290 */ /* 0x000fe2000fffe03f */
[----:B------:R-:W-:Y:S02]  /*3630*/  ISETP.GT.AND P3, PT, R74, 0x70, !P3 ;  /* 0x000000704a00780c */ /* 0x000fe40005f64270 */
[----:B------:R-:W-:Y:S01]  /*3640*/  ISETP.LT.OR P2, PT, R70, 0x9, P2 ;  /* 0x000000094600780c */ /* 0x000fe20001741670 */
[----:B------:R-:W-:Y:S01]  /*3650*/  UIADD3 UR6, UR50, UR6, URZ ;  /* 0x0000000632067290 */ /* 0x000fe2000fffe03f */
[----:B------:R-:W-:Y:S02]  /*3660*/  ISETP.GT.AND P4, PT, R74, 0x71, !P4 ;  /* 0x000000714a00780c */ /* 0x000fe40006784270 */
[----:B------:R-:W-:Y:S02]  /*3670*/  FSEL R5, R5, -INF , !P2 ;  /* 0xff80000005057808 */ /* 0x000fe40005000000 */
[----:B------:R-:W-:-:S02]  /*3680*/  LOP3.LUT P2, RZ, R22, 0x4, RZ, 0xc0, !PT ;  /* 0x0000000416ff7812 */ /* 0x000fc4000784c0ff */
[----:B------:R-:W-:Y:S02]  /*3690*/  ISETP.LT.OR P3, PT, R70, 0x71, P3 ;  /* 0x000000714600780c */ /* 0x000fe40001f61670 */
[C---:B------:R-:W-:Y:S02]  /*36a0*/  ISETP.GT.AND P2, PT, R74.reuse, 0x9, !P2 ;  /* 0x000000094a00780c */ /* 0x040fe40005744270 */
[----:B------:R-:W-:Y:S02]  /*36b0*/  ISETP.GT.AND P5, PT, R74, 0x78, !P5 ;  /* 0x000000784a00780c */ /* 0x000fe40006fa4270 */
[C---:B------:R-:W-:Y:S02]  /*36c0*/  ISETP.LT.OR P2, PT, R70.reuse, 0xa, P2 ;  /* 0x0000000a4600780c */ /* 0x040fe40001741670 */
[----:B------:R-:W-:Y:S02]  /*36d0*/  ISETP.LT.OR P4, PT, R70, 0x72, P4 ;  /* 0x000000724600780c */ /* 0x000fe40002781670 */
[----:B------:R-:W-:-:S02]  /*36e0*/  FSEL R40, R4, -INF , !P2 ;  /* 0xff80000004287808 */ /* 0x000fc40005000000 */
[----:B------:R-:W-:Y:S02]  /*36f0*/  ISETP.GT.AND P2, PT, R74, 0x10, !P6 ;  /* 0x000000104a00780c */ /* 0x000fe40007744270 */
[----:B------:R-:W-:Y:S02]  /*3700*/  FMNMX.FTZ R4, R72, R73, !PT ;  /* 0x0000004948047209 */ /* 0x000fe40007810000 */
[----:B------:R-:W-:Y:S02]  /*3710*/  ISETP.LT.OR P2, PT, R70, 0x11, P2 ;  /* 0x000000114600780c */ /* 0x000fe40001741670 */
[----:B------:R-:W-:Y:S02]  /*3720*/  FMNMX.FTZ R4, R71, R4, !PT ;  /* 0x0000000447047209 */ /* 0x000fe40007810000 */
[----:B------:R-:W-:Y:S02]  /*3730*/  FSEL R7, R7, -INF , !P2 ;  /* 0xff80000007077808 */ /* 0x000fe40005000000 */
[----:B------:R-:W-:-:S02]  /*3740*/  LOP3.LUT P2, RZ, R22, 0x2000000, RZ, 0xc0, !PT ;  /* 0x0200000016ff7812 */ /* 0x000fc4000784c0ff */
[----:B------:R-:W-:Y:S02]  /*3750*/  FMNMX.FTZ R73, R69, R4, !PT ;  /* 0x0000000445497209 */ /* 0x000fe40007810000 */
[----:B------:R-:W-:Y:S02]  /*3760*/  ISETP.GT.AND P2, PT, R74, 0x11, !P2 ;  /* 0x000000114a00780c */ /* 0x000fe40005744270 */
[----:B------:R-:W-:Y:S02]  /*3770*/  FMNMX.FTZ R73, R68, R73, !PT ;  /* 0x0000004944497209 */ /* 0x000fe40007810000 */
[----:B------:R-:W-:Y:S02]  /*3780*/  ISETP.LT.OR P2, PT, R70, 0x12, P2 ;  /* 0x000000124600780c */ /* 0x000fe40001741670 */
[----:B------:R-:W-:Y:S02]  /*3790*/  FMNMX.FTZ R4, R60, R73, !PT ;  /* 0x000000493c047209 */ /* 0x000fe40007810000 */
[----:B------:R-:W-:-:S02]  /*37a0*/  FSEL R3, R6, -INF , !P2 ;  /* 0xff80000006037808 */ /* 0x000fc40005000000 */
[----:B------:R-:W-:Y:S02]  /*37b0*/  LOP3.LUT P2, RZ, R22, 0x1000000, RZ, 0xc0, !PT ;  /* 0x0100000016ff7812 */ /* 0x000fe4000784c0ff */
[----:B------:R-:W-:Y:S02]  /*37c0*/  FMNMX.FTZ R4, R67, R4, !PT ;  /* 0x0000000443047209 */ /* 0x000fe40007810000 */
[----:B------:R-:W-:Y:S02]  /*37d0*/  ISETP.GT.AND P2, PT, R74, 0x18, !P2 ;  /* 0x000000184a00780c */ /* 0x000fe40005744270 */
[----:B------:R-:W-:Y:S02]  /*37e0*/  LOP3.LUT P6, RZ, R22, 0x8000, RZ, 0xc0, !PT ;  /* 0x0000800016ff7812 */ /* 0x000fe400078cc0ff */
[----:B------:R-:W-:Y:S02]  /*37f0*/  ISETP.LT.OR P2, PT, R70, 0x19, P2 ;  /* 0x000000194600780c */ /* 0x000fe40001741670 */
[----:B------:R-:W-:-:S02]  /*3800*/  FMNMX.FTZ R73, R63, R4, !PT ;  /* 0x000000043f497209 */ /* 0x000fc40007810000 */
[----:B------:R-:W-:Y:S02]  /*3810*/  FSEL R9, R9, -INF , !P2 ;  /* 0xff80000009097808 */ /* 0x000fe40005000000 */
[----:B------:R-:W-:Y:S02]  /*3820*/  LOP3.LUT P2, RZ, R22, 0x800000, RZ, 0xc0, !PT ;  /* 0x0080000016ff7812 */ /* 0x000fe4000784c0ff */
[----:B------:R-:W-:Y:S02]  /*3830*/  FMNMX.FTZ R4, R66, R73, !PT ;  /* 0x0000004942047209 */ /* 0x000fe40007810000 */
[----:B------:R-:W-:Y:S02]  /*3840*/  ISETP.GT.AND P2, PT, R74, 0x19, !P2 ;  /* 0x000000194a00780c */ /* 0x000fe40005744270 */
[----:B------:R-:W-:Y:S02]  /*3850*/  FMNMX.FTZ R4, R61, R4, !PT ;  /* 0x000000043d047209 */ /* 0x000fe40007810000 */
[----:B------:R-:W-:-:S02]  /*3860*/  ISETP.LT.OR P2, PT, R70, 0x1a, P2 ;  /* 0x0000001a4600780c */ /* 0x000fc40001741670 */
[----:B------:R-:W-:Y:S02]  /*3870*/  FMNMX.FTZ R73, R65, R4, !PT ;  /* 0x0000000441497209 */ /* 0x000fe40007810000 */
[----:B------:R-:W-:Y:S02]  /*3880*/  FSEL R8, R8, -INF , !P2 ;  /* 0xff80000008087808 */ /* 0x000fe40005000000 */
[----:B------:R-:W-:Y:S02]  /*3890*/  LOP3.LUT P2, RZ, R22, 0x400000, RZ, 0xc0, !PT ;  /* 0x0040000016ff7812 */ /* 0x000fe4000784c0ff */
[----:B------:R-:W-:Y:S02]  /*38a0*/  FMNMX.FTZ R73, R62, R73, !PT ;  /* 0x000000493e497209 */ /* 0x000fe40007810000 */
[----:B------:R-:W-:Y:S02]  /*38b0*/  ISETP.GT.AND P2, PT, R74, 0x20, !P2 ;  /* 0x000000204a00780c */ /* 0x000fe40005744270 */
[----:B------:R-:W-:-:S02]  /*38c0*/  FMNMX.FTZ R73, R64, R73, !PT ;  /* 0x0000004940497209 */ /* 0x000fc40007810000 */
[----:B------:R-:W-:Y:S02]  /*38d0*/  ISETP.LT.OR P2, PT, R70, 0x21, P2 ;  /* 0x000000214600780c */ /* 0x000fe40001741670 */
[----:B------:R-:W-:Y:S02]  /*38e0*/  FMNMX.FTZ R4, R52, R73, !PT ;  /* 0x0000004934047209 */ /* 0x000fe40007810000 */
[----:B------:R-:W-:Y:S02]  /*38f0*/  FSEL R12, R12, -INF , !P2 ;  /* 0xff8000000c0c7808 */ /* 0x000fe40005000000 */
[----:B------:R-:W-:Y:S02]  /*3900*/  LOP3.LUT P2, RZ, R22, 0x200000, RZ, 0xc0, !PT ;  /* 0x0020000016ff7812 */ /* 0x000fe4000784c0ff */
[----:B------:R-:W-:Y:S02]  /*3910*/  FMNMX.FTZ R73, R55, R4, !PT ;  /* 0x0000000437497209 */ /* 0x000fe40007810000 */
[----:B------:R-:W-:-:S02]  /*3920*/  ISETP.GT.AND P2, PT, R74, 0x21, !P2 ;  /* 0x000000214a00780c */ /* 0x000fc40005744270 */
[----:B------:R-:W-:Y:S02]  /*3930*/  FMNMX.FTZ R4, R56, R73, !PT ;  /* 0x0000004938047209 */ /* 0x000fe40007810000 */
[----:B------:R-:W-:Y:S02]  /*3940*/  ISETP.LT.OR P2, PT, R70, 0x22, P2 ;  /* 0x000000224600780c */ /* 0x000fe40001741670 */
[----:B------:R-:W-:Y:S02]  /*3950*/  FMNMX.FTZ R73, R57, R4, !PT ;  /* 0x0000000439497209 */ /* 0x000fe40007810000 */
[----:B------:R-:W-:Y:S02]  /*3960*/  FSEL R11, R11, -INF , !P2 ;  /* 0xff8000000b0b7808 */ /* 0x000fe40005000000 */
[----:B------:R-:W-:Y:S02]  /*3970*/  LOP3.LUT P2, RZ, R22, 0x100000, RZ, 0xc0, !PT ;  /* 0x0010000016ff7812 */ /* 0x000fe4000784c0ff */
[----:B------:R-:W-:-:S02]  /*3980*/  FMNMX.FTZ R4, R58, R73, !PT ;  /* 0x000000493a047209 */ /* 0x000fc40007810000 */
        /* <DEDUP_REMOVED lines=15> */
[----:B------:R-:W-:Y:S02]  /*3a80*/  FMNMX.FTZ R73, R34, R73, !PT ;  /* 0x0000004922497209 */ /* 0x000fe40007810000 */
        /* <DEDUP_REMOVED lines=13> */
[----:B------:R-:W-:Y:S01]  /*3b60*/  FSEL R14, R14, -INF , !P3 ;  /* 0xff8000000e0e7808 */ /* 0x000fe20005800000 */
[----:B------:R-:W0:Y:S01]  /*3b70*/  SHFL.BFLY PT, R4, R73, 0x2, 0x1f ;  /* 0x0c401f0049047f89 */ /* 0x000e2200000e0000 */
[----:B------:R-:W-:-:S02]  /*3b80*/  ISETP.LT.OR P2, PT, R70, 0x39, P2 ;  /* 0x000000394600780c */ /* 0x000fc40001741670 */
[----:B------:R-:W-:Y:S02]  /*3b90*/  ISETP.LT.OR P5, PT, R70, 0x79, P5 ;  /* 0x000000794600780c */ /* 0x000fe40002fa1670 */
[----:B------:R-:W-:Y:S02]  /*3ba0*/  FSEL R27, R27, -INF , !P2 ;  /* 0xff8000001b1b7808 */ /* 0x000fe40005000000 */
[----:B------:R-:W-:Y:S02]  /*3bb0*/  ISETP.GT.AND P2, PT, R74, 0x39, !P6 ;  /* 0x000000394a00780c */ /* 0x000fe40007744270 */
[----:B------:R-:W-:Y:S02]  /*3bc0*/  LOP3.LUT P6, RZ, R22, 0x10, RZ, 0xc0, !PT ;  /* 0x0000001016ff7812 */ /* 0x000fe400078cc0ff */
[----:B------:R-:W-:Y:S02]  /*3bd0*/  ISETP.LT.OR P2, PT, R70, 0x3a, P2 ;  /* 0x0000003a4600780c */ /* 0x000fe40001741670 */
[----:B------:R-:W-:-:S02]  /*3be0*/  FSEL R24, R24, -INF , !P5 ;  /* 0xff80000018187808 */ /* 0x000fc40006800000 */
[----:B------:R-:W-:Y:S02]  /*3bf0*/  FSEL R28, R28, -INF , !P2 ;  /* 0xff8000001c1c7808 */ /* 0x000fe40005000000 */
[----:B------:R-:W-:-:S04]  /*3c00*/  LOP3.LUT P2, RZ, R22, 0x4000, RZ, 0xc0, !PT ;  /* 0x0000400016ff7812 */ /* 0x000fc8000784c0ff */
[----:B------:R-:W-:Y:S02]  /*3c10*/  ISETP.GT.AND P2, PT, R74, 0x40, !P2 ;  /* 0x000000404a00780c */ /* 0x000fe40005744270 */
[----:B0-----:R-:W-:Y:S02]  /*3c20*/  FMNMX.FTZ R6, R73, R4, !PT ;  /* 0x0000000449067209 */ /* 0x001fe40007810000 */
[----:B------:R-:W-:-:S03]  /*3c30*/  ISETP.LT.OR P2, PT, R70, 0x41, P2 ;  /* 0x000000414600780c */ /* 0x000fc60001741670 */
[----:B------:R-:W0:Y:S01]  /*3c40*/  SHFL.BFLY PT, R75, R6, 0x1, 0x1f ;  /* 0x0c201f00064b7f89 */ /* 0x000e2200000e0000 */
[----:B------:R-:W-:Y:S02]  /*3c50*/  FSEL R33, R33, -INF , !P2 ;  /* 0xff80000021217808 */ /* 0x000fe40005000000 */
[----:B------:R-:W-:-:S04]  /*3c60*/  LOP3.LUT P2, RZ, R22, 0x2000, RZ, 0xc0, !PT ;  /* 0x0000200016ff7812 */ /* 0x000fc8000784c0ff */
[----:B------:R-:W-:-:S04]  /*3c70*/  ISETP.GT.AND P2, PT, R74, 0x41, !P2 ;  /* 0x000000414a00780c */ /* 0x000fc80005744270 */
[----:B------:R-:W-:-:S04]  /*3c80*/  ISETP.LT.OR P2, PT, R70, 0x42, P2 ;  /* 0x000000424600780c */ /* 0x000fc80001741670 */
[----:B------:R-:W-:Y:S02]  /*3c90*/  FSEL R35, R35, -INF , !P2 ;  /* 0xff80000023237808 */ /* 0x000fe40005000000 */
[----:B------:R-:W-:-:S04]  /*3ca0*/  LOP3.LUT P2, RZ, R22, 0x1000, RZ, 0xc0, !PT ;  /* 0x0000100016ff7812 */ /* 0x000fc8000784c0ff */
[----:B------:R-:W-:Y:S02]  /*3cb0*/  ISETP.GT.AND P2, PT, R74, 0x48, !P2 ;  /* 0x000000484a00780c */ /* 0x000fe40005744270 */
[----:B0-----:R-:W-:Y:S02]  /*3cc0*/  FMNMX.FTZ R4, R6, R75, !PT ;  /* 0x0000004b06047209 */ /* 0x001fe40007810000 */
[----:B------:R-:W-:-:S03]  /*3cd0*/  ISETP.LT.OR P2, PT, R70, 0x49, P2 ;  /* 0x000000494600780c */ /* 0x000fc60001741670 */
[----:B------:R-:W-:Y:S01]  /*3ce0*/  FMUL.FTZ R79, R4, UR22 ;  /* 0x00000016044f7c20 */ /* 0x000fe20008410000 */
[----:B------:R-:W-:Y:S02]  /*3cf0*/  FSEL R37, R37, -INF , !P2 ;  /* 0xff80000025257808 */ /* 0x000fe40005000000 */
[----:B------:R-:W-:-:S04]  /*3d00*/  LOP3.LUT P2, RZ, R22, 0x800, RZ, 0xc0, !PT ;  /* 0x0000080016ff7812 */ /* 0x000fc8000784c0ff */
[----:B------:R-:W-:-:S04]  /*3d10*/  ISETP.GT.AND P2, PT, R74, 0x49, !P2 ;  /* 0x000000494a00780c */ /* 0x000fc80005744270 */
[----:B------:R-:W-:-:S04]  /*3d20*/  ISETP.LT.OR P2, PT, R70, 0x4a, P2 ;  /* 0x0000004a4600780c */ /* 0x000fc80001741670 */
        /* <DEDUP_REMOVED lines=25> */
[----:B------:R-:W-:Y:S02]  /*3ec0*/  ISETP.GT.AND P2, PT, R74, 0x68, !P6 ;  /* 0x000000684a00780c */ /* 0x000fe40007744270 */
[----:B------:R-:W-:Y:S02]  /*3ed0*/  LOP3.LUT P6, RZ, R22, 0x1, RZ, 0xc0, !PT ;  /* 0x0000000116ff7812 */ /* 0x000fe400078cc0ff */
[----:B------:R-:W-:-:S04]  /*3ee0*/  ISETP.LT.OR P2, PT, R70, 0x69, P2 ;  /* 0x000000694600780c */ /* 0x000fc80001741670 */
[----:B------:R-:W-:Y:S02]  /*3ef0*/  FSEL R54, R54, -INF , !P2 ;  /* 0xff80000036367808 */ /* 0x000fe40005000000 */
[----:B------:R-:W-:-:S04]  /*3f00*/  FSETP.NEU.FTZ.AND P2, PT, R4, -INF , PT ;  /* 0xff8000000400780b */ /* 0x000fc80003f5d000 */
[----:B------:R-:W-:Y:S02]  /*3f10*/  FSEL R79, R79, RZ, P2 ;  /* 0x000000ff4f4f7208 */ /* 0x000fe40001000000 */
[----:B------:R-:W-:Y:S02]  /*3f20*/  ISETP.GT.AND P2, PT, R74, RZ, !P6 ;  /* 0x000000ff4a00720c */ /* 0x000fe40007744270 */
[----:B------:R-:W-:Y:S01]  /*3f30*/  LOP3.LUT P6, RZ, R22, 0x8000000, RZ, 0xc0, !PT ;  /* 0x0800000016ff7812 */ /* 0x000fe200078cc0ff */
[--C-:B------:R-:W-:Y:S01]  /*3f40*/  FFMA.FTZ R144, R71, UR22, -R79.reuse ;  /* 0x0000001647907c23 */ /* 0x100fe2000801084f */
[----:B------:R-:W-:Y:S01]  /*3f50*/  ISETP.LT.OR P2, PT, R70, 0x1, P2 ;  /* 0x000000014600780c */ /* 0x000fe20001741670 */
[--C-:B------:R-:W-:Y:S01]  /*3f60*/  FFMA.FTZ R140, R67, UR22, -R79.reuse ;  /* 0x00000016438c7c23 */ /* 0x100fe2000801084f */
[----:B------:R-:W-:Y:S01]  /*3f70*/  ISETP.GT.AND P6, PT, R74, 0x79, !P6 ;  /* 0x000000794a00780c */ /* 0x000fe200077c4270 */
[--C-:B------:R-:W-:Y:S01]  /*3f80*/  FFMA.FTZ R124, R36, UR22, -R79.reuse ;  /* 0x00000016247c7c23 */ /* 0x100fe2000801084f */
[----:B------:R-:W-:Y:S01]  /*3f90*/  FSEL R77, R0, -INF , !P2 ;  /* 0xff800000004d7808 */ /* 0x000fe20005000000 */
[--C-:B------:R-:W-:Y:S01]  /*3fa0*/  FFMA.FTZ R148, R76, UR22, -R79.reuse ;  /* 0x000000164c947c23 */ /* 0x100fe2000801084f */
[----:B------:R-:W-:Y:S01]  /*3fb0*/  LOP3.LUT P2, RZ, R22, 0x4000000, RZ, 0xc0, !PT ;  /* 0x0400000016ff7812 */ /* 0x000fe2000784c0ff */
[--C-:B------:R-:W-:Y:S01]  /*3fc0*/  FFMA.FTZ R73, R89, UR22, -R79.reuse ;  /* 0x0000001659497c23 */ /* 0x100fe2000801084f */
[----:B------:R-:W-:Y:S01]  /*3fd0*/  FMNMX.FTZ R0, R77, R42, !PT ;  /* 0x0000002a4d007209 */ /* 0x000fe20007810000 */
[--C-:B------:R-:W-:Y:S01]  /*3fe0*/  FFMA.FTZ R150, R90, UR22, -R79.reuse ;  /* 0x000000165a967c23 */ /* 0x100fe2000801084f */
[----:B------:R-:W-:Y:S01]  /*3ff0*/  ISETP.GT.AND P2, PT, R74, 0x69, !P2 ;  /* 0x000000694a00780c */ /* 0x000fe20005744270 */
[----:B------:R-:W-:Y:S01]  /*4000*/  MUFU.EX2 R148, R148 ;  /* 0x0000009400947308 */ /* 0x000fe20000000800 */
[----:B------:R-:W-:Y:S01]  /*4010*/  FMNMX.FTZ R71, R5, R0, !PT ;  /* 0x0000000005477209 */ /* 0x000fe20007810000 */
[--C-:B------:R-:W-:Y:S01]  /*4020*/  FFMA.FTZ R75, R72, UR22, -R79.reuse ;  /* 0x00000016484b7c23 */ /* 0x100fe2000801084f */
[----:B------:R-:W-:Y:S01]  /*4030*/  ISETP.LT.OR P2, PT, R70, 0x6a, P2 ;  /* 0x0000006a4600780c */ /* 0x000fe20001741670 */
[--C-:B------:R-:W-:Y:S01]  /*4040*/  FFMA.FTZ R126, R34, UR22, -R79.reuse ;  /* 0x00000016227e7c23 */ /* 0x100fe2000801084f */
[----:B------:R-:W-:Y:S01]  /*4050*/  FMNMX.FTZ R0, R40, R71, !PT ;  /* 0x0000004728007209 */ /* 0x000fe20007810000 */
[--C-:B------:R-:W-:Y:S01]  /*4060*/  FFMA.FTZ R69, R69, UR22, -R79.reuse ;  /* 0x0000001645457c23 */ /* 0x100fe2000801084f */
[----:B------:R-:W-:Y:S01]  /*4070*/  FSEL R10, R10, -INF , !P2 ;  /* 0xff8000000a0a7808 */ /* 0x000fe20005000000 */
[----:B------:R-:W0:Y:S01]  /*4080*/  MUFU.EX2 R73, R73 ;  /* 0x0000004900497308 */ /* 0x000e220000000800 */
[----:B------:R-:W-:Y:S01]  /*4090*/  FMNMX.FTZ R0, R7, R0, !PT ;  /* 0x0000000007007209 */ /* 0x000fe20007810000 */
[--C-:B------:R-:W-:Y:S01]  /*40a0*/  FFMA.FTZ R146, R68, UR22, -R79.reuse ;  /* 0x0000001644927c23 */ /* 0x100fe2000801084f */
[----:B------:R-:W-:Y:S01]  /*40b0*/  ISETP.LT.OR P6, PT, R70, 0x7a, P6 ;  /* 0x0000007a4600780c */ /* 0x000fe200037c1670 */
        /* <DEDUP_REMOVED lines=14> */
[--C-:B------:R-:W-:Y:S01]  /*41a0*/  FFMA.FTZ R61, R61, UR22, -R79.reuse ;  /* 0x000000163d3d7c23 */ /* 0x100fe2000801084f */
[--C-:B------:R-:W-:Y:S01]  /*41b0*/  FFMA.FTZ R31, R30, UR22, -R79.reuse ;  /* 0x000000161e1f7c23 */ /* 0x100fe2000801084f */
[--C-:B------:R-:W-:Y:S01]  /*41c0*/  FFMA.FTZ R136, R65, UR22, -R79.reuse ;  /* 0x0000001641887c23 */ /* 0x100fe2000801084f */
[----:B------:R-:W-:Y:S01]  /*41d0*/  FMNMX.FTZ R0, R11, R0, !PT ;  /* 0x000000000b007209 */ /* 0x000fe20007810000 */
[--C-:B------:R-:W-:Y:S01]  /*41e0*/  FFMA.FTZ R65, R62, UR22, -R79.reuse ;  /* 0x000000163e417c23 */ /* 0x100fe2000801084f */
[--C-:B------:R-:W-:Y:S01]  /*41f0*/  FFMA.FTZ R130, R38, UR22, -R79.reuse ;  /* 0x0000001626827c23 */ /* 0x100fe2000801084f */
[----:B------:R-:W3:Y:S01]  /*4200*/  MUFU.EX2 R144, R144 ;  /* 0x0000009000907308 */ /* 0x000ee20000000800 */
[----:B------:R-:W-:Y:S01]  /*4210*/  FMNMX.FTZ R67, R21, R0, !PT ;  /* 0x0000000015437209 */ /* 0x000fe20007810000 */
[--C-:B------:R-:W-:Y:S01]  /*4220*/  FFMA.FTZ R138, R64, UR22, -R79.reuse ;  /* 0x00000016408a7c23 */ /* 0x100fe2000801084f */
[--C-:B------:R-:W-:Y:S01]  /*4230*/  FFMA.FTZ R132, R55, UR22, -R79.reuse ;  /* 0x0000001637847c23 */ /* 0x100fe2000801084f */
[--C-:B------:R-:W-:Y:S01]  /*4240*/  FFMA.FTZ R134, R57, UR22, -R79.reuse ;  /* 0x0000001639867c23 */ /* 0x100fe2000801084f */
[----:B------:R-:W-:Y:S01]  /*4250*/  FMNMX.FTZ R67, R20, R67, !PT ;  /* 0x0000004314437209 */ /* 0x000fe20007810000 */
[--C-:B------:R-:W-:Y:S01]  /*4260*/  FFMA.FTZ R57, R44, UR22, -R79.reuse ;  /* 0x000000162c397c23 */ /* 0x100fe2000801084f */
[--C-:B------:R-:W-:Y:S01]  /*4270*/  FFMA.FTZ R49, R49, UR22, -R79.reuse ;  /* 0x0000001631317c23 */ /* 0x100fe2000801084f */
[----:B------:R-:W4:Y:S01]  /*4280*/  MUFU.EX2 R69, R69 ;  /* 0x0000004500457308 */ /* 0x000f220000000800 */
[----:B------:R-:W-:Y:S01]  /*4290*/  FMNMX.FTZ R0, R26, R67, !PT ;  /* 0x000000431a007209 */ /* 0x000fe20007810000 */
[----:B------:R-:W-:-:S03]  /*42a0*/  FFMA.FTZ R55, R46, UR22, -R79 ;  /* 0x000000162e377c23 */ /* 0x000fc6000801084f */
[----:B------:R-:W-:-:S03]  /*42b0*/  FMNMX.FTZ R0, R25, R0, !PT ;  /* 0x0000000019007209 */ /* 0x000fc60007810000 */
[----:B------:R-:W5:Y:S01]  /*42c0*/  MUFU.EX2 R146, R146 ;  /* 0x0000009200927308 */ /* 0x000f620000000800 */
[----:B------:R-:W-:-:S04]  /*42d0*/  FMNMX.FTZ R67, R27, R0, !PT ;  /* 0x000000001b437209 */ /* 0x000fc80007810000 */
        /* <DEDUP_REMOVED lines=10> */
[----:B------:R-:W-:Y:S01]  /*4380*/  MUFU.EX2 R142, R142 ;  /* 0x0000008e008e7308 */ /* 0x000fe20000000800 */
[----:B------:R-:W-:-:S04]  /*4390*/  FMNMX.FTZ R67, R45, R0, !PT ;  /* 0x000000002d437209 */ /* 0x000fc80007810000 */
[----:B------:R-:W-:Y:S01]  /*43a0*/  FMNMX.FTZ R0, R48, R67, !PT ;  /* 0x0000004330007209 */ /* 0x000fe20007810000 */
[--C-:B------:R-:W-:Y:S01]  /*43b0*/  FFMA.FTZ R67, R52, UR22, -R79.reuse ;  /* 0x0000001634437c23 */ /* 0x100fe2000801084f */
[----:B------:R-:W-:Y:S01]  /*43c0*/  FSEL R52, R15, -INF , !P6 ;  /* 0xff8000000f347808 */ /* 0x000fe20007000000 */
[----:B------:R-:W-:Y:S01]  /*43d0*/  MUFU.EX2 R61, R61 ;  /* 0x0000003d003d7308 */ /* 0x000fe20000000800 */
[----:B------:R-:W-:Y:S01]  /*43e0*/  FMNMX.FTZ R0, R51, R0, !PT ;  /* 0x0000000033007209 */ /* 0x000fe20007810000 */
[----:B------:R-:W-:-:S03]  /*43f0*/  FFMA.FTZ R15, R58, UR22, -R79 ;  /* 0x000000163a0f7c23 */ /* 0x000fc6000801084f */
[----:B------:R-:W-:Y:S02]  /*4400*/  FMNMX.FTZ R81, R53, R0, !PT ;  /* 0x0000000035517209 */ /* 0x000fe40007810000 */
[----:B------:R-:W-:Y:S01]  /*4410*/  FSEL R0, R13, -INF , !P4 ;  /* 0xff8000000d007808 */ /* 0x000fe20006000000 */
[----:B------:R-:W-:Y:S01]  /*4420*/  MUFU.EX2 R136, R136 ;  /* 0x0000008800887308 */ /* 0x000fe20000000800 */
[----:B------:R-:W-:Y:S01]  /*4430*/  FMNMX.FTZ R81, R54, R81, !PT ;  /* 0x0000005136517209 */ /* 0x000fe20007810000 */
[----:B------:R-:W-:-:S03]  /*4440*/  FFMA.FTZ R13, R56, UR22, -R79 ;  /* 0x00000016380d7c23 */ /* 0x000fc6000801084f */
[----:B------:R-:W-:-:S03]  /*4450*/  FMNMX.FTZ R81, R10, R81, !PT ;  /* 0x000000510a517209 */ /* 0x000fc60007810000 */
[----:B------:R-:W-:Y:S01]  /*4460*/  MUFU.EX2 R65, R65 ;  /* 0x0000004100417308 */ /* 0x000fe20000000800 */
[----:B------:R-:W-:-:S04]  /*4470*/  FMNMX.FTZ R81, R14, R81, !PT ;  /* 0x000000510e517209 */ /* 0x000fc80007810000 */
[----:B------:R-:W-:-:S03]  /*4480*/  FMNMX.FTZ R81, R0, R81, !PT ;  /* 0x0000005100517209 */ /* 0x000fc60007810000 */
[----:B------:R-:W-:Y:S01]  /*4490*/  MUFU.EX2 R138, R138 ;  /* 0x0000008a008a7308 */ /* 0x000fe20000000800 */
[----:B------:R-:W-:-:S04]  /*44a0*/  FMNMX.FTZ R81, R24, R81, !PT ;  /* 0x0000005118517209 */ /* 0x000fc80007810000 */
[----:B------:R-:W-:-:S03]  /*44b0*/  FMNMX.FTZ R81, R52, R81, !PT ;  /* 0x0000005134517209 */ /* 0x000fc60007810000 */
[----:B------:R-:W-:Y:S02]  /*44c0*/  MUFU.EX2 R67, R67 ;  /* 0x0000004300437308 */ /* 0x000fe40000000800 */
[----:B------:R-:W0:Y:S06]  /*44d0*/  SHFL.BFLY PT, R6, R81, 0x2, 0x1f ;  /* 0x0c401f0051067f89 */ /* 0x000e2c00000e0000 */
[----:B------:R-:W-:Y:S08]  /*44e0*/  MUFU.EX2 R132, R132 ;  /* 0x0000008400847308 */ /* 0x000ff00000000800 */
[----:B------:R-:W-:Y:S08]  /*44f0*/  MUFU.EX2 R13, R13 ;  /* 0x0000000d000d7308 */ /* 0x000ff00000000800 */
[----:B------:R-:W-:Y:S01]  /*4500*/  MUFU.EX2 R134, R134 ;  /* 0x0000008600867308 */ /* 0x000fe20000000800 */
[----:B0-----:R-:W-:-:S05]  /*4510*/  FMNMX.FTZ R36, R81, R6, !PT ;  /* 0x0000000651247209 */ /* 0x001fca0007810000 */
        /* <DEDUP_REMOVED lines=12> */
[----:B------:R-:W-:Y:S01]  /*45e0*/  FADD.FTZ R3, R148, R73 ;  /* 0x0000004994037221 */ /* 0x000fe20000010000 */
[--C-:B------:R-:W-:Y:S01]  /*45f0*/  FFMA.FTZ R149, R77, UR22, -R34.reuse ;  /* 0x000000164d957c23 */ /* 0x100fe20008010822 */
[--C-:B------:R-:W-:Y:S01]  /*4600*/  FFMA.FTZ R2, R42, UR22, -R34.reuse ;  /* 0x000000162a027c23 */ /* 0x100fe20008010822 */
[--C-:B------:R-:W-:Y:S01]  /*4610*/  FFMA.FTZ R151, R5, UR22, -R34.reuse ;  /* 0x0000001605977c23 */ /* 0x100fe20008010822 */
[----:B-1----:R-:W-:Y:S01]  /*4620*/  FADD.FTZ R36, R150, R3 ;  /* 0x0000000396247221 */ /* 0x002fe20000010000 */
[--C-:B------:R-:W-:Y:S01]  /*4630*/  FFMA.FTZ R30, R40, UR22, -R34.reuse ;  /* 0x00000016281e7c23 */ /* 0x100fe20008010822 */
[----:B------:R-:W-:Y:S01]  /*4640*/  FFMA.FTZ R145, R7, UR22, -R34 ;  /* 0x0000001607917c23 */ /* 0x000fe20008010822 */
[----:B------:R-:W-:Y:S01]  /*4650*/  MUFU.EX2 R149, R149 ;  /* 0x0000009500957308 */ /* 0x000fe20000000800 */
[----:B--2---:R-:W-:Y:S01]  /*4660*/  FADD.FTZ R3, R75, R36 ;  /* 0x000000244b037221 */ /* 0x004fe20000010000 */
[--C-:B------:R-:W-:Y:S01]  /*4670*/  FFMA.FTZ R147, R9, UR22, -R34.reuse ;  /* 0x0000001609937c23 */ /* 0x100fe20008010822 */
[--C-:B------:R-:W-:Y:S01]  /*4680*/  FFMA.FTZ R8, R8, UR22, -R34.reuse ;  /* 0x0000001608087c23 */ /* 0x100fe20008010822 */
[--C-:B------:R-:W-:Y:S01]  /*4690*/  FFMA.FTZ R141, R12, UR22, -R34.reuse ;  /* 0x000000160c8d7c23 */ /* 0x100fe20008010822 */
[----:B---3--:R-:W-:Y:S01]  /*46a0*/  FADD.FTZ R36, R144, R3 ;  /* 0x0000000390247221 */ /* 0x008fe20000010000 */
[--C-:B------:R-:W-:Y:S01]  /*46b0*/  FFMA.FTZ R12, R11, UR22, -R34.reuse ;  /* 0x000000160b0c7c23 */ /* 0x100fe20008010822 */
[----:B------:R-:W-:Y:S01]  /*46c0*/  FFMA.FTZ R143, R21, UR22, -R34 ;  /* 0x00000016158f7c23 */ /* 0x000fe20008010822 */
[----:B------:R-:W0:Y:S01]  /*46d0*/  MUFU.EX2 R2, R2 ;  /* 0x0000000200027308 */ /* 0x000e220000000800 */
[----:B----4-:R-:W-:Y:S01]  /*46e0*/  FADD.FTZ R3, R69, R36 ;  /* 0x0000002445037221 */ /* 0x010fe20000010000 */
[--C-:B------:R-:W-:Y:S01]  /*46f0*/  FFMA.FTZ R20, R20, UR22, -R34.reuse ;  /* 0x0000001614147c23 */ /* 0x100fe20008010822 */
[--C-:B------:R-:W-:Y:S01]  /*4700*/  FFMA.FTZ R137, R26, UR22, -R34.reuse ;  /* 0x000000161a897c23 */ /* 0x100fe20008010822 */
[--C-:B------:R-:W-:Y:S01]  /*4710*/  FFMA.FTZ R26, R25, UR22, -R34.reuse ;  /* 0x00000016191a7c23 */ /* 0x100fe20008010822 */
[----:B-----5:R-:W-:Y:S01]  /*4720*/  FADD.FTZ R36, R146, R3 ;  /* 0x0000000392247221 */ /* 0x020fe20000010000 */
[--C-:B------:R-:W-:Y:S01]  /*4730*/  FFMA.FTZ R139, R27, UR22, -R34.reuse ;  /* 0x000000161b8b7c23 */ /* 0x100fe20008010822 */
[----:B------:R-:W-:Y:S01]  /*4740*/  FFMA.FTZ R28, R28, UR22, -R34 ;  /* 0x000000161c1c7c23 */ /* 0x000fe20008010822 */
[----:B------:R-:W1:Y:S01]  /*4750*/  MUFU.EX2 R151, R151 ;  /* 0x0000009700977308 */ /* 0x000e620000000800 */
[----:B------:R-:W-:Y:S01]  /*4760*/  FADD.FTZ R3, R71, R36 ;  /* 0x0000002447037221 */ /* 0x000fe20000010000 */
[--C-:B------:R-:W-:Y:S01]  /*4770*/  FFMA.FTZ R133, R33, UR22, -R34.reuse ;  /* 0x0000001621857c23 */ /* 0x100fe20008010822 */
[--C-:B------:R-:W-:Y:S01]  /*4780*/  FFMA.FTZ R36, R35, UR22, -R34.reuse ;  /* 0x0000001623247c23 */ /* 0x100fe20008010822 */
[--C-:B------:R-:W-:Y:S01]  /*4790*/  FFMA.FTZ R135, R37, UR22, -R34.reuse ;  /* 0x0000001625877c23 */ /* 0x100fe20008010822 */
[----:B------:R-:W-:Y:S01]  /*47a0*/  FADD.FTZ R38, R140, R3 ;  /* 0x000000038c267221 */ /* 0x000fe20000010000 */
[--C-:B------:R-:W-:Y:S01]  /*47b0*/  FFMA.FTZ R129, R41, UR22, -R34.reuse ;  /* 0x0000001629817c23 */ /* 0x100fe20008010822 */
[----:B------:R-:W-:Y:S01]  /*47c0*/  FFMA.FTZ R131, R45, UR22, -R34 ;  /* 0x000000162d837c23 */ /* 0x000fe20008010822 */
[----:B------:R-:W2:Y:S01]  /*47d0*/  MUFU.EX2 R30, R30 ;  /* 0x0000001e001e7308 */ /* 0x000ea20000000800 */
[----:B------:R-:W-:Y:S01]  /*47e0*/  FADD.FTZ R3, R63, R38 ;  /* 0x000000263f037221 */ /* 0x000fe20000010000 */
[----:B0-----:R-:W-:Y:S01]  /*47f0*/  FADD.FTZ R40, R149, R2 ;  /* 0x0000000295287221 */ /* 0x001fe20000010000 */
[--C-:B------:R-:W-:Y:S01]  /*4800*/  FFMA.FTZ R48, R48, UR22, -R34.reuse ;  /* 0x0000001630307c23 */ /* 0x100fe20008010822 */
[--C-:B------:R-:W-:Y:S01]  /*4810*/  FFMA.FTZ R51, R51, UR22, -R34.reuse ;  /* 0x0000001633337c23 */ /* 0x100fe20008010822 */
[----:B------:R-:W-:Y:S01]  /*4820*/  FADD.FTZ R38, R142, R3 ;  /* 0x000000038e267221 */ /* 0x000fe20000010000 */
[--C-:B------:R-:W-:Y:S01]  /*4830*/  FFMA.FTZ R53, R53, UR22, -R34.reuse ;  /* 0x0000001635357c23 */ /* 0x100fe20008010822 */
[----:B------:R-:W-:Y:S01]  /*4840*/  FFMA.FTZ R54, R54, UR22, -R34 ;  /* 0x0000001636367c23 */ /* 0x000fe20008010822 */
[----:B------:R-:W0:Y:S01]  /*4850*/  MUFU.EX2 R145, R145 ;  /* 0x0000009100917308 */ /* 0x000e220000000800 */
[----:B-1----:R-:W-:Y:S01]  /*4860*/  FADD.FTZ R3, R151, R40 ;  /* 0x0000002897037221 */ /* 0x002fe20000010000 */
[----:B------:R-:W-:Y:S01]  /*4870*/  FADD.FTZ R5, R61, R38 ;  /* 0x000000263d057221 */ /* 0x000fe20000010000 */
[--C-:B------:R-:W-:Y:S01]  /*4880*/  FFMA.FTZ R38, R39, UR22, -R34.reuse ;  /* 0x0000001627267c23 */ /* 0x100fe20008010822 */
[--C-:B------:R-:W-:Y:S01]  /*4890*/  FFMA.FTZ R10, R10, UR22, -R34.reuse ;  /* 0x000000160a0a7c23 */ /* 0x100fe20008010822 */
[----:B------:R-:W-:Y:S01]  /*48a0*/  FFMA.FTZ R14, R14, UR22, -R34 ;  /* 0x000000160e0e7c23 */ /* 0x000fe20008010822 */
[----:B------:R-:W-:Y:S01]  /*48b0*/  FADD.FTZ R42, R136, R5 ;  /* 0x00000005882a7221 */ /* 0x000fe20000010000 */
[----:B------:R-:W-:Y:S01]  /*48c0*/  F2FP.BF16.F32.PACK_AB R149, R2, R149 ;  /* 0x000000950295723e */ /* 0x000fe200000010ff */
[----:B------:R-:W1:Y:S01]  /*48d0*/  MUFU.EX2 R32, R32 ;  /* 0x0000002000207308 */ /* 0x000e620000000800 */
[----:B--2---:R-:W-:Y:S01]  /*48e0*/  FADD.FTZ R40, R30, R3 ;  /* 0x000000031e287221 */ /* 0x004fe20000010000 */
[----:B------:R-:W-:Y:S01]  /*48f0*/  FADD.FTZ R5, R65, R42 ;  /* 0x0000002a41057221 */ /* 0x000fe20000010000 */
[----:B------:R-:W-:Y:S01]  /*4900*/  FFMA.FTZ R24, R24, UR22, -R34 ;  /* 0x0000001618187c23 */ /* 0x000fe20008010822 */
[----:B------:R-:W-:-:S02]  /*4910*/  F2FP.BF16.F32.PACK_AB R148, R73, R148 ;  /* 0x000000944994723e */ /* 0x000fc400000010ff */
[----:B------:R-:W-:Y:S01]  /*4920*/  FADD.FTZ R44, R138, R5 ;  /* 0x000000058a2c7221 */ /* 0x000fe20000010000 */
[----:B------:R-:W-:Y:S01]  /*4930*/  F2FP.BF16.F32.PACK_AB R150, R75, R150 ;  /* 0x000000964b96723e */ /* 0x000fe200000010ff */
[----:B------:R-:W2:Y:S01]  /*4940*/  MUFU.EX2 R147, R147 ;  /* 0x0000009300937308 */ /* 0x000ea20000000800 */
[----:B0-----:R-:W-:Y:S01]  /*4950*/  FADD.FTZ R3, R145, R40 ;  /* 0x0000002891037221 */ /* 0x001fe20000010000 */
[----:B------:R-:W-:Y:S01]  /*4960*/  FADD.FTZ R5, R67, R44 ;  /* 0x0000002c43057221 */ /* 0x000fe20000010000 */
[----:B------:R-:W-:Y:S01]  /*4970*/  FFMA.FTZ R40, R43, UR22, -R34 ;  /* 0x000000162b287c23 */ /* 0x000fe20008010822 */
[----:B------:R-:W-:Y:S02]  /*4980*/  F2FP.BF16.F32.PACK_AB R144, R69, R144 ;  /* 0x000000904590723e */ /* 0x000fe400000010ff */
[----:B------:R-:W-:Y:S01]  /*4990*/  FADD.FTZ R44, R132, R5 ;  /* 0x00000005842c7221 */ /* 0x000fe20000010000 */
[----:B------:R-:W-:Y:S01]  /*49a0*/  F2FP.BF16.F32.PACK_AB R146, R71, R146 ;  /* 0x000000924792723e */ /* 0x000fe200000010ff */
[----:B------:R-:W0:Y:S01]  /*49b0*/  MUFU.EX2 R8, R8 ;  /* 0x0000000800087308 */ /* 0x000e220000000800 */
[----:B-1----:R-:W-:Y:S01]  /*49c0*/  FADD.FTZ R42, R32, R3 ;  /* 0x00000003202a7221 */ /* 0x002fe20000010000 */
[----:B------:R-:W-:Y:S01]  /*49d0*/  FADD.FTZ R5, R13, R44 ;  /* 0x0000002c0d057221 */ /* 0x000fe20000010000 */
[----:B------:R-:W-:-:S02]  /*49e0*/  F2FP.BF16.F32.PACK_AB R140, R63, R140 ;  /* 0x0000008c3f8c723e */ /* 0x000fc400000010ff */
[----:B------:R-:W-:Y:S01]  /*49f0*/  F2FP.BF16.F32.PACK_AB R142, R61, R142 ;  /* 0x0000008e3d8e723e */ /* 0x000fe200000010ff */
[----:B------:R-:W-:Y:S01]  /*4a00*/  FADD.FTZ R44, R134, R5 ;  /* 0x00000005862c7221 */ /* 0x000fe20000010000 */
[----:B------:R-:W-:Y:S01]  /*4a10*/  FFMA.FTZ R5, R0, UR22, -R34 ;  /* 0x0000001600057c23 */ /* 0x000fe20008010822 */
[----:B------:R-:W1:Y:S01]  /*4a20*/  MUFU.EX2 R141, R141 ;  /* 0x0000008d008d7308 */ /* 0x000e620000000800 */
[----:B--2---:R-:W-:Y:S01]  /*4a30*/  FADD.FTZ R3, R147, R42 ;  /* 0x0000002a93037221 */ /* 0x004fe20000010000 */
[----:B------:R-:W-:Y:S01]  /*4a40*/  FADD.FTZ R7, R15, R44 ;  /* 0x0000002c0f077221 */ /* 0x000fe20000010000 */
[----:B------:R-:W-:Y:S01]  /*4a50*/  FFMA.FTZ R34, R52, UR22, -R34 ;  /* 0x0000001634227c23 */ /* 0x000fe20008010822 */
[----:B------:R-:W-:Y:S02]  /*4a60*/  F2FP.BF16.F32.PACK_AB R136, R65, R136 ;  /* 0x000000884188723e */ /* 0x000fe400000010ff */
[----:B------:R-:W-:Y:S02]  /*4a70*/  F2FP.BF16.F32.PACK_AB R138, R67, R138 ;  /* 0x0000008a438a723e */ /* 0x000fe400000010ff */
[----:B------:R-:W2:Y:S01]  /*4a80*/  MUFU.EX2 R12, R12 ;  /* 0x0000000c000c7308 */ /* 0x000ea20000000800 */
[----:B0-----:R-:W-:Y:S01]  /*4a90*/  FADD.FTZ R42, R8, R3 ;  /* 0x00000003082a7221 */ /* 0x001fe20000010000 */
[----:B------:R-:W-:-:S02]  /*4aa0*/  F2FP.BF16.F32.PACK_AB R132, R13, R132 ;  /* 0x000000840d84723e */ /* 0x000fc400000010ff */
[----:B------:R-:W-:Y:S02]  /*4ab0*/  F2FP.BF16.F32.PACK_AB R134, R15, R134 ;  /* 0x000000860f86723e */ /* 0x000fe400000010ff */
[----:B------:R-:W-:Y:S02]  /*4ac0*/  F2FP.BF16.F32.PACK_AB R151, R30, R151 ;  /* 0x000000971e97723e */ /* 0x000fe400000010ff */
[----:B------:R-:W0:Y:S01]  /*4ad0*/  MUFU.EX2 R143, R143 ;  /* 0x0000008f008f7308 */ /* 0x000e220000000800 */
[----:B-1----:R-:W-:Y:S01]  /*4ae0*/  FADD.FTZ R3, R141, R42 ;  /* 0x0000002a8d037221 */ /* 0x002fe20000010000 */
[----:B------:R-:W-:Y:S02]  /*4af0*/  F2FP.BF16.F32.PACK_AB R145, R32, R145 ;  /* 0x000000912091723e */ /* 0x000fe400000010ff */
[----:B------:R-:W-:-:S04]  /*4b00*/  F2FP.BF16.F32.PACK_AB R147, R8, R147 ;  /* 0x000000930893723e */ /* 0x000fc800000010ff */
[----:B------:R-:W1:Y:S01]  /*4b10*/  MUFU.EX2 R20, R20 ;  /* 0x0000001400147308 */ /* 0x000e620000000800 */
[C---:B--2---:R-:W-:Y:S01]  /*4b20*/  FADD.FTZ R42, R12.reuse, R3 ;  /* 0x000000030c2a7221 */ /* 0x044fe20000010000 */
[----:B------:R-:W-:-:S06]  /*4b30*/  F2FP.BF16.F32.PACK_AB R141, R12, R141 ;  /* 0x0000008d0c8d723e */ /* 0x000fcc00000010ff */
[----:B------:R-:W2:Y:S01]  /*4b40*/  MUFU.EX2 R137, R137 ;  /* 0x0000008900897308 */ /* 0x000ea20000000800 */
[----:B0-----:R-:W-:Y:S01]  /*4b50*/  FADD.FTZ R3, R143, R42 ;  /* 0x0000002a8f037221 */ /* 0x001fe20000010000 */
[----:B------:R-:W-:Y:S01]  /*4b60*/  FADD.FTZ R42, R128, R7 ;  /* 0x00000007802a7221 */ /* 0x000fe20000010000 */
[----:B------:R-:W-:-:S03]  /*4b70*/  F2FP.BF16.F32.PACK_AB R128, R49, R128 ;  /* 0x000000803180723e */ /* 0x000fc600000010ff */
[----:B------:R-:W-:Y:S02]  /*4b80*/  FADD.FTZ R7, R49, R42 ;  /* 0x0000002a31077221 */ /* 0x000fe40000010000 */
[----:B------:R-:W0:Y:S01]  /*4b90*/  MUFU.EX2 R26, R26 ;  /* 0x0000001a001a7308 */ /* 0x000e220000000800 */
[----:B-1----:R-:W-:Y:S01]  /*4ba0*/  FADD.FTZ R0, R20, R3 ;  /* 0x0000000314007221 */ /* 0x002fe20000010000 */
[----:B------:R-:W-:Y:S01]  /*4bb0*/  FADD.FTZ R42, R130, R7 ;  /* 0x00000007822a7221 */ /* 0x000fe20000010000 */
[C---:B------:R-:W-:Y:S02]  /*4bc0*/  F2FP.BF16.F32.PACK_AB R130, R55.reuse, R130 ;  /* 0x000000823782723e */ /* 0x040fe400000010ff */
[----:B------:R-:W-:Y:S01]  /*4bd0*/  F2FP.BF16.F32.PACK_AB R143, R20, R143 ;  /* 0x0000008f148f723e */ /* 0x000fe200000010ff */
[----:B------:R-:W-:Y:S02]  /*4be0*/  FADD.FTZ R7, R55, R42 ;  /* 0x0000002a37077221 */ /* 0x000fe40000010000 */
[----:B------:R-:W1:Y:S01]  /*4bf0*/  MUFU.EX2 R139, R139 ;  /* 0x0000008b008b7308 */ /* 0x000e620000000800 */
[----:B--2---:R-:W-:-:S07]  /*4c00*/  FADD.FTZ R3, R137, R0 ;  /* 0x0000000089037221 */ /* 0x004fce0000010000 */
[----:B------:R-:W2:Y:S01]  /*4c10*/  MUFU.EX2 R28, R28 ;  /* 0x0000001c001c7308 */ /* 0x000ea20000000800 */
[C---:B0-----:R-:W-:Y:S01]  /*4c20*/  FADD.FTZ R0, R26.reuse, R3 ;  /* 0x000000031a007221 */ /* 0x041fe20000010000 */
[----:B------:R-:W-:-:S06]  /*4c30*/  F2FP.BF16.F32.PACK_AB R137, R26, R137 ;  /* 0x000000891a89723e */ /* 0x000fcc00000010ff */
        /* <DEDUP_REMOVED lines=13> */
[C---:B0-----:R-:W-:Y:S01]  /*4d10*/  FADD.FTZ R42, R36.reuse, R3 ;  /* 0x00000003242a7221 */ /* 0x041fe20000010000 */
[----:B------:R-:W-:-:S06]  /*4d20*/  F2FP.BF16.F32.PACK_AB R133, R36, R133 ;  /* 0x000000852485723e */ /* 0x000fcc00000010ff */
[----:B------:R-:W0:Y:S01]  /*4d30*/  MUFU.EX2 R59, R59 ;  /* 0x0000003b003b7308 */ /* 0x000e220000000800 */
[----:B-1----:R-:W-:-:S07]  /*4d40*/  FADD.FTZ R44, R126, R7 ;  /* 0x000000077e2c7221 */ /* 0x002fce0000010000 */
[----:B------:R-:W1:Y:S01]  /*4d50*/  MUFU.EX2 R38, R38 ;  /* 0x0000002600267308 */ /* 0x000e620000000800 */
[----:B--2---:R-:W-:-:S07]  /*4d60*/  FADD.FTZ R3, R135, R42 ;  /* 0x0000002a87037221 */ /* 0x004fce0000010000 */
[----:B------:R-:W2:Y:S01]  /*4d70*/  MUFU.EX2 R120, R120 ;  /* 0x0000007800787308 */ /* 0x000ea20000000800 */
[C---:B0-----:R-:W-:Y:S01]  /*4d80*/  FADD.FTZ R7, R59.reuse, R44 ;  /* 0x0000002c3b077221 */ /* 0x041fe20000010000 */
[----:B------:R-:W-:-:S06]  /*4d90*/  F2FP.BF16.F32.PACK_AB R126, R59, R126 ;  /* 0x0000007e3b7e723e */ /* 0x000fcc00000010ff */
[----:B------:R-:W0:Y:S01]  /*4da0*/  MUFU.EX2 R129, R129 ;  /* 0x0000008100817308 */ /* 0x000e220000000800 */
[C---:B-1----:R-:W-:Y:S01]  /*4db0*/  FADD.FTZ R42, R38.reuse, R3 ;  /* 0x00000003262a7221 */ /* 0x042fe20000010000 */
[----:B------:R-:W-:-:S06]  /*4dc0*/  F2FP.BF16.F32.PACK_AB R135, R38, R135 ;  /* 0x000000872687723e */ /* 0x000fcc00000010ff */
[----:B------:R-:W1:Y:S01]  /*4dd0*/  MUFU.EX2 R31, R31 ;  /* 0x0000001f001f7308 */ /* 0x000e620000000800 */
[----:B--2---:R-:W-:-:S07]  /*4de0*/  FADD.FTZ R44, R120, R7 ;  /* 0x00000007782c7221 */ /* 0x004fce0000010000 */
        /* <DEDUP_REMOVED lines=18> */
[C---:B-1----:R-:W-:Y:S01]  /*4f10*/  FADD.FTZ R7, R0.reuse, R7 ;  /* 0x0000000700077221 */ /* 0x042fe20000010000 */
[----:B------:R-:W-:Y:S01]  /*4f20*/  F2FP.BF16.F32.PACK_AB R125, R0, R51 ;  /* 0x00000033007d723e */ /* 0x000fe200000010ff */
[----:B------:R-:W-:-:S05]  /*4f30*/  VIADD R0, R88, 0xfffffffe ;  /* 0xfffffffe58007836 */ /* 0x000fca0000000000 */
        /* <DEDUP_REMOVED lines=11> */
[----:B0-----:R-:W-:-:S04]  /*4ff0*/  FADD.FTZ R2, R24, R7 ;  /* 0x0000000718027221 */ /* 0x001fc80000010000 */
[C---:B-1----:R-:W-:Y:S01]  /*5000*/  FADD.FTZ R2, R123.reuse, R2 ;  /* 0x000000027b027221 */ /* 0x042fe20000010000 */
[----:B------:R-:W-:Y:S01]  /*5010*/  F2FP.BF16.F32.PACK_AB R123, R123, R24 ;  /* 0x000000187b7b723e */ /* 0x000fe200000010ff */
[C---:B--2---:R-:W-:Y:S01]  /*5020*/  FADD.FTZ R3, R29.reuse, R44 ;  /* 0x0000002c1d037221 */ /* 0x044fe20000010000 */
[----:B------:R-:W-:Y:S01]  /*5030*/  F2FP.BF16.F32.PACK_AB R122, R29, R122 ;  /* 0x0000007a1d7a723e */ /* 0x000fe200000010ff */
[----:B------:R-:W-:Y:S06]  /*5040*/  @P2 BRA `(.L_x_805) ;  /* 0x0000000000442947 */ /* 0x000fec0003800000 */
        /* <DEDUP_REMOVED lines=10> */
.L_x_806:
[----:B------:R-:W-:-:S11]  /*50f0*/  UISETP.NE.AND UP2, UPT, UR7, 0x1, UPT ;  /* 0x000000010700788c */ /* 0x000fd6000bf45270 */
[----:B------:R-:W-:Y:S02]  /*5100*/  @UP2 ULDC.64 UR18, c[0x0][0x9e8] ;  /* 0x00027a0000122ab9 */ /* 0x000fe40000000a00 */
[----:B------:R-:W-:-:S04]  /*5110*/  UIMAD.WIDE.U32 UR10, UR14, UR18, URZ ;  /* 0x000000120e0a72a5 */ /* 0x000fc8000f8e003f */
[----:B------:R-:W-:-:S12]  /*5120*/  @UP2 USHF.R.U32.HI UR14, URZ, UR19, UR11 ;  /* 0x000000133f0e2299 */ /* 0x000fd8000801160b */
.L_x_807:
[----:B------:R-:W-:-:S04]  /*5130*/  UIMAD UR7, UR14, UR7, UR7 ;  /* 0x000000070e0772a4 */ /* 0x000fc8000f8e0207 */
[----:B------:R-:W-:-:S04]  /*5140*/  UISETP.LT.AND UP2, UPT, UR6, UR7, UPT ;  /* 0x000000070600728c */ /* 0x000fc8000bf41270 */
[----:B------:R-:W-:-:S12]  /*5150*/  USEL UR6, UR6, UR7, UP2 ;  /* 0x0000000706067287 */ /* 0x000fd80009000000 */
.L_x_805:
[----:B------:R-:W-:Y:S01]  /*5160*/  USHF.R.S32.HI UR7, URZ, 0x1f, UR6 ;  /* 0x0000001f3f077899 */ /* 0x000fe20008011406 */
[----:B------:R-:W-:Y:S02]  /*5170*/  CS2R R118, SRZ ;  /* 0x0000000000767805 */ /* 0x000fe4000001ff00 */
[----:B------:R-:W-:Y:S02]  /*5180*/  CS2R R116, SRZ ;  /* 0x0000000000747805 */ /* 0x000fe4000001ff00 */
[----:B------:R-:W-:Y:S01]  /*5190*/  CS2R R114, SRZ ;  /* 0x0000000000727805 */ /* 0x000fe2000001ff00 */
[----:B------:R-:W-:Y:S01]  /*51a0*/  ULEA.HI UR7, UR7, UR6, URZ, 0x7 ;  /* 0x0000000607077291 */ /* 0x000fe2000f8f383f */
[----:B------:R-:W-:Y:S02]  /*51b0*/  CS2R R112, SRZ ;  /* 0x0000000000707805 */ /* 0x000fe4000001ff00 */
[----:B------:R-:W-:Y:S02]  /*51c0*/  CS2R R110, SRZ ;  /* 0x00000000006e7805 */ /* 0x000fe4000001ff00 */
[----:B------:R-:W-:Y:S01]  /*51d0*/  CS2R R108, SRZ ;  /* 0x00000000006c7805 */ /* 0x000fe2000001ff00 */
[----:B------:R-:W-:Y:S01]  /*51e0*/  USHF.R.S32.HI UR7, URZ, 0x7, UR7 ;  /* 0x000000073f077899 */ /* 0x000fe20008011407 */
[----:B------:R-:W-:-:S02]  /*51f0*/  CS2R R106, SRZ ;  /* 0x00000000006a7805 */ /* 0x000fc4000001ff00 */
[----:B------:R-:W-:Y:S02]  /*5200*/  CS2R R104, SRZ ;  /* 0x0000000000687805 */ /* 0x000fe4000001ff00 */
[----:B------:R-:W-:Y:S01]  /*5210*/  CS2R R102, SRZ ;  /* 0x0000000000667805 */ /* 0x000fe2000001ff00 */
[----:B------:R-:W-:Y:S01]  /*5220*/  UISETP.LT.AND UP2, UPT, UR43, UR7, UPT ;  /* 0x000000072b00728c */ /* 0x000fe2000bf41270 */
[----:B------:R-:W-:Y:S02]  /*5230*/  CS2R R100, SRZ ;  /* 0x0000000000647805 */ /* 0x000fe4000001ff00 */
[----:B------:R-:W-:Y:S02]  /*5240*/  CS2R R98, SRZ ;  /* 0x0000000000627805 */ /* 0x000fe4000001ff00 */
[----:B------:R-:W-:Y:S01]  /*5250*/  CS2R R96, SRZ ;  /* 0x0000000000607805 */ /* 0x000fe2000001ff00 */
[----:B------:R-:W-:Y:S01]  /*5260*/  USEL UR28, UR43, UR7, !UP2 ;  /* 0x000000072b1c7287 */ /* 0x000fe2000d000000 */
[----:B------:R-:W-:-:S02]  /*5270*/  CS2R R94, SRZ ;  /* 0x00000000005e7805 */ /* 0x000fc4000001ff00 */
[----:B------:R-:W-:Y:S02]  /*5280*/  CS2R R92, SRZ ;  /* 0x00000000005c7805 */ /* 0x000fe4000001ff00 */
[----:B------:R-:W-:Y:S02]  /*5290*/  CS2R R90, SRZ ;  /* 0x00000000005a7805 */ /* 0x000fe4000001ff00 */
[----:B------:R-:W-:Y:S02]  /*52a0*/  CS2R R88, SRZ ;  /* 0x0000000000587805 */ /* 0x000fe4000001ff00 */
[----:B------:R-:W-:-:S13]  /*52b0*/  ISETP.GE.AND P2, PT, R0, UR28, PT ;  /* 0x0000001c00007c0c */ /* 0x000fda000bf46270 */
[----:B------:R-:W-:Y:S05]  /*52c0*/  @!P2 BRA `(.L_x_808) ;  /* 0x000000340078a947 */ /* 0x000fea0003800000 */
[----:B------:R-:W-:Y:S01]  /*52d0*/  IMAD.MOV.U32 R119, RZ, RZ, RZ ;  /* 0x000000ffff777224 */ /* 0x000fe200078e00ff */
[----:B------:R-:W-:Y:S01]  /*52e0*/  ULDC UR23, c[0x0][0x9e4] ;  /* 0x0002790000177ab9 */ /* 0x000fe20000000800 */
[----:B------:R-:W-:Y:S01]  /*52f0*/  ULDC UR25, c[0x0][0x9d8] ;  /* 0x0002760000197ab9 */ /* 0x000fe20000000800 */
[----:B------:R-:W-:Y:S01]  /*5300*/  ULDC UR22, c[0x0][0x988] ;  /* 0x0002620000167ab9 */ /* 0x000fe20000000800 */
[----:B------:R-:W-:-:S05]  /*5310*/  ULDC UR24, c[0x0][0x9e0] ;  /* 0x0002780000187ab9 */ /* 0x000fca0000000800 */
.L_x_825:
        /* <DEDUP_REMOVED lines=9> */
.L_x_810:
[----:B------:R-:W-:Y:S01]  /*53b0*/  ULEA UR6, UR27, UR45, 0x3 ;  /* 0x0000002d1b067291 */ /* 0x000fe2000f8e183f */
[----:B------:R-:W-:-:S05]  /*53c0*/  IMAD.U32 R5, RZ, RZ, UR26 ;  /* 0x0000001aff057e24 */ /* 0x000fca000f8e00ff */
[----:B------:R-:W-:-:S04]  /*53d0*/  SHF.L.U32 R5, R5, 0x1f, RZ ;  /* 0x0000001f05057819 */ /* 0x000fc800000006ff */
[----:B------:R0:W1:Y:S01]  /*53e0*/  SYNCS.PHASECHK.TRANS64.TRYWAIT P2, [UR6+0x16830], R5 ;  /* 0x01683005ff0075a7 */ /* 0x0000620008040146 */
[----:B------:R-:W-:Y:S05]  /*53f0*/  @!P0 BRA `(.L_x_811) ;  /* 0x0000000000048947 */ /* 0x000fea0003800000 */
[----:B------:R-:W-:Y:S01]  /*5400*/  BPT.TRAP 0x1 ;  /* 0x000000040000795c */ /* 0x000fe20000300000 */
.L_x_811:
[----:B-1----:R-:W-:Y:S05]  /*5410*/  @P2 BRA `(.L_x_809) ;  /* 0x0000000000082947 */ /* 0x002fea0003800000 */
[----:B------:R-:W1:Y:S02]  /*5420*/  SYNCS.PHASECHK.TRANS64.TRYWAIT P2, [UR6+0x16830], R5 ;  /* 0x01683005ff0075a7 */ /* 0x000e640008040146 */
[----:B-1----:R-:W-:Y:S05]  /*5430*/  @!P2 BRA `(.L_x_812) ;  /* 0x000000ec00c8a947 */ /* 0x002fea0003800000 */
.L_x_809:
[----:B01----:R-:W-:Y:S01]  /*5440*/  VIADD R5, R23, 0x8 ;  /* 0x0000000817057836 */ /* 0x003fe20000000000 */
[----:B------:R-:W-:Y:S01]  /*5450*/  ULEA UR18, UR27, UR20, 0xa ;  /* 0x000000141b127291 */ /* 0x000fe2000f8e503f */
[----:B------:R-:W-:Y:S01]  /*5460*/  UMOV UR19, 0x40000040 ;  /* 0x4000004000137882 */ /* 0x000fe20000000000 */
[----:B------:R-:W-:Y:S02]  /*5470*/  UMOV UR7, 0x40000040 ;  /* 0x4000004000077882 */ /* 0x000fe40000000000 */
[----:B------:R0:W-:Y:S01]  /*5480*/  BAR.SYNC.DEFER_BLOCKING R5, 0x100 ;  /* 0x000400050000751d */ /* 0x0001e20000010000 */
[----:B------:R-:W-:Y:S02]  /*5490*/  UIADD3 UR6, UR18, 0x2, URZ ;  /* 0x0000000212067890 */ /* 0x000fe4000fffe03f */
[----:B------:R-:W-:Y:S02]  /*54a0*/  UIADD3 UR10, UR18, 0x4, URZ ;  /* 0x00000004120a7890 */ /* 0x000fe4000fffe03f */
[----:B------:R-:W-:Y:S01]  /*54b0*/  UIADD3 UR14, UR18, 0x6, URZ ;  /* 0x00000006120e7890 */ /* 0x000fe2000fffe03f */
[----:B------:R-:W-:Y:S01]  /*54c0*/  UMOV UR11, 0x40000040 ;  /* 0x40000040000b7882 */ /* 0x000fe20000000000 */
[----:B------:R-:W-:Y:S01]  /*54d0*/  UMOV UR15, 0x40000040 ;  /* 0x40000040000f7882 */ /* 0x000fe20000000000 */
[----:B------:R-:W-:-:S06]  /*54e0*/  WARPGROUP.ARRIVE ;  /* 0x00000000000079c5 */ /* 0x000fcc0000000000 */
[----:B------:R-:W-:Y:S03]  /*54f0*/  HGMMA.64x128x16.F32.BF16 R24, gdesc[UR16], RZ, !UPT, gsb0 ;  /* 0x01e00000101879f0 */ /* 0x000fe6000c0018ff */
[----:B------:R-:W-:Y:S02]  /*5500*/  WARPGROUP.DEPBAR.LE gsb0, 0x0 ;  /* 0x00008000000079c5 */ /* 0x000fe40000010000 */
[----:B------:R-:W-:-:S07]  /*5510*/  WARPGROUP.ARRIVE ;  /* 0x00000000000079c5 */ /* 0x000fce0000000000 */
[----:B------:R-:W-:Y:S03]  /*5520*/  HGMMA.64x128x16.F32.BF16 R24, gdesc[UR4], R24, gsb0 ;  /* 0x01e00000041879f0 */ /* 0x000fe60008001818 */
[----:B------:R-:W-:Y:S02]  /*5530*/  WARPGROUP.DEPBAR.LE gsb0, 0x0 ;  /* 0x00008000000079c5 */ /* 0x000fe40000010000 */
[----:B------:R-:W-:-:S07]  /*5540*/  WARPGROUP.ARRIVE ;  /* 0x00000000000079c5 */ /* 0x000fce0000000000 */
[----:B------:R-:W-:Y:S03]  /*5550*/  HGMMA.64x128x16.F32.BF16 R24, gdesc[UR8], R24, gsb0 ;  /* 0x01e00000081879f0 */ /* 0x000fe60008001818 */
[----:B------:R-:W-:Y:S02]  /*5560*/  WARPGROUP.DEPBAR.LE gsb0, 0x0 ;  /* 0x00008000000079c5 */ /* 0x000fe40000010000 */
[----:B------:R-:W-:-:S07]  /*5570*/  WARPGROUP.ARRIVE ;  /* 0x00000000000079c5 */ /* 0x000fce0000000000 */
[----:B------:R-:W-:Y:S03]  /*5580*/  HGMMA.64x128x16.F32.BF16 R24, gdesc[UR12], R24, gsb0 ;  /* 0x01e000000c1879f0 */ /* 0x000fe60008001818 */
[----:B------:R-:W-:Y:S02]  /*5590*/  WARPGROUP.DEPBAR.LE gsb0, 0x0 ;  /* 0x00008000000079c5 */ /* 0x000fe40000010000 */
[----:B0-----:R-:W-:Y:S05]  /*55a0*/  @P3 BRA `(.L_x_813) ;  /* 0x00000000002c3947 */ /* 0x001fea0003800000 */
[----:B------:R-:W-:Y:S05]  /*55b0*/  @!P0 BRA `(.L_x_814) ;  /* 0x0000000000048947 */ /* 0x000fea0003800000 */
[----:B------:R-:W-:Y:S01]  /*55c0*/  BPT.TRAP 0x1 ;  /* 0x000000040000795c */ /* 0x000fe20000300000 */
.L_x_814:
[----:B------:R-:W-:Y:S01]  /*55d0*/  ULEA UR6, UR37, UR45, 0x3 ;  /* 0x0000002d25067291 */ /* 0x000fe2000f8e183f */
[----:B------:R-:W-:-:S05]  /*55e0*/  IMAD.U32 R5, RZ, RZ, UR36 ;  /* 0x00000024ff057e24 */ /* 0x000fca000f8e00ff */
[----:B------:R-:W-:-:S04]  /*55f0*/  SHF.L.U32 R5, R5, 0x1f, RZ ;  /* 0x0000001f05057819 */ /* 0x000fc800000006ff */
[----:B------:R0:W1:Y:S01]  /*5600*/  SYNCS.PHASECHK.TRANS64.TRYWAIT P2, [UR6+0x16850], R5 ;  /* 0x01685005ff0075a7 */ /* 0x0000620008040146 */
[----:B------:R-:W-:Y:S05]  /*5610*/  @!P0 BRA `(.L_x_815) ;  /* 0x0000000000048947 */ /* 0x000fea0003800000 */
[----:B------:R-:W-:Y:S01]  /*5620*/  BPT.TRAP 0x1 ;  /* 0x000000040000795c */ /* 0x000fe20000300000 */
.L_x_815:
[----:B-1----:R-:W-:Y:S05]  /*5630*/  @P2 BRA `(.L_x_813) ;  /* 0x0000000000082947 */ /* 0x002fea0003800000 */
[----:B------:R-:W1:Y:S02]  /*5640*/  SYNCS.PHASECHK.TRANS64.TRYWAIT P2, [UR6+0x16850], R5 ;  /* 0x01685005ff0075a7 */ /* 0x000e640008040146 */
[----:B-1----:R-:W-:Y:S05]  /*5650*/  @!P2 BRA `(.L_x_816) ;  /* 0x000000ec0058a947 */ /* 0x002fea0003800000 */
.L_x_813:
[----:B------:R-:W-:Y:S01]  /*5660*/  UIADD3 UR6, UR45, 0x400, URZ ;  /* 0x000004002d067890 */ /* 0x000fe2000fffe03f */
[----:B------:R-:W-:Y:S01]  /*5670*/  WARPGROUP.ARRIVE ;  /* 0x00000000000079c5 */ /* 0x000fe20000000000 */
[----:B------:R-:W-:Y:S01]  /*5680*/  UMOV UR7, 0x40000040 ;  /* 0x4000004000077882 */ /* 0x000fe20000000000 */
[----:B------:R-:W-:Y:S01]  /*5690*/  PLOP3.LUT P2, PT, PT, PT, UP0, 0x80, 0x0 ;  /* 0x000000000000781c */ /* 0x000fe20003f4f008 */
[----:B------:R-:W-:Y:S01]  /*56a0*/  USHF.R.U32.HI UR6, URZ, 0x4, UR6 ;  /* 0x000000043f067899 */ /* 0x000fe20008011606 */
[----:B------:R-:W-:Y:S01]  /*56b0*/  PLOP3.LUT P3, PT, PT, PT, UP0, 0x80, 0x0 ;  /* 0x000000000000781c */ /* 0x000fe20003f6f008 */
[----:B01----:R-:W-:Y:S01]  /*56c0*/  FMUL.FTZ R5, R24, UR25 ;  /* 0x0000001918057c20 */ /* 0x003fe20008410000 */
[----:B------:R-:W-:Y:S01]  /*56d0*/  FMUL.FTZ R24, R36, UR25 ;  /* 0x0000001924187c20 */ /* 0x000fe20008410000 */
[----:B------:R-:W-:Y:S01]  /*56e0*/  ULOP3.LUT UR6, UR6, 0x3fff, URZ, 0xc0, !UPT ;  /* 0x00003fff06067892 */ /* 0x000fe2000f8ec03f */
[----:B------:R-:W-:Y:S01]  /*56f0*/  FMUL.FTZ R36, R47, UR25 ;  /* 0x000000192f247c20 */ /* 0x000fe20008410000 */
[----:B------:R-:W-:Y:S01]  /*5700*/  FMUL.FTZ R8, R26, UR25 ;  /* 0x000000191a087c20 */ /* 0x000fe20008410000 */
[----:B------:R-:W0:Y:S01]  /*5710*/  LDC R47, c[0x0][0x2f0] ;  /* 0x0000bc00ff2f7b82 */ /* 0x000e220000000800 */
[----:B------:R-:W-:Y:S01]  /*5720*/  ULEA UR10, UR37, UR6, 0xa ;  /* 0x00000006250a7291 */ /* 0x000fe2000f8e503f */
[----:B------:R-:W-:Y:S01]  /*5730*/  FMUL.FTZ R9, R27, UR25 ;  /* 0x000000191b097c20 */ /* 0x000fe20008410000 */
[----:B------:R-:W-:Y:S01]  /*5740*/  FMUL.FTZ R14, R32, UR25 ;  /* 0x00000019200e7c20 */ /* 0x000fe20008410000 */
[----:B------:R-:W-:Y:S01]  /*5750*/  FMUL.FTZ R26, R38, UR25 ;  /* 0x00000019261a7c20 */ /* 0x000fe20008410000 */
[----:B------:R-:W-:Y:S01]  /*5760*/  FMUL.FTZ R27, R39, UR25 ;  /* 0x00000019271b7c20 */ /* 0x000fe20008410000 */
[----:B------:R-:W-:Y:S01]  /*5770*/  FMUL.FTZ R15, R33, UR25 ;  /* 0x00000019210f7c20 */ /* 0x000fe20008410000 */
[----:B------:R-:W-:Y:S01]  /*5780*/  FMUL.FTZ R38, R50, UR25 ;  /* 0x0000001932267c20 */ /* 0x000fe20008410000 */
[----:B------:R-:W-:Y:S01]  /*5790*/  UMOV UR6, UR10 ;  /* 0x0000000a00067c82 */ /* 0x000fe20008000000 */
[----:B------:R-:W-:Y:S01]  /*57a0*/  FMUL.FTZ R39, R51, UR25 ;  /* 0x0000001933277c20 */ /* 0x000fe20008410000 */
[----:B------:R-:W-:Y:S01]  /*57b0*/  HGMMA.64x64x16.F32.BF16 R88, R148, gdesc[UR4].tnspB, R88, gsb0 ;  /* 0x40e0000494587df0 */ /* 0x000fe20008001858 */
[----:B------:R-:W-:Y:S01]  /*57c0*/  UIADD3 UR6, UR10, 0x80, URZ ;  /* 0x000000800a067890 */ /* 0x000fe2000fffe03f */
[----:B------:R-:W-:Y:S01]  /*57d0*/  FMUL.FTZ R51, R57, UR25 ;  /* 0x0000001939337c20 */ /* 0x000fe20008410000 */
[----:B------:R-:W-:Y:S01]  /*57e0*/  UMOV UR7, 0x40000040 ;  /* 0x4000004000077882 */ /* 0x000fe20000000000 */
[----:B------:R-:W-:Y:S01]  /*57f0*/  IMAD.U32 R33, RZ, RZ, UR27 ;  /* 0x0000001bff217e24 */ /* 0x000fe2000f8e00ff */
[----:B------:R-:W1:Y:S01]  /*5800*/  LDC R50, c[0x0][0x288] ;  /* 0x0000a200ff327b82 */ /* 0x000e620000000800 */
        /* <DEDUP_REMOVED lines=8> */
[----:B------:R-:W-:-:S02]  /*5890*/  IMAD.SHL.U32 R78, R0, 0x80, RZ ;  /* 0x00000080004e7824 */ /* 0x000fc400078e00ff */
[----:B------:R-:W-:Y:S01]  /*58a0*/  FMUL.FTZ R45, R53, UR25 ;  /* 0x00000019352d7c20 */ /* 0x000fe20008410000 */
[----:B------:R-:W-:Y:S01]  /*58b0*/  FMUL.FTZ R56, R61, UR25 ;  /* 0x000000193d387c20 */ /* 0x000fe20008410000 */
[----:B------:R-:W-:Y:S01]  /*58c0*/  FMUL.FTZ R53, R63, UR25 ;  /* 0x000000193f357c20 */ /* 0x000fe20008410000 */
[----:B------:R-:W-:Y:S01]  /*58d0*/  FMUL.FTZ R61, R70, UR25 ;  /* 0x00000019463d7c20 */ /* 0x000fe20008410000 */
[----:B------:R-:W-:Y:S01]  /*58e0*/  @!P1 LEA R33, R33, UR45, 0x3 ;  /* 0x0000002d21219c11 */ /* 0x000fe2000f8e18ff */
        /* <DEDUP_REMOVED lines=11> */
[----:B------:R-:W-:Y:S01]  /*59a0*/  IADD3 R77, -R78, 0x1, RZ ;  /* 0x000000014e4d7810 */ /* 0x000fe20007ffe1ff */
        /* <DEDUP_REMOVED lines=10> */
[----:B------:R-:W-:-:S02]  /*5a50*/  @!P1 VIADD R33, R33, 0x16840 ;  /* 0x0001684021219836 */ /* 0x000fc40000000000 */
        /* <DEDUP_REMOVED lines=14> */
[----:B------:R-:W-:-:S02]  /*5b40*/  IMAD R82, R16, -0x2, R77 ;  /* 0xfffffffe10527824 */ /* 0x000fc400078e024d */
[----:B------:R-:W-:Y:S01]  /*5b50*/  FMUL.FTZ R69, R79, UR25 ;  /* 0x000000194f457c20 */ /* 0x000fe20008410000 */
[----:B------:R-:W-:Y:S01]  /*5b60*/  FMUL.FTZ R74, R81, UR25 ;  /* 0x00000019514a7c20 */ /* 0x000fe20008410000 */
[----:B------:R-:W-:Y:S01]  /*5b70*/  FMUL.FTZ R83, R84, UR25 ;  /* 0x0000001954537c20 */ /* 0x000fe20008410000 */
[----:B------:R-:W-:Y:S01]  /*5b80*/  FMUL.FTZ R80, R85, UR25 ;  /* 0x0000001955507c20 */ /* 0x000fe20008410000 */
[----:B------:R-:W-:Y:S01]  /*5b90*/  FMUL.FTZ R77, R87, UR25 ;  /* 0x00000019574d7c20 */ /* 0x000fe20008410000 */
[----:B------:R-:W-:Y:S01]  /*5ba0*/  @!P1 PRMT R33, RZ, 0x654, R33 ;  /* 0x00000654ff219816 */ /* 0x000fe20000000021 */
[----:B------:R-:W2:Y:S08]  /*5bb0*/  MUFU.TANH R5, R5 ;  /* 0x0000000500057308 */ /* 0x000eb00000002400 */
[----:B------:R-:W3:Y:S01]  /*5bc0*/  MUFU.TANH R7, R7 ;  /* 0x0000000700077308 */ /* 0x000ee20000002400 */
[----:B------:R-:W-:-:S02]  /*5bd0*/  WARPGROUP.DEPBAR.LE gsb0, 0x0 ;  /* 0x00008000000079c5 */ /* 0x000fc40000010000 */
[----:B------:R-:W-:-:S06]  /*5be0*/  WARPGROUP.ARRIVE ;  /* 0x00000000000079c5 */ /* 0x000fcc0000000000 */
[----:B------:R-:W4:Y:S01]  /*5bf0*/  S2R R151, SR_TID.X ;  /* 0x0000000000977919 */ /* 0x000f220000002100 */
[----:B------:R-:W0:Y:S01]  /*5c00*/  MUFU.TANH R8, R8 ;  /* 0x0000000800087308 */ /* 0x000e220000002400 */
[----:B------:R-:W-:Y:S01]  /*5c10*/  HGMMA.64x64x16.F32.BF16 R88, R144, gdesc[UR4].tnspB, R88, gsb0 ;  /* 0x40e0000490587df0 */ /* 0x000fe20008001858 */
[----:B------:R-:W-:Y:S01]  /*5c20*/  UIADD3 UR6, UR10, 0x100, URZ ;  /* 0x000001000a067890 */ /* 0x000fe2000fffe03f */
[----:B------:R-:W-:-:S05]  /*5c30*/  UMOV UR7, 0x40000040 ;  /* 0x4000004000077882 */ /* 0x000fca0000000000 */
        /* <DEDUP_REMOVED lines=9> */
[----:B------:R-:W0:Y:S01]  /*5cd0*/  MUFU.TANH R24, R24 ;  /* 0x0000001800187308 */ /* 0x000e220000002400 */
[----:B------:R-:W-:-:S02]  /*5ce0*/  WARPGROUP.DEPBAR.LE gsb0, 0x0 ;  /* 0x00008000000079c5 */ /* 0x000fc40000010000 */
[----:B------:R-:W-:-:S05]  /*5cf0*/  WARPGROUP.ARRIVE ;  /* 0x00000000000079c5 */ /* 0x000fca0000000000 */
        /* <DEDUP_REMOVED lines=75> */
[----:B------:R-:W-:-:S06]  /*61b0*/  WARPGROUP.ARRIVE ;  /* 0x00000000000079c5 */ /* 0x000fcc0000000000 */
[----:B------:R-:W-:Y:S01]  /*61c0*/  HGMMA.64x64x16.F32.BF16 R88, R120, gdesc[UR4].tnspB, R88, gsb0 ;  /* 0x40e0000478587df0 */ /* 0x000fe20008001858 */
[----:B------:R-:W-:Y:S02]  /*61d0*/  @UP0 ULDC UR6, c[0x0][0x44c] ;  /* 0x0001130000060ab9 */ /* 0x000fe40000000800 */
[----:B------:R-:W-:Y:S02]  /*61e0*/  WARPGROUP.DEPBAR.LE gsb0, 0x0 ;  /* 0x00008000000079c5 */ /* 0x000fe40000010000 */
[----:B------:R-:W-:-:S04]  /*61f0*/  VIADD R120, R17, UR39 ;  /* 0x0000002711787c36 */ /* 0x000fc80008000000 */
[----:B------:R-:W-:Y:S01]  /*6200*/  @P2 IMAD.HI.U32 R32, R120, UR6, RZ ;  /* 0x0000000678202c27 */ /* 0x000fe2000f8e00ff */
[----:B------:R-:W-:Y:S01]  /*6210*/  @UP0 ULDC UR6, c[0x0][0x450] ;  /* 0x0001140000060ab9 */ /* 0x000fe20000000800 */
[----:B----4-:R-:W-:-:S03]  /*6220*/  ISETP.GE.U32.AND P2, PT, R151, 0x180, PT ;  /* 0x000001809700780c */ /* 0x010fc60003f46070 */
[----:B------:R-:W-:Y:S01]  /*6230*/  @P3 SHF.R.U32.HI R120, RZ, UR6, R32 ;  /* 0x00000006ff783c19 */ /* 0x000fe20008011620 */
[----:B------:R-:W-:-:S04]  /*6240*/  VIADD R32, R23, 0x9 ;  /* 0x0000000917207836 */ /* 0x000fc80000000000 */
[----:B------:R-:W4:Y:S01]  /*6250*/  SHFL.IDX PT, R86, R120, RZ, 0x1c1f ;  /* 0x001c1fff78567589 */ /* 0x000f2200000e0000 */
[----:B------:R-:W-:-:S05]  /*6260*/  SEL R32, R32, 0x9, !P2 ;  /* 0x0000000920207807 */ /* 0x000fca0005000000 */
[----:B------:R0:W-:Y:S06]  /*6270*/  BAR.ARV R32, 0x100 ;  /* 0x000400200000751d */ /* 0x0001ec0000002000 */
[----:B------:R-:W-:Y:S01]  /*6280*/  PLOP3.LUT P2, PT, PT, PT, UP1, 0x40, 0x0 ;  /* 0x000000000000781c */ /* 0x000fe20003f4e818 */
[----:B------:R0:W-:Y:S02]  /*6290*/  @!P1 SYNCS.ARRIVE.TRANS64.RED.A1T0 RZ, [R33+URZ], RZ ;  /* 0x000000ff21ff99a7 */ /* 0x0001e4000810043f */
[----:B0-----:R-:W-:-:S04]  /*62a0*/  IMAD R33, R47, UR41, R82 ;  /* 0x000000292f217c24 */ /* 0x001fc8000f8e0252 */
[----:B-1----:R-:W-:-:S04]  /*62b0*/  IMAD.IADD R33, R33, 0x1, -R50 ;  /* 0x0000000121217824 */ /* 0x002fc800078e0a32 */
[C---:B------:R-:W-:Y:S02]  /*62c0*/  VIADD R79, R33.reuse, UR24 ;  /* 0x00000018214f7c36 */ /* 0x040fe40008000000 */
[----:B------:R-:W-:Y:S02]  /*62d0*/  VIADD R81, R33, UR21 ;  /* 0x0000001521517c36 */ /* 0x000fe40008000000 */
[--C-:B----4-:R-:W-:Y:S02]  /*62e0*/  IMAD.IADD R84, R79, 0x1, R86.reuse ;  /* 0x000000014f547824 */ /* 0x110fe400078e0256 */
[----:B------:R-:W-:Y:S01]  /*62f0*/  IMAD.IADD R85, R81, 0x1, R86 ;  /* 0x0000000151557824 */ /* 0x000fe200078e0256 */
[----:B--23--:R-:W-:Y:S06]  /*6300*/  @P2 BRA `(.L_x_817) ;  /* 0x00000000005c2947 */ /* 0x00cfec0003800000 */
[----:B------:R-:W-:Y:S01]  /*6310*/  IMAD R33, R47, UR41, R86 ;  /* 0x000000292f217c24 */ /* 0x000fe2000f8e0256 */
[----:B------:R-:W-:Y:S03]  /*6320*/  BSSY B0, `(.L_x_818) ;  /* 0x0000011000007945 */ /* 0x000fe60003800000 */
[----:B------:R-:W-:-:S05]  /*6330*/  IMAD.IADD R87, R33, 0x1, -R50 ;  /* 0x0000000121577824 */ /* 0x000fca00078e0a32 */
[----:B------:R-:W-:-:S13]  /*6340*/  ISETP.GT.AND P2, PT, R87, -0x1, PT ;  /* 0xffffffff5700780c */ /* 0x000fda0003f44270 */
[----:B------:R-:W-:Y:S05]  /*6350*/  @P2 BRA `(.L_x_819) ;  /* 0x0000000000202947 */ /* 0x000fea0003800000 */
[----:B------:R-:W-:Y:S01]  /*6360*/  IMAD.U32 R82, RZ, RZ, UR23 ;  /* 0x00000017ff527e24 */ /* 0x000fe2000f8e00ff */
[----:B------:R-:W-:-:S04]  /*6370*/  LOP3.LUT R87, RZ, R87, RZ, 0x33, !PT ;  /* 0x00000057ff577212 */ /* 0x000fc800078e33ff */
[----:B------:R-:W-:-:S13]  /*6380*/  ISETP.NE.AND P2, PT, R82, 0x1, PT ;  /* 0x000000015200780c */ /* 0x000fda0003f45270 */
[----:B------:R-:W0:Y:S02]  /*6390*/  @P2 LDC.64 R32, c[0x0][0x9e8] ;  /* 0x00027a00ff202b82 */ /* 0x000e240000000a00 */
[----:B0-----:R-:W-:-:S05]  /*63a0*/  @P2 IMAD.HI.U32 R32, R87, R32, RZ ;  /* 0x0000002057202227 */ /* 0x001fca00078e00ff */
[----:B------:R-:W-:-:S04]  /*63b0*/  @P2 SHF.R.U32.HI R87, RZ, R33, R32 ;  /* 0x00000021ff572219 */ /* 0x000fc80000011620 */
[----:B------:R-:W-:Y:S01]  /*63c0*/  LOP3.LUT R87, RZ, R87, RZ, 0x33, !PT ;  /* 0x00000057ff577212 */ /* 0x000fe200078e33ff */
[----:B------:R-:W-:Y:S06]  /*63d0*/  BRA `(.L_x_820) ;  /* 0x0000000000147947 */ /* 0x000fec0003800000 */
.L_x_819:
[----:B------:R-:W-:-:S05]  /*63e0*/  IMAD.U32 R82, RZ, RZ, UR23 ;  /* 0x00000017ff527e24 */ /* 0x000fca000f8e00ff */
[----:B------:R-:W-:-:S13]  /*63f0*/  ISETP.NE.AND P2, PT, R82, 0x1, PT ;  /* 0x000000015200780c */ /* 0x000fda0003f45270 */
[----:B------:R-:W0:Y:S02]  /*6400*/  @P2 LDC.64 R32, c[0x0][0x9e8] ;  /* 0x00027a00ff202b82 */ /* 0x000e240000000a00 */
[----:B0-----:R-:W-:-:S05]  /*6410*/  @P2 IMAD.HI.U32 R32, R87, R32, RZ ;  /* 0x0000002057202227 */ /* 0x001fca00078e00ff */
[----:B------:R-:W-:-:S07]  /*6420*/  @P2 SHF.R.U32.HI R87, RZ, R33, R32 ;  /* 0x00000021ff572219 */ /* 0x000fce0000011620 */
.L_x_820:
[----:B------:R-:W-:Y:S05]  /*6430*/  BSYNC B0 ;  /* 0x0000000000007941 */ /* 0x000fea0003800000 */
.L_x_818:
[----:B------:R-:W-:-:S04]  /*6440*/  IMAD R87, R87, R82, -R78 ;  /* 0x0000005257577224 */ /* 0x000fc800078e0a4e */
[----:B------:R-:W-:-:S05]  /*6450*/  IMAD R87, R16, -0x2, R87 ;  /* 0xfffffffe10577824 */ /* 0x000fca00078e0257 */
[----:B------:R-:W-:Y:S02]  /*6460*/  VIADDMNMX R84, R87, R82, R84, PT ;  /* 0x0000005257547246 */ /* 0x000fe40003800154 */
[----:B------:R-:W-:-:S07]  /*6470*/  VIMNMX R85, R85, R87, !PT ;  /* 0x0000005755557248 */ /* 0x000fce0007fe0100 */
.L_x_817:
[----:B------:R-:W-:Y:S01]  /*6480*/  ISETP.GT.AND P2, PT, R0, -0x1, PT ;  /* 0xffffffff0000780c */ /* 0x000fe20003f44270 */
[----:B------:R-:W0:Y:S03]  /*6490*/  SHFL.IDX PT, R120, R120, 0x1, 0x1c1f ;  /* 0x003c1f0078787f89 */ /* 0x000e2600000e0000 */
[C---:B------:R-:W-:Y:S02]  /*64a0*/  ISETP.GT.AND P5, PT, R85.reuse, RZ, P2 ;  /* 0x000000ff5500720c */ /* 0x040fe400017a4270 */
[C---:B------:R-:W-:Y:S02]  /*64b0*/  ISETP.GT.AND P4, PT, R85.reuse, 0x1, P2 ;  /* 0x000000015500780c */ /* 0x040fe40001784270 */
[----:B------:R-:W-:Y:S02]  /*64c0*/  ISETP.LT.OR P5, PT, R84, 0x1, P5 ;  /* 0x000000015400780c */ /* 0x000fe40002fa1670 */
[----:B------:R-:W-:-:S02]  /*64d0*/  ISETP.GT.AND P6, PT, R85, 0x8, P2 ;  /* 0x000000085500780c */ /* 0x000fc400017c4270 */
[----:B------:R-:W-:Y:S02]  /*64e0*/  FSEL R82, R5, -INF , !P5 ;  /* 0xff80000005527808 */ /* 0x000fe40006800000 */
[C---:B------:R-:W-:Y:S02]  /*64f0*/  ISETP.GT.AND P5, PT, R85.reuse, 0x10, P2 ;  /* 0x000000105500780c */ /* 0x040fe400017a4270 */
[----:B------:R-:W-:Y:S02]  /*6500*/  ISETP.GT.AND P3, PT, R85, 0x9, P2 ;  /* 0x000000095500780c */ /* 0x000fe40001764270 */
[C---:B------:R-:W-:Y:S02]  /*6510*/  ISETP.LT.OR P5, PT, R84.reuse, 0x11, P5 ;  /* 0x000000115400780c */ /* 0x040fe40002fa1670 */
[----:B------:R-:W-:Y:S02]  /*6520*/  ISETP.LT.OR P4, PT, R84, 0x2, P4 ;  /* 0x000000025400780c */ /* 0x000fe40002781670 */
[----:B------:R-:W-:-:S02]  /*6530*/  FSEL R14, R14, -INF , !P5 ;  /* 0xff8000000e0e7808 */ /* 0x000fc40006800000 */
[----:B------:R-:W-:Y:S01]  /*6540*/  ISETP.GT.AND P5, PT, R85, 0x20, P2 ;  /* 0x000000205500780c */ /* 0x000fe200017a4270 */
[--C-:B0-----:R-:W-:Y:S01]  /*6550*/  IMAD.IADD R33, R81, 0x1, R120.reuse ;  /* 0x0000000151217824 */ /* 0x101fe200078e0278 */
[C---:B------:R-:W-:Y:S01]  /*6560*/  ISETP.LT.OR P6, PT, R84.reuse, 0x9, P6 ;  /* 0x000000095400780c */ /* 0x040fe200037c1670 */
[----:B------:R-:W-:Y:S01]  /*6570*/  IMAD.IADD R79, R79, 0x1, R120 ;  /* 0x000000014f4f7824 */ /* 0x000fe200078e0278 */
[C---:B------:R-:W-:Y:S02]  /*6580*/  ISETP.LT.OR P3, PT, R84.reuse, 0xa, P3 ;  /* 0x0000000a5400780c */ /* 0x040fe40001f61670 */
[----:B------:R-:W-:Y:S02]  /*6590*/  ISETP.LT.OR P5, PT, R84, 0x21, P5 ;  /* 0x000000215400780c */ /* 0x000fe40002fa1670 */
[----:B------:R-:W-:Y:S02]  /*65a0*/  FSEL R7, R7, -INF , !P4 ;  /* 0xff80000007077808 */ /* 0x000fe40006000000 */
[----:B------:R-:W-:-:S02]  /*65b0*/  ISETP.GT.AND P4, PT, R85, 0x11, P2 ;  /* 0x000000115500780c */ /* 0x000fc40001784270 */
[----:B------:R-:W-:Y:S02]  /*65c0*/  FSEL R5, R10, -INF , !P6 ;  /* 0xff8000000a057808 */ /* 0x000fe40007000000 */
[----:B------:R-:W-:Y:S02]  /*65d0*/  FSEL R32, R11, -INF , !P3 ;  /* 0xff8000000b207808 */ /* 0x000fe40005800000 */
[C---:B------:R-:W-:Y:S02]  /*65e0*/  ISETP.GT.AND P6, PT, R85.reuse, 0x18, P2 ;  /* 0x000000185500780c */ /* 0x040fe400017c4270 */
[C---:B------:R-:W-:Y:S02]  /*65f0*/  ISETP.GT.AND P3, PT, R85.reuse, 0x19, P2 ;  /* 0x000000195500780c */ /* 0x040fe40001764270 */
[----:B------:R-:W-:Y:S02]  /*6600*/  FSEL R28, R28, -INF , !P5 ;  /* 0xff8000001c1c7808 */ /* 0x000fe40006800000 */
[----:B------:R-:W-:-:S02]  /*6610*/  ISETP.GT.AND P5, PT, R85, 0x30, P2 ;  /* 0x000000305500780c */ /* 0x000fc400017a4270 */
[C---:B------:R-:W-:Y:S02]  /*6620*/  ISETP.LT.OR P4, PT, R84.reuse, 0x12, P4 ;  /* 0x000000125400780c */ /* 0x040fe40002781670 */
[C---:B------:R-:W-:Y:S02]  /*6630*/  ISETP.LT.OR P6, PT, R84.reuse, 0x19, P6 ;  /* 0x000000195400780c */ /* 0x040fe400037c1670 */
        /* <DEDUP_REMOVED lines=55> */
[----:B------:R-:W-:Y:S02]  /*69b0*/  ISETP.GT.AND P3, PT, R85, 0x69, P2 ;  /* 0x000000695500780c */ /* 0x000fe40001764270 */
[----:B------:R-:W-:Y:S02]  /*69c0*/  FSEL R72, R72, -INF , !P5 ;  /* 0xff80000048487808 */ /* 0x000fe40006800000 */
[----:B------:R-:W-:-:S02]  /*69d0*/  PLOP3.LUT P5, PT, PT, PT, UP1, 0x40, 0x0 ;  /* 0x000000000000781c */ /* 0x000fc40003fae818 */
[C---:B------:R-:W-:Y:S02]  /*69e0*/  ISETP.LT.OR P4, PT, R84.reuse, 0x62, P4 ;  /* 0x000000625400780c */ /* 0x040fe40002781670 */
[C---:B------:R-:W-:Y:S02]  /*69f0*/  ISETP.LT.OR P6, PT, R84.reuse, 0x69, P6 ;  /* 0x000000695400780c */ /* 0x040fe400037c1670 */
[----:B------:R-:W-:Y:S02]  /*6a00*/  ISETP.LT.OR P3, PT, R84, 0x6a, P3 ;  /* 0x0000006a5400780c */ /* 0x000fe40001f61670 */
[----:B------:R-:W-:Y:S02]  /*6a10*/  FSEL R68, R68, -INF , !P4 ;  /* 0xff80000044447808 */ /* 0x000fe40006000000 */
[----:B------:R-:W-:Y:S02]  /*6a20*/  ISETP.GT.AND P4, PT, R85, 0x71, P2 ;  /* 0x000000715500780c */ /* 0x000fe40001784270 */
[----:B------:R-:W-:-:S02]  /*6a30*/  FSEL R70, R70, -INF , !P6 ;  /* 0xff80000046467808 */ /* 0x000fc40007000000 */
[----:B------:R-:W-:Y:S02]  /*6a40*/  FSEL R71, R71, -INF , !P3 ;  /* 0xff80000047477808 */ /* 0x000fe40005800000 */
[C---:B------:R-:W-:Y:S02]  /*6a50*/  ISETP.GT.AND P6, PT, R85.reuse, 0x78, P2 ;  /* 0x000000785500780c */ /* 0x040fe400017c4270 */
[----:B------:R-:W-:Y:S02]  /*6a60*/  ISETP.GT.AND P3, PT, R85, 0x79, P2 ;  /* 0x000000795500780c */ /* 0x000fe40001764270 */
[C---:B------:R-:W-:Y:S02]  /*6a70*/  ISETP.LT.OR P4, PT, R84.reuse, 0x72, P4 ;  /* 0x000000725400780c */ /* 0x040fe40002781670 */
[C---:B------:R-:W-:Y:S02]  /*6a80*/  ISETP.LT.OR P6, PT, R84.reuse, 0x79, P6 ;  /* 0x000000795400780c */ /* 0x040fe400037c1670 */
[----:B------:R-:W-:-:S02]  /*6a90*/  ISETP.LT.OR P3, PT, R84, 0x7a, P3 ;  /* 0x0000007a5400780c */ /* 0x000fc40001f61670 */
[----:B------:R-:W-:Y:S02]  /*6aa0*/  FSEL R81, R74, -INF , !P4 ;  /* 0xff8000004a517808 */ /* 0x000fe40006000000 */
[----:B------:R-:W-:Y:S02]  /*6ab0*/  FSEL R74, R83, -INF , !P6 ;  /* 0xff800000534a7808 */ /* 0x000fe40007000000 */
[----:B------:R-:W-:Y:S01]  /*6ac0*/  FSEL R80, R80, -INF , !P3 ;  /* 0xff80000050507808 */ /* 0x000fe20005800000 */
[----:B------:R-:W-:Y:S06]  /*6ad0*/  @P5 BRA `(.L_x_821) ;  /* 0x00000000005c5947 */ /* 0x000fec0003800000 */
        /* <DEDUP_REMOVED lines=13> */
.L_x_823:
[----:B------:R-:W-:-:S05]  /*6bb0*/  IMAD.U32 R84, RZ, RZ, UR23 ;  /* 0x00000017ff547e24 */ /* 0x000fca000f8e00ff */
[----:B------:R-:W-:-:S13]  /*6bc0*/  ISETP.NE.AND P3, PT, R84, 0x1, PT ;  /* 0x000000015400780c */ /* 0x000fda0003f65270 */
[----:B------:R-:W0:Y:S02]  /*6bd0*/  @P3 LDC.64 R10, c[0x0][0x9e8] ;  /* 0x00027a00ff0a3b82 */ /* 0x000e240000000a00 */
[----:B0-----:R-:W-:-:S05]  /*6be0*/  @P3 IMAD.HI.U32 R10, R83, R10, RZ ;  /* 0x0000000a530a3227 */ /* 0x001fca00078e00ff */
[----:B------:R-:W-:-:S07]  /*6bf0*/  @P3 SHF.R.U32.HI R83, RZ, R11, R10 ;  /* 0x0000000bff533219 */ /* 0x000fce000001160a */
.L_x_824:
[----:B------:R-:W-:Y:S05]  /*6c00*/  BSYNC B0 ;  /* 0x0000000000007941 */ /* 0x000fea0003800000 */
.L_x_822:
[----:B------:R-:W-:-:S04]  /*6c10*/  IMAD R83, R83, R84, -R78 ;  /* 0x0000005453537224 */ /* 0x000fc800078e0a4e */
[----:B------:R-:W-:-:S05]  /*6c20*/  IMAD R10, R16, -0x2, R83 ;  /* 0xfffffffe100a7824 */ /* 0x000fca00078e0253 */
[----:B------:R-:W-:Y:S02]  /*6c30*/  VIADDMNMX R79, R10, R84, R79, PT ;  /* 0x000000540a4f7246 */ /* 0x000fe4000380014f */
[----:B------:R-:W-:-:S07]  /*6c40*/  VIMNMX R33, R33, R10, !PT ;  /* 0x0000000a21217248 */ /* 0x000fce0007fe0100 */
.L_x_821:
[----:B------:R-:W-:Y:S01]  /*6c50*/  FMNMX.FTZ R10, R82, R4, !PT ;  /* 0x00000004520a7209 */ /* 0x000fe20007810000 */
[----:B------:R-:W-:Y:S01]  /*6c60*/  UMOV UR36, UR26 ;  /* 0x0000001a00247c82 */ /* 0x000fe20008000000 */
[----:B------:R-:W-:Y:S02]  /*6c70*/  ISETP.GT.AND P5, PT, R33, 0x8, P2 ;  /* 0x000000082100780c */ /* 0x000fe400017a4270 */
[----:B------:R-:W-:Y:S02]  /*6c80*/  FMNMX.FTZ R10, R7, R10, !PT ;  /* 0x0000000a070a7209 */ /* 0x000fe40007810000 */
[----:B------:R-:W-:Y:S02]  /*6c90*/  ISETP.LT.OR P5, PT, R79, 0x9, P5 ;  /* 0x000000094f00780c */ /* 0x000fe40002fa1670 */
[----:B------:R-:W-:Y:S02]  /*6ca0*/  FMNMX.FTZ R11, R5, R10, !PT ;  /* 0x0000000a050b7209 */ /* 0x000fe40007810000 */
[----:B------:R-:W-:-:S02]  /*6cb0*/  FSEL R12, R12, -INF , !P5 ;  /* 0xff8000000c0c7808 */ /* 0x000fc40006800000 */
[----:B------:R-:W-:Y:S02]  /*6cc0*/  FMNMX.FTZ R11, R32, R11, !PT ;  /* 0x0000000b200b7209 */ /* 0x000fe40007810000 */
        /* <DEDUP_REMOVED lines=12> */
[C---:B------:R-:W-:Y:S02]  /*6d90*/  ISETP.GT.AND P5, PT, R33.reuse, RZ, P2 ;  /* 0x000000ff2100720c */ /* 0x040fe400017a4270 */
[----:B------:R-:W-:Y:S02]  /*6da0*/  FMNMX.FTZ R10, R34, R11, !PT ;  /* 0x0000000b220a7209 */ /* 0x000fe40007810000 */
[----:B------:R-:W-:Y:S02]  /*6db0*/  ISETP.GT.AND P4, PT, R33, 0x1, P2 ;  /* 0x000000012100780c */ /* 0x000fe40001784270 */
[----:B------:R-:W-:Y:S02]  /*6dc0*/  FMNMX.FTZ R11, R37, R10, !PT ;  /* 0x0000000a250b7209 */ /* 0x000fe40007810000 */
[----:B------:R-:W-:-:S02]  /*6dd0*/  ISETP.LT.OR P5, PT, R79, 0x1, P5 ;  /* 0x000000014f00780c */ /* 0x000fc40002fa1670 */
[----:B------:R-:W-:Y:S02]  /*6de0*/  FMNMX.FTZ R10, R40, R11, !PT ;  /* 0x0000000b280a7209 */ /* 0x000fe40007810000 */
[----:B------:R-:W-:Y:S02]  /*6df0*/  ISETP.LT.OR P4, PT, R79, 0x2, P4 ;  /* 0x000000024f00780c */ /* 0x000fe40002781670 */
[----:B------:R-:W-:Y:S02]  /*6e00*/  FMNMX.FTZ R11, R41, R10, !PT ;  /* 0x0000000a290b7209 */ /* 0x000fe40007810000 */
[----:B------:R-:W-:Y:S02]  /*6e10*/  ISETP.GT.AND P3, PT, R33, 0x9, P2 ;  /* 0x000000092100780c */ /* 0x000fe40001764270 */
[----:B------:R-:W-:Y:S02]  /*6e20*/  FMNMX.FTZ R10, R44, R11, !PT ;  /* 0x0000000b2c0a7209 */ /* 0x000fe40007810000 */
[----:B------:R-:W-:-:S02]  /*6e30*/  FSEL R9, R9, -INF , !P4 ;  /* 0xff80000009097808 */ /* 0x000fc40006000000 */
[----:B------:R-:W-:Y:S02]  /*6e40*/  FMNMX.FTZ R11, R45, R10, !PT ;  /* 0x0000000a2d0b7209 */ /* 0x000fe40007810000 */
[----:B------:R-:W-:Y:S02]  /*6e50*/  ISETP.GT.AND P4, PT, R33, 0x10, P2 ;  /* 0x000000102100780c */ /* 0x000fe40001784270 */
[----:B------:R-:W-:Y:S02]  /*6e60*/  FMNMX.FTZ R10, R46, R11, !PT ;  /* 0x0000000b2e0a7209 */ /* 0x000fe40007810000 */
[----:B------:R-:W-:Y:S02]  /*6e70*/  ISETP.LT.OR P3, PT, R79, 0xa, P3 ;  /* 0x0000000a4f00780c */ /* 0x000fe40001f61670 */
[----:B------:R-:W-:Y:S02]  /*6e80*/  FMNMX.FTZ R11, R51, R10, !PT ;  /* 0x0000000a330b7209 */ /* 0x000fe40007810000 */
[----:B------:R-:W-:-:S02]  /*6e90*/  ISETP.LT.OR P4, PT, R79, 0x11, P4 ;  /* 0x000000114f00780c */ /* 0x000fc40002781670 */
[----:B------:R-:W-:Y:S02]  /*6ea0*/  FMNMX.FTZ R11, R54, R11, !PT ;  /* 0x0000000b360b7209 */ /* 0x000fe40007810000 */
[----:B------:R-:W-:Y:S02]  /*6eb0*/  FSEL R13, R13, -INF , !P3 ;  /* 0xff8000000d0d7808 */ /* 0x000fe40005800000 */
[----:B------:R-:W-:Y:S02]  /*6ec0*/  FMNMX.FTZ R11, R56, R11, !PT ;  /* 0x0000000b380b7209 */ /* 0x000fe40007810000 */
[----:B------:R-:W-:Y:S02]  /*6ed0*/  ISETP.GT.AND P3, PT, R33, 0x18, P2 ;  /* 0x000000182100780c */ /* 0x000fe40001764270 */
[----:B------:R-:W-:Y:S02]  /*6ee0*/  FMNMX.FTZ R10, R58, R11, !PT ;  /* 0x0000000b3a0a7209 */ /* 0x000fe40007810000 */
[----:B------:R-:W-:-:S02]  /*6ef0*/  FSEL R20, R20, -INF , !P4 ;  /* 0xff80000014147808 */ /* 0x000fc40006000000 */
[----:B------:R-:W-:Y:S02]  /*6f00*/  FMNMX.FTZ R11, R59, R10, !PT ;  /* 0x0000000a3b0b7209 */ /* 0x000fe40007810000 */
[----:B------:R-:W-:Y:S02]  /*6f10*/  ISETP.GT.AND P4, PT, R33, 0x19, P2 ;  /* 0x000000192100780c */ /* 0x000fe40001784270 */
[----:B------:R-:W-:Y:S02]  /*6f20*/  FMNMX.FTZ R11, R60, R11, !PT ;  /* 0x0000000b3c0b7209 */ /* 0x000fe40007810000 */
[C---:B------:R-:W-:Y:S02]  /*6f30*/  ISETP.LT.OR P3, PT, R79.reuse, 0x19, P3 ;  /* 0x000000194f00780c */ /* 0x040fe40001f61670 */
        /* <DEDUP_REMOVED lines=18> */
[----:B------:R-:W-:Y:S01]  /*7060*/  FSEL R35, R35, -INF , !P4 ;  /* 0xff80000023237808 */ /* 0x000fe20006000000 */
[----:B------:R-:W0:Y:S01]  /*7070*/  SHFL.BFLY PT, R10, R11, 0x2, 0x1f ;  /* 0x0c401f000b0a7f89 */ /* 0x000e2200000e0000 */
[----:B------:R-:W-:-:S04]  /*7080*/  ISETP.GT.AND P4, PT, R33, 0x30, P2 ;  /* 0x000000302100780c */ /* 0x000fc80001784270 */
[----:B------:R-:W-:-:S04]  /*7090*/  ISETP.LT.OR P4, PT, R79, 0x31, P4 ;  /* 0x000000314f00780c */ /* 0x000fc80002781670 */
[----:B------:R-:W-:Y:S02]  /*70a0*/  FSEL R38, R38, -INF , !P4 ;  /* 0xff80000026267808 */ /* 0x000fe40006000000 */
[----:B------:R-:W-:-:S04]  /*70b0*/  ISETP.GT.AND P4, PT, R33, 0x39, P2 ;  /* 0x000000392100780c */ /* 0x000fc80001784270 */
[----:B------:R-:W-:-:S04]  /*70c0*/  ISETP.LT.OR P4, PT, R79, 0x3a, P4 ;  /* 0x0000003a4f00780c */ /* 0x000fc80002781670 */
[----:B------:R-:W-:Y:S02]  /*70d0*/  FSEL R43, R43, -INF , !P4 ;  /* 0xff8000002b2b7808 */ /* 0x000fe40006000000 */
[----:B------:R-:W-:Y:S02]  /*70e0*/  ISETP.GT.AND P4, PT, R33, 0x48, P2 ;  /* 0x000000482100780c */ /* 0x000fe40001784270 */
[----:B0-----:R-:W-:Y:S02]  /*70f0*/  FMNMX.FTZ R78, R11, R10, !PT ;  /* 0x0000000a0b4e7209 */ /* 0x001fe40007810000 */
[----:B------:R-:W-:-:S03]  /*7100*/  ISETP.LT.OR P4, PT, R79, 0x49, P4 ;  /* 0x000000494f00780c */ /* 0x000fc60002781670 */
[----:B------:R-:W0:Y:S01]  /*7110*/  SHFL.BFLY PT, R83, R78, 0x1, 0x1f ;  /* 0x0c201f004e537f89 */ /* 0x000e2200000e0000 */
[----:B------:R-:W-:Y:S02]  /*7120*/  FSEL R52, R52, -INF , !P4 ;  /* 0xff80000034347808 */ /* 0x000fe40006000000 */
        /* <DEDUP_REMOVED lines=8> */
[----:B------:R-:W-:Y:S02]  /*71b0*/  ISETP.LT.OR P4, PT, R79, 0x6a, P4 ;  /* 0x0000006a4f00780c */ /* 0x000fe40002781670 */
[C---:B------:R-:W-:Y:S01]  /*71c0*/  FSETP.NEU.FTZ.AND P6, PT, R10.reuse, -INF , PT ;  /* 0xff8000000a00780b */ /* 0x040fe20003fdd000 */
[----:B------:R-:W-:Y:S01]  /*71d0*/  FMUL.FTZ R83, R10, UR22 ;  /* 0x000000160a537c20 */ /* 0x000fe20008410000 */
[----:B------:R-:W-:-:S02]  /*71e0*/  FSEL R69, R69, -INF , !P4 ;  /* 0xff80000045457808 */ /* 0x000fc40006000000 */
[----:B------:R-:W-:Y:S02]  /*71f0*/  ISETP.GT.AND P4, PT, R33, 0x78, P2 ;  /* 0x000000782100780c */ /* 0x000fe40001784270 */
[----:B------:R-:W-:Y:S02]  /*7200*/  FSEL R11, R83, RZ, P6 ;  /* 0x000000ff530b7208 */ /* 0x000fe40003000000 */
[----:B------:R-:W-:Y:S02]  /*7210*/  FSEL R83, R8, -INF , !P5 ;  /* 0xff80000008537808 */ /* 0x000fe40006800000 */
[----:B------:R-:W-:Y:S01]  /*7220*/  ISETP.LT.OR P5, PT, R79, 0x2a, P3 ;  /* 0x0000002a4f00780c */ /* 0x000fe20001fa1670 */
[--C-:B------:R-:W-:Y:S01]  /*7230*/  FFMA.FTZ R140, R28, UR22, -R11.reuse ;  /* 0x000000161c8c7c23 */ /* 0x100fe2000801080b */
[----:B------:R-:W-:Y:S01]  /*7240*/  FMNMX.FTZ R8, R83, R6, !PT ;  /* 0x0000000653087209 */ /* 0x000fe20007810000 */
[--C-:B------:R-:W-:Y:S01]  /*7250*/  FFMA.FTZ R144, R14, UR22, -R11.reuse ;  /* 0x000000160e907c23 */ /* 0x100fe2000801080b */
[----:B------:R-:W-:Y:S01]  /*7260*/  ISETP.GT.AND P3, PT, R33, 0x31, P2 ;  /* 0x000000312100780c */ /* 0x000fe20001764270 */
[--C-:B------:R-:W-:Y:S01]  /*7270*/  FFMA.FTZ R28, R51, UR22, -R11.reuse ;  /* 0x00000016331c7c23 */ /* 0x100fe2000801080b */
[----:B------:R-:W-:Y:S01]  /*7280*/  FMNMX.FTZ R85, R9, R8, !PT ;  /* 0x0000000809557209 */ /* 0x000fe20007810000 */
[--C-:B------:R-:W-:Y:S01]  /*7290*/  FFMA.FTZ R146, R24, UR22, -R11.reuse ;  /* 0x0000001618927c23 */ /* 0x100fe2000801080b */
[----:B------:R-:W-:Y:S01]  /*72a0*/  FSEL R36, R36, -INF , !P5 ;  /* 0xff80000024247808 */ /* 0x000fe20006800000 */
[--C-:B------:R-:W-:Y:S01]  /*72b0*/  FFMA.FTZ R150, R5, UR22, -R11.reuse ;  /* 0x0000001605967c23 */ /* 0x100fe2000801080b */
[----:B------:R-:W-:Y:S01]  /*72c0*/  FMNMX.FTZ R8, R12, R85, !PT ;  /* 0x000000550c087209 */ /* 0x000fe20007810000 */
[--C-:B------:R-:W-:Y:S01]  /*72d0*/  FFMA.FTZ R5, R32, UR22, -R11.reuse ;  /* 0x0000001620057c23 */ /* 0x100fe2000801080b */
[----:B------:R-:W-:Y:S01]  /*72e0*/  ISETP.GT.AND P5, PT, R33, 0x38, P2 ;  /* 0x000000382100780c */ /* 0x000fe200017a4270 */
[--C-:B------:R-:W-:Y:S01]  /*72f0*/  FFMA.FTZ R148, R82, UR22, -R11.reuse ;  /* 0x0000001652947c23 */ /* 0x100fe2000801080b */
[----:B------:R-:W-:Y:S01]  /*7300*/  FMNMX.FTZ R85, R13, R8, !PT ;  /* 0x000000080d557209 */ /* 0x000fe20007810000 */
[--C-:B------:R-:W-:Y:S01]  /*7310*/  FFMA.FTZ R7, R7, UR22, -R11.reuse ;  /* 0x0000001607077c23 */ /* 0x100fe2000801080b */
[----:B------:R-:W-:Y:S01]  /*7320*/  ISETP.LT.OR P3, PT, R79, 0x32, P3 ;  /* 0x000000324f00780c */ /* 0x000fe20001f61670 */
[--C-:B------:R-:W-:Y:S01]  /*7330*/  FFMA.FTZ R15, R15, UR22, -R11.reuse ;  /* 0x000000160f0f7c23 */ /* 0x100fe2000801080b */
[----:B------:R-:W-:Y:S01]  /*7340*/  FMNMX.FTZ R8, R20, R85, !PT ;  /* 0x0000005514087209 */ /* 0x000fe20007810000 */
[--C-:B------:R-:W-:Y:S01]  /*7350*/  FFMA.FTZ R25, R25, UR22, -R11.reuse ;  /* 0x0000001619197c23 */ /* 0x100fe2000801080b */
[----:B------:R-:W-:Y:S01]  /*7360*/  FSEL R39, R39, -INF , !P3 ;  /* 0xff80000027277808 */ /* 0x000fe20005800000 */
[--C-:B------:R-:W-:Y:S01]  /*7370*/  FFMA.FTZ R29, R29, UR22, -R11.reuse ;  /* 0x000000161d1d7c23 */ /* 0x100fe2000801080b */
[----:B------:R-:W-:Y:S01]  /*7380*/  FMNMX.FTZ R85, R21, R8, !PT ;  /* 0x0000000815557209 */ /* 0x000fe20007810000 */
[--C-:B------:R-:W-:Y:S01]  /*7390*/  FFMA.FTZ R142, R34, UR22, -R11.reuse ;  /* 0x00000016228e7c23 */ /* 0x100fe2000801080b */
        /* <DEDUP_REMOVED lines=33> */
[----:B------:R-:W-:Y:S01]  /*75b0*/  FFMA.FTZ R80, R80, UR22, -R11 ;  /* 0x0000001650507c23 */ /* 0x000fe2000801080b */
[----:B------:R-:W-:Y:S01]  /*75c0*/  FMNMX.FTZ R8, R42, R85, !PT ;  /* 0x000000552a087209 */ /* 0x000fe20007810000 */
[----:B------:R-:W-:Y:S01]  /*75d0*/  MUFU.EX2 R148, R148 ;  /* 0x0000009400947308 */ /* 0x000fe20000000800 */
[----:B------:R-:W-:-:S02]  /*75e0*/  ISETP.GT.AND P5, PT, R33, 0x50, P2 ;  /* 0x000000502100780c */ /* 0x000fc400017a4270 */
[----:B------:R-:W-:Y:S02]  /*75f0*/  FMNMX.FTZ R85, R43, R8, !PT ;  /* 0x000000082b557209 */ /* 0x000fe40007810000 */
[----:B------:R-:W-:Y:S02]  /*7600*/  ISETP.LT.OR P3, PT, R79, 0x4a, P3 ;  /* 0x0000004a4f00780c */ /* 0x000fe40001f61670 */
[----:B------:R-:W-:Y:S01]  /*7610*/  FMNMX.FTZ R8, R48, R85, !PT ;  /* 0x0000005530087209 */ /* 0x000fe20007810000 */
[----:B------:R-:W-:Y:S01]  /*7620*/  MUFU.EX2 R7, R7 ;  /* 0x0000000700077308 */ /* 0x000fe20000000800 */
[----:B------:R-:W-:Y:S02]  /*7630*/  FSEL R53, R53, -INF , !P3 ;  /* 0xff80000035357808 */ /* 0x000fe40005800000 */
[----:B------:R-:W-:Y:S02]  /*7640*/  FMNMX.FTZ R85, R49, R8, !PT ;  /* 0x0000000831557209 */ /* 0x000fe40007810000 */
[----:B------:R-:W-:-:S02]  /*7650*/  ISETP.LT.OR P5, PT, R79, 0x51, P5 ;  /* 0x000000514f00780c */ /* 0x000fc40002fa1670 */
[----:B------:R-:W-:Y:S01]  /*7660*/  FMNMX.FTZ R8, R52, R85, !PT ;  /* 0x0000005534087209 */ /* 0x000fe20007810000 */
[----:B------:R-:W-:Y:S01]  /*7670*/  MUFU.EX2 R150, R150 ;  /* 0x0000009600967308 */ /* 0x000fe20000000800 */
[----:B------:R-:W-:Y:S02]  /*7680*/  ISETP.GT.AND P3, PT, R33, 0x58, P2 ;  /* 0x000000582100780c */ /* 0x000fe40001764270 */
[----:B------:R-:W-:Y:S02]  /*7690*/  FSEL R55, R55, -INF , !P5 ;  /* 0xff80000037377808 */ /* 0x000fe40006800000 */
[----:B------:R-:W-:Y:S02]  /*76a0*/  FMNMX.FTZ R8, R53, R8, !PT ;  /* 0x0000000835087209 */ /* 0x000fe40007810000 */
[----:B------:R-:W-:Y:S01]  /*76b0*/  ISETP.GT.AND P5, PT, R33, 0x59, P2 ;  /* 0x000000592100780c */ /* 0x000fe200017a4270 */
[----:B------:R-:W-:Y:S01]  /*76c0*/  MUFU.EX2 R5, R5 ;  /* 0x0000000500057308 */ /* 0x000fe20000000800 */
[----:B------:R-:W-:-:S02]  /*76d0*/  ISETP.LT.OR P3, PT, R79, 0x59, P3 ;  /* 0x000000594f00780c */ /* 0x000fc40001f61670 */
[----:B------:R-:W-:Y:S02]  /*76e0*/  FMNMX.FTZ R8, R55, R8, !PT ;  /* 0x0000000837087209 */ /* 0x000fe40007810000 */
[----:B------:R-:W-:Y:S02]  /*76f0*/  ISETP.LT.OR P5, PT, R79, 0x5a, P5 ;  /* 0x0000005a4f00780c */ /* 0x000fe40002fa1670 */
[----:B------:R-:W-:Y:S01]  /*7700*/  FSEL R61, R61, -INF , !P3 ;  /* 0xff8000003d3d7808 */ /* 0x000fe20005800000 */
[----:B------:R-:W-:Y:S01]  /*7710*/  MUFU.EX2 R144, R144 ;  /* 0x0000009000907308 */ /* 0x000fe20000000800 */
[----:B------:R-:W-:Y:S02]  /*7720*/  FMNMX.FTZ R8, R57, R8, !PT ;  /* 0x0000000839087209 */ /* 0x000fe40007810000 */
[----:B------:R-:W-:Y:S02]  /*7730*/  ISETP.GT.AND P3, PT, R33, 0x61, P2 ;  /* 0x000000612100780c */ /* 0x000fe40001764270 */
[----:B------:R-:W-:-:S02]  /*7740*/  FSEL R63, R63, -INF , !P5 ;  /* 0xff8000003f3f7808 */ /* 0x000fc40006800000 */
[----:B------:R-:W-:Y:S01]  /*7750*/  FMNMX.FTZ R8, R61, R8, !PT ;  /* 0x000000083d087209 */ /* 0x000fe20007810000 */
[----:B------:R-:W-:Y:S01]  /*7760*/  MUFU.EX2 R15, R15 ;  /* 0x0000000f000f7308 */ /* 0x000fe20000000800 */
[----:B------:R-:W-:Y:S02]  /*7770*/  ISETP.GT.AND P5, PT, R33, 0x68, P2 ;  /* 0x000000682100780c */ /* 0x000fe400017a4270 */
[----:B------:R-:W-:Y:S02]  /*7780*/  ISETP.LT.OR P3, PT, R79, 0x62, P3 ;  /* 0x000000624f00780c */ /* 0x000fe40001f61670 */
[----:B------:R-:W-:Y:S02]  /*7790*/  FMNMX.FTZ R85, R63, R8, !PT ;  /* 0x000000083f557209 */ /* 0x000fe40007810000 */
[----:B------:R-:W-:Y:S01]  /*77a0*/  FSEL R65, R65, -INF , !P3 ;  /* 0xff80000041417808 */ /* 0x000fe20005800000 */
[----:B------:R-:W-:Y:S01]  /*77b0*/  MUFU.EX2 R146, R146 ;  /* 0x0000009200927308 */ /* 0x000fe20000000800 */
[----:B------:R-:W-:-:S02]  /*77c0*/  ISETP.LT.OR P5, PT, R79, 0x69, P5 ;  /* 0x000000694f00780c */ /* 0x000fc40002fa1670 */
[----:B------:R-:W-:Y:S02]  /*77d0*/  FMNMX.FTZ R8, R64, R85, !PT ;  /* 0x0000005540087209 */ /* 0x000fe40007810000 */
[----:B------:R-:W-:Y:S02]  /*77e0*/  ISETP.GT.AND P3, PT, R33, 0x70, P2 ;  /* 0x000000702100780c */ /* 0x000fe40001764270 */
[----:B------:R-:W-:Y:S01]  /*77f0*/  FSEL R67, R67, -INF , !P5 ;  /* 0xff80000043437808 */ /* 0x000fe20006800000 */
[----:B------:R-:W-:Y:S01]  /*7800*/  MUFU.EX2 R25, R25 ;  /* 0x0000001900197308 */ /* 0x000fe20000000800 */
[----:B------:R-:W-:Y:S02]  /*7810*/  FMNMX.FTZ R8, R65, R8, !PT ;  /* 0x0000000841087209 */ /* 0x000fe40007810000 */
[----:B------:R-:W-:Y:S02]  /*7820*/  ISETP.GT.AND P5, PT, R33, 0x71, P2 ;  /* 0x000000712100780c */ /* 0x000fe400017a4270 */
[----:B------:R-:W-:-:S02]  /*7830*/  ISETP.LT.OR P3, PT, R79, 0x71, P3 ;  /* 0x000000714f00780c */ /* 0x000fc40001f61670 */
[----:B------:R-:W-:Y:S01]  /*7840*/  FMNMX.FTZ R8, R67, R8, !PT ;  /* 0x0000000843087209 */ /* 0x000fe20007810000 */
[----:B------:R-:W-:Y:S01]  /*7850*/  MUFU.EX2 R140, R140 ;  /* 0x0000008c008c7308 */ /* 0x000fe20000000800 */
[----:B------:R-:W-:Y:S02]  /*7860*/  ISETP.LT.OR P5, PT, R79, 0x72, P5 ;  /* 0x000000724f00780c */ /* 0x000fe40002fa1670 */
[----:B------:R-:W-:Y:S02]  /*7870*/  FSEL R14, R73, -INF , !P3 ;  /* 0xff800000490e7808 */ /* 0x000fe40005800000 */
[----:B------:R-:W-:Y:S02]  /*7880*/  FMNMX.FTZ R51, R69, R8, !PT ;  /* 0x0000000845337209 */ /* 0x000fe40007810000 */
[----:B------:R-:W-:Y:S01]  /*7890*/  ISETP.GT.AND P2, PT, R33, 0x79, P2 ;  /* 0x000000792100780c */ /* 0x000fe20001744270 */
[----:B------:R-:W-:Y:S01]  /*78a0*/  MUFU.EX2 R29, R29 ;  /* 0x0000001d001d7308 */ /* 0x000fe20000000800 */
[----:B------:R-:W-:-:S02]  /*78b0*/  ISETP.LT.OR P4, PT, R79, 0x79, P4 ;  /* 0x000000794f00780c */ /* 0x000fc40002781670 */
[----:B------:R-:W-:Y:S01]  /*78c0*/  FSEL R24, R75, -INF , !P5 ;  /* 0xff8000004b187808 */ /* 0x000fe20006800000 */
[----:B------:R-:W-:Y:S01]  /*78d0*/  FFMA.FTZ R75, R68, UR22, -R11 ;  /* 0x00000016444b7c23 */ /* 0x000fe2000801080b */
[----:B------:R-:W-:Y:S02]  /*78e0*/  FMNMX.FTZ R51, R14, R51, !PT ;  /* 0x000000330e337209 */ /* 0x000fe40007810000 */
[----:B------:R-:W-:Y:S01]  /*78f0*/  ISETP.LT.OR P2, PT, R79, 0x7a, P2 ;  /* 0x0000007a4f00780c */ /* 0x000fe20001741670 */
[----:B------:R0:W-:Y:S01]  /*7900*/  MUFU.EX2 R33, R28 ;  /* 0x0000001c00217308 */ /* 0x0001e20000000800 */
[----:B------:R-:W-:Y:S02]  /*7910*/  FSEL R76, R76, -INF , !P4 ;  /* 0xff8000004c4c7808 */ /* 0x000fe40006000000 */
[----:B------:R-:W-:-:S04]  /*7920*/  FMNMX.FTZ R73, R24, R51, !PT ;  /* 0x0000003318497209 */ /* 0x000fc80007810000 */
[----:B------:R-:W-:Y:S01]  /*7930*/  FMNMX.FTZ R73, R76, R73, !PT ;  /* 0x000000494c497209 */ /* 0x000fe20007810000 */
[----:B------:R-:W-:Y:S01]  /*7940*/  MUFU.EX2 R142, R142 ;  /* 0x0000008e008e7308 */ /* 0x000fe20000000800 */
[----:B0-----:R-:W-:-:S04]  /*7950*/  FSEL R28, R77, -INF , !P2 ;  /* 0xff8000004d1c7808 */ /* 0x001fc80005000000 */
[----:B------:R-:W-:Y:S01]  /*7960*/  FMNMX.FTZ R8, R28, R73, !PT ;  /* 0x000000491c087209 */ /* 0x000fe20007810000 */
[--C-:B------:R-:W-:Y:S02]  /*7970*/  FFMA.FTZ R73, R62, UR22, -R11.reuse ;  /* 0x000000163e497c23 */ /* 0x100fe4000801080b */
[----:B------:R-:W-:Y:S02]  /*7980*/  MUFU.EX2 R37, R37 ;  /* 0x0000002500257308 */ /* 0x000fe40000000800 */
[----:B------:R-:W0:Y:S06]  /*7990*/  SHFL.BFLY PT, R77, R8, 0x2, 0x1f ;  /* 0x0c401f00084d7f89 */ /* 0x000e2c00000e0000 */
[----:B------:R-:W-:Y:S08]  /*79a0*/  MUFU.EX2 R136, R136 ;  /* 0x0000008800887308 */ /* 0x000ff00000000800 */
[----:B------:R-:W-:Y:S08]  /*79b0*/  MUFU.EX2 R41, R41 ;  /* 0x0000002900297308 */ /* 0x000ff00000000800 */
[----:B------:R-:W-:Y:S01]  /*79c0*/  MUFU.EX2 R138, R138 ;  /* 0x0000008a008a7308 */ /* 0x000fe20000000800 */
[----:B0-----:R-:W-:Y:S01]  /*79d0*/  FMNMX.FTZ R32, R8, R77, !PT ;  /* 0x0000004d08207209 */ /* 0x001fe20007810000 */
[----:B------:R-:W-:Y:S01]  /*79e0*/  FFMA.FTZ R77, R81, UR22, -R11 ;  /* 0x00000016514d7c23 */ /* 0x000fe2000801080b */
[----:B------:R-:W-:-:S03]  /*79f0*/  FSEL R81, R10, RZ, P6 ;  /* 0x000000ff0a517208 */ /* 0x000fc60003000000 */
[----:B------:R-:W0:Y:S02]  /*7a00*/  SHFL.BFLY PT, R79, R32, 0x1, 0x1f ;  /* 0x0c201f00204f7f89 */ /* 0x000e2400000e0000 */
[----:B------:R-:W-:Y:S01]  /*7a10*/  MUFU.EX2 R45, R45 ;  /* 0x0000002d002d7308 */ /* 0x000fe20000000800 */
[----:B------:R-:W-:-:S04]  /*7a20*/  FADD.FTZ R81, -R81, R4 ;  /* 0x0000000451517221 */ /* 0x000fc80000010100 */
[----:B------:R-:W-:-:S03]  /*7a30*/  FMUL.FTZ R11, R81, UR22 ;  /* 0x00000016510b7c20 */ /* 0x000fc60008410000 */
[----:B------:R-:W-:Y:S08]  /*7a40*/  MUFU.EX2 R132, R132 ;  /* 0x0000008400847308 */ /* 0x000ff00000000800 */
[----:B------:R-:W1:Y:S01]  /*7a50*/  MUFU.EX2 R11, R11 ;  /* 0x0000000b000b7308 */ /* 0x000e620000000800 */
[----:B0-----:R-:W-:-:S07]  /*7a60*/  FMNMX.FTZ R8, R32, R79, !PT ;  /* 0x0000004f20087209 */ /* 0x001fce0007810000 */
[----:B------:R-:W-:Y:S01]  /*7a70*/  MUFU.EX2 R134, R134 ;  /* 0x0000008600867308 */ /* 0x000fe20000000800 */
[C---:B------:R-:W-:Y:S01]  /*7a80*/  FSETP.NEU.FTZ.AND P2, PT, R8.reuse, -INF , PT ;  /* 0xff8000000800780b */ /* 0x040fe20003f5d000 */
[----:B------:R-:W-:-:S06]  /*7a90*/  FMUL.FTZ R40, R8, UR22 ;  /* 0x0000001608287c20 */ /* 0x000fcc0008410000 */
[----:B------:R-:W-:Y:S01]  /*7aa0*/  MUFU.EX2 R51, R56 ;  /* 0x0000003800337308 */ /* 0x000fe20000000800 */
[----:B------:R-:W-:Y:S01]  /*7ab0*/  FSEL R40, R40, RZ, P2 ;  /* 0x000000ff28287208 */ /* 0x000fe20001000000 */
[-C--:B-1----:R-:W-:Y:S01]  /*7ac0*/  FMUL.FTZ R88, R88, R11.reuse ;  /* 0x0000000b58587220 */ /* 0x082fe20000410000 */
[-C--:B------:R-:W-:Y:S01]  /*7ad0*/  FMUL.FTZ R89, R89, R11.reuse ;  /* 0x0000000b59597220 */ /* 0x080fe20000410000 */
[-C--:B------:R-:W-:Y:S01]  /*7ae0*/  FMUL.FTZ R92, R92, R11.reuse ;  /* 0x0000000b5c5c7220 */ /* 0x080fe20000410000 */
[----:B------:R-:W-:Y:S01]  /*7af0*/  FMUL.FTZ R93, R93, R11 ;  /* 0x0000000b5d5d7220 */ /* 0x000fe20000410000 */
[----:B------:R-:W-:Y:S01]  /*7b00*/  FFMA.FTZ R32, R36, UR22, -R40 ;  /* 0x0000001624207c23 */ /* 0x000fe20008010828 */
[----:B------:R-:W-:Y:S01]  /*7b10*/  FFMA.FTZ R36, R11, R3, R148 ;  /* 0x000000030b247223 */ /* 0x000fe20000010094 */
[--C-:B------:R-:W-:Y:S01]  /*7b20*/  FFMA.FTZ R149, R9, UR22, -R40.reuse ;  /* 0x0000001609957c23 */ /* 0x100fe20008010828 */
[--C-:B------:R-:W-:Y:S01]  /*7b30*/  FFMA.FTZ R4, R83, UR22, -R40.reuse ;  /* 0x0000001653047c23 */ /* 0x100fe20008010828 */
[----:B------:R-:W-:Y:S01]  /*7b40*/  FFMA.FTZ R151, R12, UR22, -R40 ;  /* 0x000000160c977c23 */ /* 0x000fe20008010828 */
[----:B------:R-:W-:Y:S01]  /*7b50*/  FADD.FTZ R3, R7, R36 ;  /* 0x0000002407037221 */ /* 0x000fe20000010000 */
[--C-:B------:R-:W-:Y:S01]  /*7b60*/  FFMA.FTZ R12, R13, UR22, -R40.reuse ;  /* 0x000000160d0c7c23 */ /* 0x100fe20008010828 */
[--C-:B------:R-:W-:Y:S01]  /*7b70*/  FFMA.FTZ R145, R20, UR22, -R40.reuse ;  /* 0x0000001614917c23 */ /* 0x100fe20008010828 */
[----:B------:R-:W-:Y:S01]  /*7b80*/  MUFU.EX2 R149, R149 ;  /* 0x0000009500957308 */ /* 0x000fe20000000800 */
[----:B------:R-:W-:Y:S01]  /*7b90*/  FADD.FTZ R36, R150, R3 ;  /* 0x0000000396247221 */ /* 0x000fe20000010000 */
[----:B------:R-:W-:Y:S01]  /*7ba0*/  FSEL R3, R8, RZ, P2 ;  /* 0x000000ff08037208 */ /* 0x000fe20001000000 */
[--C-:B------:R-:W-:Y:S01]  /*7bb0*/  FFMA.FTZ R137, R38, UR22, -R40.reuse ;  /* 0x0000001626897c23 */ /* 0x100fe20008010828 */
[----:B------:R-:W-:Y:S01]  /*7bc0*/  FFMA.FTZ R20, R21, UR22, -R40 ;  /* 0x0000001615147c23 */ /* 0x000fe20008010828 */
[----:B------:R-:W-:Y:S01]  /*7bd0*/  FADD.FTZ R9, R5, R36 ;  /* 0x0000002405097221 */ /* 0x000fe20000010000 */
[----:B------:R-:W-:Y:S01]  /*7be0*/  FFMA.FTZ R147, R26, UR22, -R40 ;  /* 0x000000161a937c23 */ /* 0x000fe20008010828 */
[----:B------:R-:W-:Y:S01]  /*7bf0*/  FADD.FTZ R3, -R3, R6 ;  /* 0x0000000603037221 */ /* 0x000fe20000010100 */
[----:B------:R-:W-:Y:S01]  /*7c00*/  MUFU.EX2 R4, R4 ;  /* 0x0000000400047308 */ /* 0x000fe20000000800 */
[----:B------:R-:W-:Y:S01]  /*7c10*/  FADD.FTZ R36, R144, R9 ;  /* 0x0000000990247221 */ /* 0x000fe20000010000 */
[--C-:B------:R-:W-:Y:S01]  /*7c20*/  FFMA.FTZ R26, R27, UR22, -R40.reuse ;  /* 0x000000161b1a7c23 */ /* 0x100fe20008010828 */
[----:B------:R-:W-:Y:S01]  /*7c30*/  FMUL.FTZ R3, R3, UR22 ;  /* 0x0000001603037c20 */ /* 0x000fe20008410000 */
[----:B------:R-:W-:Y:S01]  /*7c40*/  FFMA.FTZ R139, R42, UR22, -R40 ;  /* 0x000000162a8b7c23 */ /* 0x000fe20008010828 */
[----:B------:R-:W-:Y:S01]  /*7c50*/  FADD.FTZ R9, R15, R36 ;  /* 0x000000240f097221 */ /* 0x000fe20000010000 */
[--C-:B------:R-:W-:Y:S01]  /*7c60*/  FFMA.FTZ R141, R30, UR22, -R40.reuse ;  /* 0x000000161e8d7c23 */ /* 0x100fe20008010828 */
[----:B------:R-:W-:Y:S01]  /*7c70*/  FFMA.FTZ R30, R31, UR22, -R40 ;  /* 0x000000161f1e7c23 */ /* 0x000fe20008010828 */
[----:B------:R-:W-:Y:S01]  /*7c80*/  MUFU.EX2 R151, R151 ;  /* 0x0000009700977308 */ /* 0x000fe20000000800 */
[----:B------:R-:W-:Y:S01]  /*7c90*/  FADD.FTZ R36, R146, R9 ;  /* 0x0000000992247221 */ /* 0x000fe20000010000 */
[----:B------:R-:W-:-:S02]  /*7ca0*/  IMAD.U32 R21, RZ, RZ, UR37 ;  /* 0x00000025ff157e24 */ /* 0x000fc4000f8e00ff */
[--C-:B------:R-:W-:Y:S01]  /*7cb0*/  FFMA.FTZ R143, R35, UR22, -R40.reuse ;  /* 0x00000016238f7c23 */ /* 0x100fe20008010828 */
[----:B------:R-:W-:Y:S01]  /*7cc0*/  FFMA.FTZ R34, R39, UR22, -R40 ;  /* 0x0000001627227c23 */ /* 0x000fe20008010828 */
[----:B------:R-:W-:Y:S01]  /*7cd0*/  FADD.FTZ R13, R25, R36 ;  /* 0x00000024190d7221 */ /* 0x000fe20000010000 */
[--C-:B------:R-:W-:Y:S01]  /*7ce0*/  FFMA.FTZ R43, R43, UR22, -R40.reuse ;  /* 0x000000162b2b7c23 */ /* 0x100fe20008010828 */
[----:B------:R-:W-:Y:S01]  /*7cf0*/  @!P1 LEA R21, R21, UR45, 0x3 ;  /* 0x0000002d15159c11 */ /* 0x000fe2000f8e18ff */
[----:B------:R0:W1:Y:S01]  /*7d00*/  MUFU.EX2 R9, R3 ;  /* 0x0000000300097308 */ /* 0x0000620000000800 */
[----:B------:R-:W-:Y:S01]  /*7d10*/  FADD.FTZ R36, R140, R13 ;  /* 0x0000000d8c247221 */ /* 0x000fe20000010000 */
[--C-:B------:R-:W-:Y:S01]  /*7d20*/  FFMA.FTZ R133, R48, UR22, -R40.reuse ;  /* 0x0000001630857c23 */ /* 0x100fe20008010828 */
[----:B------:R-:W-:Y:S01]  /*7d30*/  FFMA.FTZ R135, R52, UR22, -R40 ;  /* 0x0000001634877c23 */ /* 0x000fe20008010828 */
[----:B------:R-:W-:Y:S02]  /*7d40*/  @!P1 VIADD R21, R21, 0x16860 ;  /* 0x0001686015159836 */ /* 0x000fe40000000000 */
[----:B------:R-:W-:Y:S01]  /*7d50*/  FADD.FTZ R13, R29, R36 ;  /* 0x000000241d0d7221 */ /* 0x000fe20000010000 */
[--C-:B------:R-:W-:Y:S01]  /*7d60*/  FFMA.FTZ R36, R49, UR22, -R40.reuse ;  /* 0x0000001631247c23 */ /* 0x100fe20008010828 */
[--C-:B------:R-:W-:Y:S01]  /*7d70*/  FFMA.FTZ R129, R55, UR22, -R40.reuse ;  /* 0x0000001637817c23 */ /* 0x100fe20008010828 */
[----:B------:R-:W2:Y:S01]  /*7d80*/  MUFU.EX2 R12, R12 ;  /* 0x0000000c000c7308 */ /* 0x000ea20000000800 */
[----:B------:R-:W-:Y:S01]  /*7d90*/  FADD.FTZ R38, R142, R13 ;  /* 0x0000000d8e267221 */ /* 0x000fe20000010000 */
[----:B------:R-:W-:Y:S01]  /*7da0*/  @!P1 PRMT R21, RZ, 0x654, R21 ;  /* 0x00000654ff159816 */ /* 0x000fe20000000015 */
[--C-:B------:R-:W-:Y:S01]  /*7db0*/  FFMA.FTZ R57, R57, UR22, -R40.reuse ;  /* 0x0000001639397c23 */ /* 0x100fe20008010828 */
[----:B------:R-:W-:Y:S01]  /*7dc0*/  FFMA.FTZ R131, R61, UR22, -R40 ;  /* 0x000000163d837c23 */ /* 0x000fe20008010828 */
[----:B0-----:R-:W-:Y:S01]  /*7dd0*/  FADD.FTZ R3, R37, R38 ;  /* 0x0000002625037221 */ /* 0x001fe20000010000 */
[----:B------:R0:W-:Y:S01]  /*7de0*/  @!P1 SYNCS.ARRIVE.TRANS64.RED.A1T0 RZ, [R21+URZ], RZ ;  /* 0x000000ff15ff99a7 */ /* 0x0001e2000810043f */
[----:B------:R-:W-:Y:S01]  /*7df0*/  FFMA.FTZ R125, R64, UR22, -R40 ;  /* 0x00000016407d7c23 */ /* 0x000fe20008010828 */
[----:B------:R-:W3:Y:S01]  /*7e00*/  MUFU.EX2 R145, R145 ;  /* 0x0000009100917308 */ /* 0x000ee20000000800 */
[----:B-1----:R-:W-:Y:S01]  /*7e10*/  FFMA.FTZ R38, R9, R2, R4 ;  /* 0x0000000209267223 */ /* 0x002fe20000010004 */
[----:B------:R-:W-:Y:S01]  /*7e20*/  FADD.FTZ R42, R136, R3 ;  /* 0x00000003882a7221 */ /* 0x000fe20000010000 */
[--C-:B------:R-:W-:Y:S01]  /*7e30*/  FFMA.FTZ R2, R53, UR22, -R40.reuse ;  /* 0x0000001635027c23 */ /* 0x100fe20008010828 */
[----:B------:R-:W-:Y:S01]  /*7e40*/  FFMA.FTZ R65, R65, UR22, -R40 ;  /* 0x0000001641417c23 */ /* 0x000fe20008010828 */
[----:B------:R-:W-:Y:S01]  /*7e50*/  FADD.FTZ R38, R149, R38 ;  /* 0x0000002695267221 */ /* 0x000fe20000010000 */
[----:B------:R-:W-:Y:S01]  /*7e60*/  FADD.FTZ R13, R41, R42 ;  /* 0x0000002a290d7221 */ /* 0x000fe20000010000 */
[----:B------:R-:W-:Y:S01]  /*7e70*/  FFMA.FTZ R67, R67, UR22, -R40 ;  /* 0x0000001643437c23 */ /* 0x000fe20008010828 */
[----:B------:R-:W1:Y:S01]  /*7e80*/  MUFU.EX2 R20, R20 ;  /* 0x0000001400147308 */ /* 0x000e620000000800 */
[----:B------:R-:W-:Y:S01]  /*7e90*/  FADD.FTZ R3, R151, R38 ;  /* 0x0000002697037221 */ /* 0x000fe20000010000 */
[----:B------:R-:W-:Y:S01]  /*7ea0*/  FADD.FTZ R38, R138, R13 ;  /* 0x0000000d8a267221 */ /* 0x000fe20000010000 */
[--C-:B------:R-:W-:Y:S01]  /*7eb0*/  FFMA.FTZ R69, R69, UR22, -R40.reuse ;  /* 0x0000001645457c23 */ /* 0x100fe20008010828 */
[----:B------:R-:W-:Y:S01]  /*7ec0*/  FFMA.FTZ R24, R24, UR22, -R40 ;  /* 0x0000001618187c23 */ /* 0x000fe20008010828 */
[----:B--2---:R-:W-:Y:S01]  /*7ed0*/  FADD.FTZ R42, R12, R3 ;  /* 0x000000030c2a7221 */ /* 0x004fe20000010000 */
[----:B------:R-:W-:Y:S01]  /*7ee0*/  FADD.FTZ R13, R45, R38 ;  /* 0x000000262d0d7221 */ /* 0x000fe20000010000 */
[----:B------:R-:W-:Y:S01]  /*7ef0*/  FFMA.FTZ R38, R63, UR22, -R40 ;  /* 0x000000163f267c23 */ /* 0x000fe20008010828 */
[----:B------:R-:W2:Y:S01]  /*7f00*/  MUFU.EX2 R147, R147 ;  /* 0x0000009300937308 */ /* 0x000ea20000000800 */
[----:B---3--:R-:W-:Y:S01]  /*7f10*/  FADD.FTZ R3, R145, R42 ;  /* 0x0000002a91037221 */ /* 0x008fe20000010000 */
[----:B------:R-:W-:Y:S01]  /*7f20*/  FADD.FTZ R44, R132, R13 ;  /* 0x0000000d842c7221 */ /* 0x000fe20000010000 */
[--C-:B------:R-:W-:Y:S01]  /*7f30*/  FFMA.FTZ R76, R76, UR22, -R40.reuse ;  /* 0x000000164c4c7c23 */ /* 0x100fe20008010828 */
[----:B------:R-:W-:Y:S01]  /*7f40*/  FFMA.FTZ R28, R28, UR22, -R40 ;  /* 0x000000161c1c7c23 */ /* 0x000fe20008010828 */
[----:B------:R-:W-:Y:S01]  /*7f50*/  F2FP.BF16.F32.PACK_AB R150, R5, R150 ;  /* 0x000000960596723e */ /* 0x000fe200000010ff */
[----:B------:R-:W-:Y:S01]  /*7f60*/  FADD.FTZ R13, R33, R44 ;  /* 0x0000002c210d7221 */ /* 0x000fe20000010000 */
[----:B------:R-:W-:Y:S01]  /*7f70*/  ISETP.GT.AND P2, PT, R0, UR28, PT ;  /* 0x0000001c00007c0c */ /* 0x000fe2000bf44270 */
[----:B------:R-:W3:Y:S01]  /*7f80*/  MUFU.EX2 R26, R26 ;  /* 0x0000001a001a7308 */ /* 0x000ee20000000800 */
[----:B-1----:R-:W-:Y:S01]  /*7f90*/  FADD.FTZ R42, R20, R3 ;  /* 0x00000003142a7221 */ /* 0x002fe20000010000 */
[----:B------:R-:W-:Y:S01]  /*7fa0*/  FADD.FTZ R44, R134, R13 ;  /* 0x0000000d862c7221 */ /* 0x000fe20000010000 */
[----:B------:R-:W-:Y:S01]  /*7fb0*/  FFMA.FTZ R13, R14, UR22, -R40 ;  /* 0x000000160e0d7c23 */ /* 0x000fe20008010828 */
[----:B------:R-:W-:Y:S01]  /*7fc0*/  UMOV UR37, UR27 ;  /* 0x0000001b00257c82 */ /* 0x000fe20008000000 */
[----:B------:R-:W-:Y:S01]  /*7fd0*/  F2FP.BF16.F32.PACK_AB R149, R149, R4 ;  /* 0x000000049595723e */ /* 0x000fe200000010ff */
[----:B0-----:R-:W-:Y:S01]  /*7fe0*/  FADD.FTZ R21, R51, R44 ;  /* 0x0000002c33157221 */ /* 0x001fe20000010000 */
[----:B------:R-:W-:Y:S01]  /*7ff0*/  F2FP.BF16.F32.PACK_AB R148, R7, R148 ;  /* 0x000000940794723e */ /* 0x000fe200000010ff */
[----:B------:R-:W0:Y:S01]  /*8000*/  MUFU.EX2 R141, R141 ;  /* 0x0000008d008d7308 */ /* 0x000e220000000800 */
[----:B--2---:R-:W-:Y:S01]  /*8010*/  FADD.FTZ R3, R147, R42 ;  /* 0x0000002a93037221 */ /* 0x004fe20000010000 */
[----:B------:R-:W-:Y:S01]  /*8020*/  F2FP.BF16.F32.PACK_AB R144, R15, R144 ;  /* 0x000000900f90723e */ /* 0x000fe200000010ff */
[-C--:B------:R-:W-:Y:S01]  /*8030*/  FMUL.FTZ R96, R96, R11.reuse ;  /* 0x0000000b60607220 */ /* 0x080fe20000410000 */
[----:B------:R-:W-:Y:S01]  /*8040*/  F2FP.BF16.F32.PACK_AB R146, R25, R146 ;  /* 0x000000921992723e */ /* 0x000fe200000010ff */
[-C--:B------:R-:W-:Y:S01]  /*8050*/  FMUL.FTZ R97, R97, R11.reuse ;  /* 0x0000000b61617220 */ /* 0x080fe20000410000 */
[----:B------:R-:W-:Y:S01]  /*8060*/  F2FP.BF16.F32.PACK_AB R140, R29, R140 ;  /* 0x0000008c1d8c723e */ /* 0x000fe200000010ff */
[-C--:B------:R-:W-:Y:S01]  /*8070*/  FMUL.FTZ R100, R100, R11.reuse ;  /* 0x0000000b64647220 */ /* 0x080fe20000410000 */
[----:B------:R-:W1:Y:S01]  /*8080*/  MUFU.EX2 R30, R30 ;  /* 0x0000001e001e7308 */ /* 0x000e620000000800 */
[----:B---3--:R-:W-:Y:S01]  /*8090*/  FADD.FTZ R42, R26, R3 ;  /* 0x000000031a2a7221 */ /* 0x008fe20000010000 */
[----:B------:R-:W-:Y:S01]  /*80a0*/  F2FP.BF16.F32.PACK_AB R142, R37, R142 ;  /* 0x0000008e258e723e */ /* 0x000fe200000010ff */
[-C--:B------:R-:W-:Y:S01]  /*80b0*/  FMUL.FTZ R101, R101, R11.reuse ;  /* 0x0000000b65657220 */ /* 0x080fe20000410000 */
[----:B------:R-:W-:Y:S01]  /*80c0*/  F2FP.BF16.F32.PACK_AB R136, R41, R136 ;  /* 0x000000882988723e */ /* 0x000fe200000010ff */
[-C--:B------:R-:W-:Y:S01]  /*80d0*/  FMUL.FTZ R104, R104, R11.reuse ;  /* 0x0000000b68687220 */ /* 0x080fe20000410000 */
[----:B------:R-:W-:Y:S01]  /*80e0*/  F2FP.BF16.F32.PACK_AB R138, R45, R138 ;  /* 0x0000008a2d8a723e */ /* 0x000fe200000010ff */
[-C--:B------:R-:W-:Y:S01]  /*80f0*/  FMUL.FTZ R105, R105, R11.reuse ;  /* 0x0000000b69697220 */ /* 0x080fe20000410000 */
[----:B------:R-:W2:Y:S01]  /*8100*/  MUFU.EX2 R128, R128 ;  /* 0x0000008000807308 */ /* 0x000ea20000000800 */
[----:B0-----:R-:W-:Y:S01]  /*8110*/  FADD.FTZ R3, R141, R42 ;  /* 0x0000002a8d037221 */ /* 0x001fe20000010000 */
[----:B------:R-:W-:Y:S01]  /*8120*/  F2FP.BF16.F32.PACK_AB R132, R33, R132 ;  /* 0x000000842184723e */ /* 0x000fe200000010ff */
[-C--:B------:R-:W-:Y:S01]  /*8130*/  FMUL.FTZ R108, R108, R11.reuse ;  /* 0x0000000b6c6c7220 */ /* 0x080fe20000410000 */
[----:B------:R-:W-:Y:S01]  /*8140*/  F2FP.BF16.F32.PACK_AB R134, R51, R134 ;  /* 0x000000863386723e */ /* 0x000fe200000010ff */
[-C--:B------:R-:W-:Y:S01]  /*8150*/  FMUL.FTZ R109, R109, R11.reuse ;  /* 0x0000000b6d6d7220 */ /* 0x080fe20000410000 */
[-C--:B------:R-:W-:Y:S01]  /*8160*/  FMUL.FTZ R112, R112, R11.reuse ;  /* 0x0000000b70707220 */ /* 0x080fe20000410000 */
[-C--:B------:R-:W-:Y:S01]  /*8170*/  FMUL.FTZ R113, R113, R11.reuse ;  /* 0x0000000b71717220 */ /* 0x080fe20000410000 */
[----:B------:R-:W0:Y:S01]  /*8180*/  MUFU.EX2 R143, R143 ;  /* 0x0000008f008f7308 */ /* 0x000e220000000800 */
[----:B-1----:R-:W-:Y:S01]  /*8190*/  FADD.FTZ R40, R30, R3 ;  /* 0x000000031e287221 */ /* 0x002fe20000010000 */
[-C--:B------:R-:W-:Y:S01]  /*81a0*/  FMUL.FTZ R116, R116, R11.reuse ;  /* 0x0000000b74747220 */ /* 0x080fe20000410000 */
[----:B------:R-:W-:Y:S01]  /*81b0*/  FMUL.FTZ R117, R117, R11 ;  /* 0x0000000b75757220 */ /* 0x000fe20000410000 */
[----:B------:R-:W-:Y:S01]  /*81c0*/  F2FP.BF16.F32.PACK_AB R151, R12, R151 ;  /* 0x000000970c97723e */ /* 0x000fe200000010ff */
[----:B------:R-:W-:Y:S01]  /*81d0*/  VIADD R0, R0, 0xffffffff ;  /* 0xffffffff00007836 */ /* 0x000fe20000000000 */
[----:B------:R-:W-:Y:S01]  /*81e0*/  F2FP.BF16.F32.PACK_AB R145, R20, R145 ;  /* 0x000000911491723e */ /* 0x000fe200000010ff */
[----:B------:R-:W-:Y:S01]  /*81f0*/  FMUL.FTZ R90, R90, R9 ;  /* 0x000000095a5a7220 */ /* 0x000fe20000410000 */
[----:B------:R-:W1:Y:S01]  /*8200*/  MUFU.EX2 R59, R59 ;  /* 0x0000003b003b7308 */ /* 0x000e620000000800 */
[----:B--2---:R-:W-:Y:S01]  /*8210*/  FADD.FTZ R42, R128, R21 ;  /* 0x00000015802a7221 */ /* 0x004fe20000010000 */
[----:B------:R-:W-:Y:S01]  /*8220*/  F2FP.BF16.F32.PACK_AB R147, R26, R147 ;  /* 0x000000931a93723e */ /* 0x000fe200000010ff */
[----:B------:R-:W-:Y:S01]  /*8230*/  FMUL.FTZ R91, R91, R9 ;  /* 0x000000095b5b7220 */ /* 0x000fe20000410000 */
[----:B------:R-:W-:Y:S01]  /*8240*/  F2FP.BF16.F32.PACK_AB R141, R30, R141 ;  /* 0x0000008d1e8d723e */ /* 0x000fe200000010ff */
[-C--:B------:R-:W-:Y:S01]  /*8250*/  FMUL.FTZ R94, R94, R9.reuse ;  /* 0x000000095e5e7220 */ /* 0x080fe20000410000 */
[-C--:B------:R-:W-:Y:S01]  /*8260*/  FMUL.FTZ R95, R95, R9.reuse ;  /* 0x000000095f5f7220 */ /* 0x080fe20000410000 */
[-C--:B------:R-:W-:Y:S01]  /*8270*/  FMUL.FTZ R98, R98, R9.reuse ;  /* 0x0000000962627220 */ /* 0x080fe20000410000 */
[----:B------:R-:W2:Y:S01]  /*8280*/  MUFU.EX2 R32, R32 ;  /* 0x0000002000207308 */ /* 0x000ea20000000800 */
[----:B0-----:R-:W-:Y:S01]  /*8290*/  FADD.FTZ R3, R143, R40 ;  /* 0x000000288f037221 */ /* 0x001fe20000010000 */
[-C--:B------:R-:W-:Y:S01]  /*82a0*/  FMUL.FTZ R99, R99, R9.reuse ;  /* 0x0000000963637220 */ /* 0x080fe20000410000 */
[-C--:B------:R-:W-:Y:S01]  /*82b0*/  FMUL.FTZ R102, R102, R9.reuse ;  /* 0x0000000966667220 */ /* 0x080fe20000410000 */
[-C--:B------:R-:W-:Y:S01]  /*82c0*/  FMUL.FTZ R103, R103, R9.reuse ;  /* 0x0000000967677220 */ /* 0x080fe20000410000 */
[-C--:B------:R-:W-:Y:S01]  /*82d0*/  FMUL.FTZ R106, R106, R9.reuse ;  /* 0x000000096a6a7220 */ /* 0x080fe20000410000 */
[-C--:B------:R-:W-:Y:S01]  /*82e0*/  FMUL.FTZ R107, R107, R9.reuse ;  /* 0x000000096b6b7220 */ /* 0x080fe20000410000 */
[-C--:B------:R-:W-:Y:S01]  /*82f0*/  FMUL.FTZ R110, R110, R9.reuse ;  /* 0x000000096e6e7220 */ /* 0x080fe20000410000 */
[----:B------:R-:W0:Y:S01]  /*8300*/  MUFU.EX2 R130, R130 ;  /* 0x0000008200827308 */ /* 0x000e220000000800 */
[C---:B-1----:R-:W-:Y:S01]  /*8310*/  FADD.FTZ R21, R59.reuse, R42 ;  /* 0x0000002a3b157221 */ /* 0x042fe20000010000 */
[----:B------:R-:W-:Y:S01]  /*8320*/  F2FP.BF16.F32.PACK_AB R128, R59, R128 ;  /* 0x000000803b80723e */ /* 0x000fe200000010ff */
[-C--:B------:R-:W-:Y:S01]  /*8330*/  FMUL.FTZ R111, R111, R9.reuse ;  /* 0x000000096f6f7220 */ /* 0x080fe20000410000 */
[-C--:B------:R-:W-:Y:S01]  /*8340*/  FMUL.FTZ R114, R114, R9.reuse ;  /* 0x0000000972727220 */ /* 0x080fe20000410000 */
[-C--:B------:R-:W-:Y:S01]  /*8350*/  FMUL.FTZ R115, R115, R9.reuse ;  /* 0x0000000973737220 */ /* 0x080fe20000410000 */
[-C--:B------:R-:W-:Y:S01]  /*8360*/  FMUL.FTZ R118, R118, R9.reuse ;  /* 0x0000000976767220 */ /* 0x080fe20000410000 */
[----:B------:R-:W-:Y:S01]  /*8370*/  FMUL.FTZ R119, R119, R9 ;  /* 0x0000000977777220 */ /* 0x000fe20000410000 */
[----:B------:R-:W1:Y:S01]  /*8380*/  MUFU.EX2 R137, R137 ;  /* 0x0000008900897308 */ /* 0x000e620000000800 */
[C---:B--2---:R-:W-:Y:S01]  /*8390*/  FADD.FTZ R40, R32.reuse, R3 ;  /* 0x0000000320287221 */ /* 0x044fe20000010000 */
[----:B------:R-:W-:Y:S01]  /*83a0*/  F2FP.BF16.F32.PACK_AB R143, R32, R143 ;  /* 0x0000008f208f723e */ /* 0x000fe200000010ff */
[----:B------:R-:W-:-:S05]  /*83b0*/  IMAD.MOV.U32 R4, RZ, RZ, R10 ;  /* 0x000000ffff047224 */ /* 0x000fca00078e000a */
        /* <DEDUP_REMOVED lines=19> */
[----:B------:R-:W-:Y:S01]  /*84f0*/  F2FP.BF16.F32.PACK_AB R139, R6, R139 ;  /* 0x0000008b068b723e */ /* 0x000fe200000010ff */
[----:B------:R-:W-:-:S05]  /*8500*/  IMAD.MOV.U32 R6, RZ, RZ, R8 ;  /* 0x000000ffff067224 */ /* 0x000fca00078e0008 */
        /* <DEDUP_REMOVED lines=36> */
[----:B------:R-:W-:-:S06]  /*8750*/  F2FP.BF16.F32.PACK_AB R125, R65, R125 ;  /* 0x0000007d417d723e */ /* 0x000fcc00000010ff */
        /* <DEDUP_REMOVED lines=11> */
[----:B0-----:R-:W-:Y:S01]  /*8810*/  FADD.FTZ R40, R123, R40 ;  /* 0x000000287b287221 */ /* 0x001fe20000010000 */
[C---:B-1----:R-:W-:Y:S01]  /*8820*/  FADD.FTZ R3, R79.reuse, R42 ;  /* 0x0000002a4f037221 */ /* 0x042fe20000010000 */
[----:B------:R-:W-:Y:S02]  /*8830*/  F2FP.BF16.F32.PACK_AB R122, R79, R122 ;  /* 0x0000007a4f7a723e */ /* 0x000fe400000010ff */
[C---:B--2---:R-:W-:Y:S01]  /*8840*/  FADD.FTZ R2, R28.reuse, R40 ;  /* 0x000000281c027221 */ /* 0x044fe20000010000 */
[----:B------:R-:W-:Y:S01]  /*8850*/  F2FP.BF16.F32.PACK_AB R123, R28, R123 ;  /* 0x0000007b1c7b723e */ /* 0x000fe200000010ff */
[----:B------:R-:W-:Y:S06]  /*8860*/  @P2 BRA `(.L_x_825) ;  /* 0xffffffc800ac2947 */ /* 0x000fec000383ffff */
[----:B------:R-:W-:Y:S01]  /*8870*/  IMAD.MOV.U32 R6, RZ, RZ, R8 ;  /* 0x000000ffff067224 */ /* 0x000fe200078e0008 */
[----:B------:R-:W-:Y:S01]  /*8880*/  UMOV UR37, UR27 ;  /* 0x0000001b00257c82 */ /* 0x000fe20008000000 */
[----:B------:R-:W-:Y:S01]  /*8890*/  IMAD.MOV.U32 R4, RZ, RZ, R10 ;  /* 0x000000ffff047224 */ /* 0x000fe200078e000a */
[----:B------:R-:W-:-:S06]  /*88a0*/  UMOV UR36, UR26 ;  /* 0x0000001a00247c82 */ /* 0x000fcc0008000000 */
.L_x_808:
[----:B------:R-:W0:Y:S01]  /*88b0*/  LDC R5, c[0x0][0x448] ;  /* 0x00011200ff057b82 */ /* 0x000e220000000800 */
[----:B------:R-:W-:Y:S01]  /*88c0*/  UIADD3 UR6, UR39, 0xbf, URZ ;  /* 0x000000bf27067890 */ /* 0x000fe2000fffe03f */
[----:B------:R-:W-:-:S05]  /*88d0*/  IADD3 R50, -R50, 0x1, RZ ;  /* 0x0000000132327810 */ /* 0x000fca0007ffe1ff */
[----:B------:R-:W-:Y:S01]  /*88e0*/  IMAD R50, R47, UR41, R50 ;  /* 0x000000292f327c24 */ /* 0x000fe2000f8e0232 */
[----:B------:R-:W1:Y:S01]  /*88f0*/  LDC R10, c[0x0][0x9e4] ;  /* 0x00027900ff0a7b82 */ /* 0x000e620000000800 */
[----:B0-----:R-:W-:Y:S02]  /*8900*/  ISETP.NE.AND P5, PT, R5, 0x1, PT ;  /* 0x000000010500780c */ /* 0x001fe40003fa5270 */
[----:B-1----:R-:W-:-:S11]  /*8910*/  ISETP.GE.AND P6, PT, R10, 0x1, PT ;  /* 0x000000010a00780c */ /* 0x002fd60003fc6270 */
[----:B------:R-:W0:Y:S08]  /*8920*/  @P5 LDC R5, c[0x0][0x44c] ;  /* 0x00011300ff055b82 */ /* 0x000e300000000800 */
[----:B------:R-:W1:Y:S01]  /*8930*/  @P5 LDC R8, c[0x0][0x450] ;  /* 0x00011400ff085b82 */ /* 0x000e620000000800 */
[----:B0-----:R-:W-:-:S04]  /*8940*/  @P5 IMAD.HI.U32 R7, R5, UR6, RZ ;  /* 0x0000000605075c27 */ /* 0x001fc8000f8e00ff */
[----:B------:R-:W-:Y:S01]  /*8950*/  IMAD.U32 R5, RZ, RZ, UR6 ;  /* 0x00000006ff057e24 */ /* 0x000fe2000f8e00ff */
[----:B------:R-:W-:Y:S01]  /*8960*/  ULDC UR6, c[0x0][0x9dc] ;  /* 0x0002770000067ab9 */ /* 0x000fe20000000800 */
[----:B-1----:R-:W-:-:S05]  /*8970*/  @P5 SHF.R.U32.HI R5, RZ, R8, R7 ;  /* 0x00000008ff055219 */ /* 0x002fca0000011607 */
[----:B------:R-:W-:-:S04]  /*8980*/  IMAD.IADD R5, R50, 0x1, R5 ;  /* 0x0000000132057824 */ /* 0x000fc800078e0205 */
[----:B------:R-:W-:Y:S01]  /*8990*/  VIADD R7, R5, -UR6 ;  /* 0x8000000605077c36 */ /* 0x000fe20008000000 */
[----:B------:R-:W-:Y:S06]  /*89a0*/  @!P6 BRA `(.L_x_826) ;  /* 0x00000000003ce947 */ /* 0x000fec0003800000 */
[----:B------:R-:W-:-:S13]  /*89b0*/  ISETP.GT.AND P2, PT, R5, -0x1, PT ;  /* 0xffffffff0500780c */ /* 0x000fda0003f44270 */
[----:B------:R-:W-:Y:S05]  /*89c0*/  @P2 BRA `(.L_x_827) ;  /* 0x00000000001c2947 */ /* 0x000fea0003800000 */
[----:B------:R-:W-:Y:S02]  /*89d0*/  ISETP.NE.AND P2, PT, R10, 0x1, PT ;  /* 0x000000010a00780c */ /* 0x000fe40003f45270 */
[----:B------:R-:W-:-:S11]  /*89e0*/  LOP3.LUT R5, RZ, R5, RZ, 0x33, !PT ;  /* 0x00000005ff057212 */ /* 0x000fd600078e33ff */
[----:B------:R-:W0:Y:S02]  /*89f0*/  @P2 LDC.64 R8, c[0x0][0x9e8] ;  /* 0x00027a00ff082b82 */ /* 0x000e240000000a00 */
[----:B0-----:R-:W-:-:S05]  /*8a00*/  @P2 IMAD.HI.U32 R8, R5, R8, RZ ;  /* 0x0000000805082227 */ /* 0x001fca00078e00ff */
[----:B------:R-:W-:-:S04]  /*8a10*/  @P2 SHF.R.U32.HI R5, RZ, R9, R8 ;  /* 0x00000009ff052219 */ /* 0x000fc80000011608 */
[----:B------:R-:W-:Y:S01]  /*8a20*/  LOP3.LUT R5, RZ, R5, RZ, 0x33, !PT ;  /* 0x00000005ff057212 */ /* 0x000fe200078e33ff */
[----:B------:R-:W-:Y:S06]  /*8a30*/  BRA `(.L_x_828) ;  /* 0x0000000000107947 */ /* 0x000fec0003800000 */
.L_x_827:
[----:B------:R-:W-:-:S13]  /*8a40*/  ISETP.NE.AND P2, PT, R10, 0x1, PT ;  /* 0x000000010a00780c */ /* 0x000fda0003f45270 */
[----:B------:R-:W0:Y:S02]  /*8a50*/  @P2 LDC.64 R8, c[0x0][0x9e8] ;  /* 0x00027a00ff082b82 */ /* 0x000e240000000a00 */
[----:B0-----:R-:W-:-:S05]  /*8a60*/  @P2 IMAD.HI.U32 R8, R5, R8, RZ ;  /* 0x0000000805082227 */ /* 0x001fca00078e00ff */
[----:B------:R-:W-:-:S07]  /*8a70*/  @P2 SHF.R.U32.HI R5, RZ, R9, R8 ;  /* 0x00000009ff052219 */ /* 0x000fce0000011608 */
.L_x_828:
[----:B------:R-:W-:-:S05]  /*8a80*/  IMAD R8, R5, R10, RZ ;  /* 0x0000000a05087224 */ /* 0x000fca00078e02ff */
[----:B------:R-:W-:-:S07]  /*8a90*/  VIMNMX R7, R7, R8, !PT ;  /* 0x0000000807077248 */ /* 0x000fce0007fe0100 */
.L_x_826:
[----:B------:R-:W-:-:S05]  /*8aa0*/  VIADD R7, R7, 0x7f ;  /* 0x0000007f07077836 */ /* 0x000fca0000000000 */
[----:B------:R-:W-:-:S04]  /*8ab0*/  SHF.R.S32.HI R8, RZ, 0x1f, R7 ;  /* 0x0000001fff087819 */ /* 0x000fc80000011407 */
[----:B------:R-:W-:-:S04]  /*8ac0*/  LEA.HI R8, R8, R7, RZ, 0x7 ;  /* 0x0000000708087211 */ /* 0x000fc800078f38ff */
[----:B------:R-:W-:-:S04]  /*8ad0*/  SHF.R.S32.HI R8, RZ, 0x7, R8 ;  /* 0x00000007ff087819 */ /* 0x000fc80000011408 */
[----:B------:R-:W-:-:S04]  /*8ae0*/  VIMNMX R9, R8, UR43, !PT ;  /* 0x0000002b08097c48 */ /* 0x000fc8000ffe0100 */
[----:B------:R-:W-:-:S13]  /*8af0*/  ISETP.GE.AND P2, PT, R0, R9, PT ;  /* 0x000000090000720c */ /* 0x000fda0003f46270 */
[----:B------:R-:W-:Y:S05]  /*8b00*/  @!P2 BRA `(.L_x_829) ;  /* 0x000000240030a947 */ /* 0x000fea0003800000 */
[----:B------:R-:W-:Y:S01]  /*8b10*/  IMAD.MOV.U32 R5, RZ, RZ, R6 ;  /* 0x000000ffff057224 */ /* 0x000fe200078e0006 */
[----:B------:R-:W-:Y:S01]  /*8b20*/  UMOV UR25, UR36 ;  /* 0x0000002400197c82 */ /* 0x000fe20008000000 */
[----:B------:R-:W-:Y:S01]  /*8b30*/  IMAD.MOV.U32 R7, RZ, RZ, R4 ;  /* 0x000000ffff077224 */ /* 0x000fe200078e0004 */
[----:B------:R-:W-:Y:S01]  /*8b40*/  UMOV UR24, UR37 ;  /* 0x0000002500187c82 */ /* 0x000fe20008000000 */
[----:B------:R-:W-:Y:S01]  /*8b50*/  ULDC UR23, c[0x0][0x9d8] ;  /* 0x0002760000177ab9 */ /* 0x000fe20000000800 */
[----:B------:R-:W-:-:S05]  /*8b60*/  ULDC UR22, c[0x0][0x988] ;  /* 0x0002620000167ab9 */ /* 0x000fca0000000800 */
.L_x_838:
        /* <DEDUP_REMOVED lines=9> */
.L_x_831:
[----:B------:R-:W-:Y:S01]  /*8c00*/  ULEA UR6, UR37, UR45, 0x3 ;  /* 0x0000002d25067291 */ /* 0x000fe2000f8e183f */
[----:B------:R-:W-:-:S05]  /*8c10*/  IMAD.U32 R4, RZ, RZ, UR36 ;  /* 0x00000024ff047e24 */ /* 0x000fca000f8e00ff */
[----:B------:R-:W-:-:S04]  /*8c20*/  SHF.L.U32 R4, R4, 0x1f, RZ ;  /* 0x0000001f04047819 */ /* 0x000fc800000006ff */
[----:B------:R0:W1:Y:S01]  /*8c30*/  SYNCS.PHASECHK.TRANS64.TRYWAIT P3, [UR6+0x16830], R4 ;  /* 0x01683004ff0075a7 */ /* 0x0000620008060146 */
[----:B------:R-:W-:Y:S05]  /*8c40*/  @!P0 BRA `(.L_x_832) ;  /* 0x0000000000048947 */ /* 0x000fea0003800000 */
[----:B------:R-:W-:Y:S01]  /*8c50*/  BPT.TRAP 0x1 ;  /* 0x000000040000795c */ /* 0x000fe20000300000 */
.L_x_832:
[----:B-1----:R-:W-:Y:S05]  /*8c60*/  @P3 BRA `(.L_x_830) ;  /* 0x0000000000083947 */ /* 0x002fea0003800000 */
[----:B------:R-:W1:Y:S02]  /*8c70*/  SYNCS.PHASECHK.TRANS64.TRYWAIT P3, [UR6+0x16830], R4 ;  /* 0x01683004ff0075a7 */ /* 0x000e640008060146 */
[----:B-1----:R-:W-:Y:S05]  /*8c80*/  @!P3 BRA `(.L_x_833) ;  /* 0x000000b400e4b947 */ /* 0x002fea0003800000 */
.L_x_830:
        /* <DEDUP_REMOVED lines=25> */
.L_x_835:
[----:B------:R-:W-:Y:S01]  /*8e20*/  ULEA UR6, UR24, UR45, 0x3 ;  /* 0x0000002d18067291 */ /* 0x000fe2000f8e183f */
[----:B------:R-:W-:-:S05]  /*8e30*/  IMAD.U32 R4, RZ, RZ, UR25 ;  /* 0x00000019ff047e24 */ /* 0x000fca000f8e00ff */
[----:B------:R-:W-:-:S04]  /*8e40*/  SHF.L.U32 R4, R4, 0x1f, RZ ;  /* 0x0000001f04047819 */ /* 0x000fc800000006ff */
[----:B------:R0:W1:Y:S01]  /*8e50*/  SYNCS.PHASECHK.TRANS64.TRYWAIT P2, [UR6+0x16850], R4 ;  /* 0x01685004ff0075a7 */ /* 0x0000620008040146 */
[----:B------:R-:W-:Y:S05]  /*8e60*/  @!P0 BRA `(.L_x_836) ;  /* 0x0000000000048947 */ /* 0x000fea0003800000 */
[----:B------:R-:W-:Y:S01]  /*8e70*/  BPT.TRAP 0x1 ;  /* 0x000000040000795c */ /* 0x000fe20000300000 */
.L_x_836:
[----:B-1----:R-:W-:Y:S05]  /*8e80*/  @P2 BRA `(.L_x_834) ;  /* 0x0000000000082947 */ /* 0x002fea0003800000 */
[----:B------:R-:W1:Y:S02]  /*8e90*/  SYNCS.PHASECHK.TRANS64.TRYWAIT P2, [UR6+0x16850], R4 ;  /* 0x01685004ff0075a7 */ /* 0x000e640008040146 */
[----:B-1----:R-:W-:Y:S05]  /*8ea0*/  @!P2 BRA `(.L_x_837) ;  /* 0x000000b40074a947 */ /* 0x002fea0003800000 */
.L_x_834:
[----:B------:R-:W-:Y:S01]  /*8eb0*/  UIADD3 UR6, UR45, 0x400, URZ ;  /* 0x000004002d067890 */ /* 0x000fe2000fffe03f */
[----:B------:R-:W-:Y:S01]  /*8ec0*/  WARPGROUP.ARRIVE ;  /* 0x00000000000079c5 */ /* 0x000fe20000000000 */
[----:B------:R-:W-:Y:S01]  /*8ed0*/  UMOV UR7, 0x40000040 ;  /* 0x4000004000077882 */ /* 0x000fe20000000000 */
[----:B------:R-:W-:Y:S01]  /*8ee0*/  FMUL.FTZ R6, R24, UR23 ;  /* 0x0000001718067c20 */ /* 0x000fe20008410000 */
[----:B------:R-:W-:Y:S01]  /*8ef0*/  USHF.R.U32.HI UR6, URZ, 0x4, UR6 ;  /* 0x000000043f067899 */ /* 0x000fe20008011606 */
[----:B------:R-:W-:Y:S01]  /*8f00*/  FMUL.FTZ R10, R25, UR23 ;  /* 0x00000017190a7c20 */ /* 0x000fe20008410000 */
[----:B------:R-:W-:Y:S01]  /*8f10*/  FMUL.FTZ R12, R28, UR23 ;  /* 0x000000171c0c7c20 */ /* 0x000fe20008410000 */
[----:B------:R-:W-:Y:S01]  /*8f20*/  FMUL.FTZ R14, R29, UR23 ;  /* 0x000000171d0e7c20 */ /* 0x000fe20008410000 */
[----:B------:R-:W-:Y:S01]  /*8f30*/  ULOP3.LUT UR6, UR6, 0x3fff, URZ, 0xc0, !UPT ;  /* 0x00003fff06067892 */ /* 0x000fe2000f8ec03f */
[----:B------:R-:W2:Y:S01]  /*8f40*/  MUFU.TANH R6, R6 ;  /* 0x0000000600067308 */ /* 0x000ea20000002400 */
[----:B------:R-:W-:Y:S01]  /*8f50*/  FMUL.FTZ R20, R32, UR23 ;  /* 0x0000001720147c20 */ /* 0x000fe20008410000 */
[----:B------:R-:W-:Y:S01]  /*8f60*/  FMUL.FTZ R21, R33, UR23 ;  /* 0x0000001721157c20 */ /* 0x000fe20008410000 */
[----:B------:R-:W-:Y:S01]  /*8f70*/  ULEA UR10, UR24, UR6, 0xa ;  /* 0x00000006180a7291 */ /* 0x000fe2000f8e503f */
[----:B------:R-:W-:Y:S01]  /*8f80*/  FMUL.FTZ R33, R43, UR23 ;  /* 0x000000172b217c20 */ /* 0x000fe20008410000 */
[----:B------:R-:W-:Y:S01]  /*8f90*/  FMUL.FTZ R43, R53, UR23 ;  /* 0x00000017352b7c20 */ /* 0x000fe20008410000 */
[----:B------:R-:W-:Y:S01]  /*8fa0*/  FMUL.FTZ R8, R26, UR23 ;  /* 0x000000171a087c20 */ /* 0x000fe20008410000 */
[----:B------:R-:W-:Y:S01]  /*8fb0*/  FMUL.FTZ R26, R36, UR23 ;  /* 0x00000017241a7c20 */ /* 0x000fe20008410000 */
[----:B------:R-:W3:Y:S01]  /*8fc0*/  MUFU.TANH R10, R10 ;  /* 0x0000000a000a7308 */ /* 0x000ee20000002400 */
[----:B------:R-:W-:Y:S01]  /*8fd0*/  FMUL.FTZ R28, R37, UR23 ;  /* 0x00000017251c7c20 */ /* 0x000fe20008410000 */
[----:B------:R-:W-:Y:S01]  /*8fe0*/  UMOV UR6, UR10 ;  /* 0x0000000a00067c82 */ /* 0x000fe20008000000 */
[----:B------:R-:W-:Y:S01]  /*8ff0*/  FMUL.FTZ R36, R45, UR23 ;  /* 0x000000172d247c20 */ /* 0x000fe20008410000 */
[----:B------:R-:W-:Y:S01]  /*9000*/  HGMMA.64x64x16.F32.BF16 R88, R148, gdesc[UR4].tnspB, R88, gsb0 ;  /* 0x40e0000494587df0 */ /* 0x000fe20008001858 */
[----:B------:R-:W-:Y:S01]  /*9010*/  UIADD3 UR6, UR10, 0x80, URZ ;  /* 0x000000800a067890 */ /* 0x000fe2000fffe03f */
[----:B------:R-:W-:Y:S01]  /*9020*/  FMUL.FTZ R45, R55, UR23 ;  /* 0x00000017372d7c20 */ /* 0x000fe20008410000 */
[----:B------:R-:W-:Y:S01]  /*9030*/  UMOV UR7, 0x40000040 ;  /* 0x4000004000077882 */ /* 0x000fe20000000000 */
[----:B------:R-:W4:Y:S01]  /*9040*/  MUFU.TANH R12, R12 ;  /* 0x0000000c000c7308 */ /* 0x000f220000002400 */
        /* <DEDUP_REMOVED lines=10> */
[----:B-1----:R-:W-:Y:S01]  /*90f0*/  FMUL.FTZ R11, R27, UR23 ;  /* 0x000000171b0b7c20 */ /* 0x002fe20008410000 */
[----:B------:R-:W-:Y:S01]  /*9100*/  FMUL.FTZ R47, R57, UR23 ;  /* 0x00000017392f7c20 */ /* 0x000fe20008410000 */
[----:B------:R-:W-:Y:S01]  /*9110*/  FMUL.FTZ R27, R38, UR23 ;  /* 0x00000017261b7c20 */ /* 0x000fe20008410000 */
[----:B------:R-:W-:Y:S01]  /*9120*/  FMUL.FTZ R38, R48, UR23 ;  /* 0x0000001730267c20 */ /* 0x000fe20008410000 */
[----:B------:R-:W-:Y:S01]  /*9130*/  FMUL.FTZ R40, R49, UR23 ;  /* 0x0000001731287c20 */ /* 0x000fe20008410000 */
[----:B------:R-:W0:Y:S01]  /*9140*/  MUFU.TANH R20, R20 ;  /* 0x0000001400147308 */ /* 0x000e220000002400 */
[----:B----4-:R-:W-:Y:S01]  /*9150*/  FMNMX.FTZ R55, R12, R53, !PT ;  /* 0x000000350c377209 */ /* 0x010fe20007810000 */
        /* <DEDUP_REMOVED lines=40> */
[----:B------:R-:W-:-:S06]  /*93e0*/  UMOV UR25, UR36 ;  /* 0x0000002400197c82 */ /* 0x000fcc0008000000 */
[----:B------:R-:W0:Y:S01]  /*93f0*/  MUFU.TANH R34, R34 ;  /* 0x0000002200227308 */ /* 0x000e220000002400 */
[----:B-1----:R-:W-:-:S07]  /*9400*/  FMNMX.FTZ R4, R30, R57, !PT ;  /* 0x000000391e047209 */ /* 0x002fce0007810000 */
[----:B------:R-:W1:Y:S01]  /*9410*/  MUFU.TANH R36, R36 ;  /* 0x0000002400247308 */ /* 0x000e620000002400 */
[----:B--2---:R-:W-:Y:S01]  /*9420*/  FMNMX.FTZ R57, R31, R4, !PT ;  /* 0x000000041f397209 */ /* 0x004fe20007810000 */
[----:B------:R-:W-:Y:S02]  /*9430*/  WARPGROUP.DEPBAR.LE gsb0, 0x0 ;  /* 0x00008000000079c5 */ /* 0x000fe40000010000 */
[----:B------:R-:W-:-:S04]  /*9440*/  WARPGROUP.ARRIVE ;  /* 0x00000000000079c5 */ /* 0x000fc80000000000 */
[----:B------:R-:W2:Y:S01]  /*9450*/  MUFU.TANH R38, R38 ;  /* 0x0000002600267308 */ /* 0x000ea20000002400 */
[----:B0-----:R-:W-:Y:S01]  /*9460*/  FMNMX.FTZ R59, R34, R57, !PT ;  /* 0x00000039223b7209 */ /* 0x001fe20007810000 */
[----:B------:R-:W-:Y:S01]  /*9470*/  HGMMA.64x64x16.F32.BF16 R88, R144, gdesc[UR4].tnspB, R88, gsb0 ;  /* 0x40e0000490587df0 */ /* 0x000fe20008001858 */
[----:B------:R-:W-:Y:S01]  /*9480*/  UIADD3 UR6, UR10, 0x100, URZ ;  /* 0x000001000a067890 */ /* 0x000fe2000fffe03f */
[----:B------:R-:W-:Y:S01]  /*9490*/  FMUL.FTZ R57, R72, UR23 ;  /* 0x0000001748397c20 */ /* 0x000fe20008410000 */
[----:B------:R-:W-:-:S03]  /*94a0*/  UMOV UR7, 0x40000040 ;  /* 0x4000004000077882 */ /* 0x000fc60000000000 */
        /* <DEDUP_REMOVED lines=9> */
[----:B------:R-:W-:-:S05]  /*9540*/  FMUL.FTZ R76, R83, UR23 ;  /* 0x00000017534c7c20 */ /* 0x000fca0008410000 */
        /* <DEDUP_REMOVED lines=8> */
[----:B------:R-:W-:Y:S02]  /*95d0*/  FMUL.FTZ R61, R80, UR23 ;  /* 0x00000017503d7c20 */ /* 0x000fe40008410000 */
[----:B------:R-:W2:Y:S04]  /*95e0*/  S2R R80, SR_TID.X ;  /* 0x0000000000507919 */ /* 0x000ea80000002100 */
[----:B------:R-:W3:Y:S01]  /*95f0*/  MUFU.TANH R54, R54 ;  /* 0x0000003600367308 */ /* 0x000ee20000002400 */
[----:B0-----:R-:W-:Y:S01]  /*9600*/  FMNMX.FTZ R4, R51, R4, !PT ;  /* 0x0000000433047209 */ /* 0x001fe20007810000 */
[----:B------:R-:W-:-:S02]  /*9610*/  WARPGROUP.DEPBAR.LE gsb0, 0x0 ;  /* 0x00008000000079c5 */ /* 0x000fc40000010000 */
[----:B------:R-:W-:-:S04]  /*9620*/  WARPGROUP.ARRIVE ;  /* 0x00000000000079c5 */ /* 0x000fc80000000000 */
[----:B------:R-:W0:Y:S01]  /*9630*/  MUFU.TANH R55, R55 ;  /* 0x0000003700377308 */ /* 0x000e220000002400 */
[----:B-1----:R-:W-:Y:S01]  /*9640*/  FMNMX.FTZ R65, R53, R4, !PT ;  /* 0x0000000435417209 */ /* 0x002fe20007810000 */
[----:B------:R-:W-:Y:S01]  /*9650*/  HGMMA.64x64x16.F32.BF16 R88, R140, gdesc[UR4].tnspB, R88, gsb0 ;  /* 0x40e000048c587df0 */ /* 0x000fe20008001858 */
[----:B------:R-:W-:Y:S02]  /*9660*/  UIADD3 UR6, UR10, 0x180, URZ ;  /* 0x000001800a067890 */ /* 0x000fe4000fffe03f */
[----:B---3--:R-:W-:Y:S01]  /*9670*/  FMNMX.FTZ R4, R54, R65, !PT ;  /* 0x0000004136047209 */ /* 0x008fe20007810000 */
[----:B------:R-:W-:Y:S02]  /*9680*/  UMOV UR7, 0x40000040 ;  /* 0x4000004000077882 */ /* 0x000fe40000000000 */
[----:B------:R-:W1:Y:S08]  /*9690*/  MUFU.TANH R56, R56 ;  /* 0x0000003800387308 */ /* 0x000e700000002400 */
[----:B------:R-:W3:Y:S01]  /*96a0*/  MUFU.TANH R57, R57 ;  /* 0x0000003900397308 */ /* 0x000ee20000002400 */
[----:B0-----:R-:W-:-:S02]  /*96b0*/  FMNMX.FTZ R65, R55, R4, !PT ;  /* 0x0000000437417209 */ /* 0x001fc40007810000 */
[----:B--2---:R-:W-:-:S05]  /*96c0*/  ISETP.GE.U32.AND P2, PT, R80, 0x180, PT ;  /* 0x000001805000780c */ /* 0x004fca0003f46070 */
[----:B------:R-:W0:Y:S01]  /*96d0*/  MUFU.TANH R58, R58 ;  /* 0x0000003a003a7308 */ /* 0x000e220000002400 */
[----:B-1----:R-:W-:Y:S01]  /*96e0*/  FMNMX.FTZ R4, R56, R65, !PT ;  /* 0x0000004138047209 */ /* 0x002fe20007810000 */
[----:B------:R-:W-:-:S06]  /*96f0*/  FMUL.FTZ R65, R85, UR23 ;  /* 0x0000001755417c20 */ /* 0x000fcc0008410000 */
[----:B------:R-:W1:Y:S01]  /*9700*/  MUFU.TANH R59, R59 ;  /* 0x0000003b003b7308 */ /* 0x000e620000002400 */
[----:B---3--:R-:W-:-:S07]  /*9710*/  FMNMX.FTZ R69, R57, R4, !PT ;  /* 0x0000000439457209 */ /* 0x008fce0007810000 */
        /* <DEDUP_REMOVED lines=12> */
[----:B------:R-:W-:Y:S02]  /*97e0*/  WARPGROUP.DEPBAR.LE gsb0, 0x0 ;  /* 0x00008000000079c5 */ /* 0x000fe40000010000 */
[----:B------:R-:W-:Y:S01]  /*97f0*/  WARPGROUP.ARRIVE ;  /* 0x00000000000079c5 */ /* 0x000fe20000000000 */
[----:B------:R-:W-:Y:S01]  /*9800*/  FMUL.FTZ R69, R71, UR23 ;  /* 0x0000001747457c20 */ /* 0x000fe20008410000 */
[----:B------:R-:W-:Y:S01]  /*9810*/  FMUL.FTZ R71, R75, UR23 ;  /* 0x000000174b477c20 */ /* 0x000fe20008410000 */
[----:B------:R-:W-:Y:S01]  /*9820*/  FMUL.FTZ R75, R82, UR23 ;  /* 0x00000017524b7c20 */ /* 0x000fe20008410000 */
[----:B------:R-:W2:Y:S01]  /*9830*/  MUFU.TANH R11, R11 ;  /* 0x0000000b000b7308 */ /* 0x000ea20000002400 */
[----:B0-----:R-:W-:Y:S01]  /*9840*/  FMNMX.FTZ R4, R65, R4, !PT ;  /* 0x0000000441047209 */ /* 0x001fe20007810000 */
[----:B------:R-:W-:Y:S01]  /*9850*/  HGMMA.64x64x16.F32.BF16 R88, R136, gdesc[UR4].tnspB, R88, gsb0 ;  /* 0x40e0000488587df0 */ /* 0x000fe20008001858 */
[----:B------:R-:W-:Y:S01]  /*9860*/  UIADD3 UR6, UR10, 0x200, URZ ;  /* 0x000002000a067890 */ /* 0x000fe2000fffe03f */
[----:B------:R-:W-:-:S02]  /*9870*/  UMOV UR7, 0x40000040 ;  /* 0x4000004000077882 */ /* 0x000fc40000000000 */
[----:B------:R-:W0:Y:S02]  /*9880*/  SHFL.BFLY PT, R77, R4, 0x2, 0x1f ;  /* 0x0c401f00044d7f89 */ /* 0x000e2400000e0000 */
[----:B------:R-:W3:Y:S08]  /*9890*/  MUFU.TANH R13, R13 ;  /* 0x0000000d000d7308 */ /* 0x000ef00000002400 */
[----:B------:R-:W4:Y:S08]  /*98a0*/  MUFU.TANH R15, R15 ;  /* 0x0000000f000f7308 */ /* 0x000f300000002400 */
[----:B------:R-:W5:Y:S01]  /*98b0*/  MUFU.TANH R24, R24 ;  /* 0x0000001800187308 */ /* 0x000f620000002400 */
[----:B0-----:R-:W-:Y:S01]  /*98c0*/  FMNMX.FTZ R72, R4, R77, !PT ;  /* 0x0000004d04487209 */ /* 0x001fe20007810000 */
[----:B------:R-:W-:-:S06]  /*98d0*/  FMUL.FTZ R77, R86, UR23 ;  /* 0x00000017564d7c20 */ /* 0x000fcc0008410000 */
[----:B------:R-:W0:Y:S01]  /*98e0*/  MUFU.TANH R25, R25 ;  /* 0x0000001900197308 */ /* 0x000e220000002400 */
[----:B------:R-:W1:Y:S07]  /*98f0*/  SHFL.BFLY PT, R79, R72, 0x1, 0x1f ;  /* 0x0c201f00484f7f89 */ /* 0x000e6e00000e0000 */
[----:B------:R-:W0:Y:S08]  /*9900*/  MUFU.TANH R27, R27 ;  /* 0x0000001b001b7308 */ /* 0x000e300000002400 */
[----:B------:R-:W0:Y:S08]  /*9910*/  MUFU.TANH R29, R29 ;  /* 0x0000001d001d7308 */ /* 0x000e300000002400 */
[----:B------:R-:W0:Y:S01]  /*9920*/  MUFU.TANH R32, R32 ;  /* 0x0000002000207308 */ /* 0x000e220000002400 */
[----:B-1----:R-:W-:-:S05]  /*9930*/  FMNMX.FTZ R4, R72, R79, !PT ;  /* 0x0000004f48047209 */ /* 0x002fca0007810000 */
[C---:B------:R-:W-:Y:S02]  /*9940*/  FADD.FTZ R7, -R4.reuse, R7 ;  /* 0x0000000704077221 */ /* 0x040fe40000010100 */
[----:B------:R-:W1:Y:S02]  /*9950*/  MUFU.TANH R33, R33 ;  /* 0x0000002100217308 */ /* 0x000e640000002400 */
[----:B------:R-:W-:Y:S01]  /*9960*/  FMUL.FTZ R72, R7, UR22 ;  /* 0x0000001607487c20 */ /* 0x000fe20008410000 */
[----:B------:R-:W-:-:S04]  /*9970*/  FMUL.FTZ R7, R4, UR22 ;  /* 0x0000001604077c20 */ /* 0x000fc80008410000 */
[--C-:B------:R-:W-:Y:S01]  /*9980*/  FFMA.FTZ R79, R6, UR22, -R7.reuse ;  /* 0x00000016064f7c23 */ /* 0x100fe20008010807 */
[----:B------:R-:W-:Y:S01]  /*9990*/  FMNMX.FTZ R6, R8, R5, !PT ;  /* 0x0000000508067209 */ /* 0x000fe20007810000 */
[----:B------:R-:W1:Y:S01]  /*99a0*/  MUFU.TANH R35, R35 ;  /* 0x0000002300237308 */ /* 0x000e620000002400 */
[--C-:B------:R-:W-:Y:S01]  /*99b0*/  FFMA.FTZ R142, R34, UR22, -R7.reuse ;  /* 0x00000016228e7c23 */ /* 0x100fe20008010807 */
[--C-:B------:R-:W-:Y:S01]  /*99c0*/  FFMA.FTZ R148, R10, UR22, -R7.reuse ;  /* 0x000000160a947c23 */ /* 0x100fe20008010807 */
[----:B--2---:R-:W-:Y:S01]  /*99d0*/  FMNMX.FTZ R6, R11, R6, !PT ;  /* 0x000000060b067209 */ /* 0x004fe20007810000 */
[--C-:B------:R-:W-:Y:S01]  /*99e0*/  FFMA.FTZ R150, R12, UR22, -R7.reuse ;  /* 0x000000160c967c23 */ /* 0x100fe20008010807 */
[----:B------:R-:W-:Y:S02]  /*99f0*/  WARPGROUP.DEPBAR.LE gsb0, 0x0 ;  /* 0x00008000000079c5 */ /* 0x000fe40000010000 */
[----:B------:R-:W-:Y:S01]  /*9a00*/  WARPGROUP.ARRIVE ;  /* 0x00000000000079c5 */ /* 0x000fe20000000000 */
[----:B---3--:R-:W-:Y:S01]  /*9a10*/  FMNMX.FTZ R6, R13, R6, !PT ;  /* 0x000000060d067209 */ /* 0x008fe20007810000 */
[----:B------:R-:W2:Y:S01]  /*9a20*/  MUFU.TANH R37, R37 ;  /* 0x0000002500257308 */ /* 0x000ea20000002400 */
[--C-:B------:R-:W-:Y:S01]  /*9a30*/  FFMA.FTZ R81, R14, UR22, -R7.reuse ;  /* 0x000000160e517c23 */ /* 0x100fe20008010807 */
[--C-:B------:R-:W-:Y:S01]  /*9a40*/  FFMA.FTZ R144, R20, UR22, -R7.reuse ;  /* 0x0000001614907c23 */ /* 0x100fe20008010807 */
[----:B----4-:R-:W-:Y:S01]  /*9a50*/  FMNMX.FTZ R83, R15, R6, !PT ;  /* 0x000000060f537209 */ /* 0x010fe20007810000 */
[----:B------:R-:W-:Y:S01]  /*9a60*/  HGMMA.64x64x16.F32.BF16 R88, R132, gdesc[UR4].tnspB, R88, gsb0 ;  /* 0x40e0000484587df0 */ /* 0x000fe20008001858 */
[----:B------:R-:W-:Y:S01]  /*9a70*/  UIADD3 UR6, UR10, 0x280, URZ ;  /* 0x000002800a067890 */ /* 0x000fe2000fffe03f */
[--C-:B------:R-:W-:Y:S01]  /*9a80*/  FFMA.FTZ R146, R26, UR22, -R7.reuse ;  /* 0x000000161a927c23 */ /* 0x100fe20008010807 */
[----:B------:R-:W-:Y:S01]  /*9a90*/  UMOV UR7, 0x40000040 ;  /* 0x4000004000077882 */ /* 0x000fe20000000000 */
[----:B-----5:R-:W-:Y:S01]  /*9aa0*/  FMNMX.FTZ R6, R24, R83, !PT ;  /* 0x0000005318067209 */ /* 0x020fe20007810000 */
[----:B------:R-:W3:Y:S01]  /*9ab0*/  MUFU.TANH R39, R39 ;  /* 0x0000002700277308 */ /* 0x000ee20000002400 */
[--C-:B------:R-:W-:Y:S01]  /*9ac0*/  FFMA.FTZ R83, R28, UR22, -R7.reuse ;  /* 0x000000161c537c23 */ /* 0x100fe20008010807 */
[--C-:B------:R-:W-:Y:S01]  /*9ad0*/  FFMA.FTZ R10, R53, UR22, -R7.reuse ;  /* 0x00000016350a7c23 */ /* 0x100fe20008010807 */
[----:B0-----:R-:W-:Y:S01]  /*9ae0*/  FMNMX.FTZ R6, R25, R6, !PT ;  /* 0x0000000619067209 */ /* 0x001fe20007810000 */
[--C-:B------:R-:W-:Y:S01]  /*9af0*/  FFMA.FTZ R12, R55, UR22, -R7.reuse ;  /* 0x00000016370c7c23 */ /* 0x100fe20008010807 */
[--C-:B------:R-:W-:Y:S01]  /*9b00*/  FFMA.FTZ R14, R57, UR22, -R7.reuse ;  /* 0x00000016390e7c23 */ /* 0x100fe20008010807 */
[--C-:B------:R-:W-:Y:S01]  /*9b10*/  FFMA.FTZ R20, R59, UR22, -R7.reuse ;  /* 0x000000163b147c23 */ /* 0x100fe20008010807 */
[----:B------:R-:W-:Y:S01]  /*9b20*/  FMNMX.FTZ R6, R27, R6, !PT ;  /* 0x000000061b067209 */ /* 0x000fe20007810000 */
[----:B------:R-:W0:Y:S01]  /*9b30*/  MUFU.TANH R41, R41 ;  /* 0x0000002900297308 */ /* 0x000e220000002400 */
[--C-:B------:R-:W-:Y:S01]  /*9b40*/  FFMA.FTZ R21, R21, UR22, -R7.reuse ;  /* 0x0000001615157c23 */ /* 0x100fe20008010807 */
[--C-:B------:R-:W-:Y:S01]  /*9b50*/  FFMA.FTZ R140, R30, UR22, -R7.reuse ;  /* 0x000000161e8c7c23 */ /* 0x100fe20008010807 */
[----:B------:R-:W-:Y:S01]  /*9b60*/  FMNMX.FTZ R85, R29, R6, !PT ;  /* 0x000000061d557209 */ /* 0x000fe20007810000 */
[--C-:B------:R-:W-:Y:S01]  /*9b70*/  FFMA.FTZ R36, R36, UR22, -R7.reuse ;  /* 0x0000001624247c23 */ /* 0x100fe20008010807 */
[--C-:B------:R-:W-:Y:S01]  /*9b80*/  FFMA.FTZ R136, R38, UR22, -R7.reuse ;  /* 0x0000001626887c23 */ /* 0x100fe20008010807 */
[--C-:B------:R-:W-:Y:S01]  /*9b90*/  FFMA.FTZ R40, R40, UR22, -R7.reuse ;  /* 0x0000001628287c23 */ /* 0x100fe20008010807 */
[----:B------:R-:W-:Y:S01]  /*9ba0*/  FMNMX.FTZ R6, R32, R85, !PT ;  /* 0x0000005520067209 */ /* 0x000fe20007810000 */
[----:B------:R-:W4:Y:S01]  /*9bb0*/  MUFU.TANH R44, R44 ;  /* 0x0000002c002c7308 */ /* 0x000f220000002400 */
[--C-:B------:R-:W-:Y:S01]  /*9bc0*/  FFMA.FTZ R85, R31, UR22, -R7.reuse ;  /* 0x000000161f557c23 */ /* 0x100fe20008010807 */
[--C-:B------:R-:W-:Y:S01]  /*9bd0*/  FFMA.FTZ R138, R42, UR22, -R7.reuse ;  /* 0x000000162a8a7c23 */ /* 0x100fe20008010807 */
[----:B-1----:R-:W-:Y:S01]  /*9be0*/  FMNMX.FTZ R6, R33, R6, !PT ;  /* 0x0000000621067209 */ /* 0x002fe20007810000 */
[--C-:B------:R-:W-:Y:S01]  /*9bf0*/  FFMA.FTZ R53, R56, UR22, -R7.reuse ;  /* 0x0000001638357c23 */ /* 0x100fe20008010807 */
[--C-:B------:R-:W-:Y:S01]  /*9c00*/  FFMA.FTZ R55, R58, UR22, -R7.reuse ;  /* 0x000000163a377c23 */ /* 0x100fe20008010807 */
[--C-:B------:R-:W-:Y:S01]  /*9c10*/  FFMA.FTZ R57, R60, UR22, -R7.reuse ;  /* 0x000000163c397c23 */ /* 0x100fe20008010807 */
[----:B------:R-:W-:Y:S01]  /*9c20*/  FMNMX.FTZ R6, R35, R6, !PT ;  /* 0x0000000623067209 */ /* 0x000fe20007810000 */
[----:B------:R-:W1:Y:S01]  /*9c30*/  MUFU.TANH R45, R45 ;  /* 0x0000002d002d7308 */ /* 0x000e620000002400 */
[--C-:B------:R-:W-:Y:S01]  /*9c40*/  FFMA.FTZ R26, R61, UR22, -R7.reuse ;  /* 0x000000163d1a7c23 */ /* 0x100fe20008010807 */
[--C-:B------:R-:W-:Y:S01]  /*9c50*/  FFMA.FTZ R59, R62, UR22, -R7.reuse ;  /* 0x000000163e3b7c23 */ /* 0x100fe20008010807 */
[----:B--2---:R-:W-:Y:S01]  /*9c60*/  FMNMX.FTZ R6, R37, R6, !PT ;  /* 0x0000000625067209 */ /* 0x004fe20007810000 */
[--C-:B------:R-:W-:Y:S01]  /*9c70*/  FFMA.FTZ R28, R64, UR22, -R7.reuse ;  /* 0x00000016401c7c23 */ /* 0x100fe20008010807 */
[----:B------:R-:W-:-:S02]  /*9c80*/  FFMA.FTZ R65, R65, UR22, -R7 ;  /* 0x0000001641417c23 */ /* 0x000fc40008010807 */
[----:B---3--:R-:W-:Y:S01]  /*9c90*/  FMNMX.FTZ R6, R39, R6, !PT ;  /* 0x0000000627067209 */ /* 0x008fe20007810000 */
[----:B------:R-:W2:Y:S03]  /*9ca0*/  MUFU.TANH R48, R48 ;  /* 0x0000003000307308 */ /* 0x000ea60000002400 */
[----:B0-----:R-:W-:-:S04]  /*9cb0*/  FMNMX.FTZ R31, R41, R6, !PT ;  /* 0x00000006291f7209 */ /* 0x001fc80007810000 */
[----:B----4-:R-:W-:Y:S01]  /*9cc0*/  FMNMX.FTZ R6, R44, R31, !PT ;  /* 0x0000001f2c067209 */ /* 0x010fe20007810000 */
[----:B------:R-:W0:Y:S03]  /*9cd0*/  MUFU.TANH R49, R49 ;  /* 0x0000003100317308 */ /* 0x000e260000002400 */
[----:B-1----:R-:W-:-:S05]  /*9ce0*/  FMNMX.FTZ R87, R45, R6, !PT ;  /* 0x000000062d577209 */ /* 0x002fca0007810000 */
[----:B------:R-:W1:Y:S01]  /*9cf0*/  MUFU.TANH R52, R52 ;  /* 0x0000003400347308 */ /* 0x000e620000002400 */
[----:B--2---:R-:W-:-:S07]  /*9d00*/  FMNMX.FTZ R6, R48, R87, !PT ;  /* 0x0000005730067209 */ /* 0x004fce0007810000 */
[----:B------:R-:W2:Y:S01]  /*9d10*/  MUFU.TANH R63, R63 ;  /* 0x0000003f003f7308 */ /* 0x000ea20000002400 */
[----:B0-----:R-:W-:-:S07]  /*9d20*/  FMNMX.FTZ R87, R49, R6, !PT ;  /* 0x0000000631577209 */ /* 0x001fce0007810000 */
[----:B------:R-:W0:Y:S01]  /*9d30*/  MUFU.TANH R66, R66 ;  /* 0x0000004200427308 */ /* 0x000e220000002400 */
[----:B-1----:R-:W-:-:S07]  /*9d40*/  FMNMX.FTZ R6, R52, R87, !PT ;  /* 0x0000005734067209 */ /* 0x002fce0007810000 */
[----:B------:R-:W1:Y:S01]  /*9d50*/  MUFU.TANH R67, R67 ;  /* 0x0000004300437308 */ /* 0x000e620000002400 */
[----:B------:R-:W-:Y:S02]  /*9d60*/  WARPGROUP.DEPBAR.LE gsb0, 0x0 ;  /* 0x00008000000079c5 */ /* 0x000fe40000010000 */
[----:B------:R-:W-:Y:S01]  /*9d70*/  WARPGROUP.ARRIVE ;  /* 0x00000000000079c5 */ /* 0x000fe20000000000 */
[----:B--2---:R-:W-:Y:S01]  /*9d80*/  FMNMX.FTZ R137, R63, R6, !PT ;  /* 0x000000063f897209 */ /* 0x004fe20007810000 */
[--C-:B------:R-:W-:Y:S01]  /*9d90*/  FFMA.FTZ R133, R43, UR22, -R7.reuse ;  /* 0x000000162b857c23 */ /* 0x100fe20008010807 */
[--C-:B------:R-:W-:Y:S01]  /*9da0*/  FFMA.FTZ R132, R46, UR22, -R7.reuse ;  /* 0x000000162e847c23 */ /* 0x100fe20008010807 */
[----:B------:R-:W-:Y:S01]  /*9db0*/  FFMA.FTZ R134, R50, UR22, -R7 ;  /* 0x0000001632867c23 */ /* 0x000fe20008010807 */
[----:B------:R-:W2:Y:S01]  /*9dc0*/  MUFU.TANH R68, R68 ;  /* 0x0000004400447308 */ /* 0x000ea20000002400 */
[----:B------:R-:W-:Y:S01]  /*9dd0*/  HGMMA.64x64x16.F32.BF16 R88, R128, gdesc[UR4].tnspB, R88, gsb0 ;  /* 0x40e0000480587df0 */ /* 0x000fe20008001858 */
[----:B------:R-:W-:Y:S01]  /*9de0*/  UIADD3 UR6, UR10, 0x300, URZ ;  /* 0x000003000a067890 */ /* 0x000fe2000fffe03f */
[----:B0-----:R-:W-:Y:S01]  /*9df0*/  FMNMX.FTZ R6, R66, R137, !PT ;  /* 0x0000008942067209 */ /* 0x001fe20007810000 */
[----:B------:R-:W-:-:S04]  /*9e00*/  UMOV UR7, 0x40000040 ;  /* 0x4000004000077882 */ /* 0x000fc80000000000 */
        /* <DEDUP_REMOVED lines=8> */
[----:B------:R-:W-:-:S06]  /*9e90*/  FFMA.FTZ R43, R47, UR22, -R7 ;  /* 0x000000162f2b7c23 */ /* 0x000fcc0008010807 */
        /* <DEDUP_REMOVED lines=10> */
[--C-:B------:R-:W-:Y:S01]  /*9f40*/  FFMA.FTZ R47, R51, UR22, -R7.reuse ;  /* 0x00000016332f7c23 */ /* 0x100fe20008010807 */
[----:B------:R-:W-:Y:S02]  /*9f50*/  WARPGROUP.DEPBAR.LE gsb0, 0x0 ;  /* 0x00008000000079c5 */ /* 0x000fe40000010000 */
[----:B------:R-:W-:Y:S01]  /*9f60*/  WARPGROUP.ARRIVE ;  /* 0x00000000000079c5 */ /* 0x000fe20000000000 */
[----:B-1----:R-:W-:Y:S02]  /*9f70*/  FMNMX.FTZ R51, R77, R6, !PT ;  /* 0x000000064d337209 */ /* 0x002fe40007810000 */
[----:B------:R-:W-:Y:S03]  /*9f80*/  MUFU.EX2 R72, R72 ;  /* 0x0000004800487308 */ /* 0x000fe60000000800 */
[----:B------:R-:W-:Y:S01]  /*9f90*/  HGMMA.64x64x16.F32.BF16 R88, R124, gdesc[UR4].tnspB, R88, gsb0 ;  /* 0x40e000047c587df0 */ /* 0x000fe20008001858 */
[----:B------:R-:W-:Y:S01]  /*9fa0*/  UIADD3 UR6, UR10, 0x380, URZ ;  /* 0x000003800a067890 */ /* 0x000fe2000fffe03f */
[----:B--2---:R-:W-:Y:S01]  /*9fb0*/  FMNMX.FTZ R6, R78, R51, !PT ;  /* 0x000000334e067209 */ /* 0x004fe20007810000 */
[----:B------:R-:W-:Y:S01]  /*9fc0*/  UMOV UR7, 0x40000040 ;  /* 0x4000004000077882 */ /* 0x000fe20000000000 */
[----:B------:R-:W-:Y:S01]  /*9fd0*/  FFMA.FTZ R51, R54, UR22, -R7 ;  /* 0x0000001636337c23 */ /* 0x000fe20008010807 */
[----:B------:R-:W0:Y:S02]  /*9fe0*/  MUFU.EX2 R79, R79 ;  /* 0x0000004f004f7308 */ /* 0x000e240000000800 */
[----:B------:R-:W1:Y:S06]  /*9ff0*/  SHFL.BFLY PT, R135, R6, 0x2, 0x1f ;  /* 0x0c401f0006877f89 */ /* 0x000e6c00000e0000 */
[----:B------:R-:W2:Y:S08]  /*a000*/  MUFU.EX2 R148, R148 ;  /* 0x0000009400947308 */ /* 0x000eb00000000800 */
[----:B------:R-:W-:Y:S01]  /*a010*/  MUFU.EX2 R150, R150 ;  /* 0x0000009600967308 */ /* 0x000fe20000000800 */
[----:B0-----:R-:W-:-:S07]  /*a020*/  FFMA.FTZ R3, R72, R3, R79 ;  /* 0x0000000348037223 */ /* 0x001fce000001004f */
[----:B------:R-:W-:Y:S01]  /*a030*/  MUFU.EX2 R81, R81 ;  /* 0x0000005100517308 */ /* 0x000fe20000000800 */
[----:B--2---:R-:W-:Y:S01]  /*a040*/  FADD.FTZ R3, R148, R3 ;  /* 0x0000000394037221 */ /* 0x004fe20000010000 */
[----:B-1----:R-:W-:Y:S02]  /*a050*/  FMNMX.FTZ R135, R6, R135, !PT ;  /* 0x0000008706877209 */ /* 0x002fe40007810000 */
[----:B------:R-:W-:-:S03]  /*a060*/  F2FP.BF16.F32.PACK_AB R148, R148, R79 ;  /* 0x0000004f9494723e */ /* 0x000fc600000010ff */
[----:B------:R-:W0:Y:S01]  /*a070*/  SHFL.BFLY PT, R6, R135, 0x1, 0x1f ;  /* 0x0c201f0087067f89 */ /* 0x000e2200000e0000 */
[----:B------:R-:W-:Y:S08]  /*a080*/  MUFU.EX2 R144, R144 ;  /* 0x0000009000907308 */ /* 0x000ff00000000800 */
[----:B------:R-:W-:Y:S08]  /*a090*/  MUFU.EX2 R21, R21 ;  /* 0x0000001500157308 */ /* 0x000ff00000000800 */
[----:B------:R1:W-:Y:S01]  /*a0a0*/  MUFU.EX2 R31, R36 ;  /* 0x00000024001f7308 */ /* 0x0003e20000000800 */
[----:B0-----:R-:W-:-:S07]  /*a0b0*/  FMNMX.FTZ R6, R135, R6, !PT ;  /* 0x0000000687067209 */ /* 0x001fce0007810000 */
[----:B------:R-:W-:Y:S01]  /*a0c0*/  MUFU.EX2 R146, R146 ;  /* 0x0000009200927308 */ /* 0x000fe20000000800 */
[C---:B------:R-:W-:Y:S01]  /*a0d0*/  FMUL.FTZ R34, R6.reuse, UR22 ;  /* 0x0000001606227c20 */ /* 0x040fe20008410000 */
[----:B------:R-:W-:-:S03]  /*a0e0*/  FADD.FTZ R7, -R6, R5 ;  /* 0x0000000506077221 */ /* 0x000fc60000010100 */
[--C-:B------:R-:W-:Y:S01]  /*a0f0*/  FFMA.FTZ R149, R11, UR22, -R34.reuse ;  /* 0x000000160b957c23 */ /* 0x100fe20008010822 */
[----:B------:R-:W-:Y:S02]  /*a100*/  IMAD.U32 R11, RZ, RZ, UR37 ;  /* 0x00000025ff0b7e24 */ /* 0x000fe4000f8e00ff */
[----:B------:R-:W-:Y:S01]  /*a110*/  FMUL.FTZ R7, R7, UR22 ;  /* 0x0000001607077c20 */ /* 0x000fe20008410000 */
[--C-:B------:R-:W-:Y:S01]  /*a120*/  FFMA.FTZ R8, R8, UR22, -R34.reuse ;  /* 0x0000001608087c23 */ /* 0x100fe20008010822 */
[--C-:B------:R-:W-:Y:S01]  /*a130*/  FFMA.FTZ R151, R13, UR22, -R34.reuse ;  /* 0x000000160d977c23 */ /* 0x100fe20008010822 */
[----:B------:R-:W-:Y:S01]  /*a140*/  VIADD R13, R23, 0x9 ;  /* 0x00000009170d7836 */ /* 0x000fe20000000000 */
[----:B------:R-:W-:Y:S01]  /*a150*/  @!P1 LEA R11, R11, UR45, 0x3 ;  /* 0x0000002d0b0b9c11 */ /* 0x000fe2000f8e18ff */
[----:B------:R-:W-:Y:S01]  /*a160*/  MUFU.EX2 R149, R149 ;  /* 0x0000009500957308 */ /* 0x000fe20000000800 */
[----:B------:R-:W-:Y:S01]  /*a170*/  FFMA.FTZ R30, R15, UR22, -R34 ;  /* 0x000000160f1e7c23 */ /* 0x000fe20008010822 */
[----:B------:R-:W-:-:S02]  /*a180*/  WARPGROUP.DEPBAR.LE gsb0, 0x0 ;  /* 0x00008000000079c5 */ /* 0x000fc40000010000 */
[----:B------:R-:W-:Y:S01]  /*a190*/  WARPGROUP.ARRIVE ;  /* 0x00000000000079c5 */ /* 0x000fe20000000000 */
[----:B------:R-:W-:Y:S01]  /*a1a0*/  @!P1 VIADD R11, R11, 0x16840 ;  /* 0x000168400b0b9836 */ /* 0x000fe20000000000 */
[----:B------:R-:W-:Y:S01]  /*a1b0*/  SEL R15, R13, 0x9, !P2 ;  /* 0x000000090d0f7807 */ /* 0x000fe20005000000 */
[--C-:B------:R-:W-:Y:S01]  /*a1c0*/  FFMA.FTZ R145, R24, UR22, -R34.reuse ;  /* 0x0000001618917c23 */ /* 0x100fe20008010822 */
[----:B------:R-:W-:Y:S01]  /*a1d0*/  MUFU.EX2 R7, R7 ;  /* 0x0000000700077308 */ /* 0x000fe20000000800 */
[--C-:B------:R-:W-:Y:S01]  /*a1e0*/  FFMA.FTZ R24, R25, UR22, -R34.reuse ;  /* 0x0000001619187c23 */ /* 0x100fe20008010822 */
[----:B------:R-:W-:Y:S01]  /*a1f0*/  HGMMA.64x64x16.F32.BF16 R88, R120, gdesc[UR4].tnspB, R88, gsb0 ;  /* 0x40e0000478587df0 */ /* 0x000fe20008001858 */
[----:B------:R-:W-:Y:S01]  /*a200*/  @!P1 PRMT R13, RZ, 0x654, R11 ;  /* 0x00000654ff0d9816 */ /* 0x000fe2000000000b */
[--C-:B------:R-:W-:Y:S01]  /*a210*/  FFMA.FTZ R147, R27, UR22, -R34.reuse ;  /* 0x000000161b937c23 */ /* 0x100fe20008010822 */
[--C-:B------:R-:W-:Y:S01]  /*a220*/  FFMA.FTZ R48, R48, UR22, -R34.reuse ;  /* 0x0000001630307c23 */ /* 0x100fe20008010822 */
[--C-:B-1----:R-:W-:Y:S01]  /*a230*/  FFMA.FTZ R36, R29, UR22, -R34.reuse ;  /* 0x000000161d247c23 */ /* 0x102fe20008010822 */
        /* <DEDUP_REMOVED lines=16> */
[----:B------:R-:W-:Y:S01]  /*a340*/  FFMA.FTZ R74, R74, UR22, -R34 ;  /* 0x000000164a4a7c23 */ /* 0x000fe20008010822 */
[----:B------:R-:W2:Y:S01]  /*a350*/  MUFU.EX2 R30, R30 ;  /* 0x0000001e001e7308 */ /* 0x000ea20000000800 */
[----:B0-----:R-:W-:Y:S01]  /*a360*/  FFMA.FTZ R2, R7, R2, R8 ;  /* 0x0000000207027223 */ /* 0x001fe20000010008 */
[--C-:B------:R-:W-:Y:S01]  /*a370*/  FFMA.FTZ R75, R75, UR22, -R34.reuse ;  /* 0x000000164b4b7c23 */ /* 0x100fe20008010822 */
[--C-:B------:R-:W-:Y:S01]  /*a380*/  FFMA.FTZ R76, R76, UR22, -R34.reuse ;  /* 0x000000164c4c7c23 */ /* 0x100fe20008010822 */
[----:B------:R-:W-:Y:S01]  /*a390*/  FFMA.FTZ R77, R77, UR22, -R34 ;  /* 0x000000164d4d7c23 */ /* 0x000fe20008010822 */
[----:B------:R-:W-:Y:S01]  /*a3a0*/  FADD.FTZ R46, R149, R2 ;  /* 0x00000002952e7221 */ /* 0x000fe20000010000 */
[----:B------:R-:W-:Y:S01]  /*a3b0*/  FFMA.FTZ R2, R63, UR22, -R34 ;  /* 0x000000163f027c23 */ /* 0x000fe20008010822 */
[----:B------:R-:W-:Y:S01]  /*a3c0*/  F2FP.BF16.F32.PACK_AB R149, R149, R8 ;  /* 0x000000089595723e */ /* 0x000fe200000010ff */
[----:B------:R-:W0:Y:S01]  /*a3d0*/  MUFU.EX2 R145, R145 ;  /* 0x0000009100917308 */ /* 0x000e220000000800 */
[C---:B------:R-:W-:Y:S01]  /*a3e0*/  ISETP.GT.AND P2, PT, R0.reuse, R9, PT ;  /* 0x000000090000720c */ /* 0x040fe20003f44270 */
[----:B------:R-:W-:-:S06]  /*a3f0*/  VIADD R0, R0, 0xffffffff ;  /* 0xffffffff00007836 */ /* 0x000fcc0000000000 */
[----:B------:R-:W3:Y:S08]  /*a400*/  MUFU.EX2 R24, R24 ;  /* 0x0000001800187308 */ /* 0x000ef00000000800 */
[----:B------:R4:W-:Y:S08]  /*a410*/  MUFU.EX2 R11, R48 ;  /* 0x00000030000b7308 */ /* 0x0009f00000000800 */
[----:B------:R-:W5:Y:S01]  /*a420*/  MUFU.EX2 R147, R147 ;  /* 0x0000009300937308 */ /* 0x000f620000000800 */
[----:B----4-:R-:W-:Y:S01]  /*a430*/  FADD.FTZ R48, R150, R3 ;  /* 0x0000000396307221 */ /* 0x010fe20000010000 */
[----:B-1----:R-:W-:Y:S01]  /*a440*/  FADD.FTZ R3, R151, R46 ;  /* 0x0000002e97037221 */ /* 0x002fe20000010000 */
[----:B--2---:R-:W-:-:S02]  /*a450*/  F2FP.BF16.F32.PACK_AB R151, R30, R151 ;  /* 0x000000971e97723e */ /* 0x004fc400000010ff */
[----:B------:R-:W-:Y:S01]  /*a460*/  F2FP.BF16.F32.PACK_AB R150, R81, R150 ;  /* 0x000000965196723e */ /* 0x000fe200000010ff */
[----:B------:R-:W-:Y:S02]  /*a470*/  FADD.FTZ R46, R30, R3 ;  /* 0x000000031e2e7221 */ /* 0x000fe40000010000 */
[----:B------:R-:W-:Y:S02]  /*a480*/  MUFU.EX2 R83, R83 ;  /* 0x0000005300537308 */ /* 0x000fe40000000800 */
[----:B0-----:R-:W-:Y:S01]  /*a490*/  FADD.FTZ R3, R145, R46 ;  /* 0x0000002e91037221 */ /* 0x001fe20000010000 */
[----:B------:R-:W-:Y:S01]  /*a4a0*/  FFMA.FTZ R46, R67, UR22, -R34 ;  /* 0x00000016432e7c23 */ /* 0x000fe20008010822 */
[C---:B---3--:R-:W-:Y:S02]  /*a4b0*/  F2FP.BF16.F32.PACK_AB R145, R24.reuse, R145 ;  /* 0x000000911891723e */ /* 0x048fe400000010ff */
[----:B------:R-:W-:Y:S02]  /*a4c0*/  FADD.FTZ R50, R24, R3 ;  /* 0x0000000318327221 */ /* 0x000fe40000010000 */
[----:B------:R-:W0:Y:S02]  /*a4d0*/  MUFU.EX2 R36, R36 ;  /* 0x0000002400247308 */ /* 0x000e240000000800 */
[----:B-----5:R-:W-:Y:S01]  /*a4e0*/  FADD.FTZ R3, R147, R50 ;  /* 0x0000003293037221 */ /* 0x020fe20000010000 */
[----:B------:R-:W-:-:S02]  /*a4f0*/  WARPGROUP.DEPBAR.LE gsb0, 0x0 ;  /* 0x00008000000079c5 */ /* 0x000fc40000010000 */
[----:B------:R1:W-:Y:S06]  /*a500*/  BAR.ARV R15, 0x100 ;  /* 0x0004000f0000751d */ /* 0x0003ec0000002000 */
[----:B------:R2:W-:Y:S01]  /*a510*/  @!P1 SYNCS.ARRIVE.TRANS64.RED.A1T0 RZ, [R13+URZ], RZ ;  /* 0x000000ff0dff99a7 */ /* 0x0005e2000810043f */
[----:B------:R-:W-:Y:S01]  /*a520*/  MUFU.EX2 R140, R140 ;  /* 0x0000008c008c7308 */ /* 0x000fe20000000800 */
[----:B0-----:R-:W-:Y:S01]  /*a530*/  FADD.FTZ R50, R36, R3 ;  /* 0x0000000324327221 */ /* 0x001fe20000010000 */
[-C--:B------:R-:W-:Y:S01]  /*a540*/  FMUL.FTZ R90, R90, R7.reuse ;  /* 0x000000075a5a7220 */ /* 0x080fe20000410000 */
[-C--:B------:R-:W-:Y:S01]  /*a550*/  FMUL.FTZ R91, R91, R7.reuse ;  /* 0x000000075b5b7220 */ /* 0x080fe20000410000 */
[-C--:B------:R-:W-:Y:S01]  /*a560*/  FMUL.FTZ R94, R94, R7.reuse ;  /* 0x000000075e5e7220 */ /* 0x080fe20000410000 */
[-C--:B------:R-:W-:Y:S01]  /*a570*/  FMUL.FTZ R95, R95, R7.reuse ;  /* 0x000000075f5f7220 */ /* 0x080fe20000410000 */
[-C--:B------:R-:W-:Y:S01]  /*a580*/  FMUL.FTZ R98, R98, R7.reuse ;  /* 0x0000000762627220 */ /* 0x080fe20000410000 */
[----:B--2---:R-:W-:Y:S01]  /*a590*/  IMAD.U32 R13, RZ, RZ, UR24 ;  /* 0x00000018ff0d7e24 */ /* 0x004fe2000f8e00ff */
[----:B------:R-:W0:Y:S01]  /*a5a0*/  MUFU.EX2 R141, R141 ;  /* 0x0000008d008d7308 */ /* 0x000e220000000800 */
[----:B------:R-:W-:Y:S01]  /*a5b0*/  UMOV UR24, UR37 ;  /* 0x0000002500187c82 */ /* 0x000fe20008000000 */
[-C--:B------:R-:W-:Y:S01]  /*a5c0*/  FMUL.FTZ R99, R99, R7.reuse ;  /* 0x0000000763637220 */ /* 0x080fe20000410000 */
[-C--:B------:R-:W-:Y:S01]  /*a5d0*/  FMUL.FTZ R102, R102, R7.reuse ;  /* 0x0000000766667220 */ /* 0x080fe20000410000 */
[----:B------:R-:W-:Y:S01]  /*a5e0*/  @!P1 LEA R13, R13, UR45, 0x3 ;  /* 0x0000002d0d0d9c11 */ /* 0x000fe2000f8e18ff */
[-C--:B------:R-:W-:Y:S01]  /*a5f0*/  FMUL.FTZ R103, R103, R7.reuse ;  /* 0x0000000767677220 */ /* 0x080fe20000410000 */
[-C--:B------:R-:W-:Y:S01]  /*a600*/  FMUL.FTZ R106, R106, R7.reuse ;  /* 0x000000076a6a7220 */ /* 0x080fe20000410000 */
[----:B------:R-:W-:Y:S01]  /*a610*/  FMUL.FTZ R107, R107, R7 ;  /* 0x000000076b6b7220 */ /* 0x000fe20000410000 */
[----:B------:R-:W-:Y:S01]  /*a620*/  MUFU.EX2 R85, R85 ;  /* 0x0000005500557308 */ /* 0x000fe20000000800 */
[----:B------:R-:W-:-:S02]  /*a630*/  @!P1 VIADD R13, R13, 0x16860 ;  /* 0x000168600d0d9836 */ /* 0x000fc40000000000 */
[-C--:B------:R-:W-:Y:S01]  /*a640*/  FMUL.FTZ R110, R110, R7.reuse ;  /* 0x000000076e6e7220 */ /* 0x080fe20000410000 */
[-C--:B------:R-:W-:Y:S01]  /*a650*/  FMUL.FTZ R111, R111, R7.reuse ;  /* 0x000000076f6f7220 */ /* 0x080fe20000410000 */
[-C--:B------:R-:W-:Y:S01]  /*a660*/  FMUL.FTZ R114, R114, R7.reuse ;  /* 0x0000000772727220 */ /* 0x080fe20000410000 */
[-C--:B------:R-:W-:Y:S01]  /*a670*/  FMUL.FTZ R115, R115, R7.reuse ;  /* 0x0000000773737220 */ /* 0x080fe20000410000 */
[----:B-1----:R-:W-:Y:S01]  /*a680*/  @!P1 PRMT R15, RZ, 0x654, R13 ;  /* 0x00000654ff0f9816 */ /* 0x002fe2000000000d */
[----:B------:R-:W-:Y:S01]  /*a690*/  FADD.FTZ R13, R81, R48 ;  /* 0x00000030510d7221 */ /* 0x000fe20000010000 */
[----:B------:R-:W1:Y:S01]  /*a6a0*/  MUFU.EX2 R32, R32 ;  /* 0x0000002000207308 */ /* 0x000e620000000800 */
[----:B0-----:R-:W-:Y:S01]  /*a6b0*/  FADD.FTZ R3, R141, R50 ;  /* 0x000000328d037221 */ /* 0x001fe20000010000 */
[----:B------:R0:W-:Y:S01]  /*a6c0*/  @!P1 SYNCS.ARRIVE.TRANS64.RED.A1T0 RZ, [R15+URZ], RZ ;  /* 0x000000ff0fff99a7 */ /* 0x0001e2000810043f */
[----:B------:R-:W-:Y:S01]  /*a6d0*/  FADD.FTZ R48, R144, R13 ;  /* 0x0000000d90307221 */ /* 0x000fe20000010000 */
[-C--:B------:R-:W-:Y:S01]  /*a6e0*/  FMUL.FTZ R118, R118, R7.reuse ;  /* 0x0000000776767220 */ /* 0x080fe20000410000 */
[----:B------:R-:W-:Y:S01]  /*a6f0*/  FMUL.FTZ R119, R119, R7 ;  /* 0x0000000777777220 */ /* 0x000fe20000410000 */
[C---:B------:R-:W-:Y:S01]  /*a700*/  F2FP.BF16.F32.PACK_AB R144, R21.reuse, R144 ;  /* 0x000000901590723e */ /* 0x040fe200000010ff */
[----:B------:R-:W-:Y:S01]  /*a710*/  FADD.FTZ R13, R21, R48 ;  /* 0x00000030150d7221 */ /* 0x000fe20000010000 */
[----:B------:R-:W2:Y:S01]  /*a720*/  MUFU.EX2 R142, R142 ;  /* 0x0000008e008e7308 */ /* 0x000ea20000000800 */
[----:B------:R-:W-:Y:S01]  /*a730*/  FFMA.FTZ R48, R69, UR22, -R34 ;  /* 0x0000001645307c23 */ /* 0x000fe20008010822 */
[----:B------:R-:W-:Y:S01]  /*a740*/  F2FP.BF16.F32.PACK_AB R147, R36, R147 ;  /* 0x000000932493723e */ /* 0x000fe200000010ff */
[----:B------:R-:W-:Y:S01]  /*a750*/  FADD.FTZ R52, R146, R13 ;  /* 0x0000000d92347221 */ /* 0x000fe20000010000 */
[----:B------:R-:W-:Y:S01]  /*a760*/  F2FP.BF16.F32.PACK_AB R146, R83, R146 ;  /* 0x000000925392723e */ /* 0x000fe200000010ff */
[-C--:B------:R-:W-:Y:S01]  /*a770*/  FMUL.FTZ R88, R88, R72.reuse ;  /* 0x0000004858587220 */ /* 0x080fe20000410000 */
[----:B------:R-:W-:Y:S01]  /*a780*/  FMUL.FTZ R89, R89, R72 ;  /* 0x0000004859597220 */ /* 0x000fe20000410000 */
[----:B------:R-:W-:Y:S01]  /*a790*/  FADD.FTZ R13, R83, R52 ;  /* 0x00000034530d7221 */ /* 0x000fe20000010000 */
[----:B------:R-:W3:Y:S01]  /*a7a0*/  MUFU.EX2 R143, R143 ;  /* 0x0000008f008f7308 */ /* 0x000ee20000000800 */
[C---:B-1----:R-:W-:Y:S01]  /*a7b0*/  FADD.FTZ R50, R32.reuse, R3 ;  /* 0x0000000320327221 */ /* 0x042fe20000010000 */
[----:B------:R-:W-:Y:S01]  /*a7c0*/  F2FP.BF16.F32.PACK_AB R141, R32, R141 ;  /* 0x0000008d208d723e */ /* 0x000fe200000010ff */
[----:B------:R-:W-:Y:S01]  /*a7d0*/  FADD.FTZ R52, R140, R13 ;  /* 0x0000000d8c347221 */ /* 0x000fe20000010000 */
[----:B------:R-:W-:Y:S01]  /*a7e0*/  F2FP.BF16.F32.PACK_AB R140, R85, R140 ;  /* 0x0000008c558c723e */ /* 0x000fe200000010ff */
[-C--:B------:R-:W-:Y:S01]  /*a7f0*/  FMUL.FTZ R92, R92, R72.reuse ;  /* 0x000000485c5c7220 */ /* 0x080fe20000410000 */
[-C--:B------:R-:W-:Y:S01]  /*a800*/  FMUL.FTZ R93, R93, R72.reuse ;  /* 0x000000485d5d7220 */ /* 0x080fe20000410000 */
[----:B------:R-:W-:Y:S01]  /*a810*/  FADD.FTZ R13, R85, R52 ;  /* 0x00000034550d7221 */ /* 0x000fe20000010000 */
[----:B------:R-:W1:Y:S01]  /*a820*/  MUFU.EX2 R38, R38 ;  /* 0x0000002600267308 */ /* 0x000e620000000800 */
[-C--:B------:R-:W-:Y:S01]  /*a830*/  FMUL.FTZ R96, R96, R72.reuse ;  /* 0x0000004860607220 */ /* 0x080fe20000410000 */
[----:B------:R-:W-:Y:S01]  /*a840*/  FMUL.FTZ R97, R97, R72 ;  /* 0x0000004861617220 */ /* 0x000fe20000410000 */
[----:B--2---:R-:W-:Y:S01]  /*a850*/  FADD.FTZ R52, R142, R13 ;  /* 0x0000000d8e347221 */ /* 0x004fe20000010000 */
[----:B------:R-:W-:Y:S01]  /*a860*/  F2FP.BF16.F32.PACK_AB R142, R31, R142 ;  /* 0x0000008e1f8e723e */ /* 0x000fe200000010ff */
[-C--:B------:R-:W-:Y:S01]  /*a870*/  FMUL.FTZ R100, R100, R72.reuse ;  /* 0x0000004864647220 */ /* 0x080fe20000410000 */
[-C--:B------:R-:W-:Y:S01]  /*a880*/  FMUL.FTZ R101, R101, R72.reuse ;  /* 0x0000004865657220 */ /* 0x080fe20000410000 */
[----:B------:R-:W-:Y:S01]  /*a890*/  FADD.FTZ R13, R31, R52 ;  /* 0x000000341f0d7221 */ /* 0x000fe20000010000 */
[----:B------:R2:W-:Y:S01]  /*a8a0*/  MUFU.EX2 R87, R40 ;  /* 0x0000002800577308 */ /* 0x0005e20000000800 */
[----:B---3--:R-:W-:Y:S01]  /*a8b0*/  FADD.FTZ R3, R143, R50 ;  /* 0x000000328f037221 */ /* 0x008fe20000010000 */
[-C--:B------:R-:W-:Y:S01]  /*a8c0*/  FMUL.FTZ R104, R104, R72.reuse ;  /* 0x0000004868687220 */ /* 0x080fe20000410000 */
[-C--:B------:R-:W-:Y:S01]  /*a8d0*/  FMUL.FTZ R105, R105, R72.reuse ;  /* 0x0000004869697220 */ /* 0x080fe20000410000 */
[-C--:B------:R-:W-:Y:S01]  /*a8e0*/  FMUL.FTZ R108, R108, R72.reuse ;  /* 0x000000486c6c7220 */ /* 0x080fe20000410000 */
[-C--:B------:R-:W-:Y:S01]  /*a8f0*/  FMUL.FTZ R109, R109, R72.reuse ;  /* 0x000000486d6d7220 */ /* 0x080fe20000410000 */
[-C--:B------:R-:W-:Y:S01]  /*a900*/  FMUL.FTZ R112, R112, R72.reuse ;  /* 0x0000004870707220 */ /* 0x080fe20000410000 */
[-C--:B------:R-:W-:Y:S01]  /*a910*/  FMUL.FTZ R113, R113, R72.reuse ;  /* 0x0000004871717220 */ /* 0x080fe20000410000 */
[----:B------:R-:W3:Y:S01]  /*a920*/  MUFU.EX2 R136, R136 ;  /* 0x0000008800887308 */ /* 0x000ee20000000800 */
[--C-:B--2---:R-:W-:Y:S01]  /*a930*/  FFMA.FTZ R40, R41, UR22, -R34.reuse ;  /* 0x0000001629287c23 */ /* 0x104fe20008010822 */
[----:B-1----:R-:W-:Y:S01]  /*a940*/  FADD.FTZ R50, R38, R3 ;  /* 0x0000000326327221 */ /* 0x002fe20000010000 */
[----:B------:R-:W-:Y:S01]  /*a950*/  FFMA.FTZ R34, R78, UR22, -R34 ;  /* 0x000000164e227c23 */ /* 0x000fe20008010822 */
[----:B------:R-:W-:Y:S01]  /*a960*/  F2FP.BF16.F32.PACK_AB R143, R38, R143 ;  /* 0x0000008f268f723e */ /* 0x000fe200000010ff */
[-C--:B------:R-:W-:Y:S01]  /*a970*/  FMUL.FTZ R116, R116, R72.reuse ;  /* 0x0000004874747220 */ /* 0x080fe20000410000 */
[----:B------:R-:W-:Y:S01]  /*a980*/  FMUL.FTZ R117, R117, R72 ;  /* 0x0000004875757220 */ /* 0x000fe20000410000 */
[----:B------:R-:W-:Y:S01]  /*a990*/  IMAD.MOV.U32 R7, RZ, RZ, R4 ;  /* 0x000000ffff077224 */ /* 0x000fe200078e0004 */
[----:B------:R-:W1:Y:S08]  /*a9a0*/  MUFU.EX2 R137, R137 ;  /* 0x0000008900897308 */ /* 0x000e700000000800 */
[----:B------:R-:W2:Y:S01]  /*a9b0*/  MUFU.EX2 R40, R40 ;  /* 0x0000002800287308 */ /* 0x000ea20000000800 */
[----:B---3--:R-:W-:Y:S01]  /*a9c0*/  FADD.FTZ R52, R136, R13 ;  /* 0x0000000d88347221 */ /* 0x008fe20000010000 */
[----:B------:R-:W-:-:S03]  /*a9d0*/  F2FP.BF16.F32.PACK_AB R136, R87, R136 ;  /* 0x000000885788723e */ /* 0x000fc600000010ff */
[----:B------:R-:W-:-:S03]  /*a9e0*/  FADD.FTZ R13, R87, R52 ;  /* 0x00000034570d7221 */ /* 0x000fc60000010000 */
[----:B------:R-:W3:Y:S01]  /*a9f0*/  MUFU.EX2 R138, R138 ;  /* 0x0000008a008a7308 */ /* 0x000ee20000000800 */
[----:B-1----:R-:W-:-:S07]  /*aa00*/  FADD.FTZ R3, R137, R50 ;  /* 0x0000003289037221 */ /* 0x002fce0000010000 */
        /* <DEDUP_REMOVED lines=9> */
[----:B------:R-:W-:-:S06]  /*aaa0*/  F2FP.BF16.F32.PACK_AB R138, R133, R138 ;  /* 0x0000008a858a723e */ /* 0x000fcc00000010ff */
[----:B------:R-:W2:Y:S01]  /*aab0*/  MUFU.EX2 R43, R43 ;  /* 0x0000002b002b7308 */ /* 0x000ea20000000800 */
[C---:B---3--:R-:W-:Y:S01]  /*aac0*/  FADD.FTZ R30, R42.reuse, R3 ;  /* 0x000000032a1e7221 */ /* 0x048fe20000010000 */
        /* <DEDUP_REMOVED lines=18> */
[C---:B-1----:R-:W-:Y:S01]  /*abf0*/  FADD.FTZ R24, R2.reuse, R3 ;  /* 0x0000000302187221 */ /* 0x042fe20000010000 */
[----:B------:R-:W-:-:S06]  /*ac00*/  F2FP.BF16.F32.PACK_AB R135, R2, R135 ;  /* 0x000000870287723e */ /* 0x000fcc00000010ff */
        /* <DEDUP_REMOVED lines=53> */
[----:B--2---:R-:W-:Y:S01]  /*af60*/  FADD.FTZ R2, R77, R2 ;  /* 0x000000024d027221 */ /* 0x004fe20000010000 */
[C---:B---3--:R-:W-:Y:S01]  /*af70*/  FADD.FTZ R3, R5.reuse, R8 ;  /* 0x0000000805037221 */ /* 0x048fe20000010000 */
[----:B------:R-:W-:Y:S01]  /*af80*/  F2FP.BF16.F32.PACK_AB R122, R5, R28 ;  /* 0x0000001c057a723e */ /* 0x000fe200000010ff */
[----:B------:R-:W-:Y:S02]  /*af90*/  IMAD.MOV.U32 R5, RZ, RZ, R6 ;  /* 0x000000ffff057224 */ /* 0x000fe400078e0006 */
[C---:B-1----:R-:W-:Y:S01]  /*afa0*/  FADD.FTZ R2, R34.reuse, R2 ;  /* 0x0000000222027221 */ /* 0x042fe20000010000 */
[----:B------:R-:W-:Y:S01]  /*afb0*/  F2FP.BF16.F32.PACK_AB R123, R34, R77 ;  /* 0x0000004d227b723e */ /* 0x000fe200000010ff */
[----:B0-----:R-:W-:Y:S06]  /*afc0*/  @P2 BRA `(.L_x_838) ;  /* 0xffffffd800e82947 */ /* 0x001fec000383ffff */
.L_x_829:
[----:B------:R-:W-:-:S13]  /*afd0*/  ISETP.GE.AND P2, PT, R0, UR43, PT ;  /* 0x0000002b00007c0c */ /* 0x000fda000bf46270 */
[----:B------:R-:W-:Y:S05]  /*afe0*/  @!P2 BRA `(.L_x_839) ;  /* 0x000000340064a947 */ /* 0x000fea0003800000 */
[----:B------:R-:W-:Y:S01]  /*aff0*/  IMAD.MOV.U32 R7, RZ, RZ, R6 ;  /* 0x000000ffff077224 */ /* 0x000fe200078e0006 */
[----:B------:R-:W-:Y:S01]  /*b000*/  UMOV UR28, UR36 ;  /* 0x00000024001c7c82 */ /* 0x000fe20008000000 */
[----:B------:R-:W-:Y:S01]  /*b010*/  IMAD.MOV.U32 R5, RZ, RZ, R4 ;  /* 0x000000ffff057224 */ /* 0x000fe200078e0004 */
[----:B------:R-:W-:Y:S01]  /*b020*/  UMOV UR27, UR37 ;  /* 0x00000025001b7c82 */ /* 0x000fe20008000000 */
[----:B------:R-:W-:Y:S01]  /*b030*/  ULDC UR23, c[0x0][0x9e4] ;  /* 0x0002790000177ab9 */ /* 0x000fe20000000800 */
[----:B------:R-:W-:Y:S01]  /*b040*/  ULDC UR25, c[0x0][0x288] ;  /* 0x0000a20000197ab9 */ /* 0x000fe20000000800 */
[----:B------:R-:W-:Y:S01]  /*b050*/  ULDC UR26, c[0x0][0x9d8] ;  /* 0x00027600001a7ab9 */ /* 0x000fe20000000800 */
[----:B------:R-:W-:Y:S01]  /*b060*/  ULDC UR22, c[0x0][0x988] ;  /* 0x0002620000167ab9 */ /* 0x000fe20000000800 */
[----:B------:R-:W-:-:S05]  /*b070*/  ULDC UR24, c[0x0][0x9e0] ;  /* 0x0002780000187ab9 */ /* 0x000fca0000000800 */
.L_x_856:
        /* <DEDUP_REMOVED lines=9> */
.L_x_841:
[----:B------:R-:W-:Y:S01]  /*b110*/  ULEA UR6, UR37, UR45, 0x3 ;  /* 0x0000002d25067291 */ /* 0x000fe2000f8e183f */
[----:B------:R-:W-:-:S05]  /*b120*/  IMAD.U32 R4, RZ, RZ, UR36 ;  /* 0x00000024ff047e24 */ /* 0x000fca000f8e00ff */
[----:B------:R-:W-:-:S04]  /*b130*/  SHF.L.U32 R4, R4, 0x1f, RZ ;  /* 0x0000001f04047819 */ /* 0x000fc800000006ff */
[----:B------:R0:W1:Y:S01]  /*b140*/  SYNCS.PHASECHK.TRANS64.TRYWAIT P3, [UR6+0x16830], R4 ;  /* 0x01683004ff0075a7 */ /* 0x0000620008060146 */
[----:B------:R-:W-:Y:S05]  /*b150*/  @!P0 BRA `(.L_x_842) ;  /* 0x0000000000048947 */ /* 0x000fea0003800000 */
[----:B------:R-:W-:Y:S01]  /*b160*/  BPT.TRAP 0x1 ;  /* 0x000000040000795c */ /* 0x000fe20000300000 */
.L_x_842:
[----:B-1----:R-:W-:Y:S05]  /*b170*/  @P3 BRA `(.L_x_840) ;  /* 0x0000000000083947 */ /* 0x002fea0003800000 */
[----:B------:R-:W1:Y:S02]  /*b180*/  SYNCS.PHASECHK.TRANS64.TRYWAIT P3, [UR6+0x16830], R4 ;  /* 0x01683004ff0075a7 */ /* 0x000e640008060146 */
[----:B-1----:R-:W-:Y:S05]  /*b190*/  @!P3 BRA `(.L_x_843) ;  /* 0x0000009000d0b947 */ /* 0x002fea0003800000 */
.L_x_840:
        /* <DEDUP_REMOVED lines=25> */
.L_x_845:
[----:B------:R-:W-:Y:S01]  /*b330*/  ULEA UR6, UR27, UR45, 0x3 ;  /* 0x0000002d1b067291 */ /* 0x000fe2000f8e183f */
[----:B------:R-:W-:-:S05]  /*b340*/  IMAD.U32 R4, RZ, RZ, UR28 ;  /* 0x0000001cff047e24 */ /* 0x000fca000f8e00ff */
[----:B------:R-:W-:-:S04]  /*b350*/  SHF.L.U32 R4, R4, 0x1f, RZ ;  /* 0x0000001f04047819 */ /* 0x000fc800000006ff */
[----:B------:R0:W1:Y:S01]  /*b360*/  SYNCS.PHASECHK.TRANS64.TRYWAIT P2, [UR6+0x16850], R4 ;  /* 0x01685004ff0075a7 */ /* 0x0000620008040146 */
[----:B------:R-:W-:Y:S05]  /*b370*/  @!P0 BRA `(.L_x_846) ;  /* 0x0000000000048947 */ /* 0x000fea0003800000 */
[----:B------:R-:W-:Y:S01]  /*b380*/  BPT.TRAP 0x1 ;  /* 0x000000040000795c */ /* 0x000fe20000300000 */
.L_x_846:
[----:B-1----:R-:W-:Y:S05]  /*b390*/  @P2 BRA `(.L_x_844) ;  /* 0x0000000000082947 */ /* 0x002fea0003800000 */
[----:B------:R-:W1:Y:S02]  /*b3a0*/  SYNCS.PHASECHK.TRANS64.TRYWAIT P2, [UR6+0x16850], R4 ;  /* 0x01685004ff0075a7 */ /* 0x000e640008040146 */
[----:B-1----:R-:W-:Y:S05]  /*b3b0*/  @!P2 BRA `(.L_x_847) ;  /* 0x000000900060a947 */ /* 0x002fea0003800000 */
.L_x_844:
[----:B------:R-:W-:Y:S01]  /*b3c0*/  UIADD3 UR6, UR45, 0x400, URZ ;  /* 0x000004002d067890 */ /* 0x000fe2000fffe03f */
[----:B------:R-:W-:Y:S01]  /*b3d0*/  WARPGROUP.ARRIVE ;  /* 0x00000000000079c5 */ /* 0x000fe20000000000 */
[----:B------:R-:W-:Y:S01]  /*b3e0*/  UMOV UR7, 0x40000040 ;  /* 0x4000004000077882 */ /* 0x000fe20000000000 */
[----:B------:R-:W-:Y:S01]  /*b3f0*/  FMUL.FTZ R15, R33, UR26 ;  /* 0x0000001a210f7c20 */ /* 0x000fe20008410000 */
[----:B------:R-:W-:Y:S01]  /*b400*/  USHF.R.U32.HI UR6, URZ, 0x4, UR6 ;  /* 0x000000043f067899 */ /* 0x000fe20008011606 */
[----:B------:R-:W2:Y:S01]  /*b410*/  @P5 LDC R33, c[0x0][0x44c] ;  /* 0x00011300ff215b82 */ /* 0x000ea20000000800 */
[----:B------:R-:W-:Y:S01]  /*b420*/  FMUL.FTZ R14, R32, UR26 ;  /* 0x0000001a200e7c20 */ /* 0x000fe20008410000 */
[----:B-1----:R-:W-:Y:S01]  /*b430*/  FMUL.FTZ R9, R27, UR26 ;  /* 0x0000001a1b097c20 */ /* 0x002fe20008410000 */
[----:B------:R-:W-:Y:S01]  /*b440*/  ULOP3.LUT UR6, UR6, 0x3fff, URZ, 0xc0, !UPT ;  /* 0x00003fff06067892 */ /* 0x000fe2000f8ec03f */
[----:B------:R-:W-:Y:S01]  /*b450*/  FMUL.FTZ R27, R39, UR26 ;  /* 0x0000001a271b7c20 */ /* 0x000fe20008410000 */
[----:B------:R-:W-:Y:S01]  /*b460*/  FMUL.FTZ R39, R51, UR26 ;  /* 0x0000001a33277c20 */ /* 0x000fe20008410000 */
[----:B------:R-:W-:Y:S01]  /*b470*/  FMUL.FTZ R51, R63, UR26 ;  /* 0x0000001a3f337c20 */ /* 0x000fe20008410000 */
[----:B------:R-:W-:Y:S01]  /*b480*/  ULEA UR10, UR27, UR6, 0xa ;  /* 0x000000061b0a7291 */ /* 0x000fe2000f8e503f */
[----:B------:R-:W1:Y:S01]  /*b490*/  @P5 LDC R32, c[0x0][0x450] ;  /* 0x00011400ff205b82 */ /* 0x000e620000000800 */
[----:B------:R-:W-:Y:S01]  /*b4a0*/  FMUL.FTZ R63, R75, UR26 ;  /* 0x0000001a4b3f7c20 */ /* 0x000fe20008410000 */
[----:B------:R-:W-:Y:S01]  /*b4b0*/  FMUL.FTZ R75, R80, UR26 ;  /* 0x0000001a504b7c20 */ /* 0x000fe20008410000 */
[----:B------:R-:W-:-:S02]  /*b4c0*/  VIADD R80, R17, UR39 ;  /* 0x0000002711507c36 */ /* 0x000fc40008000000 */
        /* <DEDUP_REMOVED lines=8> */
[----:B------:R-:W-:Y:S01]  /*b550*/  FMUL.FTZ R59, R70, UR26 ;  /* 0x0000001a463b7c20 */ /* 0x000fe20008410000 */
[----:B------:R-:W-:Y:S01]  /*b560*/  FMUL.FTZ R70, R82, UR26 ;  /* 0x0000001a52467c20 */ /* 0x000fe20008410000 */
[----:B------:R-:W-:Y:S01]  /*b570*/  FMUL.FTZ R8, R25, UR26 ;  /* 0x0000001a19087c20 */ /* 0x000fe20008410000 */
[----:B------:R-:W3:Y:S01]  /*b580*/  LDC R82, c[0x0][0x2f0] ;  /* 0x0000bc00ff527b82 */ /* 0x000ee20000000800 */
[----:B--2---:R-:W-:-:S04]  /*b590*/  @P5 IMAD.HI.U32 R33, R80, R33, RZ ;  /* 0x0000002150215227 */ /* 0x004fc800078e00ff */
[----:B------:R-:W-:Y:S01]  /*b5a0*/  FMUL.FTZ R25, R37, UR26 ;  /* 0x0000001a25197c20 */ /* 0x000fe20008410000 */
[----:B0-----:R-:W-:Y:S01]  /*b5b0*/  FMUL.FTZ R4, R24, UR26 ;  /* 0x0000001a18047c20 */ /* 0x001fe20008410000 */
[----:B------:R-:W-:Y:S01]  /*b5c0*/  FMUL.FTZ R37, R45, UR26 ;  /* 0x0000001a2d257c20 */ /* 0x000fe20008410000 */
[----:B------:R-:W-:Y:S01]  /*b5d0*/  FMUL.FTZ R20, R34, UR26 ;  /* 0x0000001a22147c20 */ /* 0x000fe20008410000 */
[----:B------:R-:W-:Y:S01]  /*b5e0*/  FMUL.FTZ R24, R36, UR26 ;  /* 0x0000001a24187c20 */ /* 0x000fe20008410000 */
[----:B------:R-:W-:Y:S01]  /*b5f0*/  FMUL.FTZ R45, R53, UR26 ;  /* 0x0000001a352d7c20 */ /* 0x000fe20008410000 */
[----:B------:R-:W-:Y:S01]  /*b600*/  FMUL.FTZ R34, R44, UR26 ;  /* 0x0000001a2c227c20 */ /* 0x000fe20008410000 */
[----:B-1----:R-:W-:Y:S01]  /*b610*/  @P5 SHF.R.U32.HI R80, RZ, R32, R33 ;  /* 0x00000020ff505219 */ /* 0x002fe20000011621 */
[----:B------:R-:W-:Y:S02]  /*b620*/  IMAD.U32 R33, RZ, RZ, UR37 ;  /* 0x00000025ff217e24 */ /* 0x000fe4000f8e00ff */
[----:B------:R-:W-:Y:S01]  /*b630*/  FMUL.FTZ R36, R47, UR26 ;  /* 0x0000001a2f247c20 */ /* 0x000fe20008410000 */
[----:B------:R-:W-:Y:S01]  /*b640*/  FMUL.FTZ R53, R66, UR26 ;  /* 0x0000001a42357c20 */ /* 0x000fe20008410000 */
[----:B------:R-:W-:-:S02]  /*b650*/  VIADD R32, R23, 0x9 ;  /* 0x0000000917207836 */ /* 0x000fc40000000000 */
[----:B------:R-:W-:Y:S01]  /*b660*/  FMUL.FTZ R44, R52, UR26 ;  /* 0x0000001a342c7c20 */ /* 0x000fe20008410000 */
[----:B------:R-:W-:Y:S01]  /*b670*/  @!P1 LEA R33, R33, UR45, 0x3 ;  /* 0x0000002d21219c11 */ /* 0x000fe2000f8e18ff */
[----:B------:R-:W-:Y:S01]  /*b680*/  FMUL.FTZ R47, R58, UR26 ;  /* 0x0000001a3a2f7c20 */ /* 0x000fe20008410000 */
[----:B------:R-:W-:Y:S01]  /*b690*/  FMUL.FTZ R66, R73, UR26 ;  /* 0x0000001a49427c20 */ /* 0x000fe20008410000 */
[----:B------:R-:W-:Y:S01]  /*b6a0*/  FMUL.FTZ R52, R60, UR26 ;  /* 0x0000001a3c347c20 */ /* 0x000fe20008410000 */
[----:B------:R-:W-:Y:S01]  /*b6b0*/  FMUL.FTZ R58, R68, UR26 ;  /* 0x0000001a443a7c20 */ /* 0x000fe20008410000 */
[----:B------:R-:W-:Y:S02]  /*b6c0*/  @!P1 VIADD R73, R33, 0x16840 ;  /* 0x0001684021499836 */ /* 0x000fe40000000000 */
        /* <DEDUP_REMOVED lines=8> */
[----:B------:R-:W-:Y:S01]  /*b750*/  FMUL.FTZ R21, R35, UR26 ;  /* 0x0000001a23157c20 */ /* 0x000fe20008410000 */
[----:B------:R-:W-:Y:S01]  /*b760*/  FMUL.FTZ R26, R38, UR26 ;  /* 0x0000001a261a7c20 */ /* 0x000fe20008410000 */
[----:B------:R-:W-:Y:S01]  /*b770*/  @!P1 PRMT R73, RZ, 0x654, R73 ;  /* 0x00000654ff499816 */ /* 0x000fe20000000049 */
        /* <DEDUP_REMOVED lines=26> */
[----:B------:R-:W-:Y:S01]  /*b920*/  IMAD R33, R16, -0x2, R33 ;  /* 0xfffffffe10217824 */ /* 0x000fe200078e0221 */
[----:B------:R-:W0:Y:S03]  /*b930*/  MUFU.TANH R4, R4 ;  /* 0x0000000400047308 */ /* 0x000e260000002400 */
[----:B---3--:R-:W-:-:S04]  /*b940*/  IMAD R33, R82, UR41, R33 ;  /* 0x0000002952217c24 */ /* 0x008fc8000f8e0221 */
[----:B------:R-:W-:Y:S01]  /*b950*/  VIADD R33, R33, -UR25 ;  /* 0x8000001921217c36 */ /* 0x000fe20008000000 */
[----:B------:R-:W1:Y:S03]  /*b960*/  MUFU.TANH R8, R8 ;  /* 0x0000000800087308 */ /* 0x000e660000002400 */
[----:B------:R-:W-:Y:S01]  /*b970*/  VIADD R81, R33, UR24 ;  /* 0x0000001821517c36 */ /* 0x000fe20008000000 */
[----:B------:R-:W-:Y:S02]  /*b980*/  WARPGROUP.DEPBAR.LE gsb0, 0x0 ;  /* 0x00008000000079c5 */ /* 0x000fe40000010000 */
[----:B------:R-:W-:-:S06]  /*b990*/  WARPGROUP.ARRIVE ;  /* 0x00000000000079c5 */ /* 0x000fcc0000000000 */
[----:B------:R-:W2:Y:S01]  /*b9a0*/  S2R R151, SR_TID.X ;  /* 0x0000000000977919 */ /* 0x000ea20000002100 */
[----:B------:R-:W3:Y:S01]  /*b9b0*/  MUFU.TANH R6, R6 ;  /* 0x0000000600067308 */ /* 0x000ee20000002400 */
[----:B------:R-:W-:Y:S01]  /*b9c0*/  VIADD R83, R33, UR21 ;  /* 0x0000001521537c36 */ /* 0x000fe20008000000 */
[----:B------:R-:W-:Y:S01]  /*b9d0*/  HGMMA.64x64x16.F32.BF16 R88, R144, gdesc[UR4].tnspB, R88, gsb0 ;  /* 0x40e0000490587df0 */ /* 0x000fe20008001858 */
[----:B------:R-:W-:Y:S01]  /*b9e0*/  UIADD3 UR6, UR10, 0x100, URZ ;  /* 0x000001000a067890 */ /* 0x000fe2000fffe03f */
[----:B------:R-:W-:-:S04]  /*b9f0*/  UMOV UR7, 0x40000040 ;  /* 0x4000004000077882 */ /* 0x000fc80000000000 */
[----:B------:R-:W4:Y:S08]  /*ba00*/  MUFU.TANH R9, R9 ;  /* 0x0000000900097308 */ /* 0x000f300000002400 */
[----:B------:R-:W0:Y:S08]  /*ba10*/  MUFU.TANH R10, R10 ;  /* 0x0000000a000a7308 */ /* 0x000e300000002400 */
[----:B------:R-:W0:Y:S01]  /*ba20*/  MUFU.TANH R11, R11 ;  /* 0x0000000b000b7308 */ /* 0x000e220000002400 */
[----:B--2---:R-:W-:-:S07]  /*ba30*/  ISETP.GE.U32.AND P2, PT, R151, 0x180, PT ;  /* 0x000001809700780c */ /* 0x004fce0003f46070 */
[----:B------:R-:W2:Y:S01]  /*ba40*/  MUFU.TANH R12, R12 ;  /* 0x0000000c000c7308 */ /* 0x000ea20000002400 */
[----:B------:R-:W-:Y:S02]  /*ba50*/  SEL R77, R32, 0x9, !P2 ;  /* 0x00000009204d7807 */ /* 0x000fe40005000000 */
[----:B------:R-:W5:Y:S05]  /*ba60*/  SHFL.IDX PT, R32, R80, RZ, 0x1c1f ;  /* 0x001c1fff50207589 */ /* 0x000f6a00000e0000 */
[----:B------:R-:W0:Y:S08]  /*ba70*/  MUFU.TANH R13, R13 ;  /* 0x0000000d000d7308 */ /* 0x000e300000002400 */
[----:B------:R-:W0:Y:S08]  /*ba80*/  MUFU.TANH R14, R14 ;  /* 0x0000000e000e7308 */ /* 0x000e300000002400 */
[----:B------:R-:W0:Y:S01]  /*ba90*/  MUFU.TANH R15, R15 ;  /* 0x0000000f000f7308 */ /* 0x000e220000002400 */
[----:B-----5:R-:W-:-:S02]  /*baa0*/  IMAD.IADD R85, R81, 0x1, R32 ;  /* 0x0000000151557824 */ /* 0x020fc400078e0220 */
[----:B------:R-:W-:-:S05]  /*bab0*/  IMAD.IADD R84, R83, 0x1, R32 ;  /* 0x0000000153547824 */ /* 0x000fca00078e0220 */
        /* <DEDUP_REMOVED lines=80> */
[----:B------:R-:W-:Y:S03]  /*bfc0*/  HGMMA.64x64x16.F32.BF16 R88, R120, gdesc[UR4].tnspB, R88, gsb0 ;  /* 0x40e0000478587df0 */ /* 0x000fe60008001858 */
[----:B------:R-:W-:Y:S02]  /*bfd0*/  WARPGROUP.DEPBAR.LE gsb0, 0x0 ;  /* 0x00008000000079c5 */ /* 0x000fe40000010000 */
[----:B------:R0:W-:Y:S06]  /*bfe0*/  BAR.ARV R77, 0x100 ;  /* 0x0004004d0000751d */ /* 0x0001ec0000002000 */
[----:B------:R5:W-:Y:S02]  /*bff0*/  @!P1 SYNCS.ARRIVE.TRANS64.RED.A1T0 RZ, [R73+URZ], RZ ;  /* 0x000000ff49ff99a7 */ /* 0x000be4000810043f */
[----:B-----5:R-:W-:-:S06]  /*c000*/  FMUL.FTZ R73, R87, UR26 ;  /* 0x0000001a57497c20 */ /* 0x020fcc0008410000 */
[----:B------:R-:W0:Y:S01]  /*c010*/  MUFU.TANH R73, R73 ;  /* 0x0000004900497308 */ /* 0x000e220000002400 */
[----:B-1234-:R-:W-:Y:S05]  /*c020*/  @!P6 BRA `(.L_x_848) ;  /* 0x00000000005ce947 */ /* 0x01efea0003800000 */
[----:B------:R-:W-:Y:S01]  /*c030*/  IMAD R32, R82, UR41, R32 ;  /* 0x0000002952207c24 */ /* 0x000fe2000f8e0220 */
[----:B------:R-:W-:Y:S03]  /*c040*/  BSSY B0, `(.L_x_849) ;  /* 0x0000011000007945 */ /* 0x000fe60003800000 */
[----:B0-----:R-:W-:-:S05]  /*c050*/  VIADD R77, R32, -UR25 ;  /* 0x80000019204d7c36 */ /* 0x001fca0008000000 */
        /* <DEDUP_REMOVED lines=10> */
.L_x_850:
[----:B------:R-:W-:-:S05]  /*c100*/  IMAD.U32 R86, RZ, RZ, UR23 ;  /* 0x00000017ff567e24 */ /* 0x000fca000f8e00ff */
[----:B------:R-:W-:-:S13]  /*c110*/  ISETP.NE.AND P2, PT, R86, 0x1, PT ;  /* 0x000000015600780c */ /* 0x000fda0003f45270 */
[----:B------:R-:W0:Y:S02]  /*c120*/  @P2 LDC.64 R32, c[0x0][0x9e8] ;  /* 0x00027a00ff202b82 */ /* 0x000e240000000a00 */
[----:B0-----:R-:W-:-:S05]  /*c130*/  @P2 IMAD.HI.U32 R32, R77, R32, RZ ;  /* 0x000000204d202227 */ /* 0x001fca00078e00ff */
[----:B------:R-:W-:-:S07]  /*c140*/  @P2 SHF.R.U32.HI R77, RZ, R33, R32 ;  /* 0x00000021ff4d2219 */ /* 0x000fce0000011620 */
.L_x_851:
[----:B------:R-:W-:Y:S05]  /*c150*/  BSYNC B0 ;  /* 0x0000000000007941 */ /* 0x000fea0003800000 */
.L_x_849:
[----:B------:R-:W-:-:S04]  /*c160*/  IMAD R77, R77, R86, -R76 ;  /* 0x000000564d4d7224 */ /* 0x000fc800078e0a4c */
[----:B------:R-:W-:-:S05]  /*c170*/  IMAD R77, R16, -0x2, R77 ;  /* 0xfffffffe104d7824 */ /* 0x000fca00078e024d */
[----:B------:R-:W-:Y:S02]  /*c180*/  VIADDMNMX R85, R77, R86, R85, PT ;  /* 0x000000564d557246 */ /* 0x000fe40003800155 */
[----:B------:R-:W-:-:S07]  /*c190*/  VIMNMX R84, R84, R77, !PT ;  /* 0x0000004d54547248 */ /* 0x000fce0007fe0100 */
.L_x_848:
[----:B------:R-:W-:-:S04]  /*c1a0*/  ISETP.GT.AND P2, PT, R0, -0x1, PT ;  /* 0xffffffff0000780c */ /* 0x000fc80003f44270 */
[C---:B------:R-:W-:Y:S02]  /*c1b0*/  ISETP.GT.AND P4, PT, R84.reuse, RZ, P2 ;  /* 0x000000ff5400720c */ /* 0x040fe40001784270 */
[----:B------:R-:W-:Y:S02]  /*c1c0*/  ISETP.GT.AND P3, PT, R84, 0x1, P2 ;  /* 0x000000015400780c */ /* 0x000fe40001764270 */
[C---:B------:R-:W-:Y:S02]  /*c1d0*/  ISETP.LT.OR P4, PT, R85.reuse, 0x1, P4 ;  /* 0x000000015500780c */ /* 0x040fe40002781670 */
[----:B------:R-:W-:Y:S02]  /*c1e0*/  ISETP.LT.OR P3, PT, R85, 0x2, P3 ;  /* 0x000000025500780c */ /* 0x000fe40001f61670 */
[----:B0-----:R-:W-:Y:S02]  /*c1f0*/  FSEL R32, R4, -INF , !P4 ;  /* 0xff80000004207808 */ /* 0x001fe40006000000 */
[----:B------:R-:W-:Y:S01]  /*c200*/  FSEL R8, R8, -INF , !P3 ;  /* 0xff80000008087808 */ /* 0x000fe20005800000 */
[----:B------:R0:W1:Y:S01]  /*c210*/  SHFL.IDX PT, R4, R80, 0x1, 0x1c1f ;  /* 0x003c1f0050047f89 */ /* 0x00006200000e0000 */
[----:B------:R-:W-:-:S02]  /*c220*/  ISETP.GT.AND P4, PT, R84, 0x8, P2 ;  /* 0x000000085400780c */ /* 0x000fc40001784270 */
[----:B------:R-:W-:Y:S02]  /*c230*/  ISETP.GT.AND P3, PT, R84, 0x9, P2 ;  /* 0x000000095400780c */ /* 0x000fe40001764270 */
[C---:B------:R-:W-:Y:S02]  /*c240*/  ISETP.LT.OR P4, PT, R85.reuse, 0x9, P4 ;  /* 0x000000095500780c */ /* 0x040fe40002781670 */
[----:B------:R-:W-:Y:S02]  /*c250*/  ISETP.LT.OR P3, PT, R85, 0xa, P3 ;  /* 0x0000000a5500780c */ /* 0x000fe40001f61670 */
[----:B------:R-:W-:Y:S02]  /*c260*/  FSEL R33, R10, -INF , !P4 ;  /* 0xff8000000a217808 */ /* 0x000fe40006000000 */
[----:B------:R-:W-:Y:S02]  /*c270*/  FSEL R77, R11, -INF , !P3 ;  /* 0xff8000000b4d7808 */ /* 0x000fe40005800000 */
        /* <DEDUP_REMOVED lines=77> */
[----:B0-----:R-:W-:Y:S01]  /*c750*/  FSEL R80, R74, -INF , !P3 ;  /* 0xff8000004a507808 */ /* 0x001fe20005800000 */
[--C-:B-1----:R-:W-:Y:S01]  /*c760*/  IMAD.IADD R74, R81, 0x1, R4.reuse ;  /* 0x00000001514a7824 */ /* 0x102fe200078e0204 */
[C---:B------:R-:W-:Y:S01]  /*c770*/  ISETP.GT.AND P4, PT, R84.reuse, 0x78, P2 ;  /* 0x000000785400780c */ /* 0x040fe20001784270 */
[----:B------:R-:W-:Y:S01]  /*c780*/  IMAD.IADD R81, R83, 0x1, R4 ;  /* 0x0000000153517824 */ /* 0x000fe200078e0204 */
[----:B------:R-:W-:-:S02]  /*c790*/  ISETP.GT.AND P3, PT, R84, 0x79, P2 ;  /* 0x000000795400780c */ /* 0x000fc40001764270 */
[C---:B------:R-:W-:Y:S02]  /*c7a0*/  ISETP.LT.OR P4, PT, R85.reuse, 0x79, P4 ;  /* 0x000000795500780c */ /* 0x040fe40002781670 */
[----:B------:R-:W-:Y:S02]  /*c7b0*/  ISETP.LT.OR P3, PT, R85, 0x7a, P3 ;  /* 0x0000007a5500780c */ /* 0x000fe40001f61670 */
[----:B------:R-:W-:Y:S02]  /*c7c0*/  FSEL R78, R78, -INF , !P4 ;  /* 0xff8000004e4e7808 */ /* 0x000fe40006000000 */
[----:B------:R-:W-:Y:S01]  /*c7d0*/  FSEL R79, R79, -INF , !P3 ;  /* 0xff8000004f4f7808 */ /* 0x000fe20005800000 */
[----:B------:R-:W-:Y:S08]  /*c7e0*/  @!P6 BRA `(.L_x_852) ;  /* 0x00000000005ce947 */ /* 0x000ff00003800000 */
[----:B------:R-:W-:Y:S01]  /*c7f0*/  IMAD R82, R82, UR41, R4 ;  /* 0x0000002952527c24 */ /* 0x000fe2000f8e0204 */
[----:B------:R-:W-:Y:S03]  /*c800*/  BSSY B0, `(.L_x_853) ;  /* 0x0000011000007945 */ /* 0x000fe60003800000 */
[----:B------:R-:W-:-:S05]  /*c810*/  VIADD R83, R82, -UR25 ;  /* 0x8000001952537c36 */ /* 0x000fca0008000000 */
        /* <DEDUP_REMOVED lines=10> */
.L_x_854:
[----:B------:R-:W-:-:S05]  /*c8c0*/  IMAD.U32 R4, RZ, RZ, UR23 ;  /* 0x00000017ff047e24 */ /* 0x000fca000f8e00ff */
[----:B------:R-:W-:-:S13]  /*c8d0*/  ISETP.NE.AND P3, PT, R4, 0x1, PT ;  /* 0x000000010400780c */ /* 0x000fda0003f65270 */
[----:B------:R-:W0:Y:S02]  /*c8e0*/  @P3 LDC.64 R10, c[0x0][0x9e8] ;  /* 0x00027a00ff0a3b82 */ /* 0x000e240000000a00 */
[----:B0-----:R-:W-:-:S05]  /*c8f0*/  @P3 IMAD.HI.U32 R10, R83, R10, RZ ;  /* 0x0000000a530a3227 */ /* 0x001fca00078e00ff */
[----:B------:R-:W-:-:S07]  /*c900*/  @P3 SHF.R.U32.HI R83, RZ, R11, R10 ;  /* 0x0000000bff533219 */ /* 0x000fce000001160a */
.L_x_855:
[----:B------:R-:W-:Y:S05]  /*c910*/  BSYNC B0 ;  /* 0x0000000000007941 */ /* 0x000fea0003800000 */
.L_x_853:
[----:B------:R-:W-:-:S04]  /*c920*/  IMAD R83, R83, R4, -R76 ;  /* 0x0000000453537224 */ /* 0x000fc800078e0a4c */
[----:B------:R-:W-:-:S05]  /*c930*/  IMAD R83, R16, -0x2, R83 ;  /* 0xfffffffe10537824 */ /* 0x000fca00078e0253 */
[----:B------:R-:W-:Y:S02]  /*c940*/  VIADDMNMX R74, R83, R4, R74, PT ;  /* 0x00000004534a7246 */ /* 0x000fe4000380014a */
[----:B------:R-:W-:-:S07]  /*c950*/  VIMNMX R81, R81, R83, !PT ;  /* 0x0000005351517248 */ /* 0x000fce0007fe0100 */
.L_x_852:
        /* <DEDUP_REMOVED lines=12> */
[----:B------:R-:W-:-:S02]  /*ca20*/  ISETP.GT.AND P3, PT, R81, 0x1, P2 ;  /* 0x000000015100780c */ /* 0x000fc40001764270 */
[----:B------:R-:W-:Y:S02]  /*ca30*/  FMNMX.FTZ R4, R24, R11, !PT ;  /* 0x0000000b18047209 */ /* 0x000fe40007810000 */
[----:B------:R-:W-:Y:S02]  /*ca40*/  FSEL R20, R20, -INF , !P4 ;  /* 0xff80000014147808 */ /* 0x000fe40006000000 */
[----:B------:R-:W-:Y:S02]  /*ca50*/  FMNMX.FTZ R11, R25, R4, !PT ;  /* 0x00000004190b7209 */ /* 0x000fe40007810000 */
[----:B------:R-:W-:Y:S02]  /*ca60*/  ISETP.GT.AND P4, PT, R81, 0x18, P2 ;  /* 0x000000185100780c */ /* 0x000fe40001784270 */
[----:B------:R-:W-:Y:S02]  /*ca70*/  FMNMX.FTZ R4, R28, R11, !PT ;  /* 0x0000000b1c047209 */ /* 0x000fe40007810000 */
[----:B------:R-:W-:-:S02]  /*ca80*/  ISETP.LT.OR P3, PT, R74, 0x2, P3 ;  /* 0x000000024a00780c */ /* 0x000fc40001f61670 */
[----:B------:R-:W-:Y:S02]  /*ca90*/  FMNMX.FTZ R11, R29, R4, !PT ;  /* 0x000000041d0b7209 */ /* 0x000fe40007810000 */
[----:B------:R-:W-:Y:S02]  /*caa0*/  ISETP.LT.OR P4, PT, R74, 0x19, P4 ;  /* 0x000000194a00780c */ /* 0x000fe40002781670 */
[----:B------:R-:W-:Y:S02]  /*cab0*/  FMNMX.FTZ R4, R34, R11, !PT ;  /* 0x0000000b22047209 */ /* 0x000fe40007810000 */
[----:B------:R-:W-:Y:S02]  /*cac0*/  FSEL R9, R9, -INF , !P3 ;  /* 0xff80000009097808 */ /* 0x000fe40005800000 */
        /* <DEDUP_REMOVED lines=42> */
[C---:B------:R-:W-:Y:S01]  /*cd70*/  ISETP.LT.OR P3, PT, R74.reuse, 0x22, P3 ;  /* 0x000000224a00780c */ /* 0x040fe20001f61670 */
[----:B------:R-:W0:Y:S01]  /*cd80*/  SHFL.BFLY PT, R11, R4, 0x2, 0x1f ;  /* 0x0c401f00040b7f89 */ /* 0x000e2200000e0000 */
[----:B------:R-:W-:-:S02]  /*cd90*/  ISETP.LT.OR P4, PT, R74, 0x39, P4 ;  /* 0x000000394a00780c */ /* 0x000fc40002781670 */
[----:B------:R-:W-:Y:S02]  /*cda0*/  FSEL R31, R31, -INF , !P3 ;  /* 0xff8000001f1f7808 */ /* 0x000fe40005800000 */
[----:B------:R-:W-:Y:S02]  /*cdb0*/  ISETP.GT.AND P3, PT, R81, 0x29, P2 ;  /* 0x000000295100780c */ /* 0x000fe40001764270 */
[----:B------:R-:W-:Y:S02]  /*cdc0*/  FSEL R41, R41, -INF , !P4 ;  /* 0xff80000029297808 */ /* 0x000fe40006000000 */
[----:B------:R-:W-:Y:S02]  /*cdd0*/  ISETP.GT.AND P4, PT, R81, 0x40, P2 ;  /* 0x000000405100780c */ /* 0x000fe40001784270 */
[C---:B------:R-:W-:Y:S02]  /*cde0*/  ISETP.LT.OR P3, PT, R74.reuse, 0x2a, P3 ;  /* 0x0000002a4a00780c */ /* 0x040fe40001f61670 */
[----:B------:R-:W-:-:S02]  /*cdf0*/  ISETP.LT.OR P4, PT, R74, 0x41, P4 ;  /* 0x000000414a00780c */ /* 0x000fc40002781670 */
[----:B------:R-:W-:Y:S02]  /*ce00*/  FSEL R36, R36, -INF , !P3 ;  /* 0xff80000024247808 */ /* 0x000fe40005800000 */
[----:B------:R-:W-:Y:S02]  /*ce10*/  ISETP.GT.AND P3, PT, R81, 0x31, P2 ;  /* 0x000000315100780c */ /* 0x000fe40001764270 */
[----:B------:R-:W-:Y:S02]  /*ce20*/  FSEL R47, R47, -INF , !P4 ;  /* 0xff8000002f2f7808 */ /* 0x000fe40006000000 */
[----:B------:R-:W-:Y:S02]  /*ce30*/  ISETP.GT.AND P4, PT, R81, 0x41, P2 ;  /* 0x000000415100780c */ /* 0x000fe40001784270 */
[----:B------:R-:W-:Y:S02]  /*ce40*/  ISETP.LT.OR P3, PT, R74, 0x32, P3 ;  /* 0x000000324a00780c */ /* 0x000fe40001f61670 */
[----:B0-----:R-:W-:-:S02]  /*ce50*/  FMNMX.FTZ R4, R4, R11, !PT ;  /* 0x0000000b04047209 */ /* 0x001fc40007810000 */
[----:B------:R-:W-:Y:S02]  /*ce60*/  ISETP.LT.OR P4, PT, R74, 0x42, P4 ;  /* 0x000000424a00780c */ /* 0x000fe40002781670 */
[----:B------:R-:W-:Y:S01]  /*ce70*/  FSEL R39, R39, -INF , !P3 ;  /* 0xff80000027277808 */ /* 0x000fe20005800000 */
[----:B------:R-:W0:Y:S01]  /*ce80*/  SHFL.BFLY PT, R11, R4, 0x1, 0x1f ;  /* 0x0c201f00040b7f89 */ /* 0x000e2200000e0000 */
[C---:B------:R-:W-:Y:S02]  /*ce90*/  ISETP.GT.AND P3, PT, R81.reuse, 0x39, P2 ;  /* 0x000000395100780c */ /* 0x040fe40001764270 */
[----:B------:R-:W-:Y:S02]  /*cea0*/  FSEL R48, R48, -INF , !P4 ;  /* 0xff80000030307808 */ /* 0x000fe40006000000 */
[----:B------:R-:W-:Y:S02]  /*ceb0*/  ISETP.GT.AND P4, PT, R81, 0x48, P2 ;  /* 0x000000485100780c */ /* 0x000fe40001784270 */
[----:B------:R-:W-:-:S02]  /*cec0*/  ISETP.LT.OR P3, PT, R74, 0x3a, P3 ;  /* 0x0000003a4a00780c */ /* 0x000fc40001f61670 */
[----:B------:R-:W-:Y:S02]  /*ced0*/  ISETP.LT.OR P4, PT, R74, 0x49, P4 ;  /* 0x000000494a00780c */ /* 0x000fe40002781670 */
[----:B------:R-:W-:Y:S02]  /*cee0*/  FSEL R43, R43, -INF , !P3 ;  /* 0xff8000002b2b7808 */ /* 0x000fe40005800000 */
[----:B------:R-:W-:Y:S02]  /*cef0*/  FSEL R49, R49, -INF , !P4 ;  /* 0xff80000031317808 */ /* 0x000fe40006000000 */
[----:B------:R-:W-:-:S04]  /*cf00*/  ISETP.GT.AND P4, PT, R81, RZ, P2 ;  /* 0x000000ff5100720c */ /* 0x000fc80001784270 */
[----:B------:R-:W-:Y:S02]  /*cf10*/  ISETP.LT.OR P4, PT, R74, 0x1, P4 ;  /* 0x000000014a00780c */ /* 0x000fe40002781670 */
[----:B0-----:R-:W-:-:S04]  /*cf20*/  FMNMX.FTZ R4, R4, R11, !PT ;  /* 0x0000000b04047209 */ /* 0x001fc80007810000 */
[C---:B------:R-:W-:Y:S01]  /*cf30*/  FSETP.NEU.FTZ.AND P3, PT, R4.reuse, -INF , PT ;  /* 0xff8000000400780b */ /* 0x040fe20003f7d000 */
[----:B------:R-:W-:-:S05]  /*cf40*/  FMUL.FTZ R11, R4, UR22 ;  /* 0x00000016040b7c20 */ /* 0x000fca0008410000 */
[----:B------:R-:W-:-:S05]  /*cf50*/  FSEL R11, R11, RZ, P3 ;  /* 0x000000ff0b0b7208 */ /* 0x000fca0001800000 */
[--C-:B------:R-:W-:Y:S01]  /*cf60*/  FFMA.FTZ R83, R8, UR22, -R11.reuse ;  /* 0x0000001608537c23 */ /* 0x100fe2000801080b */
[----:B------:R-:W-:Y:S01]  /*cf70*/  FSEL R8, R6, -INF , !P4 ;  /* 0xff80000006087808 */ /* 0x000fe20006000000 */
[--C-:B------:R-:W-:Y:S01]  /*cf80*/  FFMA.FTZ R150, R33, UR22, -R11.reuse ;  /* 0x0000001621967c23 */ /* 0x100fe2000801080b */
        /* <DEDUP_REMOVED lines=10> */
[----:B------:R-:W-:Y:S01]  /*d030*/  MUFU.EX2 R83, R83 ;  /* 0x0000005300537308 */ /* 0x000fe20000000800 */
[----:B------:R-:W-:Y:S01]  /*d040*/  FMNMX.FTZ R6, R12, R77, !PT ;  /* 0x0000004d0c067209 */ /* 0x000fe20007810000 */
[--C-:B------:R-:W-:Y:S01]  /*d050*/  FFMA.FTZ R136, R40, UR22, -R11.reuse ;  /* 0x0000001628887c23 */ /* 0x100fe2000801080b */
[----:B------:R-:W-:Y:S01]  /*d060*/  ISETP.GT.AND P4, PT, R81, 0x50, P2 ;  /* 0x000000505100780c */ /* 0x000fe20001784270 */
[--C-:B------:R-:W-:Y:S01]  /*d070*/  FFMA.FTZ R15, R15, UR22, -R11.reuse ;  /* 0x000000160f0f7c23 */ /* 0x100fe2000801080b */
[----:B------:R-:W-:Y:S01]  /*d080*/  FMNMX.FTZ R77, R13, R6, !PT ;  /* 0x000000060d4d7209 */ /* 0x000fe20007810000 */
[--C-:B------:R-:W-:Y:S01]  /*d090*/  FFMA.FTZ R25, R25, UR22, -R11.reuse ;  /* 0x0000001619197c23 */ /* 0x100fe2000801080b */
[----:B------:R-:W-:Y:S01]  /*d0a0*/  ISETP.LT.OR P4, PT, R74, 0x51, P4 ;  /* 0x000000514a00780c */ /* 0x000fe20002781670 */
[----:B------:R-:W-:Y:S01]  /*d0b0*/  MUFU.EX2 R148, R148 ;  /* 0x0000009400947308 */ /* 0x000fe20000000800 */
[----:B------:R-:W-:Y:S01]  /*d0c0*/  FMNMX.FTZ R6, R20, R77, !PT ;  /* 0x0000004d14067209 */ /* 0x000fe20007810000 */
[--C-:B------:R-:W-:Y:S01]  /*d0d0*/  FFMA.FTZ R29, R29, UR22, -R11.reuse ;  /* 0x000000161d1d7c23 */ /* 0x100fe2000801080b */
[----:B------:R-:W-:Y:S01]  /*d0e0*/  FSEL R53, R53, -INF , !P4 ;  /* 0xff80000035357808 */ /* 0x000fe20006000000 */
[--C-:B------:R-:W-:Y:S01]  /*d0f0*/  FFMA.FTZ R142, R34, UR22, -R11.reuse ;  /* 0x00000016228e7c23 */ /* 0x100fe2000801080b */
[----:B------:R-:W-:Y:S01]  /*d100*/  FMNMX.FTZ R77, R21, R6, !PT ;  /* 0x00000006154d7209 */ /* 0x000fe20007810000 */
[--C-:B------:R-:W-:Y:S01]  /*d110*/  FFMA.FTZ R37, R37, UR22, -R11.reuse ;  /* 0x0000001625257c23 */ /* 0x100fe2000801080b */
[----:B------:R-:W-:Y:S01]  /*d120*/  ISETP.GT.AND P4, PT, R81, 0x51, P2 ;  /* 0x000000515100780c */ /* 0x000fe20001784270 */
        /* <DEDUP_REMOVED lines=33> */
[----:B------:R-:W-:Y:S01]  /*d340*/  ISETP.GT.AND P4, PT, R81, 0x60, P2 ;  /* 0x000000605100780c */ /* 0x000fe20001784270 */
[--C-:B------:R-:W-:Y:S01]  /*d350*/  FFMA.FTZ R69, R69, UR22, -R11.reuse ;  /* 0x0000001645457c23 */ /* 0x100fe2000801080b */
[----:B------:R-:W-:Y:S01]  /*d360*/  FMNMX.FTZ R6, R41, R6, !PT ;  /* 0x0000000629067209 */ /* 0x000fe20007810000 */
[--C-:B------:R-:W-:Y:S01]  /*d370*/  FFMA.FTZ R120, R75, UR22, -R11.reuse ;  /* 0x000000164b787c23 */ /* 0x100fe2000801080b */
[----:B------:R-:W-:Y:S01]  /*d380*/  ISETP.LT.OR P4, PT, R74, 0x61, P4 ;  /* 0x000000614a00780c */ /* 0x000fe20002781670 */
[--C-:B------:R-:W-:Y:S01]  /*d390*/  FFMA.FTZ R75, R80, UR22, -R11.reuse ;  /* 0x00000016504b7c23 */ /* 0x100fe2000801080b */
[----:B------:R-:W-:Y:S01]  /*d3a0*/  FMNMX.FTZ R6, R43, R6, !PT ;  /* 0x000000062b067209 */ /* 0x000fe20007810000 */
[----:B------:R-:W-:Y:S01]  /*d3b0*/  MUFU.EX2 R25, R25 ;  /* 0x0000001900197308 */ /* 0x000fe20000000800 */
[----:B------:R-:W-:Y:S01]  /*d3c0*/  FSEL R62, R62, -INF , !P4 ;  /* 0xff8000003e3e7808 */ /* 0x000fe20006000000 */
[----:B------:R-:W-:Y:S01]  /*d3d0*/  FFMA.FTZ R122, R78, UR22, -R11 ;  /* 0x000000164e7a7c23 */ /* 0x000fe2000801080b */
[----:B------:R-:W-:-:S02]  /*d3e0*/  ISETP.GT.AND P4, PT, R81, 0x61, P2 ;  /* 0x000000615100780c */ /* 0x000fc40001784270 */
[----:B------:R-:W-:Y:S02]  /*d3f0*/  FMNMX.FTZ R61, R47, R6, !PT ;  /* 0x000000062f3d7209 */ /* 0x000fe40007810000 */
[----:B------:R-:W-:Y:S01]  /*d400*/  ISETP.LT.OR P4, PT, R74, 0x62, P4 ;  /* 0x000000624a00780c */ /* 0x000fe20002781670 */
[----:B------:R-:W-:Y:S01]  /*d410*/  MUFU.EX2 R140, R140 ;  /* 0x0000008c008c7308 */ /* 0x000fe20000000800 */
[----:B------:R-:W-:Y:S02]  /*d420*/  FMNMX.FTZ R6, R48, R61, !PT ;  /* 0x0000003d30067209 */ /* 0x000fe40007810000 */
[----:B------:R-:W-:Y:S02]  /*d430*/  FSEL R14, R63, -INF , !P4 ;  /* 0xff8000003f0e7808 */ /* 0x000fe40006000000 */
[----:B------:R-:W-:Y:S02]  /*d440*/  ISETP.GT.AND P4, PT, R81, 0x68, P2 ;  /* 0x000000685100780c */ /* 0x000fe40001784270 */
[----:B------:R-:W-:Y:S01]  /*d450*/  FMNMX.FTZ R6, R49, R6, !PT ;  /* 0x0000000631067209 */ /* 0x000fe20007810000 */
[----:B------:R-:W-:Y:S01]  /*d460*/  MUFU.EX2 R29, R29 ;  /* 0x0000001d001d7308 */ /* 0x000fe20000000800 */
[----:B------:R-:W-:-:S02]  /*d470*/  ISETP.LT.OR P4, PT, R74, 0x69, P4 ;  /* 0x000000694a00780c */ /* 0x000fc40002781670 */
[----:B------:R-:W-:Y:S02]  /*d480*/  FMNMX.FTZ R6, R51, R6, !PT ;  /* 0x0000000633067209 */ /* 0x000fe40007810000 */
[----:B------:R-:W-:Y:S02]  /*d490*/  FSEL R65, R65, -INF , !P4 ;  /* 0xff80000041417808 */ /* 0x000fe40006000000 */
[----:B------:R-:W-:Y:S01]  /*d4a0*/  FMNMX.FTZ R6, R53, R6, !PT ;  /* 0x0000000635067209 */ /* 0x000fe20007810000 */
[----:B------:R-:W-:Y:S01]  /*d4b0*/  MUFU.EX2 R142, R142 ;  /* 0x0000008e008e7308 */ /* 0x000fe20000000800 */
[----:B------:R-:W-:Y:S02]  /*d4c0*/  ISETP.GT.AND P4, PT, R81, 0x69, P2 ;  /* 0x000000695100780c */ /* 0x000fe40001784270 */
[----:B------:R-:W-:Y:S02]  /*d4d0*/  FMNMX.FTZ R6, R55, R6, !PT ;  /* 0x0000000637067209 */ /* 0x000fe40007810000 */
[----:B------:R-:W-:-:S02]  /*d4e0*/  ISETP.LT.OR P4, PT, R74, 0x6a, P4 ;  /* 0x0000006a4a00780c */ /* 0x000fc40002781670 */
[----:B------:R-:W-:Y:S01]  /*d4f0*/  FMNMX.FTZ R63, R59, R6, !PT ;  /* 0x000000063b3f7209 */ /* 0x000fe20007810000 */
[----:B------:R-:W-:Y:S01]  /*d500*/  MUFU.EX2 R37, R37 ;  /* 0x0000002500257308 */ /* 0x000fe20000000800 */
[----:B------:R-:W-:Y:S02]  /*d510*/  FSEL R67, R67, -INF , !P4 ;  /* 0xff80000043437808 */ /* 0x000fe40006000000 */
[----:B------:R-:W-:Y:S02]  /*d520*/  ISETP.GT.AND P4, PT, R81, 0x70, P2 ;  /* 0x000000705100780c */ /* 0x000fe40001784270 */
[----:B------:R-:W-:Y:S02]  /*d530*/  FMNMX.FTZ R63, R10, R63, !PT ;  /* 0x0000003f0a3f7209 */ /* 0x000fe40007810000 */
[----:B------:R-:W-:Y:S01]  /*d540*/  ISETP.LT.OR P4, PT, R74, 0x71, P4 ;  /* 0x000000714a00780c */ /* 0x000fe20002781670 */
[----:B------:R-:W-:Y:S01]  /*d550*/  MUFU.EX2 R136, R136 ;  /* 0x0000008800887308 */ /* 0x000fe20000000800 */
[----:B------:R-:W-:-:S02]  /*d560*/  FMNMX.FTZ R63, R62, R63, !PT ;  /* 0x0000003f3e3f7209 */ /* 0x000fc40007810000 */
[----:B------:R-:W-:Y:S02]  /*d570*/  FSEL R70, R70, -INF , !P4 ;  /* 0xff80000046467808 */ /* 0x000fe40006000000 */
[----:B------:R-:W-:Y:S02]  /*d580*/  ISETP.GT.AND P4, PT, R81, 0x71, P2 ;  /* 0x000000715100780c */ /* 0x000fe40001784270 */
[----:B------:R-:W-:Y:S01]  /*d590*/  FMNMX.FTZ R6, R14, R63, !PT ;  /* 0x0000003f0e067209 */ /* 0x000fe20007810000 */
[----:B------:R-:W-:Y:S01]  /*d5a0*/  MUFU.EX2 R61, R42 ;  /* 0x0000002a003d7308 */ /* 0x000fe20000000800 */
[----:B------:R-:W-:Y:S02]  /*d5b0*/  ISETP.LT.OR P4, PT, R74, 0x72, P4 ;  /* 0x000000724a00780c */ /* 0x000fe40002781670 */
[----:B------:R-:W-:Y:S02]  /*d5c0*/  FMNMX.FTZ R6, R65, R6, !PT ;  /* 0x0000000641067209 */ /* 0x000fe40007810000 */
[----:B------:R-:W-:-:S02]  /*d5d0*/  FSEL R24, R71, -INF , !P4 ;  /* 0xff80000047187808 */ /* 0x000fc40006000000 */
[----:B------:R-:W-:Y:S01]  /*d5e0*/  ISETP.GT.AND P4, PT, R81, 0x78, P2 ;  /* 0x000000785100780c */ /* 0x000fe20001784270 */
[----:B------:R-:W-:Y:S01]  /*d5f0*/  MUFU.EX2 R138, R138 ;  /* 0x0000008a008a7308 */ /* 0x000fe20000000800 */
[----:B------:R-:W-:Y:S02]  /*d600*/  FMNMX.FTZ R71, R67, R6, !PT ;  /* 0x0000000643477209 */ /* 0x000fe40007810000 */
[----:B------:R-:W-:Y:S02]  /*d610*/  ISETP.GT.AND P2, PT, R81, 0x79, P2 ;  /* 0x000000795100780c */ /* 0x000fe40001744270 */
[----:B------:R-:W-:Y:S02]  /*d620*/  ISETP.LT.OR P4, PT, R74, 0x79, P4 ;  /* 0x000000794a00780c */ /* 0x000fe40002781670 */
[----:B------:R-:W-:Y:S01]  /*d630*/  FMNMX.FTZ R71, R70, R71, !PT ;  /* 0x0000004746477209 */ /* 0x000fe20007810000 */
[----:B------:R-:W-:Y:S01]  /*d640*/  MUFU.EX2 R45, R45 ;  /* 0x0000002d002d7308 */ /* 0x000fe20000000800 */
[----:B------:R-:W-:-:S02]  /*d650*/  ISETP.LT.OR P2, PT, R74, 0x7a, P2 ;  /* 0x0000007a4a00780c */ /* 0x000fc40001741670 */
[----:B------:R-:W-:Y:S02]  /*d660*/  FSEL R72, R72, -INF , !P4 ;  /* 0xff80000048487808 */ /* 0x000fe40006000000 */
[----:B------:R-:W-:Y:S02]  /*d670*/  FMNMX.FTZ R77, R24, R71, !PT ;  /* 0x00000047184d7209 */ /* 0x000fe40007810000 */
[----:B------:R-:W-:Y:S01]  /*d680*/  FSEL R28, R73, -INF , !P2 ;  /* 0xff800000491c7808 */ /* 0x000fe20005000000 */
[----:B------:R-:W-:Y:S01]  /*d690*/  MUFU.EX2 R132, R132 ;  /* 0x0000008400847308 */ /* 0x000fe20000000800 */
[----:B------:R-:W-:Y:S01]  /*d6a0*/  FMNMX.FTZ R77, R72, R77, !PT ;  /* 0x0000004d484d7209 */ /* 0x000fe20007810000 */
[--C-:B------:R-:W-:Y:S01]  /*d6b0*/  FFMA.FTZ R73, R60, UR22, -R11.reuse ;  /* 0x000000163c497c23 */ /* 0x100fe2000801080b */
[----:B------:R-:W-:Y:S02]  /*d6c0*/  FSEL R32, R4, RZ, P3 ;  /* 0x000000ff04207208 */ /* 0x000fe40001800000 */
[----:B------:R-:W-:Y:S01]  /*d6d0*/  FMNMX.FTZ R6, R28, R77, !PT ;  /* 0x0000004d1c067209 */ /* 0x000fe20007810000 */
[--C-:B------:R-:W-:Y:S01]  /*d6e0*/  FFMA.FTZ R77, R66, UR22, -R11.reuse ;  /* 0x00000016424d7c23 */ /* 0x100fe2000801080b */
[----:B------:R-:W-:Y:S01]  /*d6f0*/  FFMA.FTZ R11, R79, UR22, -R11 ;  /* 0x000000164f0b7c23 */ /* 0x000fe2000801080b */
[----:B------:R-:W-:Y:S01]  /*d700*/  FADD.FTZ R32, -R32, R5 ;  /* 0x0000000520207221 */ /* 0x000fe20000010100 */
[----:B------:R-:W-:Y:S01]  /*d710*/  MUFU.EX2 R63, R50 ;  /* 0x00000032003f7308 */ /* 0x000fe20000000800 */
[----:B------:R-:W0:Y:S02]  /*d720*/  SHFL.BFLY PT, R81, R6, 0x2, 0x1f ;  /* 0x0c401f0006517f89 */ /* 0x000e2400000e0000 */
[----:B------:R-:W-:-:S05]  /*d730*/  FMUL.FTZ R5, R32, UR22 ;  /* 0x0000001620057c20 */ /* 0x000fca0008410000 */
[----:B------:R-:W-:Y:S08]  /*d740*/  MUFU.EX2 R134, R134 ;  /* 0x0000008600867308 */ /* 0x000ff00000000800 */
[----:B------:R-:W1:Y:S08]  /*d750*/  MUFU.EX2 R5, R5 ;  /* 0x0000000500057308 */ /* 0x000e700000000800 */
[----:B------:R-:W-:Y:S01]  /*d760*/  MUFU.EX2 R71, R54 ;  /* 0x0000003600477308 */ /* 0x000fe20000000800 */
[----:B0-----:R-:W-:-:S05]  /*d770*/  FMNMX.FTZ R81, R6, R81, !PT ;  /* 0x0000005106517209 */ /* 0x001fca0007810000 */
[----:B------:R-:W0:Y:S02]  /*d780*/  SHFL.BFLY PT, R6, R81, 0x1, 0x1f ;  /* 0x0c201f0051067f89 */ /* 0x000e2400000e0000 */
[----:B------:R-:W-:Y:S01]  /*d790*/  MUFU.EX2 R128, R128 ;  /* 0x0000008000807308 */ /* 0x000fe20000000800 */
[-C--:B-1----:R-:W-:Y:S01]  /*d7a0*/  FMUL.FTZ R88, R88, R5.reuse ;  /* 0x0000000558587220 */ /* 0x082fe20000410000 */
[-C--:B------:R-:W-:Y:S01]  /*d7b0*/  FMUL.FTZ R89, R89, R5.reuse ;  /* 0x0000000559597220 */ /* 0x080fe20000410000 */
[-C--:B------:R-:W-:Y:S01]  /*d7c0*/  FMUL.FTZ R92, R92, R5.reuse ;  /* 0x000000055c5c7220 */ /* 0x080fe20000410000 */
[-C--:B------:R-:W-:Y:S01]  /*d7d0*/  FMUL.FTZ R93, R93, R5.reuse ;  /* 0x000000055d5d7220 */ /* 0x080fe20000410000 */
[-C--:B------:R-:W-:Y:S01]  /*d7e0*/  FMUL.FTZ R96, R96, R5.reuse ;  /* 0x0000000560607220 */ /* 0x080fe20000410000 */
[-C--:B------:R-:W-:Y:S01]  /*d7f0*/  FMUL.FTZ R97, R97, R5.reuse ;  /* 0x0000000561617220 */ /* 0x080fe20000410000 */
[-C--:B------:R-:W-:Y:S01]  /*d800*/  FMUL.FTZ R100, R100, R5.reuse ;  /* 0x0000000564647220 */ /* 0x080fe20000410000 */
[----:B------:R-:W-:Y:S01]  /*d810*/  MUFU.EX2 R57, R57 ;  /* 0x0000003900397308 */ /* 0x000fe20000000800 */
[-C--:B------:R-:W-:Y:S01]  /*d820*/  FMUL.FTZ R101, R101, R5.reuse ;  /* 0x0000000565657220 */ /* 0x080fe20000410000 */
        /* <DEDUP_REMOVED lines=8> */
[----:B------:R-:W-:Y:S01]  /*d8b0*/  FMUL.FTZ R117, R117, R5 ;  /* 0x0000000575757220 */ /* 0x000fe20000410000 */
[----:B0-----:R-:W-:-:S05]  /*d8c0*/  FMNMX.FTZ R6, R81, R6, !PT ;  /* 0x0000000651067209 */ /* 0x001fca0007810000 */
[----:B------:R-:W-:Y:S01]  /*d8d0*/  MUFU.EX2 R73, R73 ;  /* 0x0000004900497308 */ /* 0x000fe20000000800 */
[C---:B------:R-:W-:Y:S01]  /*d8e0*/  FSETP.NEU.FTZ.AND P2, PT, R6.reuse, -INF , PT ;  /* 0xff8000000600780b */ /* 0x040fe20003f5d000 */
[----:B------:R-:W-:-:S05]  /*d8f0*/  FMUL.FTZ R40, R6, UR22 ;  /* 0x0000001606287c20 */ /* 0x000fca0008410000 */
[----:B------:R-:W-:Y:S01]  /*d900*/  FSEL R40, R40, RZ, P2 ;  /* 0x000000ff28287208 */ /* 0x000fe20001000000 */
[----:B------:R-:W-:Y:S04]  /*d910*/  MUFU.EX2 R124, R124 ;  /* 0x0000007c007c7308 */ /* 0x000fe80000000800 */
        /* <DEDUP_REMOVED lines=8> */
[----:B------:R-:W-:Y:S01]  /*d9a0*/  FFMA.FTZ R145, R20, UR22, -R40 ;  /* 0x0000001614917c23 */ /* 0x000fe20008010828 */
[----:B------:R-:W-:Y:S01]  /*d9b0*/  FADD.FTZ R36, R150, R3 ;  /* 0x0000000396247221 */ /* 0x000fe20000010000 */
[----:B------:R-:W-:Y:S01]  /*d9c0*/  MUFU.EX2 R8, R8 ;  /* 0x0000000800087308 */ /* 0x000fe20000000800 */
[----:B------:R-:W-:-:S02]  /*d9d0*/  IMAD.U32 R13, RZ, RZ, UR27 ;  /* 0x0000001bff0d7e24 */ /* 0x000fc4000f8e00ff */
[----:B------:R-:W-:Y:S01]  /*d9e0*/  FFMA.FTZ R20, R21, UR22, -R40 ;  /* 0x0000001615147c23 */ /* 0x000fe20008010828 */
[----:B------:R-:W-:Y:S01]  /*d9f0*/  FADD.FTZ R3, R33, R36 ;  /* 0x0000002421037221 */ /* 0x000fe20000010000 */
[----:B------:R-:W-:Y:S01]  /*da00*/  FSEL R36, R6, RZ, P2 ;  /* 0x000000ff06247208 */ /* 0x000fe20001000000 */
[--C-:B------:R-:W-:Y:S01]  /*da10*/  FFMA.FTZ R147, R26, UR22, -R40.reuse ;  /* 0x000000161a937c23 */ /* 0x100fe20008010828 */
[----:B------:R-:W-:Y:S01]  /*da20*/  @!P1 LEA R13, R13, UR45, 0x3 ;  /* 0x0000002d0d0d9c11 */ /* 0x000fe2000f8e18ff */
[----:B------:R-:W-:Y:S01]  /*da30*/  FADD.FTZ R38, R144, R3 ;  /* 0x0000000390267221 */ /* 0x000fe20000010000 */
[----:B------:R-:W-:Y:S01]  /*da40*/  MUFU.EX2 R149, R149 ;  /* 0x0000009500957308 */ /* 0x000fe20000000800 */
[----:B------:R-:W-:Y:S01]  /*da50*/  FADD.FTZ R3, -R36, R7 ;  /* 0x0000000724037221 */ /* 0x000fe20000010100 */
[----:B------:R-:W-:Y:S01]  /*da60*/  FFMA.FTZ R26, R27, UR22, -R40 ;  /* 0x000000161b1a7c23 */ /* 0x000fe20008010828 */
[----:B------:R-:W-:Y:S01]  /*da70*/  FADD.FTZ R7, R15, R38 ;  /* 0x000000260f077221 */ /* 0x000fe20000010000 */
[----:B------:R-:W-:-:S02]  /*da80*/  @!P1 VIADD R13, R13, 0x16860 ;  /* 0x000168600d0d9836 */ /* 0x000fc40000000000 */
[----:B------:R-:W-:Y:S01]  /*da90*/  FMUL.FTZ R3, R3, UR22 ;  /* 0x0000001603037c20 */ /* 0x000fe20008410000 */
[--C-:B------:R-:W-:Y:S01]  /*daa0*/  FFMA.FTZ R141, R30, UR22, -R40.reuse ;  /* 0x000000161e8d7c23 */ /* 0x100fe20008010828 */
[----:B------:R-:W-:Y:S01]  /*dab0*/  FADD.FTZ R38, R146, R7 ;  /* 0x0000000792267221 */ /* 0x000fe20000010000 */
[----:B------:R-:W-:Y:S01]  /*dac0*/  MUFU.EX2 R151, R151 ;  /* 0x0000009700977308 */ /* 0x000fe20000000800 */
[----:B------:R-:W-:Y:S01]  /*dad0*/  @!P1 PRMT R13, RZ, 0x654, R13 ;  /* 0x00000654ff0d9816 */ /* 0x000fe2000000000d */
[----:B------:R-:W-:Y:S01]  /*dae0*/  FFMA.FTZ R30, R31, UR22, -R40 ;  /* 0x000000161f1e7c23 */ /* 0x000fe20008010828 */
[----:B------:R-:W-:Y:S01]  /*daf0*/  FADD.FTZ R9, R25, R38 ;  /* 0x0000002619097221 */ /* 0x000fe20000010000 */
[--C-:B------:R-:W-:Y:S01]  /*db00*/  FFMA.FTZ R143, R35, UR22, -R40.reuse ;  /* 0x00000016238f7c23 */ /* 0x100fe20008010828 */
[----:B------:R0:W-:Y:S01]  /*db10*/  @!P1 SYNCS.ARRIVE.TRANS64.RED.A1T0 RZ, [R13+URZ], RZ ;  /* 0x000000ff0dff99a7 */ /* 0x0001e2000810043f */
[--C-:B------:R-:W-:Y:S01]  /*db20*/  FFMA.FTZ R34, R39, UR22, -R40.reuse ;  /* 0x0000001627227c23 */ /* 0x100fe20008010828 */
[----:B------:R-:W-:Y:S01]  /*db30*/  FADD.FTZ R38, R140, R9 ;  /* 0x000000098c267221 */ /* 0x000fe20000010000 */
[----:B------:R1:W2:Y:S01]  /*db40*/  MUFU.EX2 R7, R3 ;  /* 0x0000000300077308 */ /* 0x0002a20000000800 */
[--C-:B------:R-:W-:Y:S01]  /*db50*/  FFMA.FTZ R139, R41, UR22, -R40.reuse ;  /* 0x00000016298b7c23 */ /* 0x100fe20008010828 */
[----:B------:R-:W-:Y:S01]  /*db60*/  FFMA.FTZ R43, R43, UR22, -R40 ;  /* 0x000000162b2b7c23 */ /* 0x000fe20008010828 */
[----:B------:R-:W-:Y:S01]  /*db70*/  FADD.FTZ R9, R29, R38 ;  /* 0x000000261d097221 */ /* 0x000fe20000010000 */
[--C-:B------:R-:W-:Y:S01]  /*db80*/  FFMA.FTZ R133, R47, UR22, -R40.reuse ;  /* 0x000000162f857c23 */ /* 0x100fe20008010828 */
[--C-:B------:R-:W-:Y:S01]  /*db90*/  FFMA.FTZ R38, R48, UR22, -R40.reuse ;  /* 0x0000001630267c23 */ /* 0x100fe20008010828 */
[--C-:B------:R-:W-:Y:S01]  /*dba0*/  FFMA.FTZ R135, R49, UR22, -R40.reuse ;  /* 0x0000001631877c23 */ /* 0x100fe20008010828 */
[----:B------:R-:W-:Y:S01]  /*dbb0*/  FADD.FTZ R42, R142, R9 ;  /* 0x000000098e2a7221 */ /* 0x000fe20000010000 */
[----:B------:R-:W3:Y:S01]  /*dbc0*/  MUFU.EX2 R12, R12 ;  /* 0x0000000c000c7308 */ /* 0x000ee20000000800 */
[--C-:B------:R-:W-:Y:S01]  /*dbd0*/  FFMA.FTZ R129, R53, UR22, -R40.reuse ;  /* 0x0000001635817c23 */ /* 0x100fe20008010828 */
[----:B------:R-:W-:Y:S01]  /*dbe0*/  FFMA.FTZ R55, R55, UR22, -R40 ;  /* 0x0000001637377c23 */ /* 0x000fe20008010828 */
[----:B-1----:R-:W-:Y:S01]  /*dbf0*/  FADD.FTZ R3, R37, R42 ;  /* 0x0000002a25037221 */ /* 0x002fe20000010000 */
[--C-:B------:R-:W-:Y:S01]  /*dc00*/  FFMA.FTZ R131, R59, UR22, -R40.reuse ;  /* 0x000000163b837c23 */ /* 0x100fe20008010828 */
[--C-:B------:R-:W-:Y:S01]  /*dc10*/  FFMA.FTZ R125, R62, UR22, -R40.reuse ;  /* 0x000000163e7d7c23 */ /* 0x100fe20008010828 */
[----:B------:R-:W-:Y:S01]  /*dc20*/  FFMA.FTZ R65, R65, UR22, -R40 ;  /* 0x0000001641417c23 */ /* 0x000fe20008010828 */
[----:B------:R-:W-:Y:S01]  /*dc30*/  FADD.FTZ R44, R136, R3 ;  /* 0x00000003882c7221 */ /* 0x000fe20000010000 */
[----:B------:R-:W0:Y:S01]  /*dc40*/  MUFU.EX2 R145, R145 ;  /* 0x0000009100917308 */ /* 0x000e220000000800 */
[----:B--2---:R-:W-:Y:S01]  /*dc50*/  FFMA.FTZ R42, R7, R2, R8 ;  /* 0x00000002072a7223 */ /* 0x004fe20000010008 */
[----:B------:R-:W-:Y:S01]  /*dc60*/  FFMA.FTZ R2, R51, UR22, -R40 ;  /* 0x0000001633027c23 */ /* 0x000fe20008010828 */
[----:B------:R-:W-:Y:S01]  /*dc70*/  FADD.FTZ R9, R61, R44 ;  /* 0x0000002c3d097221 */ /* 0x000fe20000010000 */
[----:B------:R-:W-:Y:S01]  /*dc80*/  FFMA.FTZ R67, R67, UR22, -R40 ;  /* 0x0000001643437c23 */ /* 0x000fe20008010828 */
[----:B------:R-:W-:Y:S01]  /*dc90*/  FADD.FTZ R42, R149, R42 ;  /* 0x0000002a952a7221 */ /* 0x000fe20000010000 */
[----:B------:R-:W-:Y:S01]  /*dca0*/  FFMA.FTZ R70, R70, UR22, -R40 ;  /* 0x0000001646467c23 */ /* 0x000fe20008010828 */
[----:B------:R-:W-:Y:S01]  /*dcb0*/  FADD.FTZ R44, R138, R9 ;  /* 0x000000098a2c7221 */ /* 0x000fe20000010000 */
[----:B------:R-:W1:Y:S01]  /*dcc0*/  MUFU.EX2 R20, R20 ;  /* 0x0000001400147308 */ /* 0x000e620000000800 */
[----:B------:R-:W-:Y:S01]  /*dcd0*/  FADD.FTZ R3, R151, R42 ;  /* 0x0000002a97037221 */ /* 0x000fe20000010000 */
[--C-:B------:R-:W-:Y:S01]  /*dce0*/  FFMA.FTZ R9, R10, UR22, -R40.reuse ;  /* 0x000000160a097c23 */ /* 0x100fe20008010828 */
[--C-:B------:R-:W-:Y:S01]  /*dcf0*/  FFMA.FTZ R24, R24, UR22, -R40.reuse ;  /* 0x0000001618187c23 */ /* 0x100fe20008010828 */
[----:B------:R-:W-:Y:S01]  /*dd00*/  FFMA.FTZ R72, R72, UR22, -R40 ;  /* 0x0000001648487c23 */ /* 0x000fe20008010828 */
[----:B---3--:R-:W-:Y:S01]  /*dd10*/  FADD.FTZ R42, R12, R3 ;  /* 0x000000030c2a7221 */ /* 0x008fe20000010000 */
[----:B------:R-:W-:Y:S01]  /*dd20*/  FADD.FTZ R3, R45, R44 ;  /* 0x0000002c2d037221 */ /* 0x000fe20000010000 */
[----:B------:R-:W-:Y:S01]  /*dd30*/  FFMA.FTZ R28, R28, UR22, -R40 ;  /* 0x000000161c1c7c23 */ /* 0x000fe20008010828 */
[----:B------:R-:W2:Y:S01]  /*dd40*/  MUFU.EX2 R147, R147 ;  /* 0x0000009300937308 */ /* 0x000ea20000000800 */
[----:B0-----:R-:W-:Y:S01]  /*dd50*/  FADD.FTZ R13, R145, R42 ;  /* 0x0000002a910d7221 */ /* 0x001fe20000010000 */
[----:B------:R-:W-:Y:S01]  /*dd60*/  FADD.FTZ R42, R132, R3 ;  /* 0x00000003842a7221 */ /* 0x000fe20000010000 */
[----:B------:R-:W-:Y:S01]  /*dd70*/  FFMA.FTZ R3, R14, UR22, -R40 ;  /* 0x000000160e037c23 */ /* 0x000fe20008010828 */
[----:B------:R-:W-:Y:S01]  /*dd80*/  F2FP.BF16.F32.PACK_AB R144, R15, R144 ;  /* 0x000000900f90723e */ /* 0x000fe200000010ff */
[----:B------:R-:W-:Y:S01]  /*dd90*/  UMOV UR27, UR37 ;  /* 0x00000025001b7c82 */ /* 0x000fe20008000000 */
[----:B------:R-:W-:Y:S01]  /*dda0*/  FADD.FTZ R21, R63, R42 ;  /* 0x0000002a3f157221 */ /* 0x000fe20000010000 */
[----:B------:R-:W-:Y:S01]  /*ddb0*/  ISETP.GT.AND P2, PT, R0, UR43, PT ;  /* 0x0000002b00007c0c */ /* 0x000fe2000bf44270 */
[----:B------:R-:W0:Y:S01]  /*ddc0*/  MUFU.EX2 R26, R26 ;  /* 0x0000001a001a7308 */ /* 0x000e220000000800 */
[----:B-1----:R-:W-:Y:S01]  /*ddd0*/  FADD.FTZ R10, R20, R13 ;  /* 0x0000000d140a7221 */ /* 0x002fe20000010000 */
[----:B------:R-:W-:Y:S01]  /*dde0*/  FADD.FTZ R42, R134, R21 ;  /* 0x00000015862a7221 */ /* 0x000fe20000010000 */
[-C--:B------:R-:W-:Y:S01]  /*ddf0*/  FMUL.FTZ R90, R90, R7.reuse ;  /* 0x000000075a5a7220 */ /* 0x080fe20000410000 */
[-C--:B------:R-:W-:Y:S01]  /*de00*/  FMUL.FTZ R91, R91, R7.reuse ;  /* 0x000000075b5b7220 */ /* 0x080fe20000410000 */
[-C--:B------:R-:W-:Y:S01]  /*de10*/  FMUL.FTZ R94, R94, R7.reuse ;  /* 0x000000075e5e7220 */ /* 0x080fe20000410000 */
[----:B------:R-:W-:Y:S01]  /*de20*/  FADD.FTZ R21, R71, R42 ;  /* 0x0000002a47157221 */ /* 0x000fe20000010000 */
[-C--:B------:R-:W-:Y:S01]  /*de30*/  FMUL.FTZ R95, R95, R7.reuse ;  /* 0x000000075f5f7220 */ /* 0x080fe20000410000 */
[----:B------:R-:W1:Y:S01]  /*de40*/  MUFU.EX2 R141, R141 ;  /* 0x0000008d008d7308 */ /* 0x000e620000000800 */
[----:B--2---:R-:W-:Y:S01]  /*de50*/  FADD.FTZ R13, R147, R10 ;  /* 0x0000000a930d7221 */ /* 0x004fe20000010000 */
[----:B------:R-:W-:Y:S01]  /*de60*/  FADD.FTZ R42, R128, R21 ;  /* 0x00000015802a7221 */ /* 0x000fe20000010000 */
[-C--:B------:R-:W-:Y:S01]  /*de70*/  FMUL.FTZ R98, R98, R7.reuse ;  /* 0x0000000762627220 */ /* 0x080fe20000410000 */
[-C--:B------:R-:W-:Y:S01]  /*de80*/  FMUL.FTZ R99, R99, R7.reuse ;  /* 0x0000000763637220 */ /* 0x080fe20000410000 */
[-C--:B------:R-:W-:Y:S01]  /*de90*/  FMUL.FTZ R102, R102, R7.reuse ;  /* 0x0000000766667220 */ /* 0x080fe20000410000 */
[----:B------:R-:W-:Y:S01]  /*dea0*/  FADD.FTZ R21, R57, R42 ;  /* 0x0000002a39157221 */ /* 0x000fe20000010000 */
[-C--:B------:R-:W-:Y:S01]  /*deb0*/  FMUL.FTZ R103, R103, R7.reuse ;  /* 0x0000000767677220 */ /* 0x080fe20000410000 */
[----:B------:R-:W2:Y:S01]  /*dec0*/  MUFU.EX2 R30, R30 ;  /* 0x0000001e001e7308 */ /* 0x000ea20000000800 */
[----:B0-----:R-:W-:Y:S01]  /*ded0*/  FADD.FTZ R14, R26, R13 ;  /* 0x0000000d1a0e7221 */ /* 0x001fe20000010000 */
[----:B------:R-:W-:Y:S01]  /*dee0*/  FADD.FTZ R42, R130, R21 ;  /* 0x00000015822a7221 */ /* 0x000fe20000010000 */
[-C--:B------:R-:W-:Y:S01]  /*def0*/  FMUL.FTZ R106, R106, R7.reuse ;  /* 0x000000076a6a7220 */ /* 0x080fe20000410000 */
[-C--:B------:R-:W-:Y:S01]  /*df00*/  FMUL.FTZ R107, R107, R7.reuse ;  /* 0x000000076b6b7220 */ /* 0x080fe20000410000 */
[-C--:B------:R-:W-:Y:S01]  /*df10*/  FMUL.FTZ R110, R110, R7.reuse ;  /* 0x000000076e6e7220 */ /* 0x080fe20000410000 */
[----:B------:R-:W-:Y:S01]  /*df20*/  FADD.FTZ R15, R73, R42 ;  /* 0x0000002a490f7221 */ /* 0x000fe20000010000 */
[-C--:B------:R-:W-:Y:S01]  /*df30*/  FMUL.FTZ R111, R111, R7.reuse ;  /* 0x000000076f6f7220 */ /* 0x080fe20000410000 */
[----:B------:R-:W0:Y:S01]  /*df40*/  MUFU.EX2 R143, R143 ;  /* 0x0000008f008f7308 */ /* 0x000e220000000800 */
[----:B-1----:R-:W-:Y:S01]  /*df50*/  FADD.FTZ R13, R141, R14 ;  /* 0x0000000e8d0d7221 */ /* 0x002fe20000010000 */
[----:B------:R-:W-:Y:S01]  /*df60*/  FADD.FTZ R42, R124, R15 ;  /* 0x0000000f7c2a7221 */ /* 0x000fe20000010000 */
[-C--:B------:R-:W-:Y:S01]  /*df70*/  FMUL.FTZ R114, R114, R7.reuse ;  /* 0x0000000772727220 */ /* 0x080fe20000410000 */
[-C--:B------:R-:W-:Y:S01]  /*df80*/  FMUL.FTZ R115, R115, R7.reuse ;  /* 0x0000000773737220 */ /* 0x080fe20000410000 */
[-C--:B------:R-:W-:Y:S01]  /*df90*/  FMUL.FTZ R118, R118, R7.reuse ;  /* 0x0000000776767220 */ /* 0x080fe20000410000 */
[----:B------:R-:W-:Y:S01]  /*dfa0*/  FMUL.FTZ R119, R119, R7 ;  /* 0x0000000777777220 */ /* 0x000fe20000410000 */
[----:B------:R-:W-:Y:S01]  /*dfb0*/  F2FP.BF16.F32.PACK_AB R148, R83, R148 ;  /* 0x000000945394723e */ /* 0x000fe200000010ff */
[----:B------:R-:W1:Y:S01]  /*dfc0*/  MUFU.EX2 R32, R32 ;  /* 0x0000002000207308 */ /* 0x000e620000000800 */
[----:B--2---:R-:W-:Y:S01]  /*dfd0*/  FADD.FTZ R14, R30, R13 ;  /* 0x0000000d1e0e7221 */ /* 0x004fe20000010000 */
[----:B------:R-:W-:Y:S01]  /*dfe0*/  F2FP.BF16.F32.PACK_AB R150, R33, R150 ;  /* 0x000000962196723e */ /* 0x000fe200000010ff */
[----:B------:R-:W-:Y:S01]  /*dff0*/  VIADD R0, R0, 0xffffffff ;  /* 0xffffffff00007836 */ /* 0x000fe20000000000 */
[----:B------:R-:W-:Y:S01]  /*e000*/  F2FP.BF16.F32.PACK_AB R146, R25, R146 ;  /* 0x000000921992723e */ /* 0x000fe200000010ff */
[----:B------:R-:W-:Y:S01]  /*e010*/  IMAD.MOV.U32 R5, RZ, RZ, R4 ;  /* 0x000000ffff057224 */ /* 0x000fe200078e0004 */
[----:B------:R-:W-:Y:S01]  /*e020*/  F2FP.BF16.F32.PACK_AB R140, R29, R140 ;  /* 0x0000008c1d8c723e */ /* 0x000fe200000010ff */
[----:B------:R-:W-:Y:S01]  /*e030*/  IMAD.MOV.U32 R7, RZ, RZ, R6 ;  /* 0x000000ffff077224 */ /* 0x000fe200078e0006 */
        /* <DEDUP_REMOVED lines=8> */
[----:B------:R-:W-:Y:S02]  /*e0c0*/  F2FP.BF16.F32.PACK_AB R134, R71, R134 ;  /* 0x000000864786723e */ /* 0x000fe400000010ff */
[----:B------:R-:W-:-:S02]  /*e0d0*/  F2FP.BF16.F32.PACK_AB R128, R57, R128 ;  /* 0x000000803980723e */ /* 0x000fc400000010ff */
[----:B------:R-:W-:Y:S01]  /*e0e0*/  MUFU.EX2 R139, R139 ;  /* 0x0000008b008b7308 */ /* 0x000fe20000000800 */
[----:B--2---:R-:W-:Y:S01]  /*e0f0*/  FADD.FTZ R13, R137, R40 ;  /* 0x00000028890d7221 */ /* 0x004fe20000010000 */
[----:B------:R-:W-:Y:S02]  /*e100*/  F2FP.BF16.F32.PACK_AB R130, R73, R130 ;  /* 0x000000824982723e */ /* 0x000fe400000010ff */
[----:B------:R-:W-:Y:S02]  /*e110*/  F2FP.BF16.F32.PACK_AB R149, R149, R8 ;  /* 0x000000089595723e */ /* 0x000fe400000010ff */
[----:B------:R-:W-:Y:S02]  /*e120*/  F2FP.BF16.F32.PACK_AB R151, R12, R151 ;  /* 0x000000970c97723e */ /* 0x000fe400000010ff */
[----:B------:R-:W1:Y:S01]  /*e130*/  MUFU.EX2 R77, R77 ;  /* 0x0000004d004d7308 */ /* 0x000e620000000800 */
[----:B0-----:R-:W-:Y:S01]  /*e140*/  FADD.FTZ R40, R34, R13 ;  /* 0x0000000d22287221 */ /* 0x001fe20000010000 */
[----:B------:R-:W-:-:S02]  /*e150*/  F2FP.BF16.F32.PACK_AB R145, R20, R145 ;  /* 0x000000911491723e */ /* 0x000fc400000010ff */
[----:B------:R-:W-:Y:S02]  /*e160*/  F2FP.BF16.F32.PACK_AB R147, R26, R147 ;  /* 0x000000931a93723e */ /* 0x000fe400000010ff */
[----:B------:R-:W-:Y:S02]  /*e170*/  F2FP.BF16.F32.PACK_AB R141, R30, R141 ;  /* 0x0000008d1e8d723e */ /* 0x000fe400000010ff */
[----:B------:R-:W-:Y:S01]  /*e180*/  MUFU.EX2 R36, R43 ;  /* 0x0000002b00247308 */ /* 0x000fe20000000800 */
[----:B------:R-:W-:Y:S02]  /*e190*/  F2FP.BF16.F32.PACK_AB R143, R32, R143 ;  /* 0x0000008f208f723e */ /* 0x000fe400000010ff */
[----:B------:R-:W-:-:S05]  /*e1a0*/  F2FP.BF16.F32.PACK_AB R137, R34, R137 ;  /* 0x000000892289723e */ /* 0x000fca00000010ff */
[----:B------:R-:W0:Y:S01]  /*e1b0*/  MUFU.EX2 R126, R126 ;  /* 0x0000007e007e7308 */ /* 0x000e220000000800 */
[C---:B-1----:R-:W-:Y:S01]  /*e1c0*/  FADD.FTZ R13, R77.reuse, R42 ;  /* 0x0000002a4d0d7221 */ /* 0x042fe20000010000 */
[----:B------:R-:W-:-:S06]  /*e1d0*/  F2FP.BF16.F32.PACK_AB R124, R77, R124 ;  /* 0x0000007c4d7c723e */ /* 0x000fcc00000010ff */
[----:B------:R-:W-:Y:S08]  /*e1e0*/  MUFU.EX2 R133, R133 ;  /* 0x0000008500857308 */ /* 0x000ff00000000800 */
[----:B------:R-:W1:Y:S01]  /*e1f0*/  MUFU.EX2 R69, R69 ;  /* 0x0000004500457308 */ /* 0x000e620000000800 */
[----:B0-----:R-:W-:-:S07]  /*e200*/  FADD.FTZ R42, R126, R13 ;  /* 0x0000000d7e2a7221 */ /* 0x001fce0000010000 */
[----:B------:R-:W-:Y:S08]  /*e210*/  MUFU.EX2 R38, R38 ;  /* 0x0000002600267308 */ /* 0x000ff00000000800 */
[----:B------:R-:W0:Y:S01]  /*e220*/  MUFU.EX2 R120, R120 ;  /* 0x0000007800787308 */ /* 0x000e220000000800 */
[C---:B-1----:R-:W-:Y:S01]  /*e230*/  FADD.FTZ R13, R69.reuse, R42 ;  /* 0x0000002a450d7221 */ /* 0x042fe20000010000 */
[----:B------:R-:W-:-:S06]  /*e240*/  F2FP.BF16.F32.PACK_AB R126, R69, R126 ;  /* 0x0000007e457e723e */ /* 0x000fcc00000010ff */
[----:B------:R-:W-:Y:S08]  /*e250*/  MUFU.EX2 R135, R135 ;  /* 0x0000008700877308 */ /* 0x000ff00000000800 */
[----:B------:R1:W-:Y:S01]  /*e260*/  MUFU.EX2 R14, R9 ;  /* 0x00000009000e7308 */ /* 0x0003e20000000800 */
[----:B0-----:R-:W-:-:S07]  /*e270*/  FADD.FTZ R42, R120, R13 ;  /* 0x0000000d782a7221 */ /* 0x001fce0000010000 */
[----:B------:R-:W0:Y:S01]  /*e280*/  MUFU.EX2 R75, R75 ;  /* 0x0000004b004b7308 */ /* 0x000e220000000800 */
[----:B-1----:R-:W-:Y:S01]  /*e290*/  FADD.FTZ R9, R139, R40 ;  /* 0x000000288b097221 */ /* 0x002fe20000010000 */
[----:B------:R-:W-:-:S03]  /*e2a0*/  F2FP.BF16.F32.PACK_AB R139, R36, R139 ;  /* 0x0000008b248b723e */ /* 0x000fc600000010ff */
[----:B------:R-:W-:-:S03]  /*e2b0*/  FADD.FTZ R40, R36, R9 ;  /* 0x0000000924287221 */ /* 0x000fc60000010000 */
[----:B------:R-:W-:Y:S01]  /*e2c0*/  MUFU.EX2 R2, R2 ;  /* 0x0000000200027308 */ /* 0x000fe20000000800 */
[----:B------:R-:W-:Y:S01]  /*e2d0*/  FADD.FTZ R9, R133, R40 ;  /* 0x0000002885097221 */ /* 0x000fe20000010000 */
[----:B------:R-:W-:-:S03]  /*e2e0*/  F2FP.BF16.F32.PACK_AB R133, R38, R133 ;  /* 0x000000852685723e */ /* 0x000fc600000010ff */
[----:B------:R-:W-:-:S03]  /*e2f0*/  FADD.FTZ R40, R38, R9 ;  /* 0x0000000926287221 */ /* 0x000fc60000010000 */
[----:B------:R-:W1:Y:S01]  /*e300*/  MUFU.EX2 R122, R122 ;  /* 0x0000007a007a7308 */ /* 0x000e620000000800 */
[C---:B0-----:R-:W-:Y:S01]  /*e310*/  FADD.FTZ R9, R75.reuse, R42 ;  /* 0x0000002a4b097221 */ /* 0x041fe20000010000 */
[----:B------:R-:W-:-:S06]  /*e320*/  F2FP.BF16.F32.PACK_AB R120, R75, R120 ;  /* 0x000000784b78723e */ /* 0x000fcc00000010ff */
[----:B------:R-:W0:Y:S08]  /*e330*/  MUFU.EX2 R129, R129 ;  /* 0x0000008100817308 */ /* 0x000e300000000800 */
[----:B------:R-:W2:Y:S01]  /*e340*/  MUFU.EX2 R10, R55 ;  /* 0x00000037000a7308 */ /* 0x000ea20000000800 */
[----:B-1----:R-:W-:-:S07]  /*e350*/  FADD.FTZ R42, R122, R9 ;  /* 0x000000097a2a7221 */ /* 0x002fce0000010000 */
[----:B------:R-:W1:Y:S08]  /*e360*/  MUFU.EX2 R131, R131 ;  /* 0x0000008300837308 */ /* 0x000e700000000800 */
[----:B------:R3:W-:Y:S08]  /*e370*/  MUFU.EX2 R15, R3 ;  /* 0x00000003000f7308 */ /* 0x0007f00000000800 */
[----:B------:R-:W4:Y:S01]  /*e380*/  MUFU.EX2 R125, R125 ;  /* 0x0000007d007d7308 */ /* 0x000f220000000800 */
[----:B---3--:R-:W-:Y:S01]  /*e390*/  FADD.FTZ R3, R135, R40 ;  /* 0x0000002887037221 */ /* 0x008fe20000010000 */
[----:B------:R-:W-:-:S03]  /*e3a0*/  F2FP.BF16.F32.PACK_AB R135, R2, R135 ;  /* 0x000000870287723e */ /* 0x000fc600000010ff */
[----:B------:R-:W-:-:S03]  /*e3b0*/  FADD.FTZ R40, R2, R3 ;  /* 0x0000000302287221 */ /* 0x000fc60000010000 */
[----:B------:R-:W3:Y:S01]  /*e3c0*/  MUFU.EX2 R65, R65 ;  /* 0x0000004100417308 */ /* 0x000ee20000000800 */
[----:B0-----:R-:W-:Y:S01]  /*e3d0*/  FADD.FTZ R9, R129, R40 ;  /* 0x0000002881097221 */ /* 0x001fe20000010000 */
[----:B--2---:R-:W-:-:S03]  /*e3e0*/  F2FP.BF16.F32.PACK_AB R129, R10, R129 ;  /* 0x000000810a81723e */ /* 0x004fc600000010ff */
[----:B------:R-:W-:-:S03]  /*e3f0*/  FADD.FTZ R40, R10, R9 ;  /* 0x000000090a287221 */ /* 0x000fc60000010000 */
[----:B------:R-:W0:Y:S01]  /*e400*/  MUFU.EX2 R67, R67 ;  /* 0x0000004300437308 */ /* 0x000e220000000800 */
[----:B-1----:R-:W-:Y:S01]  /*e410*/  FADD.FTZ R9, R131, R40 ;  /* 0x0000002883097221 */ /* 0x002fe20000010000 */
[----:B------:R-:W-:-:S03]  /*e420*/  F2FP.BF16.F32.PACK_AB R131, R14, R131 ;  /* 0x000000830e83723e */ /* 0x000fc600000010ff */
[----:B------:R-:W-:-:S03]  /*e430*/  FADD.FTZ R40, R14, R9 ;  /* 0x000000090e287221 */ /* 0x000fc60000010000 */
[----:B------:R-:W1:Y:S01]  /*e440*/  MUFU.EX2 R121, R70 ;  /* 0x0000004600797308 */ /* 0x000e620000000800 */
[----:B----4-:R-:W-:Y:S01]  /*e450*/  FADD.FTZ R40, R125, R40 ;  /* 0x000000287d287221 */ /* 0x010fe20000010000 */
[----:B------:R-:W-:-:S03]  /*e460*/  F2FP.BF16.F32.PACK_AB R125, R15, R125 ;  /* 0x0000007d0f7d723e */ /* 0x000fc600000010ff */
[----:B------:R-:W-:-:S03]  /*e470*/  FADD.FTZ R40, R15, R40 ;  /* 0x000000280f287221 */ /* 0x000fc60000010000 */
[----:B------:R-:W2:Y:S01]  /*e480*/  MUFU.EX2 R24, R24 ;  /* 0x0000001800187308 */ /* 0x000ea20000000800 */
[----:B---3--:R-:W-:Y:S01]  /*e490*/  FADD.FTZ R40, R65, R40 ;  /* 0x0000002841287221 */ /* 0x008fe20000010000 */
[----:B0-----:R-:W-:-:S03]  /*e4a0*/  F2FP.BF16.F32.PACK_AB R127, R67, R65 ;  /* 0x00000041437f723e */ /* 0x001fc600000010ff */
[----:B------:R-:W-:-:S03]  /*e4b0*/  FADD.FTZ R40, R67, R40 ;  /* 0x0000002843287221 */ /* 0x000fc60000010000 */
        /* <DEDUP_REMOVED lines=12> */
.L_x_839:
[----:B------:R-:W-:Y:S06]  /*e580*/  BAR.ARV 0x8, 0x200 ;  /* 0x0208000000007b1d */ /* 0x000fec0000002000 */
[----:B------:R-:W-:Y:S05]  /*e590*/  @!P0 BRA `(.L_x_857) ;  /* 0x0000000000048947 */ /* 0x000fea0003800000 */
[----:B------:R-:W-:Y:S01]  /*e5a0*/  BPT.TRAP 0x1 ;  /* 0x000000040000795c */ /* 0x000fe20000300000 */
.L_x_857:
[----:B------:R-:W-:Y:S01]  /*e5b0*/  ULEA UR5, UR37, UR45, 0x3 ;  /* 0x0000002d25057291 */ /* 0x000fe2000f8e183f */
[----:B------:R-:W-:-:S05]  /*e5c0*/  IMAD.U32 R0, RZ, RZ, UR36 ;  /* 0x00000024ff007e24 */ /* 0x000fca000f8e00ff */
[----:B------:R-:W-:-:S04]  /*e5d0*/  SHF.L.U32 R0, R0, 0x1f, RZ ;  /* 0x0000001f00007819 */ /* 0x000fc800000006ff */
[----:B------:R0:W1:Y:S01]  /*e5e0*/  SYNCS.PHASECHK.TRANS64.TRYWAIT P2, [UR5+0x16850], R0 ;  /* 0x01685000ff0075a7 */ /* 0x0000620008040145 */
[----:B------:R-:W-:Y:S05]  /*e5f0*/  @!P0 BRA `(.L_x_858) ;  /* 0x0000000000048947 */ /* 0x000fea0003800000 */
[----:B------:R-:W-:Y:S01]  /*e600*/  BPT.TRAP 0x1 ;  /* 0x000000040000795c */ /* 0x000fe20000300000 */
.L_x_858:
[----:B-1----:R-:W-:Y:S05]  /*e610*/  @P2 BRA `(.L_x_859) ;  /* 0x0000000000082947 */ /* 0x002fea0003800000 */
[----:B------:R-:W1:Y:S02]  /*e620*/  SYNCS.PHASECHK.TRANS64.TRYWAIT P0, [UR5+0x16850], R0 ;  /* 0x01685000ff0075a7 */ /* 0x000e640008000145 */
[----:B-1----:R-:W-:Y:S05]  /*e630*/  @!P0 BRA `(.L_x_860) ;  /* 0x0000005c00d88947 */ /* 0x002fea0003800000 */
.L_x_859:
[----:B------:R-:W-:Y:S01]  /*e640*/  UIADD3 UR45, UR45, 0x400, URZ ;  /* 0x000004002d2d7890 */ /* 0x000fe2000fffe03f */
[----:B------:R-:W-:Y:S01]  /*e650*/  WARPGROUP.ARRIVE ;  /* 0x00000000000079c5 */ /* 0x000fe20000000000 */
[----:B------:R-:W-:Y:S01]  /*e660*/  UMOV UR7, 0x40000040 ;  /* 0x4000004000077882 */ /* 0x000fe20000000000 */
[----:B01----:R-:W0:Y:S01]  /*e670*/  SHFL.BFLY PT, R0, R3, 0x2, 0x1f ;  /* 0x0c401f0003007f89 */ /* 0x003e2200000e0000 */
[----:B------:R-:W-:Y:S01]  /*e680*/  USHF.R.U32.HI UR45, URZ, 0x4, UR45 ;  /* 0x000000043f2d7899 */ /* 0x000fe2000801162d */
[----:B------:R-:W-:Y:S01]  /*e690*/  CS2R R26, SRZ ;  /* 0x00000000001a7805 */ /* 0x000fe2000001ff00 */
[----:B------:R-:W-:Y:S01]  /*e6a0*/  IMAD.U32 R10, RZ, RZ, UR22 ;  /* 0x00000016ff0a7e24 */ /* 0x000fe2000f8e00ff */
[----:B------:R-:W1:Y:S01]  /*e6b0*/  SHFL.BFLY PT, R5, R2, 0x2, 0x1f ;  /* 0x0c401f0002057f89 */ /* 0x000e6200000e0000 */
[----:B------:R-:W-:Y:S01]  /*e6c0*/  ULOP3.LUT UR4, UR45, 0x3fff, URZ, 0xc0, !UPT ;  /* 0x00003fff2d047892 */ /* 0x000fe2000f8ec03f */
[----:B------:R-:W-:Y:S01]  /*e6d0*/  IMAD.MOV.U32 R30, RZ, RZ, -0x800000 ;  /* 0xff800000ff1e7424 */ /* 0x000fe200078e00ff */
[----:B------:R-:W-:-:S02]  /*e6e0*/  UIADD3 UR46, UR46, 0x1, URZ ;  /* 0x000000012e2e7890 */ /* 0x000fc4000fffe03f */
[----:B------:R-:W-:Y:S02]  /*e6f0*/  ULEA UR4, UR37, UR4, 0xa ;  /* 0x0000000425047291 */ /* 0x000fe4000f8e503f */
[----:B------:R-:W-:-:S04]  /*e700*/  UIADD3 UR37, UR37, 0x1, URZ ;  /* 0x0000000125257890 */ /* 0x000fc8000fffe03f */
[----:B------:R-:W-:Y:S01]  /*e710*/  UISETP.NE.AND UP0, UPT, UR37, 0x2, UPT ;  /* 0x000000022500788c */ /* 0x000fe2000bf05270 */
[----:B------:R-:W-:Y:S02]  /*e720*/  UMOV UR6, UR4 ;  /* 0x0000000400067c82 */ /* 0x000fe40008000000 */
[----:B------:R-:W-:Y:S01]  /*e730*/  HGMMA.64x64x16.F32.BF16 R88, R148, gdesc[UR4].tnspB, R88, gsb0 ;  /* 0x40e0000494587df0 */ /* 0x000fe20008001858 */
[----:B------:R-:W-:Y:S01]  /*e740*/  UIADD3 UR6, UR4, 0x80, URZ ;  /* 0x0000008004067890 */ /* 0x000fe2000fffe03f */
[----:B------:R-:W-:Y:S01]  /*e750*/  UMOV UR7, 0x40000040 ;  /* 0x4000004000077882 */ /* 0x000fe20000000000 */
[----:B------:R-:W-:Y:S01]  /*e760*/  USEL UR37, UR37, URZ, UP0 ;  /* 0x0000003f25257287 */ /* 0x000fe20008000000 */
[----:B0-----:R-:W-:Y:S01]  /*e770*/  FADD.FTZ R0, R0, R3 ;  /* 0x0000000300007221 */ /* 0x001fe20000010000 */
[----:B------:R-:W-:Y:S02]  /*e780*/  IMAD.U32 R3, RZ, RZ, UR22 ;  /* 0x00000016ff037e24 */ /* 0x000fe4000f8e00ff */
[----:B-1----:R-:W-:-:S02]  /*e790*/  FADD.FTZ R7, R5, R2 ;  /* 0x0000000205077221 */ /* 0x002fc40000010000 */
[----:B------:R-:W0:Y:S04]  /*e7a0*/  SHFL.BFLY PT, R5, R0, 0x1, 0x1f ;  /* 0x0c201f0000057f89 */ /* 0x000e2800000e0000 */
[----:B------:R-:W1:Y:S01]  /*e7b0*/  SHFL.BFLY PT, R8, R7, 0x1, 0x1f ;  /* 0x0c201f0007087f89 */ /* 0x000e6200000e0000 */
[----:B0-----:R-:W-:Y:S01]  /*e7c0*/  FADD.FTZ R9, R0, R5 ;  /* 0x0000000500097221 */ /* 0x001fe20000010000 */
[----:B------:R-:W-:Y:S02]  /*e7d0*/  IMAD.MOV.U32 R0, RZ, RZ, -0x800000 ;  /* 0xff800000ff007424 */ /* 0x000fe400078e00ff */
[----:B-1----:R-:W-:Y:S02]  /*e7e0*/  FADD.FTZ R8, R7, R8 ;  /* 0x0000000807087221 */ /* 0x002fe40000010000 */
[----:B------:R-:W-:Y:S01]  /*e7f0*/  FSETP.NE.FTZ.AND P0, PT, R9, RZ, PT ;  /* 0x000000ff0900720b */ /* 0x000fe20003f15000 */
[----:B------:R-:W-:-:S02]  /*e800*/  IMAD.U32 R7, RZ, RZ, UR5 ;  /* 0x00000005ff077e24 */ /* 0x000fc4000f8e00ff */
[----:B------:R-:W-:Y:S02]  /*e810*/  FSETP.NE.FTZ.AND P2, PT, R8, RZ, PT ;  /* 0x000000ff0800720b */ /* 0x000fe40003f55000 */
[----:B------:R-:W-:-:S05]  /*e820*/  @!P1 VIADD R7, R7, 0x16860 ;  /* 0x0001686007079836 */ /* 0x000fca0000000000 */
[----:B------:R-:W-:-:S03]  /*e830*/  @!P1 PRMT R7, RZ, 0x654, R7 ;  /* 0x00000654ff079816 */ /* 0x000fc60000000007 */
[----:B------:R-:W0:Y:S01]  /*e840*/  @P0 MUFU.LG2 R2, R9 ;  /* 0x0000000900020308 */ /* 0x000e220000000c00 */
[----:B------:R-:W-:Y:S02]  /*e850*/  @P0 FMUL.FTZ R3, R3, 0.69314718246459960938 ;  /* 0x3f31721803030820 */ /* 0x000fe40000410000 */
[----:B------:R-:W-:-:S05]  /*e860*/  @P2 FMUL.FTZ R10, R10, 0.69314718246459960938 ;  /* 0x3f3172180a0a2820 */ /* 0x000fca0000410000 */
[----:B------:R-:W1:Y:S08]  /*e870*/  @P2 MUFU.LG2 R5, R8 ;  /* 0x0000000800052308 */ /* 0x000e700000000c00 */
[----:B------:R-:W2:Y:S01]  /*e880*/  @P0 MUFU.RCP R26, R9 ;  /* 0x00000009001a0308 */ /* 0x000ea20000001000 */
[----:B0-----:R-:W-:-:S04]  /*e890*/  @P0 FMUL.FTZ R2, R2, 0.69314718246459960938 ;  /* 0x3f31721802020820 */ /* 0x001fc80000410000 */
[----:B------:R-:W-:Y:S01]  /*e8a0*/  @P0 FFMA.FTZ R30, R3, R4, R2 ;  /* 0x00000004031e0223 */ /* 0x000fe20000010002 */
[----:B------:R-:W-:Y:S02]  /*e8b0*/  PLOP3.LUT P0, PT, PT, PT, PT, 0x8, 0x0 ;  /* 0x000000000000781c */ /* 0x000fe40003f0e170 */
[----:B------:R-:W0:Y:S01]  /*e8c0*/  @P2 MUFU.RCP R27, R8 ;  /* 0x00000008001b2308 */ /* 0x000e220000001000 */
[----:B------:R-:W-:Y:S02]  /*e8d0*/  WARPGROUP.DEPBAR.LE gsb0, 0x0 ;  /* 0x00008000000079c5 */ /* 0x000fe40000010000 */
[----:B------:R-:W-:Y:S01]  /*e8e0*/  WARPGROUP.ARRIVE ;  /* 0x00000000000079c5 */ /* 0x000fe20000000000 */
[----:B-1----:R-:W-:-:S04]  /*e8f0*/  @P2 FMUL.FTZ R5, R5, 0.69314718246459960938 ;  /* 0x3f31721805052820 */ /* 0x002fc80000410000 */
[----:B------:R-:W-:Y:S01]  /*e900*/  @P2 FFMA.FTZ R0, R10, R6, R5 ;  /* 0x000000060a002223 */ /* 0x000fe20000010005 */
[----:B------:R-:W-:Y:S01]  /*e910*/  HGMMA.64x64x16.F32.BF16 R88, R144, gdesc[UR4].tnspB, R88, gsb0 ;  /* 0x40e0000490587df0 */ /* 0x000fe20008001858 */
[----:B------:R-:W-:Y:S01]  /*e920*/  UIADD3 UR6, UR4, 0x100, URZ ;  /* 0x0000010004067890 */ /* 0x000fe2000fffe03f */
[----:B------:R-:W-:Y:S01]  /*e930*/  UMOV UR7, 0x40000040 ;  /* 0x4000004000077882 */ /* 0x000fe20000000000 */
[----:B------:R-:W-:Y:S02]  /*e940*/  WARPGROUP.DEPBAR.LE gsb0, 0x0 ;  /* 0x00008000000079c5 */ /* 0x000fe40000010000 */
[----:B------:R-:W-:-:S06]  /*e950*/  WARPGROUP.ARRIVE ;  /* 0x00000000000079c5 */ /* 0x000fcc0000000000 */
        /* <DEDUP_REMOVED lines=18> */
[----:B------:R-:W-:Y:S01]  /*ea80*/  UIADD3 UR4, UR4, 0x380, URZ ;  /* 0x0000038004047890 */ /* 0x000fe2000fffe03f */
[----:B------:R-:W-:Y:S02]  /*ea90*/  WARPGROUP.DEPBAR.LE gsb0, 0x0 ;  /* 0x00008000000079c5 */ /* 0x000fe40000010000 */
[----:B------:R-:W-:-:S06]  /*eaa0*/  WARPGROUP.ARRIVE ;  /* 0x00000000000079c5 */ /* 0x000fcc0000000000 */
[----:B------:R-:W-:Y:S01]  /*eab0*/  HGMMA.64x64x16.F32.BF16 R88, R124, gdesc[UR4].tnspB, R88, gsb0 ;  /* 0x40e000047c587df0 */ /* 0x000fe20008001858 */
[----:B------:R-:W-:Y:S01]  /*eac0*/  UMOV UR6, UR4 ;  /* 0x0000000400067c82 */ /* 0x000fe20008000000 */
[----:B------:R-:W-:Y:S01]  /*ead0*/  UMOV UR7, 0x40000040 ;  /* 0x4000004000077882 */ /* 0x000fe20000000000 */
[----:B------:R-:W-:-:S04]  /*eae0*/  USEL UR4, URZ, 0x1, UP0 ;  /* 0x000000013f047887 */ /* 0x000fc80008000000 */
[----:B------:R-:W-:Y:S01]  /*eaf0*/  ULOP3.LUT UR36, UR36, UR4, URZ, 0x3c, !UPT ;  /* 0x0000000424247292 */ /* 0x000fe2000f8e3c3f */
[----:B------:R-:W-:Y:S02]  /*eb00*/  WARPGROUP.DEPBAR.LE gsb0, 0x0 ;  /* 0x00008000000079c5 */ /* 0x000fe40000010000 */
[----:B------:R-:W-:-:S06]  /*eb10*/  WARPGROUP.ARRIVE ;  /* 0x00000000000079c5 */ /* 0x000fcc0000000000 */
[----:B------:R-:W-:Y:S03]  /*eb20*/  HGMMA.64x64x16.F32.BF16 R88, R120, gdesc[UR4].tnspB, R88, gsb0 ;  /* 0x40e0000478587df0 */ /* 0x000fe60008001858 */
[----:B------:R-:W-:Y:S02]  /*eb30*/  WARPGROUP.DEPBAR.LE gsb0, 0x0 ;  /* 0x00008000000079c5 */ /* 0x000fe40000010000 */
[----:B------:R1:W-:Y:S01]  /*eb40*/  @!P1 SYNCS.ARRIVE.TRANS64.RED.A1T0 RZ, [R7+URZ], RZ ;  /* 0x000000ff07ff99a7 */ /* 0x0003e2000810043f */
[-C--:B--2---:R-:W-:Y:S01]  /*eb50*/  FMUL.FTZ R34, R88, R26.reuse ;  /* 0x0000001a58227220 */ /* 0x084fe20000410000 */
        /* <DEDUP_REMOVED lines=30> */
[----:B-1----:R-:W-:-:S07]  /*ed40*/  FMUL.FTZ R27, R119, R27 ;  /* 0x0000001b771b7220 */ /* 0x002fce0000410000 */
.L_x_790:
[----:B------:R-:W0:Y:S01]  /*ed50*/  S2R R2, SR_CgaCtaId ;  /* 0x0000000000027919 */ /* 0x000e220000008800 */
[----:B------:R-:W-:Y:S01]  /*ed60*/  MOV R31, 0x400 ;  /* 0x00000400001f7802 */ /* 0x000fe20000000f00 */
[----:B------:R-:W-:Y:S01]  /*ed70*/  BSSY B0, `(.L_x_861) ;  /* 0x0000144000007945 */ /* 0x000fe20003800000 */
[----:B------:R-:W-:Y:S02]  /*ed80*/  BAR.SYNC.DEFER_BLOCKING 0x5, 0x200 ;  /* 0x0148000000007b1d */ /* 0x000fe40000010000 */
[----:B0-----:R-:W-:-:S05]  /*ed90*/  LEA R31, R2, R31, 0x18 ;  /* 0x0000001f021f7211 */ /* 0x001fca00078ec0ff */
[----:B------:R-:W0:Y:S02]  /*eda0*/  LDS R2, [R31+0x168d0] ;  /* 0x0168d0001f027984 */ /* 0x000e240000000800 */
[----:B0-----:R-:W-:Y:S01]  /*edb0*/  R2UR UR4, R2 ;  /* 0x00000000020472ca */ /* 0x001fe200000e0000 */
[----:B------:R-:W-:Y:S06]  /*edc0*/  BAR.ARV 0x4, 0x200 ;  /* 0x0108000000007b1d */ /* 0x000fec0000002000 */
[----:B------:R-:W-:Y:S08]  /*edd0*/  @P0 BRA `(.L_x_862) ;  /* 0x0000000c00180947 */ /* 0x000ff00003800000 */
[----:B------:R-:W0:Y:S01]  /*ede0*/  S2R R4, SR_SWINHI ;  /* 0x0000000000047919 */ /* 0x000e220000002f00 */
[----:B------:R-:W1:Y:S01]  /*edf0*/  LDC R32, c[0x0][0xbe8] ;  /* 0x0002fa00ff207b82 */ /* 0x000e620000000800 */
[----:B------:R-:W-:Y:S01]  /*ee00*/  IMAD R5, R152, 0x40, R19 ;  /* 0x0000004098057824 */ /* 0x000fe200078e0213 */
[----:B------:R-:W-:Y:S01]  /*ee10*/  USHF.R.S32.HI UR12, URZ, 0x1f, UR42 ;  /* 0x0000001f3f0c7899 */ /* 0x000fe2000801142a */
[----:B------:R-:W-:Y:S01]  /*ee20*/  VIADD R45, R17, UR39 ;  /* 0x00000027112d7c36 */ /* 0x000fe20008000000 */
[----:B------:R-:W-:Y:S01]  /*ee30*/  ULDC.64 UR8, c[0x0][0xb90] ;  /* 0x0002e40000087ab9 */ /* 0x000fe20000000a00 */
[----:B------:R-:W-:Y:S01]  /*ee40*/  USHF.R.S32.HI UR13, URZ, 0x1f, UR40 ;  /* 0x0000001f3f0d7899 */ /* 0x000fe20008011428 */
[----:B------:R-:W-:Y:S01]  /*ee50*/  F2FP.BF16.F32.PACK_AB R12, R12, R41 ;  /* 0x000000290c0c723e */ /* 0x000fe200000010ff */
[----:B------:R-:W-:Y:S01]  /*ee60*/  UIMAD UR5, UR12, UR8, URZ ;  /* 0x000000080c0572a4 */ /* 0x000fe2000f8e023f */
[----:B------:R-:W-:Y:S01]  /*ee70*/  F2FP.BF16.F32.PACK_AB R13, R13, R106 ;  /* 0x0000006a0d0d723e */ /* 0x000fe200000010ff */
[----:B------:R-:W-:Y:S01]  /*ee80*/  UIMAD.WIDE.U32 UR6, UR42, UR8, URZ ;  /* 0x000000082a0672a5 */ /* 0x000fe2000f8e003f */
[----:B------:R-:W-:Y:S01]  /*ee90*/  F2FP.BF16.F32.PACK_AB R14, R14, R35 ;  /* 0x000000230e0e723e */ /* 0x000fe200000010ff */
[----:B------:R-:W-:Y:S01]  /*eea0*/  UIMAD UR5, UR42, UR9, UR5 ;  /* 0x000000092a0572a4 */ /* 0x000fe2000f8e0205 */
[----:B------:R-:W-:Y:S01]  /*eeb0*/  F2FP.BF16.F32.PACK_AB R15, R15, R110 ;  /* 0x0000006e0f0f723e */ /* 0x000fe200000010ff */
[----:B------:R-:W-:Y:S01]  /*eec0*/  ULDC.64 UR10, c[0x0][0xb98] ;  /* 0x0002e600000a7ab9 */ /* 0x000fe20000000a00 */
[----:B------:R-:W-:Y:S01]  /*eed0*/  F2FP.BF16.F32.PACK_AB R24, R24, R29 ;  /* 0x0000001d1818723e */ /* 0x000fe200000010ff */
[----:B------:R-:W-:Y:S01]  /*eee0*/  UIMAD UR8, UR13, UR10, URZ ;  /* 0x0000000a0d0872a4 */ /* 0x000fe2000f8e023f */
[----:B------:R-:W-:Y:S01]  /*eef0*/  F2FP.BF16.F32.PACK_AB R25, R25, R114 ;  /* 0x000000721919723e */ /* 0x000fe200000010ff */
[----:B------:R-:W-:Y:S01]  /*ef00*/  UIADD3 UR7, UR7, UR5, URZ ;  /* 0x0000000507077290 */ /* 0x000fe2000fffe03f */
[----:B------:R-:W-:Y:S01]  /*ef10*/  F2FP.BF16.F32.PACK_AB R26, R26, R21 ;  /* 0x000000151a1a723e */ /* 0x000fe200000010ff */
[----:B------:R-:W-:Y:S01]  /*ef20*/  UIMAD UR8, UR40, UR11, UR8 ;  /* 0x0000000b280872a4 */ /* 0x000fe2000f8e0208 */
[----:B------:R-:W-:Y:S01]  /*ef30*/  F2FP.BF16.F32.PACK_AB R27, R27, R118 ;  /* 0x000000761b1b723e */ /* 0x000fe200000010ff */
[----:B------:R-:W-:Y:S01]  /*ef40*/  UIMAD.WIDE.U32 UR6, UR40, UR10, UR6 ;  /* 0x0000000a280672a5 */ /* 0x000fe2000f8e0006 */
[----:B------:R-:W-:Y:S01]  /*ef50*/  ULDC UR5, c[0x0][0xa88] ;  /* 0x0002a20000057ab9 */ /* 0x000fe20000000800 */
[----:B------:R-:W-:Y:S01]  /*ef60*/  BAR.SYNC.DEFER_BLOCKING 0x1, 0x180 ;  /* 0x0046000000007b1d */ /* 0x000fe20000010000 */
[----:B-1----:R-:W-:-:S05]  /*ef70*/  ISETP.NE.AND P1, PT, R32, 0x1, PT ;  /* 0x000000012000780c */ /* 0x002fca0003f25270 */
[----:B------:R-:W-:Y:S01]  /*ef80*/  ULDC.64 UR10, c[0x0][0xaf0] ;  /* 0x0002bc00000a7ab9 */ /* 0x000fe20000000a00 */
[----:B------:R-:W-:Y:S02]  /*ef90*/  MOV R2, R31 ;  /* 0x0000001f00027202 */ /* 0x000fe40000000f00 */
[----:B0-----:R-:W-:-:S03]  /*efa0*/  MOV R3, R4 ;  /* 0x0000000400037202 */ /* 0x001fc60000000f00 */
[--C-:B------:R-:W-:Y:S02]  /*efb0*/  IMAD.WIDE R10, R156, 0x2, R2.reuse ;  /* 0x000000029c0a7825 */ /* 0x100fe400078e0202 */
[----:B------:R-:W0:Y:S02]  /*efc0*/  @P1 LDC R20, c[0x0][0xbec] ;  /* 0x0002fb00ff141b82 */ /* 0x000e240000000800 */
[----:B------:R-:W-:Y:S01]  /*efd0*/  IMAD.WIDE R2, R5, 0x2, R2 ;  /* 0x0000000205027825 */ /* 0x000fe200078e0202 */
[C---:B------:R-:W-:Y:S02]  /*efe0*/  LOP3.LUT R4, R10.reuse, 0x380, RZ, 0xc0, !PT ;  /* 0x000003800a047812 */ /* 0x040fe400078ec0ff */
[----:B------:R-:W-:Y:S02]  /*eff0*/  IADD3 R39, P0, R10, 0x60, RZ ;  /* 0x000000600a277810 */ /* 0x000fe40007f1e0ff */
[----:B------:R-:W-:Y:S01]  /*f000*/  SHF.R.U64 R5, R4, 0x3, RZ ;  /* 0x0000000304057819 */ /* 0x000fe200000012ff */
[----:B------:R-:W1:Y:S01]  /*f010*/  @P1 LDC R43, c[0x0][0xbf0] ;  /* 0x0002fc00ff2b1b82 */ /* 0x000e620000000800 */
[----:B------:R-:W-:Y:S01]  /*f020*/  LOP3.LUT R4, R39, 0x380, RZ, 0xc0, !PT ;  /* 0x0000038027047812 */ /* 0x000fe200078ec0ff */
[----:B------:R-:W-:Y:S01]  /*f030*/  IMAD.X R9, RZ, RZ, R11, P0 ;  /* 0x000000ffff097224 */ /* 0x000fe200000e060b */
[----:B------:R-:W-:-:S02]  /*f040*/  IADD3 R37, P2, R10, 0x40, RZ ;  /* 0x000000400a257810 */ /* 0x000fc40007f5e0ff */
[----:B------:R-:W-:Y:S02]  /*f050*/  SHF.R.U64 R4, R4, 0x3, RZ ;  /* 0x0000000304047819 */ /* 0x000fe400000012ff */
[----:B------:R-:W-:Y:S01]  /*f060*/  IADD3 R33, P3, R10, 0x20, RZ ;  /* 0x000000200a217810 */ /* 0x000fe20007f7e0ff */
[--C-:B------:R-:W-:Y:S01]  /*f070*/  IMAD.X R7, RZ, RZ, R11.reuse, P2 ;  /* 0x000000ffff077224 */ /* 0x100fe200010e060b */
[----:B------:R-:W-:Y:S02]  /*f080*/  LOP3.LUT R6, R37, 0x380, RZ, 0xc0, !PT ;  /* 0x0000038025067812 */ /* 0x000fe400078ec0ff */
[----:B------:R-:W-:Y:S02]  /*f090*/  LOP3.LUT R8, R4, R39, RZ, 0x3c, !PT ;  /* 0x0000002704087212 */ /* 0x000fe400078e3cff */
[----:B------:R-:W-:Y:S01]  /*f0a0*/  LOP3.LUT R10, R5, R10, RZ, 0x3c, !PT ;  /* 0x0000000a050a7212 */ /* 0x000fe200078e3cff */
[----:B------:R-:W-:Y:S01]  /*f0b0*/  IMAD.X R5, RZ, RZ, R11, P3 ;  /* 0x000000ffff057224 */ /* 0x000fe200018e060b */
[----:B------:R-:W-:Y:S01]  /*f0c0*/  LOP3.LUT R4, R33, 0x380, RZ, 0xc0, !PT ;  /* 0x0000038021047812 */ /* 0x000fe200078ec0ff */
[----:B0-----:R-:W-:Y:S01]  /*f0d0*/  @P1 IMAD.HI.U32 R20, R45, R20, RZ ;  /* 0x000000142d141227 */ /* 0x001fe200078e00ff */
[----:B------:R-:W-:-:S02]  /*f0e0*/  SHF.R.U64 R6, R6, 0x3, RZ ;  /* 0x0000000306067819 */ /* 0x000fc400000012ff */
[----:B------:R-:W-:Y:S02]  /*f0f0*/  IADD3 R39, P3, R2, 0x1800, RZ ;  /* 0x0000180002277810 */ /* 0x000fe40007f7e0ff */
[----:B------:R-:W-:Y:S02]  /*f100*/  SHF.R.U64 R4, R4, 0x3, RZ ;  /* 0x0000000304047819 */ /* 0x000fe400000012ff */
[----:B------:R-:W-:Y:S01]  /*f110*/  LOP3.LUT R6, R6, R37, RZ, 0x3c, !PT ;  /* 0x0000002506067212 */ /* 0x000fe200078e3cff */
[----:B------:R-:W-:Y:S01]  /*f120*/  IMAD.X R29, RZ, RZ, R3, P3 ;  /* 0x000000ffff1d7224 */ /* 0x000fe200018e0603 */
[----:B------:R-:W-:Y:S02]  /*f130*/  LOP3.LUT R28, R39, 0x380, RZ, 0xc0, !PT ;  /* 0x00000380271c7812 */ /* 0x000fe400078ec0ff */
[----:B------:R-:W-:Y:S02]  /*f140*/  IADD3 R37, P2, R2, 0x3000, RZ ;  /* 0x0000300002257810 */ /* 0x000fe40007f5e0ff */
[----:B------:R-:W-:Y:S01]  /*f150*/  LOP3.LUT R4, R4, R33, RZ, 0x3c, !PT ;  /* 0x0000002104047212 */ /* 0x000fe200078e3cff */
[----:B------:R-:W-:Y:S01]  /*f160*/  IMAD.MOV.U32 R33, RZ, RZ, R45 ;  /* 0x000000ffff217224 */ /* 0x000fe200078e002d */
[----:B------:R-:W-:Y:S01]  /*f170*/  SHF.R.U64 R28, R28, 0x3, RZ ;  /* 0x000000031c1c7819 */ /* 0x000fe200000012ff */
[----:B------:R-:W-:Y:S01]  /*f180*/  IMAD.X R21, RZ, RZ, R3, P2 ;  /* 0x000000ffff157224 */ /* 0x000fe200010e0603 */
[----:B------:R-:W-:-:S02]  /*f190*/  LOP3.LUT R36, R37, 0x380, RZ, 0xc0, !PT ;  /* 0x0000038025247812 */ /* 0x000fc400078ec0ff */
[----:B-1----:R-:W-:Y:S02]  /*f1a0*/  @P1 SHF.R.U32.HI R33, RZ, R43, R20 ;  /* 0x0000002bff211219 */ /* 0x002fe40000011614 */
[----:B------:R-:W-:Y:S02]  /*f1b0*/  LOP3.LUT R28, R28, R39, RZ, 0x3c, !PT ;  /* 0x000000271c1c7212 */ /* 0x000fe400078e3cff */
[----:B------:R-:W-:Y:S01]  /*f1c0*/  SHF.R.U64 R20, R36, 0x3, RZ ;  /* 0x0000000324147819 */ /* 0x000fe200000012ff */
[----:B------:R-:W-:Y:S01]  /*f1d0*/  IMAD.MOV R39, RZ, RZ, -R33 ;  /* 0x000000ffff277224 */ /* 0x000fe200078e0a21 */
[----:B------:R-:W-:Y:S01]  /*f1e0*/  MOV R44, R10 ;  /* 0x0000000a002c7202 */ /* 0x000fe20000000f00 */
[----:B------:R-:W-:Y:S01]  /*f1f0*/  IMAD.U32 R36, RZ, RZ, UR8 ;  /* 0x00000008ff247e24 */ /* 0x000fe2000f8e00ff */
[----:B------:R-:W-:Y:S01]  /*f200*/  LOP3.LUT R20, R20, R37, RZ, 0x3c, !PT ;  /* 0x0000002514147212 */ /* 0x000fe200078e3cff */
[----:B------:R-:W-:Y:S01]  /*f210*/  IMAD R37, R32, R39, R45 ;  /* 0x0000002720257224 */ /* 0x000fe200078e022d */
[----:B------:R-:W-:Y:S01]  /*f220*/  SHF.R.S32.HI R11, RZ, 0x1f, R33 ;  /* 0x0000001fff0b7819 */ /* 0x000fe20000011421 */
[----:B------:R-:W-:Y:S01]  /*f230*/  ULDC.64 UR8, c[0x0][0xae8] ;  /* 0x0002ba0000087ab9 */ /* 0x000fe20000000a00 */
[----:B------:R-:W-:-:S02]  /*f240*/  IADD3 R10, P0, R33, UR6, RZ ;  /* 0x00000006210a7c10 */ /* 0x000fc4000ff1e0ff */
[----:B------:R-:W-:Y:S02]  /*f250*/  SHF.R.S32.HI R33, RZ, 0x1f, R37 ;  /* 0x0000001fff217819 */ /* 0x000fe40000011425 */
[----:B------:R-:W-:Y:S01]  /*f260*/  IADD3.X R11, R11, UR7, R36, P0, !PT ;  /* 0x000000070b0b7c10 */ /* 0x000fe200087fe424 */
[----:B------:R-:W-:Y:S01]  /*f270*/  ULDC.64 UR6, c[0x0][0xb88] ;  /* 0x0002e20000067ab9 */ /* 0x000fe20000000a00 */
[----:B------:R-:W-:Y:S01]  /*f280*/  MOV R40, R8 ;  /* 0x0000000800287202 */ /* 0x000fe20000000f00 */
[----:B------:R-:W-:Y:S01]  /*f290*/  IMAD R8, R33, UR6, RZ ;  /* 0x0000000621087c24 */ /* 0x000fe2000f8e02ff */
[----:B------:R-:W-:Y:S01]  /*f2a0*/  MOV R42, R6 ;  /* 0x00000006002a7202 */ /* 0x000fe20000000f00 */
[----:B------:R-:W-:Y:S01]  /*f2b0*/  IMAD.WIDE.U32 R6, R37, UR6, R10 ;  /* 0x0000000625067c25 */ /* 0x000fe2000f8e000a */
[----:B------:R-:W-:Y:S02]  /*f2c0*/  LOP3.LUT P0, RZ, R153, 0x3, RZ, 0xc0, !PT ;  /* 0x0000000399ff7812 */ /* 0x000fe4000780c0ff */
[----:B------:R-:W-:Y:S01]  /*f2d0*/  MOV R43, R4 ;  /* 0x00000004002b7202 */ /* 0x000fe20000000f00 */
[----:B------:R-:W-:Y:S01]  /*f2e0*/  IMAD R37, R37, UR7, R8 ;  /* 0x0000000725257c24 */ /* 0x000fe2000f8e0208 */
[----:B------:R-:W-:Y:S01]  /*f2f0*/  ULDC.64 UR6, c[0x0][0xb50] ;  /* 0x0002d40000067ab9 */ /* 0x000fe20000000a00 */
[----:B------:R-:W-:Y:S01]  /*f300*/  VIADD R10, R155, UR39 ;  /* 0x000000279b0a7c36 */ /* 0x000fe20008000000 */
[----:B------:R-:W-:Y:S01]  /*f310*/  LEA R45, P5, R6, UR6, 0x2 ;  /* 0x00000006062d7c11 */ /* 0x000fe2000f8a10ff */
[----:B------:R-:W-:Y:S01]  /*f320*/  IMAD R33, R32, UR5, RZ ;  /* 0x0000000520217c24 */ /* 0x000fe2000f8e02ff */
[----:B------:R-:W-:Y:S01]  /*f330*/  F2FP.BF16.F32.PACK_AB R4, R89, R34 ;  /* 0x000000225904723e */ /* 0x000fe200000010ff */
[----:B------:R-:W-:Y:S01]  /*f340*/  IMAD.IADD R7, R7, 0x1, R37 ;  /* 0x0000000107077824 */ /* 0x000fe200078e0225 */
[----:B------:R-:W-:Y:S01]  /*f350*/  F2FP.BF16.F32.PACK_AB R5, R91, R90 ;  /* 0x0000005a5b05723e */ /* 0x000fe200000010ff */
[C---:B------:R-:W-:Y:S01]  /*f360*/  VIADD R8, R10.reuse, 0x8 ;  /* 0x000000080a087836 */ /* 0x040fe20000000000 */
[----:B------:R-:W-:Y:S01]  /*f370*/  ISETP.GE.OR P4, PT, R10, R33, P0 ;  /* 0x000000210a00720c */ /* 0x000fe20000786670 */
[----:B------:R-:W-:Y:S01]  /*f380*/  SHFL.IDX PT, R36, R45, RZ, 0x1c1f ;  /* 0x001c1fff2d247589 */ /* 0x000fe200000e0000 */
[----:B------:R-:W-:-:S02]  /*f390*/  LEA.HI.X R46, R6, UR7, R7, 0x2, P5 ;  /* 0x00000007062e7c11 */ /* 0x000fc4000a8f1407 */
[----:B------:R-:W-:Y:S01]  /*f3a0*/  ISETP.GE.OR P0, PT, R8, R33, P0 ;  /* 0x000000210800720c */ /* 0x000fe20000706670 */
[----:B------:R-:W-:Y:S01]  /*f3b0*/  SHFL.IDX PT, R38, R45, 0x1, 0x1c1f ;  /* 0x003c1f002d267f89 */ /* 0x000fe200000e0000 */
[----:B------:R-:W-:Y:S02]  /*f3c0*/  F2FP.BF16.F32.PACK_AB R6, R93, R92 ;  /* 0x0000005c5d06723e */ /* 0x000fe400000010ff */
[----:B------:R-:W-:Y:S01]  /*f3d0*/  F2FP.BF16.F32.PACK_AB R7, R95, R94 ;  /* 0x0000005e5f07723e */ /* 0x000fe200000010ff */
[----:B------:R-:W0:Y:S01]  /*f3e0*/  SHFL.IDX PT, R37, R46, RZ, 0x1c1f ;  /* 0x001c1fff2e257589 */ /* 0x000e2200000e0000 */
[----:B------:R-:W-:Y:S02]  /*f3f0*/  F2FP.BF16.F32.PACK_AB R8, R97, R96 ;  /* 0x000000606108723e */ /* 0x000fe400000010ff */
[----:B------:R-:W-:Y:S01]  /*f400*/  F2FP.BF16.F32.PACK_AB R9, R99, R98 ;  /* 0x000000626309723e */ /* 0x000fe200000010ff */
[----:B------:R-:W-:Y:S01]  /*f410*/  STSM.16.M88.4 [R44], R4 ;  /* 0x000000042c007844 */ /* 0x000fe20000000200 */
[----:B------:R-:W-:-:S02]  /*f420*/  F2FP.BF16.F32.PACK_AB R10, R101, R100 ;  /* 0x00000064650a723e */ /* 0x000fc400000010ff */
[----:B------:R-:W-:Y:S01]  /*f430*/  F2FP.BF16.F32.PACK_AB R11, R103, R102 ;  /* 0x00000066670b723e */ /* 0x000fe200000010ff */
[----:B------:R-:W1:Y:S01]  /*f440*/  SHFL.IDX PT, R39, R46, 0x1, 0x1c1f ;  /* 0x003c1f002e277f89 */ /* 0x000e6200000e0000 */
[----:B------:R-:W-:-:S03]  /*f450*/  LOP3.LUT R35, R2, 0x380, RZ, 0xc0, !PT ;  /* 0x0000038002237812 */ /* 0x000fc600078ec0ff */
[----:B------:R2:W-:Y:S01]  /*f460*/  STSM.16.M88.4 [R43], R8 ;  /* 0x000000082b007844 */ /* 0x0005e20000000200 */
[----:B------:R-:W-:-:S03]  /*f470*/  SHF.R.U64 R35, R35, 0x3, RZ ;  /* 0x0000000323237819 */ /* 0x000fc600000012ff */
[----:B------:R-:W-:Y:S01]  /*f480*/  STSM.16.M88.4 [R42], R12 ;  /* 0x0000000c2a007844 */ /* 0x000fe20000000200 */
[----:B------:R-:W-:Y:S01]  /*f490*/  LOP3.LUT R34, R35, R2, RZ, 0x3c, !PT ;  /* 0x0000000223227212 */ /* 0x000fe200078e3cff */
[----:B------:R-:W-:Y:S02]  /*f4a0*/  IMAD.MOV.U32 R35, RZ, RZ, R3 ;  /* 0x000000ffff237224 */ /* 0x000fe400078e0003 */
[----:B------:R-:W-:Y:S01]  /*f4b0*/  STSM.16.M88.4 [R40], R24 ;  /* 0x0000001828007844 */ /* 0x000fe20000000200 */
[----:B------:R-:W-:Y:S06]  /*f4c0*/  BAR.SYNC.DEFER_BLOCKING 0x1, 0x180 ;  /* 0x0046000000007b1d */ /* 0x000fec0000010000 */
[----:B0-----:R0:W-:Y:S04]  /*f4d0*/  @!P4 ST.E desc[UR48][R36.64], R30 ;  /* 0x0000001e2400c985 */ /* 0x0011e8000c101930 */
[----:B-1----:R1:W-:Y:S04]  /*f4e0*/  @!P0 ST.E desc[UR48][R38.64], R0 ;  /* 0x0000000026008985 */ /* 0x0023e8000c101930 */
[----:B------:R-:W3:Y:S04]  /*f4f0*/  LD.E.128 R4, desc[UR48][R34.64] ;  /* 0x0000003022047980 */ /* 0x000ee8000c101d00 */
[----:B--2---:R-:W2:Y:S01]  /*f500*/  LD.E.128 R8, desc[UR48][R28.64] ;  /* 0x000000301c087980 */ /* 0x004ea2000c101d00 */
[----:B0-----:R-:W0:Y:S03]  /*f510*/  @P1 LDC R37, c[0x0][0xbf0] ;  /* 0x0002fc00ff251b82 */ /* 0x001e260000000800 */
[----:B------:R4:W2:Y:S01]  /*f520*/  LD.E.128 R12, desc[UR48][R20.64] ;  /* 0x00000030140c7980 */ /* 0x0008a2000c101d00 */
[----:B------:R-:W-:Y:S01]  /*f530*/  IADD3 R27, P0, R2, 0x4800, RZ ;  /* 0x00004800021b7810 */ /* 0x000fe20007f1e0ff */
[----:B-1----:R-:W-:Y:S01]  /*f540*/  IMAD R0, R18, 0x30, R152 ;  /* 0x0000003012007824 */ /* 0x002fe200078e0298 */
[----:B------:R-:W-:-:S02]  /*f550*/  UIMAD UR5, UR12, UR8, URZ ;  /* 0x000000080c0572a4 */ /* 0x000fc4000f8e023f */
[----:B------:R-:W-:Y:S01]  /*f560*/  UIMAD.WIDE.U32 UR6, UR42, UR8, URZ ;  /* 0x000000082a0672a5 */ /* 0x000fe2000f8e003f */
[----:B------:R-:W-:Y:S01]  /*f570*/  IMAD.X R25, RZ, RZ, R3, P0 ;  /* 0x000000ffff197224 */ /* 0x000fe200000e0603 */
[----:B------:R-:W-:Y:S01]  /*f580*/  LOP3.LUT R2, R27, 0x380, RZ, 0xc0, !PT ;  /* 0x000003801b027812 */ /* 0x000fe200078ec0ff */
[----:B------:R-:W1:Y:S01]  /*f590*/  @P1 LDC R3, c[0x0][0xbec] ;  /* 0x0002fb00ff031b82 */ /* 0x000e620000000800 */
[----:B----4-:R-:W-:Y:S01]  /*f5a0*/  VIADD R20, R0, UR39 ;  /* 0x0000002700147c36 */ /* 0x010fe20008000000 */
[----:B------:R-:W-:Y:S01]  /*f5b0*/  UIMAD UR5, UR42, UR9, UR5 ;  /* 0x000000092a0572a4 */ /* 0x000fe2000f8e0205 */
[----:B------:R-:W-:Y:S01]  /*f5c0*/  SHF.R.U64 R2, R2, 0x3, RZ ;  /* 0x0000000302027819 */ /* 0x000fe200000012ff */
[----:B------:R-:W-:Y:S02]  /*f5d0*/  UIMAD UR8, UR13, UR10, URZ ;  /* 0x0000000a0d0872a4 */ /* 0x000fe4000f8e023f */
[----:B------:R-:W-:Y:S01]  /*f5e0*/  UIADD3 UR7, UR7, UR5, URZ ;  /* 0x0000000507077290 */ /* 0x000fe2000fffe03f */
[----:B------:R-:W-:Y:S01]  /*f5f0*/  IMAD.MOV.U32 R21, RZ, RZ, R20 ;  /* 0x000000ffff157224 */ /* 0x000fe200078e0014 */
[----:B------:R-:W-:Y:S01]  /*f600*/  UIMAD UR5, UR40, UR11, UR8 ;  /* 0x0000000b280572a4 */ /* 0x000fe2000f8e0208 */
[----:B------:R-:W-:Y:S01]  /*f610*/  LOP3.LUT R24, R2, R27, RZ, 0x3c, !PT ;  /* 0x0000001b02187212 */ /* 0x000fe200078e3cff */
[----:B------:R-:W-:-:S03]  /*f620*/  UIMAD.WIDE.U32 UR40, UR40, UR10, UR6 ;  /* 0x0000000a282872a5 */ /* 0x000fc6000f8e0006 */
[----:B------:R-:W-:Y:S01]  /*f630*/  ULDC.64 UR6, c[0x0][0xae0] ;  /* 0x0002b80000067ab9 */ /* 0x000fe20000000a00 */
[----:B-1----:R-:W-:Y:S01]  /*f640*/  @P1 IMAD.HI.U32 R0, R20, R3, RZ ;  /* 0x0000000314001227 */ /* 0x002fe200078e00ff */
[----:B------:R-:W5:Y:S01]  /*f650*/  LD.E.128 R24, desc[UR48][R24.64] ;  /* 0x0000003018187980 */ /* 0x000f62000c101d00 */
[----:B------:R-:W-:Y:S02]  /*f660*/  UIADD3 UR5, UR41, UR5, URZ ;  /* 0x0000000529057290 */ /* 0x000fe4000fffe03f */
[----:B------:R-:W-:Y:S01]  /*f670*/  IMAD.U32 R3, RZ, RZ, UR41 ;  /* 0x00000029ff037e24 */ /* 0x000fe2000f8e00ff */
[----:B0-----:R-:W-:Y:S01]  /*f680*/  @P1 SHF.R.U32.HI R21, RZ, R37, R0 ;  /* 0x00000025ff151219 */ /* 0x001fe20000011600 */
[----:B------:R-:W-:Y:S01]  /*f690*/  IMAD.U32 R2, RZ, RZ, UR40 ;  /* 0x00000028ff027e24 */ /* 0x000fe2000f8e00ff */
[----:B------:R-:W-:Y:S01]  /*f6a0*/  @!PT LDS RZ, [RZ] ;  /* 0x00000000fffff984 */ /* 0x000fe20000000800 */
[----:B------:R-:W-:Y:S01]  /*f6b0*/  @!PT LDS RZ, [RZ] ;  /* 0x00000000fffff984 */ /* 0x000fe20000000800 */
[----:B------:R-:W-:Y:S01]  /*f6c0*/  @!PT LDS RZ, [RZ] ;  /* 0x00000000fffff984 */ /* 0x000fe20000000800 */
[----:B------:R-:W-:Y:S01]  /*f6d0*/  @!PT LDS RZ, [RZ] ;  /* 0x00000000fffff984 */ /* 0x000fe20000000800 */
[----:B------:R0:W-:Y:S06]  /*f6e0*/  MEMBAR.ALL.CTA ;  /* 0x0000000000007992 */ /* 0x0001ec0000008000 */
[----:B0-----:R-:W0:Y:S01]  /*f6f0*/  FENCE.VIEW.ASYNC.S ;  /* 0x00000000000073c6 */ /* 0x001e220000000000 */
[----:B------:R-:W-:Y:S01]  /*f700*/  IMAD.U32 R3, RZ, RZ, UR5 ;  /* 0x00000005ff037e24 */ /* 0x000fe2000f8e00ff */
[--C-:B------:R-:W-:Y:S01]  /*f710*/  SHF.R.S32.HI R0, RZ, 0x1f, R21.reuse ;  /* 0x0000001fff007819 */ /* 0x100fe20000011415 */
[----:B------:R-:W-:Y:S01]  /*f720*/  IMAD.MOV R29, RZ, RZ, -R21 ;  /* 0x000000ffff1d7224 */ /* 0x000fe200078e0a15 */
[----:B------:R-:W-:Y:S01]  /*f730*/  ULDC UR5, c[0x0][0xac8] ;  /* 0x0002b20000057ab9 */ /* 0x000fe20000000800 */
[----:B------:R-:W-:-:S04]  /*f740*/  IMAD.WIDE.U32 R2, R21, UR6, R2 ;  /* 0x0000000615027c25 */ /* 0x000fc8000f8e0002 */
[----:B------:R-:W-:Y:S02]  /*f750*/  IMAD R0, R0, UR6, RZ ;  /* 0x0000000600007c24 */ /* 0x000fe4000f8e02ff */
[----:B------:R-:W-:Y:S02]  /*f760*/  IMAD R29, R32, R29, R20 ;  /* 0x0000001d201d7224 */ /* 0x000fe400078e0214 */
[----:B------:R-:W-:Y:S01]  /*f770*/  IMAD R35, R21, UR7, R0 ;  /* 0x0000000715237c24 */ /* 0x000fe2000f8e0200 */
[----:B------:R-:W-:Y:S01]  /*f780*/  ULDC.64 UR6, c[0x0][0xad8] ;  /* 0x0002b60000067ab9 */ /* 0x000fe20000000a00 */
[----:B------:R-:W-:Y:S01]  /*f790*/  VIADD R36, R152, UR39 ;  /* 0x0000002798247c36 */ /* 0x000fe20008000000 */
[----:B------:R-:W-:Y:S01]  /*f7a0*/  SHF.R.S32.HI R0, RZ, 0x1f, R29 ;  /* 0x0000001fff007819 */ /* 0x000fe2000001141d */
[----:B------:R-:W-:Y:S02]  /*f7b0*/  IMAD.IADD R3, R3, 0x1, R35 ;  /* 0x0000000103037824 */ /* 0x000fe400078e0223 */
[----:B------:R-:W-:-:S02]  /*f7c0*/  VIADD R31, R31, 0x16820 ;  /* 0x000168201f1f7836 */ /* 0x000fc40000000000 */
[----:B------:R-:W-:Y:S02]  /*f7d0*/  IMAD R0, R0, UR6, RZ ;  /* 0x0000000600007c24 */ /* 0x000fe4000f8e02ff */
[----:B------:R-:W-:Y:S01]  /*f7e0*/  IMAD.WIDE.U32 R2, R29, UR6, R2 ;  /* 0x000000061d027c25 */ /* 0x000fe2000f8e0002 */
[----:B------:R-:W-:-:S03]  /*f7f0*/  PRMT R31, RZ, 0x654, R31 ;  /* 0x00000654ff1f7816 */ /* 0x000fc6000000001f */
[----:B------:R-:W-:Y:S01]  /*f800*/  IMAD R21, R29, UR7, R0 ;  /* 0x000000071d157c24 */ /* 0x000fe2000f8e0200 */
[----:B------:R-:W-:Y:S01]  /*f810*/  ULDC.64 UR6, c[0x0][0xa80] ;  /* 0x0002a00000067ab9 */ /* 0x000fe20000000a00 */
[----:B------:R-:W-:Y:S01]  /*f820*/  VIADD R0, R36, 0x30 ;  /* 0x0000003024007836 */ /* 0x000fe20000000000 */
[C---:B------:R-:W-:Y:S01]  /*f830*/  LEA R30, P0, R2.reuse, UR6, 0x1 ;  /* 0x00000006021e7c11 */ /* 0x040fe2000f8008ff */
[----:B------:R-:W-:Y:S01]  /*f840*/  IMAD.IADD R3, R3, 0x1, R21 ;  /* 0x0000000103037824 */ /* 0x000fe200078e0215 */
[----:B0-----:R0:W-:Y:S03]  /*f850*/  SYNCS.ARRIVE.TRANS64.RED.A1T0 RZ, [R31+URZ], RZ ;  /* 0x000000ff1fff79a7 */ /* 0x0011e6000810043f */
[----:B------:R-:W1:Y:S01]  /*f860*/  SHFL.IDX PT, R20, R30, RZ, 0x181f ;  /* 0x00181fff1e147589 */ /* 0x000e6200000e0000 */
[----:B------:R-:W-:Y:S01]  /*f870*/  LEA.HI.X R32, R2, UR7, R3, 0x1, P0 ;  /* 0x0000000702207c11 */ /* 0x000fe200080f0c03 */
[C---:B------:R-:W-:Y:S01]  /*f880*/  VIADD R2, R36.reuse, 0x60 ;  /* 0x0000006024027836 */ /* 0x040fe20000000000 */
[C---:B------:R-:W-:Y:S01]  /*f890*/  ISETP.GE.AND P0, PT, R19.reuse, UR5, PT ;  /* 0x0000000513007c0c */ /* 0x040fe2000bf06270 */
[----:B------:R-:W4:Y:S03]  /*f8a0*/  SHFL.IDX PT, R28, R30, 0x1, 0x181f ;  /* 0x00381f001e1c7f89 */ /* 0x000f2600000e0000 */
[-C--:B------:R-:W-:Y:S01]  /*f8b0*/  ISETP.GE.OR P1, PT, R36, R33.reuse, P0 ;  /* 0x000000212400720c */ /* 0x080fe20000726670 */
[----:B------:R-:W0:Y:S01]  /*f8c0*/  SHFL.IDX PT, R42, R30, 0x2, 0x181f ;  /* 0x00581f001e2a7f89 */ /* 0x000e2200000e0000 */
[-C--:B------:R-:W-:Y:S01]  /*f8d0*/  ISETP.GE.OR P2, PT, R0, R33.reuse, P0 ;  /* 0x000000210000720c */ /* 0x080fe20000746670 */
[----:B------:R-:W-:Y:S01]  /*f8e0*/  VIADD R0, R36, 0x90 ;  /* 0x0000009024007836 */ /* 0x000fe20000000000 */
[-C--:B------:R-:W-:Y:S01]  /*f8f0*/  ISETP.GE.OR P3, PT, R2, R33.reuse, P0 ;  /* 0x000000210200720c */ /* 0x080fe20000766670 */
[----:B------:R-:W0:Y:S03]  /*f900*/  SHFL.IDX PT, R34, R32, RZ, 0x181f ;  /* 0x00181fff20227589 */ /* 0x000e2600000e0000 */
[----:B------:R-:W-:Y:S01]  /*f910*/  ISETP.GE.OR P0, PT, R0, R33, P0 ;  /* 0x000000210000720c */ /* 0x000fe20000706670 */
[----:B------:R-:W0:Y:S04]  /*f920*/  SHFL.IDX PT, R38, R32, 0x1, 0x181f ;  /* 0x00381f0020267f89 */ /* 0x000e2800000e0000 */
[----:B------:R-:W0:Y:S01]  /*f930*/  SHFL.IDX PT, R40, R32, 0x2, 0x181f ;  /* 0x00581f0020287f89 */ /* 0x000e2200000e0000 */
[----:B-1----:R-:W-:-:S03]  /*f940*/  @!P1 LEA R2, P4, R19, R20, 0x1 ;  /* 0x0000001413029211 */ /* 0x002fc600078808ff */
[----:B------:R-:W1:Y:S01]  /*f950*/  SHFL.IDX PT, R30, R30, 0x3, 0x181f ;  /* 0x00781f001e1e7f89 */ /* 0x000e6200000e0000 */
[----:B----4-:R-:W-:-:S03]  /*f960*/  @!P2 LEA R20, P5, R19, R28, 0x1 ;  /* 0x0000001c1314a211 */ /* 0x010fc600078a08ff */
[----:B------:R-:W4:Y:S01]  /*f970*/  SHFL.IDX PT, R32, R32, 0x3, 0x181f ;  /* 0x00781f0020207f89 */ /* 0x000f2200000e0000 */
[C---:B0-----:R-:W-:Y:S02]  /*f980*/  @!P3 LEA R28, P6, R19.reuse, R42, 0x1 ;  /* 0x0000002a131cb211 */ /* 0x041fe400078c08ff */
[C-C-:B------:R-:W-:Y:S02]  /*f990*/  @!P1 LEA.HI.X R3, R19.reuse, R34, R157.reuse, 0x1, P4 ;  /* 0x0000002213039211 */ /* 0x140fe400020f0c9d */
[C-C-:B------:R-:W-:Y:S02]  /*f9a0*/  @!P2 LEA.HI.X R21, R19.reuse, R38, R157.reuse, 0x1, P5 ;  /* 0x000000261315a211 */ /* 0x140fe400028f0c9d */
[----:B------:R-:W-:Y:S01]  /*f9b0*/  @!P3 LEA.HI.X R29, R19, R40, R157, 0x1, P6 ;  /* 0x00000028131db211 */ /* 0x000fe200030f0c9d */
[----:B---3--:R0:W-:Y:S04]  /*f9c0*/  @!P1 ST.E.128 desc[UR48][R2.64], R4 ;  /* 0x0000000402009985 */ /* 0x0081e8000c101d30 */
[----:B--2---:R0:W-:Y:S04]  /*f9d0*/  @!P2 ST.E.128 desc[UR48][R20.64], R8 ;  /* 0x000000081400a985 */ /* 0x0041e8000c101d30 */
[----:B------:R0:W-:Y:S01]  /*f9e0*/  @!P3 ST.E.128 desc[UR48][R28.64], R12 ;  /* 0x0000000c1c00b985 */ /* 0x0001e2000c101d30 */
[----:B-1--4-:R-:W-:Y:S05]  /*f9f0*/  @P0 BRA `(.L_x_863) ;  /* 0x0000000400ec0947 */ /* 0x012fea0003800000 */
[----:B0-----:R-:W-:-:S04]  /*fa00*/  LEA R2, P0, R19, R30, 0x1 ;  /* 0x0000001e13027211 */ /* 0x001fc800078008ff */
[----:B------:R-:W-:-:S05]  /*fa10*/  LEA.HI.X R3, R19, R32, R157, 0x1, P0 ;  /* 0x0000002013037211 */ /* 0x000fca00000f0c9d */
[----:B-----5:R2:W-:Y:S01]  /*fa20*/  ST.E.128 desc[UR48][R2.64], R24 ;  /* 0x0000001802007985 */ /* 0x0205e2000c101d30 */
[----:B------:R-:W-:Y:S05]  /*fa30*/  BRA `(.L_x_863) ;  /* 0x0000000400dc7947 */ /* 0x000fea0003800000 */
.L_x_862:
[----:B------:R-:W0:Y:S01]  /*fa40*/  LDC R10, c[0x0][0xbe8] ;  /* 0x0002fa00ff0a7b82 */ /* 0x000e220000000800 */
[----:B------:R-:W1:Y:S01]  /*fa50*/  S2R R0, SR_TID.X ;  /* 0x0000000000007919 */ /* 0x000e620000002100 */
[----:B------:R-:W-:Y:S01]  /*fa60*/  USHF.R.S32.HI UR8, URZ, 0x1f, UR42 ;  /* 0x0000001f3f087899 */ /* 0x000fe2000801142a */
[----:B------:R-:W-:Y:S01]  /*fa70*/  BSSY B1, `(.L_x_864) ;  /* 0x0000031000017945 */ /* 0x000fe20003800000 */
[----:B------:R-:W-:Y:S01]  /*fa80*/  USHF.R.S32.HI UR9, URZ, 0x1f, UR40 ;  /* 0x0000001f3f097899 */ /* 0x000fe20008011428 */
[----:B------:R-:W-:Y:S01]  /*fa90*/  IMAD R6, R18, 0x30, R152 ;  /* 0x0000003012067824 */ /* 0x000fe200078e0298 */
[----:B0-----:R-:W-:Y:S01]  /*faa0*/  ISETP.NE.AND P1, PT, R10, 0x1, PT ;  /* 0x000000010a00780c */ /* 0x001fe20003f25270 */
[----:B-1----:R-:W-:-:S12]  /*fab0*/  VIADD R0, R0, 0xffffff80 ;  /* 0xffffff8000007836 */ /* 0x002fd80000000000 */
[----:B------:R-:W0:Y:S01]  /*fac0*/  @P1 LDC R9, c[0x0][0xbec] ;  /* 0x0002fb00ff091b82 */ /* 0x000e220000000800 */
[----:B------:R-:W-:-:S07]  /*fad0*/  ISETP.GE.AND P0, PT, R0, 0xc0, PT ;  /* 0x000000c00000780c */ /* 0x000fce0003f06270 */
[----:B------:R-:W1:Y:S06]  /*fae0*/  @P1 LDC R11, c[0x0][0xbf0] ;  /* 0x0002fc00ff0b1b82 */ /* 0x000e6c0000000800 */
[----:B------:R-:W-:Y:S05]  /*faf0*/  @P0 BRA `(.L_x_865) ;  /* 0x0000000000a00947 */ /* 0x000fea0003800000 */
[----:B------:R-:W2:Y:S01]  /*fb00*/  S2R R0, SR_TID.X ;  /* 0x0000000000007919 */ /* 0x000ea20000002100 */
[----:B------:R-:W3:Y:S01]  /*fb10*/  LDC R3, c[0x0][0xbe8] ;  /* 0x0002fa00ff037b82 */ /* 0x000ee20000000800 */
[----:B------:R-:W-:Y:S01]  /*fb20*/  IMAD.U32 R4, RZ, RZ, UR39 ;  /* 0x00000027ff047e24 */ /* 0x000fe2000f8e00ff */
[----:B------:R-:W-:Y:S02]  /*fb30*/  ULDC UR5, c[0x0][0xa88] ;  /* 0x0002a20000057ab9 */ /* 0x000fe40000000800 */
[----:B---3--:R-:W-:Y:S02]  /*fb40*/  IMAD R5, R3, UR5, RZ ;  /* 0x0000000503057c24 */ /* 0x008fe4000f8e02ff */
[----:B--2---:R-:W-:-:S04]  /*fb50*/  IADD3 R4, R4, -0x80, R0 ;  /* 0xffffff8004047810 */ /* 0x004fc80007ffe000 */
[----:B------:R-:W-:-:S13]  /*fb60*/  ISETP.GE.AND P0, PT, R4, R5, PT ;  /* 0x000000050400720c */ /* 0x000fda0003f06270 */
[----:B------:R-:W-:Y:S05]  /*fb70*/  @P0 BRA `(.L_x_865) ;  /* 0x0000000000800947 */ /* 0x000fea0003800000 */
[----:B------:R-:W-:Y:S01]  /*fb80*/  ISETP.NE.AND P0, PT, R3, 0x1, PT ;  /* 0x000000010300780c */ /* 0x000fe20003f05270 */
[----:B------:R-:W-:Y:S01]  /*fb90*/  ULDC.64 UR10, c[0x0][0xb90] ;  /* 0x0002e400000a7ab9 */ /* 0x000fe20000000a00 */
[----:B------:R-:W-:Y:S01]  /*fba0*/  IMAD.MOV.U32 R2, RZ, RZ, R4 ;  /* 0x000000ffff027224 */ /* 0x000fe200078e0004 */
[----:B------:R-:W-:Y:S02]  /*fbb0*/  UIMAD UR5, UR8, UR10, URZ ;  /* 0x0000000a080572a4 */ /* 0x000fe4000f8e023f */
[----:B------:R-:W-:Y:S02]  /*fbc0*/  UIMAD.WIDE.U32 UR6, UR42, UR10, URZ ;  /* 0x0000000a2a0672a5 */ /* 0x000fe4000f8e003f */
[----:B------:R-:W-:-:S03]  /*fbd0*/  UIMAD UR5, UR42, UR11, UR5 ;  /* 0x0000000b2a0572a4 */ /* 0x000fc6000f8e0205 */
[----:B------:R-:W-:Y:S01]  /*fbe0*/  ULDC.64 UR10, c[0x0][0xb98] ;  /* 0x0002e600000a7ab9 */ /* 0x000fe20000000a00 */
[----:B------:R-:W-:Y:S02]  /*fbf0*/  UIADD3 UR7, UR7, UR5, URZ ;  /* 0x0000000507077290 */ /* 0x000fe4000fffe03f */
[----:B------:R-:W2:Y:S01]  /*fc00*/  @P0 LDC R5, c[0x0][0xbec] ;  /* 0x0002fb00ff050b82 */ /* 0x000ea20000000800 */
[----:B------:R-:W-:Y:S02]  /*fc10*/  UIMAD UR5, UR9, UR10, URZ ;  /* 0x0000000a090572a4 */ /* 0x000fe4000f8e023f */
[----:B------:R-:W-:Y:S02]  /*fc20*/  UIMAD.WIDE.U32 UR6, UR40, UR10, UR6 ;  /* 0x0000000a280672a5 */ /* 0x000fe4000f8e0006 */
[----:B------:R-:W-:-:S03]  /*fc30*/  UIMAD UR5, UR40, UR11, UR5 ;  /* 0x0000000b280572a4 */ /* 0x000fc6000f8e0205 */
[----:B------:R-:W3:Y:S01]  /*fc40*/  @P0 LDC R7, c[0x0][0xbf0] ;  /* 0x0002fc00ff070b82 */ /* 0x000ee20000000800 */
[----:B------:R-:W-:Y:S01]  /*fc50*/  ULDC.64 UR10, c[0x0][0xb88] ;  /* 0x0002e200000a7ab9 */ /* 0x000fe20000000a00 */
[----:B--2---:R-:W-:-:S05]  /*fc60*/  @P0 IMAD.HI.U32 R0, R4, R5, RZ ;  /* 0x0000000504000227 */ /* 0x004fca00078e00ff */
[----:B---3--:R-:W-:-:S05]  /*fc70*/  @P0 SHF.R.U32.HI R2, RZ, R7, R0 ;  /* 0x00000007ff020219 */ /* 0x008fca0000011600 */
[----:B------:R-:W-:-:S04]  /*fc80*/  IMAD.MOV R5, RZ, RZ, -R2 ;  /* 0x000000ffff057224 */ /* 0x000fc800078e0a02 */
[----:B------:R-:W-:Y:S01]  /*fc90*/  IMAD R5, R3, R5, R4 ;  /* 0x0000000503057224 */ /* 0x000fe200078e0204 */
[----:B------:R-:W-:Y:S01]  /*fca0*/  SHF.R.S32.HI R3, RZ, 0x1f, R2 ;  /* 0x0000001fff037819 */ /* 0x000fe20000011402 */
[----:B------:R-:W-:Y:S01]  /*fcb0*/  IMAD.U32 R4, RZ, RZ, UR5 ;  /* 0x00000005ff047e24 */ /* 0x000fe2000f8e00ff */
        /* <DEDUP_REMOVED lines=12> */
.L_x_865:
[----:B------:R-:W-:Y:S05]  /*fd80*/  BSYNC B1 ;  /* 0x0000000000017941 */ /* 0x000fea0003800000 */
.L_x_864:
[----:B------:R-:W-:Y:S01]  /*fd90*/  ULDC.64 UR10, c[0x0][0xae8] ;  /* 0x0002ba00000a7ab9 */ /* 0x000fe20000000a00 */
[----:B------:R-:W-:Y:S01]  /*fda0*/  VIADD R6, R6, UR39 ;  /* 0x0000002706067c36 */ /* 0x000fe20008000000 */
[----:B------:R-:W-:Y:S02]  /*fdb0*/  UIMAD UR5, UR8, UR10, URZ ;  /* 0x0000000a080572a4 */ /* 0x000fe4000f8e023f */
[----:B------:R-:W-:Y:S01]  /*fdc0*/  UIMAD.WIDE.U32 UR6, UR42, UR10, URZ ;  /* 0x0000000a2a0672a5 */ /* 0x000fe2000f8e003f */
[----:B0-----:R-:W-:Y:S01]  /*fdd0*/  @P1 IMAD.HI.U32 R0, R6, R9, RZ ;  /* 0x0000000906001227 */ /* 0x001fe200078e00ff */
[----:B------:R-:W-:-:S03]  /*fde0*/  UIMAD UR5, UR42, UR11, UR5 ;  /* 0x0000000b2a0572a4 */ /* 0x000fc6000f8e0205 */
[----:B------:R-:W-:Y:S01]  /*fdf0*/  ULDC.64 UR10, c[0x0][0xaf0] ;  /* 0x0002bc00000a7ab9 */ /* 0x000fe20000000a00 */
[----:B------:R-:W-:Y:S01]  /*fe00*/  UIADD3 UR7, UR7, UR5, URZ ;  /* 0x0000000507077290 */ /* 0x000fe2000fffe03f */
[----:B--2---:R-:W-:Y:S01]  /*fe10*/  IMAD.MOV.U32 R5, RZ, RZ, R6 ;  /* 0x000000ffff057224 */ /* 0x004fe200078e0006 */
[----:B------:R-:W-:Y:S01]  /*fe20*/  UIMAD UR5, UR9, UR10, URZ ;  /* 0x0000000a090572a4 */ /* 0x000fe2000f8e023f */
[----:B-1----:R-:W-:-:S03]  /*fe30*/  @P1 SHF.R.U32.HI R5, RZ, R11, R0 ;  /* 0x0000000bff051219 */ /* 0x002fc60000011600 */
[----:B------:R-:W-:Y:S01]  /*fe40*/  UIMAD UR5, UR40, UR11, UR5 ;  /* 0x0000000b280572a4 */ /* 0x000fe2000f8e0205 */
[--C-:B------:R-:W-:Y:S01]  /*fe50*/  SHF.R.S32.HI R0, RZ, 0x1f, R5.reuse ;  /* 0x0000001fff007819 */ /* 0x100fe20000011405 */
[----:B------:R-:W-:Y:S01]  /*fe60*/  UIMAD.WIDE.U32 UR40, UR40, UR10, UR6 ;  /* 0x0000000a282872a5 */ /* 0x000fe2000f8e0006 */
[----:B------:R-:W-:Y:S02]  /*fe70*/  IMAD.MOV R7, RZ, RZ, -R5 ;  /* 0x000000ffff077224 */ /* 0x000fe400078e0a05 */
[----:B------:R-:W-:Y:S01]  /*fe80*/  ULDC.64 UR6, c[0x0][0xae0] ;  /* 0x0002b80000067ab9 */ /* 0x000fe20000000a00 */
[----:B------:R-:W-:Y:S01]  /*fe90*/  UIADD3 UR5, UR41, UR5, URZ ;  /* 0x0000000529057290 */ /* 0x000fe2000fffe03f */
[----:B------:R-:W-:Y:S02]  /*fea0*/  IMAD R7, R10, R7, R6 ;  /* 0x000000070a077224 */ /* 0x000fe400078e0206 */
[----:B------:R-:W-:Y:S02]  /*feb0*/  IMAD R0, R0, UR6, RZ ;  /* 0x0000000600007c24 */ /* 0x000fe4000f8e02ff */
[----:B------:R-:W-:-:S02]  /*fec0*/  IMAD.U32 R3, RZ, RZ, UR41 ;  /* 0x00000029ff037e24 */ /* 0x000fc4000f8e00ff */
[----:B------:R-:W-:Y:S02]  /*fed0*/  IMAD.U32 R2, RZ, RZ, UR40 ;  /* 0x00000028ff027e24 */ /* 0x000fe4000f8e00ff */
[----:B------:R-:W-:Y:S01]  /*fee0*/  IMAD.U32 R3, RZ, RZ, UR5 ;  /* 0x00000005ff037e24 */ /* 0x000fe2000f8e00ff */
[----:B------:R-:W-:Y:S01]  /*fef0*/  ULDC UR5, c[0x0][0xac8] ;  /* 0x0002b20000057ab9 */ /* 0x000fe20000000800 */
[C---:B------:R-:W-:Y:S01]  /*ff00*/  IMAD R9, R5.reuse, UR7, R0 ;  /* 0x0000000705097c24 */ /* 0x040fe2000f8e0200 */
[----:B------:R-:W-:Y:S01]  /*ff10*/  SHF.R.S32.HI R0, RZ, 0x1f, R7 ;  /* 0x0000001fff007819 */ /* 0x000fe20000011407 */
[----:B------:R-:W-:Y:S01]  /*ff20*/  IMAD.WIDE.U32 R2, R5, UR6, R2 ;  /* 0x0000000605027c25 */ /* 0x000fe2000f8e0002 */
[----:B------:R-:W-:-:S03]  /*ff30*/  ULDC.64 UR6, c[0x0][0xad8] ;  /* 0x0002b60000067ab9 */ /* 0x000fc60000000a00 */
[----:B------:R-:W-:Y:S02]  /*ff40*/  IMAD R0, R0, UR6, RZ ;  /* 0x0000000600007c24 */ /* 0x000fe4000f8e02ff */
[----:B------:R-:W-:Y:S02]  /*ff50*/  IMAD.IADD R3, R3, 0x1, R9 ;  /* 0x0000000103037824 */ /* 0x000fe400078e0209 */
[C---:B------:R-:W-:Y:S02]  /*ff60*/  IMAD R5, R7.reuse, UR7, R0 ;  /* 0x0000000707057c24 */ /* 0x040fe4000f8e0200 */
[----:B------:R-:W-:Y:S01]  /*ff70*/  IMAD.WIDE.U32 R2, R7, UR6, R2 ;  /* 0x0000000607027c25 */ /* 0x000fe2000f8e0002 */
[----:B------:R-:W-:-:S03]  /*ff80*/  ULDC.64 UR6, c[0x0][0xa80] ;  /* 0x0002a00000067ab9 */ /* 0x000fc60000000a00 */
[----:B------:R-:W-:Y:S01]  /*ff90*/  IMAD.IADD R5, R3, 0x1, R5 ;  /* 0x0000000103057824 */ /* 0x000fe200078e0205 */
[----:B------:R-:W-:Y:S01]  /*ffa0*/  LEA R9, P0, R2, UR6, 0x1 ;  /* 0x0000000602097c11 */ /* 0x000fe2000f8008ff */
[----:B------:R-:W-:Y:S01]  /*ffb0*/  ULDC UR6, c[0x0][0xa88] ;  /* 0x0002a20000067ab9 */ /* 0x000fe20000000800 */
[----:B------:R-:W-:Y:S02]  /*ffc0*/  VIADD R7, R152, UR39 ;  /* 0x0000002798077c36 */ /* 0x000fe40008000000 */
[----:B------:R-:W-:Y:S01]  /*ffd0*/  LEA.HI.X R11, R2, UR7, R5, 0x1, P0 ;  /* 0x00000007020b7c11 */ /* 0x000fe200080f0c05 */
[----:B------:R-:W0:Y:S01]  /*ffe0*/  SHFL.IDX PT, R4, R9, 0x1, 0x181f ;  /* 0x00381f0009047f89 */ /* 0x000e2200000e0000 */
[----:B------:R-:W-:Y:S01]  /*fff0*/  IMAD R20, R10, UR6, RZ ;  /* 0x000000060a147c24 */ /* 0x000fe2000f8e02ff */
[----:B------:R-:W-:Y:S01]  /*10000*/  ISETP.GE.AND P0, PT, R19, UR5, PT ;  /* 0x0000000513007c0c */ /* 0x000fe2000bf06270 */
[C---:B------:R-:W-:Y:S01]  /*10010*/  VIADD R3, R7.reuse, 0x30 ;  /* 0x0000003007037836 */ /* 0x040fe20000000000 */
[----:B------:R-:W1:Y:S01]  /*10020*/  SHFL.IDX PT, R2, R9, RZ, 0x181f ;  /* 0x00181fff09027589 */ /* 0x000e6200000e0000 */
        /* <DEDUP_REMOVED lines=8> */
[----:B------:R-:W4:Y:S04]  /*100b0*/  SHFL.IDX PT, R8, R9, 0x3, 0x181f ;  /* 0x00781f0009087f89 */ /* 0x000f2800000e0000 */
[----:B------:R-:W5:Y:S04]  /*100c0*/  SHFL.IDX PT, R10, R11, 0x1, 0x181f ;  /* 0x00381f000b0a7f89 */ /* 0x000f6800000e0000 */
[----:B------:R-:W5:Y:S01]  /*100d0*/  SHFL.IDX PT, R12, R11, 0x2, 0x181f ;  /* 0x00581f000b0c7f89 */ /* 0x000f6200000e0000 */
[----:B0-----:R-:W-:-:S03]  /*100e0*/  @!P2 LEA R4, P5, R19, R4, 0x1 ;  /* 0x000000041304a211 */ /* 0x001fc600078a08ff */
[----:B------:R-:W0:Y:S01]  /*100f0*/  SHFL.IDX PT, R14, R11, 0x3, 0x181f ;  /* 0x00781f000b0e7f89 */ /* 0x000e2200000e0000 */
[C---:B-1----:R-:W-:Y:S02]  /*10100*/  @!P3 LEA R2, P6, R19.reuse, R2, 0x1 ;  /* 0x000000021302b211 */ /* 0x042fe400078c08ff */
[C---:B--2---:R-:W-:Y:S02]  /*10110*/  @!P1 LEA R6, P4, R19.reuse, R6, 0x1 ;  /* 0x0000000613069211 */ /* 0x044fe400078808ff */
[C---:B---3--:R-:W-:Y:S02]  /*10120*/  @!P3 LEA.HI.X R3, R19.reuse, R0, R157, 0x1, P6 ;  /* 0x000000001303b211 */ /* 0x048fe400030f0c9d */
[----:B----4-:R-:W-:-:S03]  /*10130*/  @!P0 LEA R8, P6, R19, R8, 0x1 ;  /* 0x0000000813088211 */ /* 0x010fc600078c08ff */
[----:B------:R1:W-:Y:S01]  /*10140*/  @!P3 ST.E.128 desc[UR48][R2.64], RZ ;  /* 0x000000ff0200b985 */ /* 0x0003e2000c101d30 */
[C-C-:B-----5:R-:W-:Y:S02]  /*10150*/  @!P2 LEA.HI.X R5, R19.reuse, R10, R157.reuse, 0x1, P5 ;  /* 0x0000000a1305a211 */ /* 0x160fe400028f0c9d */
[----:B------:R-:W-:-:S03]  /*10160*/  @!P1 LEA.HI.X R7, R19, R12, R157, 0x1, P4 ;  /* 0x0000000c13079211 */ /* 0x000fc600020f0c9d */
[----:B------:R1:W-:Y:S01]  /*10170*/  @!P2 ST.E.128 desc[UR48][R4.64], RZ ;  /* 0x000000ff0400a985 */ /* 0x0003e2000c101d30 */
[----:B0-----:R-:W-:-:S03]  /*10180*/  @!P0 LEA.HI.X R9, R19, R14, R157, 0x1, P6 ;  /* 0x0000000e13098211 */ /* 0x001fc600030f0c9d */
[----:B------:R1:W-:Y:S04]  /*10190*/  @!P1 ST.E.128 desc[UR48][R6.64], RZ ;  /* 0x000000ff06009985 */ /* 0x0003e8000c101d30 */
[----:B------:R1:W-:Y:S02]  /*101a0*/  @!P0 ST.E.128 desc[UR48][R8.64], RZ ;  /* 0x000000ff08008985 */ /* 0x0003e4000c101d30 */
.L_x_863:
[----:B------:R-:W-:Y:S05]  /*101b0*/  BSYNC B0 ;  /* 0x0000000000007941 */ /* 0x000fea0003800000 */
.L_x_861:
[----:B------:R-:W-:Y:S02]  /*101c0*/  ULDC UR5, c[0x0][0xc38] ;  /* 0x00030e0000057ab9 */ /* 0x000fe40000000800 */
[----:B------:R-:W-:-:S06]  /*101d0*/  UISETP.GE.AND UP0, UPT, UR4, UR5, UPT ;  /* 0x000000050400728c */ /* 0x000fcc000bf06270 */
[----:B------:R-:W-:-:S13]  /*101e0*/  PLOP3.LUT P0, PT, PT, PT, UP0, 0x80, 0x0 ;  /* 0x000000000000781c */ /* 0x000fda0003f0f008 */
[----:B------:R-:W-:Y:S05]  /*101f0*/  @!P0 BRA `(.L_x_866) ;  /* 0xffffff0800dc8947 */ /* 0x000fea000383ffff */
[----:B------:R-:W-:Y:S05]  /*10200*/  EXIT ;  /* 0x000000000000794d */ /* 0x000fea0003800000 */
.L_x_780:
[----:B------:R-:W-:-:S08]  /*10210*/  NOP ;  /* 0x0000000000007918 */ /* 0x000fd00000000000 */
[----:B------:R-:W0:-:S00]  /*10220*/  USETMAXREG.DEALLOC.CTAPOOL 0x20 ;  /* 0x00000020000079c8 */ /* 0x000e0000080e0500 */
[----:B0-----:R-:W-:-:S06]  /*10230*/  LOP3.LUT R0, R0, 0x3, RZ, 0xc0, !PT ;  /* 0x0000000300007812 */ /* 0x001fcc00078ec0ff */
[----:B------:R-:W0:Y:S01]  /*10240*/  S2UR UR6, SR_CTAID.X ;  /* 0x00000000000679c3 */ /* 0x000e220000002500 */
[----:B------:R-:W-:Y:S01]  /*10250*/  LOP3.LUT R22, R22, 0xfffffffb, RZ, 0xc0, !PT ;  /* 0xfffffffb16167812 */ /* 0x000fe200078ec0ff */
[----:B------:R-:W-:Y:S01]  /*10260*/  IMAD.MOV.U32 R16, RZ, RZ, RZ ;  /* 0x000000ffff107224 */ /* 0x000fe200078e00ff */
[----:B------:R1:W2:Y:S01]  /*10270*/  SHFL.IDX PT, R2, R0, RZ, 0x1f ;  /* 0x00001fff00027589 */ /* 0x0002a200000e0000 */
[----:B------:R-:W-:Y:S02]  /*10280*/  IMAD.MOV.U32 R24, RZ, RZ, 0x1 ;  /* 0x00000001ff187424 */ /* 0x000fe400078e00ff */
[----:B------:R-:W-:Y:S02]  /*10290*/  IMAD.MOV.U32 R29, RZ, RZ, RZ ;  /* 0x000000ffff1d7224 */ /* 0x000fe400078e00ff */
[----:B-1----:R-:W0:Y:S01]  /*102a0*/  LDC R0, c[0x0][0xc38] ;  /* 0x00030e00ff007b82 */ /* 0x002e220000000800 */
[----:B--2---:R-:W-:-:S13]  /*102b0*/  ISETP.NE.AND P0, PT, R2, RZ, PT ;  /* 0x000000ff0200720c */ /* 0x004fda0003f05270 */
[----:B------:R-:W-:Y:S01]  /*102c0*/  @P0 LOP3.LUT R22, R22, 0x4, RZ, 0xfc, !PT ;  /* 0x0000000416160812 */ /* 0x000fe200078efcff */
[----:B------:R-:W-:Y:S06]  /*102d0*/  @P0 BAR.ARV 0x4, 0x200 ;  /* 0x0108000000000b1d */ /* 0x000fec0000002000 */
[----:B0-----:R-:W-:-:S13]  /*102e0*/  ISETP.LE.AND P0, PT, R0, UR6, PT ;  /* 0x0000000600007c0c */ /* 0x001fda000bf03270 */
[----:B------:R-:W-:Y:S05]  /*102f0*/  @P0 BRA `(.L_x_867) ;  /* 0x0000003c00080947 */ /* 0x000fea0003800000 */
[----:B------:R-:W0:Y:S01]  /*10300*/  S2R R6, SR_TID.X ;  /* 0x0000000000067919 */ /* 0x000e220000002100 */
[----:B------:R-:W1:Y:S01]  /*10310*/  S2UR UR5, SR_CgaCtaId ;  /* 0x00000000000579c3 */ /* 0x000e620000008800 */
[----:B------:R-:W-:Y:S01]  /*10320*/  UMOV UR4, 0x400 ;  /* 0x0000040000047882 */ /* 0x000fe20000000000 */
[----:B------:R-:W-:Y:S01]  /*10330*/  IMAD.U32 R27, RZ, RZ, UR6 ;  /* 0x00000006ff1b7e24 */ /* 0x000fe2000f8e00ff */
[----:B------:R-:W-:Y:S01]  /*10340*/  ULDC UR42, c[0x0][0xc] ;  /* 0x00000300002a7ab9 */ /* 0x000fe20000000800 */
[----:B------:R-:W-:Y:S01]  /*10350*/  IMAD.MOV.U32 R24, RZ, RZ, 0x1 ;  /* 0x00000001ff187424 */ /* 0x000fe200078e00ff */
[----:B------:R-:W-:Y:S01]  /*10360*/  ULDC.64 UR46, c[0x0][0x198] ;  /* 0x00006600002e7ab9 */ /* 0x000fe20000000a00 */
[----:B------:R-:W-:Y:S02]  /*10370*/  IMAD.MOV.U32 R29, RZ, RZ, RZ ;  /* 0x000000ffff1d7224 */ /* 0x000fe400078e00ff */
[----:B------:R-:W-:Y:S01]  /*10380*/  IMAD.MOV.U32 R16, RZ, RZ, RZ ;  /* 0x000000ffff107224 */ /* 0x000fe200078e00ff */
[----:B-1----:R-:W-:-:S06]  /*10390*/  ULEA UR4, UR5, UR4, 0x18 ;  /* 0x0000000405047291 */ /* 0x002fcc000f8ec03f */
[----:B------:R-:W-:Y:S01]  /*103a0*/  IMAD.U32 R17, RZ, RZ, UR4 ;  /* 0x00000004ff117e24 */ /* 0x000fe2000f8e00ff */
[C---:B0-----:R-:W-:Y:S01]  /*103b0*/  LOP3.LUT R5, R6.reuse, 0x7f, RZ, 0xc0, !PT ;  /* 0x0000007f06057812 */ /* 0x041fe200078ec0ff */
[C---:B------:R-:W-:Y:S01]  /*103c0*/  IMAD.SHL.U32 R0, R6.reuse, 0x8, RZ ;  /* 0x0000000806007824 */ /* 0x040fe200078e00ff */
[C---:B------:R-:W-:Y:S01]  /*103d0*/  LOP3.LUT R28, R6.reuse, 0x1f, RZ, 0xc0, !PT ;  /* 0x0000001f061c7812 */ /* 0x040fe200078ec0ff */
[----:B------:R-:W-:Y:S02]  /*103e0*/  IMAD.SHL.U32 R4, R6, 0x10, RZ ;  /* 0x0000001006047824 */ /* 0x000fe400078e00ff */
[----:B------:R-:W-:Y:S01]  /*103f0*/  IMAD.SHL.U32 R3, R5, 0x8, RZ ;  /* 0x0000000805037824 */ /* 0x000fe200078e00ff */
[----:B------:R-:W-:-:S04]  /*10400*/  LOP3.LUT R2, R0, 0x1f8, RZ, 0xc0, !PT ;  /* 0x000001f800027812 */ /* 0x000fc800078ec0ff */
[----:B------:R-:W-:-:S04]  /*10410*/  LOP3.LUT R2, R2, 0x38, R6, 0x78, !PT ;  /* 0x0000003802027812 */ /* 0x000fc800078e7806 */
[----:B------:R-:W-:Y:S02]  /*10420*/  LOP3.LUT R2, R2, 0x200, R3, 0xf8, !PT ;  /* 0x0000020002027812 */ /* 0x000fe400078ef803 */
[----:B------:R-:W-:-:S03]  /*10430*/  SHF.R.U32.HI R3, RZ, 0x3, R5 ;  /* 0x00000003ff037819 */ /* 0x000fc60000011605 */
[----:B------:R-:W-:Y:S01]  /*10440*/  IMAD R26, R2, 0x2, R17 ;  /* 0x00000002021a7824 */ /* 0x000fe200078e0211 */
[----:B------:R-:W-:-:S07]  /*10450*/  LOP3.LUT R0, R3, 0x70, R4, 0xf8, !PT ;  /* 0x0000007003007812 */ /* 0x000fce00078ef804 */
.L_x_951:
[----:B------:R-:W-:Y:S01]  /*10460*/  ULDC UR8, c[0x0][0xc60] ;  /* 0x0003180000087ab9 */ /* 0x000fe20000000800 */
[C---:B------:R-:W-:Y:S01]  /*10470*/  R2UR UR7, R27.reuse ;  /* 0x000000001b0772ca */ /* 0x040fe200000e0000 */
[----:B------:R-:W-:Y:S01]  /*10480*/  UISETP.NE.AND UP0, UPT, UR8, 0x1, UPT ;  /* 0x000000010800788c */ /* 0x000fe2000bf05270 */
[----:B------:R-:W-:-:S10]  /*10490*/  R2UR UR6, R27 ;  /* 0x000000001b0672ca */ /* 0x000fd400000e0000 */
        /* <DEDUP_REMOVED lines=9> */
[----:B0-----:R-:W-:Y:S05]  /*10530*/  @!P0 BRA `(.L_x_868) ;  /* 0x0000000000208947 */ /* 0x001fea0003800000 */
        /* <DEDUP_REMOVED lines=8> */
.L_x_868:
[----:B------:R-:W-:Y:S01]  /*105c0*/  ULDC UR9, c[0x0][0xc54] ;  /* 0x0003150000097ab9 */ /* 0x000fe20000000800 */
[----:B------:R-:W-:Y:S01]  /*105d0*/  UMOV UR6, UR8 ;  /* 0x0000000800067c82 */ /* 0x000fe20008000000 */
[----:B------:R-:W-:-:S11]  /*105e0*/  UISETP.NE.AND UP0, UPT, UR9, 0x1, UPT ;  /* 0x000000010900788c */ /* 0x000fd6000bf05270 */
[----:B------:R-:W-:Y:S02]  /*105f0*/  @UP0 ULDC.64 UR10, c[0x0][0xc58] ;  /* 0x00031600000a0ab9 */ /* 0x000fe40000000a00 */
[----:B------:R-:W-:-:S04]  /*10600*/  UIMAD.WIDE.U32 UR4, UR8, UR10, URZ ;  /* 0x0000000a080472a5 */ /* 0x000fc8000f8e003f */
[----:B------:R-:W-:-:S04]  /*10610*/  @UP0 USHF.R.U32.HI UR6, URZ, UR11, UR5 ;  /* 0x0000000b3f060299 */ /* 0x000fc80008011605 */
[----:B------:R-:W-:-:S12]  /*10620*/  UIMAD UR4, UR6, UR9, URZ ;  /* 0x00000009060472a4 */ /* 0x000fd8000f8e023f */
.L_x_869:
[----:B------:R-:W-:Y:S02]  /*10630*/  ULOP3.LUT UR5, URZ, UR6, URZ, 0x33, !UPT ;  /* 0x000000063f057292 */ /* 0x000fe4000f8e333f */
[----:B------:R-:W-:Y:S01]  /*10640*/  UIADD3 UR4, UR8, -UR4, URZ ;  /* 0x8000000408047290 */ /* 0x000fe2000fffe03f */
[----:B------:R-:W-:Y:S01]  /*10650*/  ULDC UR15, c[0x0][0xc48] ;  /* 0x00031200000f7ab9 */ /* 0x000fe20000000800 */
[----:B------:R-:W-:Y:S01]  /*10660*/  ULDC UR9, c[0x0][0x448] ;  /* 0x0001120000097ab9 */ /* 0x000fe20000000800 */
[----:B------:R-:W-:Y:S01]  /*10670*/  ULDC UR41, c[0x0][0xc3c] ;  /* 0x00030f0000297ab9 */ /* 0x000fe20000000800 */
[----:B------:R-:W-:Y:S02]  /*10680*/  UISETP.NE.AND UP2, UPT, UR15, 0x1, UPT ;  /* 0x000000010f00788c */ /* 0x000fe4000bf45270 */
[----:B------:R-:W-:Y:S02]  /*10690*/  UISETP.NE.AND UP1, UPT, UR9, 0x1, UPT ;  /* 0x000000010900788c */ /* 0x000fe4000bf25270 */
[----:B------:R-:W-:Y:S01]  /*106a0*/  UIADD3 UR41, UR5, UR41, URZ ;  /* 0x0000002905297290 */ /* 0x000fe2000fffe03f */
[----:B------:R-:W-:Y:S01]  /*106b0*/  ULDC UR14, c[0x0][0xc54] ;  /* 0x00031500000e7ab9 */ /* 0x000fe20000000800 */
[----:B------:R-:W-:Y:S01]  /*106c0*/  ULDC.64 UR10, c[0x0][0x418] ;  /* 0x00010600000a7ab9 */ /* 0x000fe20000000a00 */
[----:B------:R-:W-:-:S02]  /*106d0*/  UIMAD UR14, UR7, UR14, UR4 ;  /* 0x0000000e070e72a4 */ /* 0x000fc4000f8e0204 */
[----:B------:R-:W-:Y:S01]  /*106e0*/  UISETP.NE.U32.AND UP0, UPT, UR10, URZ, UPT ;  /* 0x0000003f0a00728c */ /* 0x000fe2000bf05070 */
[----:B------:R-:W-:Y:S01]  /*106f0*/  ULDC.64 UR4, c[0x0][0x9e0] ;  /* 0x0002780000047ab9 */ /* 0x000fe20000000a00 */
[----:B------:R-:W-:Y:S02]  /*10700*/  UIMAD UR41, UR41, 0xc0, URZ ;  /* 0x000000c0292978a4 */ /* 0x000fe4000f8e023f */
[----:B------:R-:W-:Y:S02]  /*10710*/  UISETP.GE.AND UP3, UPT, UR5, 0x1, UPT ;  /* 0x000000010500788c */ /* 0x000fe4000bf66270 */
[----:B------:R-:W-:Y:S02]  /*10720*/  UISETP.NE.AND.EX UP0, UPT, UR11, URZ, UPT, UP0 ;  /* 0x0000003f0b00728c */ /* 0x000fe4000bf05300 */
[----:B------:R-:W-:Y:S01]  /*10730*/  UIADD3 UR9, UR41, 0xbf, URZ ;  /* 0x000000bf29097890 */ /* 0x000fe2000fffe03f */
[----:B------:R-:W-:Y:S01]  /*10740*/  ULDC UR8, c[0x0][0x424] ;  /* 0x0001090000087ab9 */ /* 0x000fe20000000800 */
[----:B------:R-:W-:Y:S01]  /*10750*/  ULDC UR6, c[0x0][0x288] ;  /* 0x0000a20000067ab9 */ /* 0x000fe20000000800 */
[----:B------:R-:W-:Y:S01]  /*10760*/  @UP2 ULDC UR10, c[0x0][0xc4c] ;  /* 0x00031300000a2ab9 */ /* 0x000fe20000000800 */
[----:B------:R-:W-:Y:S01]  /*10770*/  @UP1 ULDC UR12, c[0x0][0x44c] ;  /* 0x00011300000c1ab9 */ /* 0x000fe20000000800 */
[----:B------:R-:W-:Y:S01]  /*10780*/  UIADD3 UR16, -UR6, 0x1, URZ ;  /* 0x0000000106107890 */ /* 0x000fe2000fffe13f */
[----:B------:R-:W-:Y:S01]  /*10790*/  PLOP3.LUT P1, PT, PT, PT, UP3, 0x80, 0x0 ;  /* 0x000000000000781c */ /* 0x000fe20003f2f038 */
[----:B------:R-:W-:-:S02]  /*107a0*/  UIMAD.WIDE.U32 UR10, UR14, UR10, URZ ;  /* 0x0000000a0e0a72a5 */ /* 0x000fc4000f8e003f */
[----:B------:R-:W-:Y:S02]  /*107b0*/  USEL UR8, UR8, 0x1, UP0 ;  /* 0x0000000108087887 */ /* 0x000fe40008000000 */
[----:B------:R-:W-:Y:S01]  /*107c0*/  UIMAD.WIDE.U32 UR12, UR9, UR12, URZ ;  /* 0x0000000c090c72a5 */ /* 0x000fe2000f8e003f */
[----:B------:R-:W-:Y:S01]  /*107d0*/  ULDC UR7, c[0x0][0x2f0] ;  /* 0x0000bc0000077ab9 */ /* 0x000fe20000000800 */
[----:B------:R-:W-:Y:S01]  /*107e0*/  @UP2 ULDC UR17, c[0x0][0xc50] ;  /* 0x0003140000112ab9 */ /* 0x000fe20000000800 */
[----:B------:R-:W-:Y:S01]  /*107f0*/  @UP1 ULDC UR18, c[0x0][0x450] ;  /* 0x0001140000121ab9 */ /* 0x000fe20000000800 */
[----:B------:R-:W-:Y:S01]  /*10800*/  UMOV UR43, UR14 ;  /* 0x0000000e002b7c82 */ /* 0x000fe20008000000 */
[----:B------:R-:W-:Y:S02]  /*10810*/  UIMAD UR16, UR8, UR7, UR16 ;  /* 0x00000007081072a4 */ /* 0x000fe4000f8e0210 */
[----:B------:R-:W-:Y:S02]  /*10820*/  @UP2 USHF.R.U32.HI UR43, URZ, UR17, UR11 ;  /* 0x000000113f2b2299 */ /* 0x000fe4000801160b */
[----:B------:R-:W-:-:S02]  /*10830*/  @UP1 USHF.R.U32.HI UR9, URZ, UR18, UR13 ;  /* 0x000000123f091299 */ /* 0x000fc4000801160d */
[----:B------:R-:W-:Y:S02]  /*10840*/  UIADD3 UR36, -UR43, URZ, URZ ;  /* 0x0000003f2b247290 */ /* 0x000fe4000fffe13f */
[----:B------:R-:W-:Y:S02]  /*10850*/  UIADD3 UR10, UR16, UR9, URZ ;  /* 0x00000009100a7290 */ /* 0x000fe4000fffe03f */
[----:B------:R-:W-:Y:S02]  /*10860*/  UIMAD UR36, UR15, UR36, UR14 ;  /* 0x000000240f2472a4 */ /* 0x000fe4000f8e020e */
[----:B------:R-:W-:Y:S01]  /*10870*/  UIADD3 UR4, UR10, UR4, URZ ;  /* 0x000000040a047290 */ /* 0x000fe2000fffe03f */
[----:B------:R-:W-:Y:S11]  /*10880*/  @!P1 BRA `(.L_x_870) ;  /* 0x0000000000449947 */ /* 0x000ff60003800000 */
        /* <DEDUP_REMOVED lines=10> */
.L_x_871:
[----:B------:R-:W-:-:S11]  /*10930*/  UISETP.NE.AND UP0, UPT, UR5, 0x1, UPT ;  /* 0x000000010500788c */ /* 0x000fd6000bf05270 */
[----:B------:R-:W-:Y:S02]  /*10940*/  @UP0 ULDC.64 UR12, c[0x0][0x9e8] ;  /* 0x00027a00000c0ab9 */ /* 0x000fe40000000a00 */
[----:B------:R-:W-:-:S04]  /*10950*/  UIMAD.WIDE.U32 UR10, UR9, UR12, URZ ;  /* 0x0000000c090a72a5 */ /* 0x000fc8000f8e003f */
[----:B------:R-:W-:-:S12]  /*10960*/  @UP0 USHF.R.U32.HI UR9, URZ, UR13, UR11 ;  /* 0x0000000d3f090299 */ /* 0x000fd8000801160b */
.L_x_872:
[----:B------:R-:W-:-:S04]  /*10970*/  UIMAD UR9, UR9, UR5, UR5 ;  /* 0x00000005090972a4 */ /* 0x000fc8000f8e0205 */
[----:B------:R-:W-:-:S04]  /*10980*/  UISETP.LT.AND UP0, UPT, UR4, UR9, UPT ;  /* 0x000000090400728c */ /* 0x000fc8000bf01270 */
[----:B------:R-:W-:-:S12]  /*10990*/  USEL UR4, UR4, UR9, UP0 ;  /* 0x0000000904047287 */ /* 0x000fd80008000000 */
.L_x_870:
[----:B------:R-:W-:Y:S02]  /*109a0*/  UIMAD UR13, UR8, UR7, 0x7f ;  /* 0x0000007f080d74a4 */ /* 0x000fe4000f8e0207 */
[----:B------:R-:W-:Y:S02]  /*109b0*/  UIADD3 UR4, UR4, 0x7f, URZ ;  /* 0x0000007f04047890 */ /* 0x000fe4000fffe03f */
[----:B------:R-:W-:Y:S02]  /*109c0*/  USHF.R.S32.HI UR14, URZ, 0x1f, UR13 ;  /* 0x0000001f3f0e7899 */ /* 0x000fe4000801140d */
[----:B------:R-:W-:Y:S01]  /*109d0*/  USHF.R.S32.HI UR9, URZ, 0x1f, UR4 ;  /* 0x0000001f3f097899 */ /* 0x000fe20008011404 */
[----:B------:R-:W-:Y:S01]  /*109e0*/  @UP1 ULDC UR10, c[0x0][0x44c] ;  /* 0x00011300000a1ab9 */ /* 0x000fe20000000800 */
[----:B------:R-:W-:Y:S02]  /*109f0*/  ULEA.HI UR14, UR14, UR13, URZ, 0x7 ;  /* 0x0000000d0e0e7291 */ /* 0x000fe4000f8f383f */
[----:B------:R-:W-:-:S02]  /*10a00*/  UIMAD.WIDE.U32 UR10, UR41, UR10, URZ ;  /* 0x0000000a290a72a5 */ /* 0x000fc4000f8e003f */
[----:B------:R-:W-:Y:S01]  /*10a10*/  ULEA.HI UR9, UR9, UR4, URZ, 0x7 ;  /* 0x0000000409097291 */ /* 0x000fe2000f8f383f */
[----:B------:R-:W-:Y:S01]  /*10a20*/  @UP1 ULDC UR15, c[0x0][0x450] ;  /* 0x00011400000f1ab9 */ /* 0x000fe20000000800 */
[----:B------:R-:W-:Y:S01]  /*10a30*/  UMOV UR12, UR41 ;  /* 0x00000029000c7c82 */ /* 0x000fe20008000000 */
[----:B------:R-:W-:Y:S02]  /*10a40*/  UIMAD UR4, UR8, UR7, -UR6 ;  /* 0x00000007080472a4 */ /* 0x000fe4000f8e0a06 */
[----:B------:R-:W-:Y:S02]  /*10a50*/  USHF.R.S32.HI UR14, URZ, 0x7, UR14 ;  /* 0x000000073f0e7899 */ /* 0x000fe4000801140e */
[----:B------:R-:W-:Y:S02]  /*10a60*/  USHF.R.S32.HI UR9, URZ, 0x7, UR9 ;  /* 0x000000073f097899 */ /* 0x000fe40008011409 */
[----:B------:R-:W-:Y:S02]  /*10a70*/  @UP1 USHF.R.U32.HI UR12, URZ, UR15, UR11 ;  /* 0x0000000f3f0c1299 */ /* 0x000fe4000801160b */
[----:B------:R-:W-:-:S02]  /*10a80*/  UISETP.LT.AND UP0, UPT, UR14, UR9, UPT ;  /* 0x000000090e00728c */ /* 0x000fc4000bf01270 */
[----:B------:R-:W-:Y:S01]  /*10a90*/  UIADD3 UR4, UR4, UR12, URZ ;  /* 0x0000000c04047290 */ /* 0x000fe2000fffe03f */
[----:B------:R-:W-:Y:S01]  /*10aa0*/  ULDC UR8, c[0x0][0x9dc] ;  /* 0x0002770000087ab9 */ /* 0x000fe20000000800 */
[----:B------:R-:W-:Y:S02]  /*10ab0*/  USEL UR40, UR14, UR9, UP0 ;  /* 0x000000090e287287 */ /* 0x000fe40008000000 */
        /* <DEDUP_REMOVED lines=12> */
.L_x_874:
[----:B------:R-:W-:-:S11]  /*10b80*/  UISETP.NE.AND UP0, UPT, UR5, 0x1, UPT ;  /* 0x000000010500788c */ /* 0x000fd6000bf05270 */
[----:B------:R-:W-:Y:S02]  /*10b90*/  @UP0 ULDC.64 UR10, c[0x0][0x9e8] ;  /* 0x00027a00000a0ab9 */ /* 0x000fe40000000a00 */
[----:B------:R-:W-:-:S04]  /*10ba0*/  UIMAD.WIDE.U32 UR6, UR4, UR10, URZ ;  /* 0x0000000a040672a5 */ /* 0x000fc8000f8e003f */
[----:B------:R-:W-:-:S12]  /*10bb0*/  @UP0 USHF.R.U32.HI UR4, URZ, UR11, UR7 ;  /* 0x0000000b3f040299 */ /* 0x000fd80008011607 */
.L_x_875:
[----:B------:R-:W-:-:S04]  /*10bc0*/  UIMAD UR4, UR4, UR5, URZ ;  /* 0x00000005040472a4 */ /* 0x000fc8000f8e023f */
[----:B------:R-:W-:-:S04]  /*10bd0*/  UISETP.LT.AND UP0, UPT, UR8, UR4, UPT ;  /* 0x000000040800728c */ /* 0x000fc8000bf01270 */
[----:B------:R-:W-:-:S12]  /*10be0*/  USEL UR8, UR8, UR4, !UP0 ;  /* 0x0000000408087287 */ /* 0x000fd8000c000000 */
.L_x_873:
[----:B------:R-:W-:Y:S01]  /*10bf0*/  USHF.R.S32.HI UR4, URZ, 0x1f, UR8 ;  /* 0x0000001f3f047899 */ /* 0x000fe20008011408 */
[----:B------:R-:W-:Y:S03]  /*10c00*/  BSSY B7, `(.L_x_876) ;  /* 0x0000318000077945 */ /* 0x000fe60003800000 */
[----:B------:R-:W-:-:S04]  /*10c10*/  ULEA.HI UR4, UR4, UR8, URZ, 0x7 ;  /* 0x0000000804047291 */ /* 0x000fc8000f8f383f */
[----:B------:R-:W-:-:S04]  /*10c20*/  USHF.R.S32.HI UR4, URZ, 0x7, UR4 ;  /* 0x000000073f047899 */ /* 0x000fc80008011404 */
[----:B------:R-:W-:-:S04]  /*10c30*/  UISETP.LT.AND UP0, UPT, URZ, UR4, UPT ;  /* 0x000000043f00728c */ /* 0x000fc8000bf01270 */
[----:B------:R-:W-:-:S04]  /*10c40*/  USEL UR39, URZ, UR4, !UP0 ;  /* 0x000000043f277287 */ /* 0x000fc8000c000000 */
[----:B------:R-:W-:-:S06]  /*10c50*/  UISETP.GT.AND UP0, UPT, UR40, UR39, UPT ;  /* 0x000000272800728c */ /* 0x000fcc000bf04270 */
[----:B------:R-:W-:-:S13]  /*10c60*/  PLOP3.LUT P0, PT, PT, PT, UP0, 0x80, 0x0 ;  /* 0x000000000000781c */ /* 0x000fda0003f0f008 */
[----:B------:R-:W-:Y:S05]  /*10c70*/  @P0 BRA `(.L_x_877) ;  /* 0x0000000000440947 */ /* 0x000fea0003800000 */
[----:B------:R-:W0:Y:S02]  /*10c80*/  S2R R0, SR_TID.X ;  /* 0x0000000000007919 */ /* 0x000e240000002100 */
[----:B0-----:R-:W-:-:S04]  /*10c90*/  LOP3.LUT R0, R0, 0x7f, RZ, 0xc0, !PT ;  /* 0x0000007f00007812 */ /* 0x001fc800078ec0ff */
[----:B------:R-:W-:-:S13]  /*10ca0*/  ISETP.NE.AND P1, PT, R0, RZ, PT ;  /* 0x000000ff0000720c */ /* 0x000fda0003f25270 */
[----:B------:R-:W-:Y:S05]  /*10cb0*/  @P1 BRA `(.L_x_878) ;  /* 0x0000003000301947 */ /* 0x000fea0003800000 */
[----:B------:R-:W0:Y:S01]  /*10cc0*/  S2R R7, SR_LANEID ;  /* 0x0000000000077919 */ /* 0x000e220000000000 */
[----:B------:R-:W-:Y:S01]  /*10cd0*/  VOTEU.ANY UR4, UPT, PT ;  /* 0x0000000000047886 */ /* 0x000fe200038e0100 */
[----:B------:R-:W1:Y:S01]  /*10ce0*/  LDC.64 R2, c[0x0][0xc80] ;  /* 0x00032000ff027b82 */ /* 0x000e620000000a00 */
[----:B------:R-:W0:Y:S08]  /*10cf0*/  FLO.U32 R0, UR4 ;  /* 0x0000000400007d00 */ /* 0x000e3000080e0000 */
[----:B------:R-:W1:Y:S01]  /*10d00*/  POPC R5, UR4 ;  /* 0x0000000400057d09 */ /* 0x000e620008000000 */
[----:B0-----:R-:W-:-:S13]  /*10d10*/  ISETP.EQ.U32.AND P0, PT, R0, R7, PT ;  /* 0x000000070000720c */ /* 0x001fda0003f02070 */
[----:B-1----:R-:W2:Y:S01]  /*10d20*/  @P0 ATOMG.E.ADD.STRONG.GPU PT, R3, desc[UR48][R2.64], R5 ;  /* 0x00000005020309a8 */ /* 0x002ea200081ee1f0 */
[----:B------:R-:W0:Y:S02]  /*10d30*/  S2R R4, SR_LTMASK ;  /* 0x0000000000047919 */ /* 0x000e240000003900 */
[----:B0-----:R-:W-:-:S04]  /*10d40*/  LOP3.LUT R4, R4, UR4, RZ, 0xc0, !PT ;  /* 0x0000000404047c12 */ /* 0x001fc8000f8ec0ff */
[----:B------:R-:W0:Y:S01]  /*10d50*/  POPC R27, R4 ;  /* 0x00000004001b7309 */ /* 0x000e220000000000 */
[----:B--2---:R-:W0:Y:S02]  /*10d60*/  SHFL.IDX PT, R0, R3, R0, 0x1f ;  /* 0x00001f0003007589 */ /* 0x004e2400000e0000 */
[----:B0-----:R-:W-:Y:S01]  /*10d70*/  IADD3 R27, R0, UR42, R27 ;  /* 0x0000002a001b7c10 */ /* 0x001fe2000fffe01b */
[----:B------:R-:W-:Y:S06]  /*10d80*/  BRA `(.L_x_878) ;  /* 0x0000002c00fc7947 */ /* 0x000fec0003800000 */
.L_x_877:
[----:B------:R-:W-:Y:S01]  /*10d90*/  VIADD R0, R17, 0xe400 ;  /* 0x0000e40011007836 */ /* 0x000fe20000000000 */
[----:B------:R-:W-:Y:S04]  /*10da0*/  BSSY B6, `(.L_x_879) ;  /* 0x0000013000067945 */ /* 0x000fe80003800000 */
[----:B------:R-:W-:-:S13]  /*10db0*/  LOP3.LUT P0, RZ, R0, 0x3ff, RZ, 0xc0, !PT ;  /* 0x000003ff00ff7812 */ /* 0x000fda000780c0ff */
[----:B------:R-:W-:Y:S05]  /*10dc0*/  @!P0 BRA `(.L_x_880) ;  /* 0x0000000000408947 */ /* 0x000fea0003800000 */
[----:B------:R-:W-:Y:S01]  /*10dd0*/  MOV R2, 0x0 ;  /* 0x0000000000027802 */ /* 0x000fe20000000f00 */
[----:B------:R-:W-:Y:S01]  /*10de0*/  ULDC.64 UR4, c[0x4][0xa8] ;  /* 0x01002a0000047ab9 */ /* 0x000fe20000000a00 */
[----:B------:R-:W-:Y:S01]  /*10df0*/  ULDC.64 UR6, c[0x4][0xb0] ;  /* 0x01002c0000067ab9 */ /* 0x000fe20000000a00 */
[----:B------:R-:W-:Y:S02]  /*10e00*/  IMAD.U32 R4, RZ, RZ, UR4 ;  /* 0x00000004ff047e24 */ /* 0x000fe4000f8e00ff */
[----:B------:R-:W-:Y:S01]  /*10e10*/  IMAD.U32 R5, RZ, RZ, UR5 ;  /* 0x00000005ff057e24 */ /* 0x000fe2000f8e00ff */
[----:B------:R-:W0:Y:S01]  /*10e20*/  LDC.64 R2, c[0x4][R2] ;  /* 0x0100000002027b82 */ /* 0x000e220000000a00 */
[----:B------:R-:W-:Y:S01]  /*10e30*/  ULDC.64 UR4, c[0x4][0x8] ;  /* 0x0100020000047ab9 */ /* 0x000fe20000000a00 */
[----:B------:R-:W-:Y:S02]  /*10e40*/  IMAD.U32 R6, RZ, RZ, UR6 ;  /* 0x00000006ff067e24 */ /* 0x000fe4000f8e00ff */
[----:B------:R-:W-:-:S02]  /*10e50*/  IMAD.U32 R7, RZ, RZ, UR7 ;  /* 0x00000007ff077e24 */ /* 0x000fc4000f8e00ff */
[----:B------:R-:W-:Y:S02]  /*10e60*/  IMAD.U32 R10, RZ, RZ, UR4 ;  /* 0x00000004ff0a7e24 */ /* 0x000fe4000f8e00ff */
[----:B------:R-:W-:Y:S02]  /*10e70*/  IMAD.U32 R11, RZ, RZ, UR5 ;  /* 0x00000005ff0b7e24 */ /* 0x000fe4000f8e00ff */
[----:B------:R-:W-:Y:S02]  /*10e80*/  IMAD.MOV.U32 R8, RZ, RZ, 0x70 ;  /* 0x00000070ff087424 */ /* 0x000fe400078e00ff */
[----:B------:R-:W-:Y:S02]  /*10e90*/  IMAD.MOV.U32 R12, RZ, RZ, 0x1 ;  /* 0x00000001ff0c7424 */ /* 0x000fe400078e00ff */
[----:B------:R-:W-:-:S07]  /*10ea0*/  IMAD.MOV.U32 R13, RZ, RZ, RZ ;  /* 0x000000ffff0d7224 */ /* 0x000fce00078e00ff */
[----:B------:R-:W-:-:S07]  /*10eb0*/  LEPC R20, `(.L_x_880) ;  /* 0x000000001014794e */ /* 0x000fce0000000000 */
[----:B0-----:R-:W-:Y:S05]  /*10ec0*/  CALL.ABS.NOINC R2 ;  /* 0x0000000002007343 */ /* 0x001fea0003c00000 */
.L_x_880:
[----:B------:R-:W-:Y:S05]  /*10ed0*/  BSYNC B6 ;  /* 0x0000000000067941 */ /* 0x000fea0003800000 */
.L_x_879:
        /* <DEDUP_REMOVED lines=8> */
[----:B------:R0:W1:Y:S01]  /*10f60*/  LDC.64 R2, c[0x4][R18] ;  /* 0x0100000012027b82 */ /* 0x0000620000000a00 */
[----:B------:R-:W-:Y:S02]  /*10f70*/  IMAD.U32 R4, RZ, RZ, UR6 ;  /* 0x00000006ff047e24 */ /* 0x000fe4000f8e00ff */
[----:B------:R-:W-:Y:S02]  /*10f80*/  IMAD.U32 R5, RZ, RZ, UR7 ;  /* 0x00000007ff057e24 */ /* 0x000fe4000f8e00ff */
[----:B------:R-:W-:Y:S02]  /*10f90*/  IMAD.U32 R6, RZ, RZ, UR8 ;  /* 0x00000008ff067e24 */ /* 0x000fe4000f8e00ff */
[----:B------:R-:W-:-:S02]  /*10fa0*/  IMAD.U32 R7, RZ, RZ, UR9 ;  /* 0x00000009ff077e24 */ /* 0x000fc4000f8e00ff */
[----:B------:R-:W-:Y:S02]  /*10fb0*/  IMAD.U32 R10, RZ, RZ, UR4 ;  /* 0x00000004ff0a7e24 */ /* 0x000fe4000f8e00ff */
[----:B------:R-:W-:Y:S02]  /*10fc0*/  IMAD.U32 R11, RZ, RZ, UR5 ;  /* 0x00000005ff0b7e24 */ /* 0x000fe4000f8e00ff */
[----:B------:R-:W-:Y:S02]  /*10fd0*/  IMAD.MOV.U32 R8, RZ, RZ, 0x70 ;  /* 0x00000070ff087424 */ /* 0x000fe400078e00ff */
[----:B------:R-:W-:Y:S02]  /*10fe0*/  IMAD.MOV.U32 R12, RZ, RZ, 0x1 ;  /* 0x00000001ff0c7424 */ /* 0x000fe400078e00ff */
[----:B0-----:R-:W-:-:S07]  /*10ff0*/  IMAD.MOV.U32 R13, RZ, RZ, RZ ;  /* 0x000000ffff0d7224 */ /* 0x001fce00078e00ff */
[----:B------:R-:W-:-:S07]  /*11000*/  LEPC R20, `(.L_x_883) ;  /* 0x000000001014794e */ /* 0x000fce0000000000 */
[----:B-1----:R-:W-:Y:S05]  /*11010*/  CALL.ABS.NOINC R2 ;  /* 0x0000000002007343 */ /* 0x002fea0003c00000 */
.L_x_883:
[----:B------:R0:W1:Y:S01]  /*11020*/  LDC.64 R2, c[0x4][R18] ;  /* 0x0100000012027b82 */ /* 0x0000620000000a00 */
[----:B------:R-:W-:Y:S01]  /*11030*/  ULDC.64 UR4, c[0x4][0xa8] ;  /* 0x01002a0000047ab9 */ /* 0x000fe20000000a00 */
[----:B------:R-:W-:Y:S01]  /*11040*/  ULDC.64 UR6, c[0x4][0xb0] ;  /* 0x01002c0000067ab9 */ /* 0x000fe20000000a00 */
[----:B------:R-:W-:Y:S02]  /*11050*/  IMAD.U32 R4, RZ, RZ, UR4 ;  /* 0x00000004ff047e24 */ /* 0x000fe4000f8e00ff */
        /* <DEDUP_REMOVED lines=11> */
.L_x_882:
[----:B------:R-:W-:Y:S05]  /*11110*/  BSYNC B6 ;  /* 0x0000000000067941 */ /* 0x000fea0003800000 */
.L_x_881:
[----:B------:R-:W-:Y:S01]  /*11120*/  ULDC.64 UR4, c[0x0][0x9f8] ;  /* 0x00027e0000047ab9 */ /* 0x000fe20000000a00 */
[----:B------:R-:W-:Y:S01]  /*11130*/  IMAD.U32 R23, RZ, RZ, UR43 ;  /* 0x0000002bff177e24 */ /* 0x000fe2000f8e00ff */
[----:B------:R-:W-:-:S04]  /*11140*/  UISETP.NE.U32.AND UP0, UPT, UR4, URZ, UPT ;  /* 0x0000003f0400728c */ /* 0x000fc8000bf05070 */
[----:B------:R-:W-:-:S06]  /*11150*/  UISETP.NE.AND.EX UP0, UPT, UR5, URZ, UPT, UP0 ;  /* 0x0000003f0500728c */ /* 0x000fcc000bf05300 */
[----:B------:R-:W-:-:S05]  /*11160*/  PLOP3.LUT P0, PT, PT, PT, UP0, 0x80, 0x0 ;  /* 0x000000000000781c */ /* 0x000fca0003f0f008 */
[----:B------:R-:W-:Y:S02]  /*11170*/  @UP0 ULDC.64 UR4, c[0x0][0x9f8] ;  /* 0x00027e0000040ab9 */ /* 0x000fe40000000a00 */
[----:B------:R-:W-:-:S06]  /*11180*/  @UP0 UIMAD.WIDE UR4, UR43, 0x4, UR4 ;  /* 0x000000042b0408a5 */ /* 0x000fcc000f8e0204 */
[----:B------:R-:W-:Y:S02]  /*11190*/  IMAD.U32 R2, RZ, RZ, UR4 ;  /* 0x00000004ff027e24 */ /* 0x000fe4000f8e00ff */
[----:B------:R-:W-:-:S05]  /*111a0*/  IMAD.U32 R3, RZ, RZ, UR5 ;  /* 0x00000005ff037e24 */ /* 0x000fca000f8e00ff */
[----:B------:R0:W2:Y:S01]  /*111b0*/  @P0 LDG.E R23, desc[UR48][R2.64] ;  /* 0x0000003002170981 */ /* 0x0000a2000c1e1900 */
[----:B------:R-:W-:Y:S01]  /*111c0*/  UMOV UR4, 0xffffffff ;  /* 0xffffffff00047882 */ /* 0x000fe20000000000 */
[----:B------:R-:W-:Y:S01]  /*111d0*/  IMAD.U32 R19, RZ, RZ, UR40 ;  /* 0x00000028ff137e24 */ /* 0x000fe2000f8e00ff */
[----:B------:R-:W-:Y:S01]  /*111e0*/  LOP3.LUT R22, R22, 0xfffffffe, RZ, 0xc0, !PT ;  /* 0xfffffffe16167812 */ /* 0x000fe200078ec0ff */
[----:B------:R-:W1:Y:S02]  /*111f0*/  S2R R18, SR_TID.X ;  /* 0x0000000000127919 */ /* 0x000e640000002100 */
[----:B------:R-:W-:Y:S01]  /*11200*/  VIADD R19, R19, 0xffffffff ;  /* 0xffffffff13137836 */ /* 0x000fe20000000000 */
[----:B0-----:R-:W0:Y:S02]  /*11210*/  LDC.64 R2, c[0x0][0x418] ;  /* 0x00010600ff027b82 */ /* 0x001e240000000a00 */
[----:B0-----:R-:W-:Y:S02]  /*11220*/  ISETP.NE.U32.AND P0, PT, R2, RZ, PT ;  /* 0x000000ff0200720c */ /* 0x001fe40003f05070 */
[----:B-1----:R-:W-:-:S02]  /*11230*/  SHF.R.U32.HI R20, RZ, 0x5, R18 ;  /* 0x00000005ff147819 */ /* 0x002fc40000011612 */
[----:B------:R-:W-:Y:S02]  /*11240*/  ISETP.NE.AND.EX P1, PT, R3, RZ, PT, P0 ;  /* 0x000000ff0300720c */ /* 0x000fe40003f25300 */
[----:B------:R-:W-:-:S11]  /*11250*/  LOP3.LUT R20, R20, 0x3, RZ, 0xc0, !PT ;  /* 0x0000000314147812 */ /* 0x000fd600078ec0ff */
[----:B------:R-:W-:Y:S02]  /*11260*/  @P1 LOP3.LUT R22, R22, 0x1, RZ, 0xfc, !PT ;  /* 0x0000000116161812 */ /* 0x000fe400078efcff */
[----:B--2---:R-:W-:Y:S02]  /*11270*/  SHF.R.S32.HI R25, RZ, 0x1f, R23 ;  /* 0x0000001fff197819 */ /* 0x004fe40000011417 */
[----:B------:R-:W-:Y:S01]  /*11280*/  SEL R18, R23, RZ, !P1 ;  /* 0x000000ff17127207 */ /* 0x000fe20004800000 */
[----:B------:R-:W-:Y:S06]  /*11290*/  BRA.DIV UR4, `(.L_x_884) ;  /* 0x0000003204d87947 */ /* 0x000fec000b800000 */
[----:B------:R0:W1:Y:S02]  /*112a0*/  SHFL.IDX PT, R14, R20, RZ, 0x1f ;  /* 0x00001fff140e7589 */ /* 0x00006400000e0000 */
.L_x_966:
[----:B-1----:R-:W-:Y:S02]  /*112b0*/  ISETP.NE.AND P0, PT, R14, RZ, PT ;  /* 0x000000ff0e00720c */ /* 0x002fe40003f05270 */
[----:B------:R-:W-:Y:S02]  /*112c0*/  PLOP3.LUT P2, PT, PT, PT, PT, 0x8, 0x0 ;  /* 0x000000000000781c */ /* 0x000fe40003f4e170 */
[----:B------:R-:W-:-:S11]  /*112d0*/  LOP3.LUT R22, R22, 0xfffffffd, RZ, 0xc0, !PT ;  /* 0xfffffffd16167812 */ /* 0x000fd600078ec0ff */
[----:B------:R-:W-:Y:S01]  /*112e0*/  @P2 LOP3.LUT R22, R22, 0x2, RZ, 0xfc, !PT ;  /* 0x0000000216162812 */ /* 0x000fe200078efcff */
[----:B------:R-:W-:Y:S06]  /*112f0*/  @P0 BRA `(.L_x_885) ;  /* 0x0000000000dc0947 */ /* 0x000fec0003800000 */
[----:B------:R-:W-:-:S03]  /*11300*/  UMOV UR4, 0xffffffff ;  /* 0xffffffff00047882 */ /* 0x000fc60000000000 */
[----:B------:R-:W-:Y:S05]  /*11310*/  BRA.DIV UR4, `(.L_x_886) ;  /* 0x0000003204d87947 */ /* 0x000fea000b800000 */
[----:B------:R-:W-:-:S13]  /*11320*/  ELECT P6, URZ, PT ;  /* 0x00000000003f782f */ /* 0x000fda00038c0000 */
.L_x_969:
[----:B------:R-:W-:Y:S05]  /*11330*/  @!P6 BRA `(.L_x_885) ;  /* 0x0000000000cce947 */ /* 0x000fea0003800000 */
[----:B------:R-:W-:Y:S01]  /*11340*/  IMAD.MOV.U32 R18, RZ, RZ, R23 ;  /* 0x000000ffff127224 */ /* 0x000fe200078e0017 */
[----:B------:R-:W-:Y:S06]  /*11350*/  @!P1 BRA `(.L_x_887) ;  /* 0x0000000000489947 */ /* 0x000fec0003800000 */
[----:B------:R-:W1:Y:S01]  /*11360*/  LDC R0, c[0x0][0x43c] ;  /* 0x00010f00ff007b82 */ /* 0x000e620000000800 */
[----:B------:R-:W-:Y:S01]  /*11370*/  IMAD.MOV.U32 R7, RZ, RZ, R19 ;  /* 0x000000ffff077224 */ /* 0x000fe200078e0013 */
[----:B------:R-:W-:Y:S02]  /*11380*/  ULDC.64 UR4, c[0x0][0x428] ;  /* 0x00010a0000047ab9 */ /* 0x000fe40000000a00 */
[----:B------:R-:W-:-:S04]  /*11390*/  IMAD R6, R25, UR4, RZ ;  /* 0x0000000419067c24 */ /* 0x000fc8000f8e02ff */
[----:B------:R-:W-:Y:S01]  /*113a0*/  IMAD R9, R23, UR5, R6 ;  /* 0x0000000517097c24 */ /* 0x000fe2000f8e0206 */
[----:B-1----:R-:W-:-:S13]  /*113b0*/  ISETP.NE.AND P0, PT, R0, 0x1, PT ;  /* 0x000000010000780c */ /* 0x002fda0003f05270 */
[----:B------:R-:W1:Y:S02]  /*113c0*/  @P0 LDC.64 R4, c[0x0][0x440] ;  /* 0x00011000ff040b82 */ /* 0x000e640000000a00 */
[----:B-1----:R-:W-:-:S05]  /*113d0*/  @P0 IMAD.HI.U32 R4, R19, R4, RZ ;  /* 0x0000000413040227 */ /* 0x002fca00078e00ff */
        /* <DEDUP_REMOVED lines=10> */
.L_x_887:
[----:B------:R-:W2:Y:S01]  /*11480*/  S2R R0, SR_TID.X ;  /* 0x0000000000007919 */ /* 0x000ea20000002100 */
[----:B-1----:R-:W-:Y:S01]  /*11490*/  IMAD R3, R16, 0x8, R17 ;  /* 0x0000000810037824 */ /* 0x002fe200078e0211 */
[----:B--2---:R-:W-:Y:S02]  /*114a0*/  LOP3.LUT R2, R0, 0x7f, RZ, 0xc0, !PT ;  /* 0x0000007f00027812 */ /* 0x004fe400078ec0ff */
[----:B------:R-:W-:Y:S02]  /*114b0*/  SHF.L.U32 R0, R24, 0x1f, RZ ;  /* 0x0000001f18007819 */ /* 0x000fe400000006ff */
[----:B------:R-:W-:Y:S02]  /*114c0*/  ISETP.NE.AND P1, PT, R2, RZ, PT ;  /* 0x000000ff0200720c */ /* 0x000fe40003f25270 */
[----:B------:R-:W1:Y:S02]  /*114d0*/  SYNCS.PHASECHK.TRANS64.TRYWAIT P0, [R3+URZ+0x16840], R0 ;  /* 0x01684000030075a7 */ /* 0x000e64000800017f */
[----:B-1----:R-:W-:Y:S09]  /*114e0*/  @!P0 BRA `(.L_x_888) ;  /* 0x0000003000848947 */ /* 0x002ff20003800000 */
.L_x_970:
[----:B------:R-:W-:Y:S05]  /*114f0*/  @P1 BRA `(.L_x_889) ;  /* 0x0000000000141947 */ /* 0x000fea0003800000 */
[----:B------:R-:W-:Y:S01]  /*11500*/  ISETP.NE.AND P0, PT, R28, RZ, PT ;  /* 0x000000ff1c00720c */ /* 0x000fe20003f05270 */
[----:B-1----:R-:W-:-:S04]  /*11510*/  IMAD.MOV.U32 R0, RZ, RZ, 0x4000 ;  /* 0x00004000ff007424 */ /* 0x002fc800078e00ff */
[----:B------:R2:W-:Y:S08]  /*11520*/  SYNCS.ARRIVE.TRANS64 RZ, [R3+URZ+0x16830], R0 ;  /* 0x0168300003ff79a7 */ /* 0x0005f0000800003f */
[----:B------:R-:W-:Y:S05]  /*11530*/  @!P0 BRA `(.L_x_889) ;  /* 0x0000000000048947 */ /* 0x000fea0003800000 */
[----:B------:R-:W-:Y:S01]  /*11540*/  BPT.TRAP 0x1 ;  /* 0x000000040000795c */ /* 0x000fe20000300000 */
.L_x_889:
[----:B-12---:R-:W-:Y:S01]  /*11550*/  IMAD R0, R16, 0x4000, R17 ;  /* 0x0000400010007824 */ /* 0x006fe200078e0211 */
[----:B------:R-:W-:Y:S01]  /*11560*/  R2UR UR33, R3 ;  /* 0x00000000032172ca */ /* 0x000fe200000e0000 */
[----:B------:R-:W-:Y:S01]  /*11570*/  UIADD3 UR4, UP0, UR46, 0x370, URZ ;  /* 0x000003702e047890 */ /* 0x000fe2000ff1e03f */
[----:B------:R-:W-:Y:S01]  /*11580*/  R2UR UR35, R19 ;  /* 0x00000000132372ca */ /* 0x000fe200000e0000 */
[----:B------:R-:W-:Y:S01]  /*11590*/  UMOV UR6, 0x0 ;  /* 0x0000000000067882 */ /* 0x000fe20000000000 */
[----:B------:R-:W-:Y:S01]  /*115a0*/  R2UR UR32, R0 ;  /* 0x00000000002072ca */ /* 0x000fe200000e0000 */
[----:B------:R-:W-:Y:S01]  /*115b0*/  UIADD3.X UR5, URZ, UR47, URZ, UP0, !UPT ;  /* 0x0000002f3f057290 */ /* 0x000fe200087fe43f */
[----:B-----5:R-:W-:Y:S01]  /*115c0*/  R2UR UR37, R18 ;  /* 0x00000000122572ca */ /* 0x020fe200000e0000 */
[----:B------:R-:W-:Y:S01]  /*115d0*/  UMOV UR7, 0x14f00000 ;  /* 0x14f0000000077882 */ /* 0x000fe20000000000 */
[----:B------:R-:W-:Y:S01]  /*115e0*/  UMOV UR34, URZ ;  /* 0x0000003f00227c82 */ /* 0x000fe20008000000 */
[----:B------:R-:W-:-:S02]  /*115f0*/  PLOP3.LUT P0, PT, PT, PT, PT, 0x80, 0x0 ;  /* 0x000000000000781c */ /* 0x000fc40003f0f070 */
[----:B------:R-:W-:Y:S02]  /*11600*/  LOP3.LUT R22, R22, 0xfffffffd, RZ, 0xc0, !PT ;  /* 0xfffffffd16167812 */ /* 0x000fe400078ec0ff */
[----:B------:R-:W-:Y:S02]  /*11610*/  UIADD3 UR33, UR33, 0x16830, URZ ;  /* 0x0001683021217890 */ /* 0x000fe4000fffe03f */
[----:B------:R-:W-:Y:S02]  /*11620*/  USHF.L.U32 UR35, UR35, 0x7, URZ ;  /* 0x0000000723237899 */ /* 0x000fe4000800063f */
[----:B------:R-:W-:-:S05]  /*11630*/  UIADD3 UR32, UR32, 0xe400, URZ ;  /* 0x0000e40020207890 */ /* 0x000fca000fffe03f */
[----:B------:R-:W-:-:S04]  /*11640*/  @P0 LOP3.LUT R22, R22, 0x2, RZ, 0xfc, !PT ;  /* 0x0000000216160812 */ /* 0x000fc800078efcff */
[----:B------:R1:W-:Y:S02]  /*11650*/  UTMALDG.4D [UR32], [UR4], desc[UR6] ;  /* 0x00000620040075b4 */ /* 0x0003e40008019000 */
[----:B-1----:R-:W-:Y:S01]  /*11660*/  NOP ;  /* 0x0000000000007918 */ /* 0x002fe20000000000 */
.L_x_885:
[----:B------:R-:W-:Y:S05]  /*11670*/  WARPSYNC.ALL ;  /* 0x0000000000007948 */ /* 0x000fea0003800000 */
[----:B------:R-:W-:Y:S01]  /*11680*/  VIADD R0, R17, 0x8400 ;  /* 0x0000840011007836 */ /* 0x000fe20000000000 */
[----:B------:R-:W-:Y:S01]  /*11690*/  USHF.R.S32.HI UR4, URZ, 0x1f, UR36 ;  /* 0x0000001f3f047899 */ /* 0x000fe20008011424 */
[----:B------:R-:W-:Y:S01]  /*116a0*/  BAR.SYNC.DEFER_BLOCKING 0x8, 0x200 ;  /* 0x0208000000007b1d */ /* 0x000fe20000010000 */
[----:B------:R-:W-:Y:S02]  /*116b0*/  USHF.R.S32.HI UR37, URZ, 0x1f, UR43 ;  /* 0x0000001f3f257899 */ /* 0x000fe4000801142b */
[----:B------:R-:W-:-:S03]  /*116c0*/  LOP3.LUT P0, RZ, R0, 0x3ff, RZ, 0xc0, !PT ;  /* 0x000003ff00ff7812 */ /* 0x000fc6000780c0ff */
[----:B------:R-:W-:Y:S01]  /*116d0*/  ULDC.64 UR6, c[0x0][0x2d8] ;  /* 0x0000b60000067ab9 */ /* 0x000fe20000000a00 */
[----:B------:R-:W-:Y:S01]  /*116e0*/  BSSY B6, `(.L_x_890) ;  /* 0x0000016000067945 */ /* 0x000fe20003800000 */
[----:B------:R-:W-:Y:S02]  /*116f0*/  UIMAD UR4, UR4, UR6, URZ ;  /* 0x00000006040472a4 */ /* 0x000fe4000f8e023f */
[----:B------:R-:W-:Y:S02]  /*11700*/  UIMAD.WIDE.U32 UR50, UR36, UR6, URZ ;  /* 0x00000006243272a5 */ /* 0x000fe4000f8e003f */
[----:B------:R-:W-:-:S04]  /*11710*/  UIMAD UR4, UR36, UR7, UR4 ;  /* 0x00000007240472a4 */ /* 0x000fc8000f8e0204 */
[----:B------:R-:W-:Y:S01]  /*11720*/  UIADD3 UR45, UR51, UR4, URZ ;  /* 0x00000004332d7290 */ /* 0x000fe2000fffe03f */
[----:B------:R-:W-:Y:S11]  /*11730*/  @!P0 BRA `(.L_x_891) ;  /* 0x0000000000408947 */ /* 0x000ff60003800000 */
[----:B------:R-:W-:Y:S01]  /*11740*/  MOV R2, 0x0 ;  /* 0x0000000000027802 */ /* 0x000fe20000000f00 */
[----:B------:R-:W-:Y:S01]  /*11750*/  ULDC.64 UR6, c[0x4][0xa8] ;  /* 0x01002a0000067ab9 */ /* 0x000fe20000000a00 */
[----:B------:R-:W-:Y:S01]  /*11760*/  ULDC.64 UR8, c[0x4][0xb0] ;  /* 0x01002c0000087ab9 */ /* 0x000fe20000000a00 */
[----:B------:R-:W-:Y:S01]  /*11770*/  ULDC.64 UR4, c[0x4][0x20] ;  /* 0x0100080000047ab9 */ /* 0x000fe20000000a00 */
[----:B------:R-:W-:Y:S02]  /*11780*/  IMAD.U32 R4, RZ, RZ, UR6 ;  /* 0x00000006ff047e24 */ /* 0x000fe4000f8e00ff */
[----:B------:R-:W1:Y:S01]  /*11790*/  LDC.64 R2, c[0x4][R2] ;  /* 0x0100000002027b82 */ /* 0x000e620000000a00 */
[----:B------:R-:W-:Y:S02]  /*117a0*/  IMAD.U32 R5, RZ, RZ, UR7 ;  /* 0x00000007ff057e24 */ /* 0x000fe4000f8e00ff */
[----:B------:R-:W-:Y:S02]  /*117b0*/  IMAD.U32 R6, RZ, RZ, UR8 ;  /* 0x00000008ff067e24 */ /* 0x000fe4000f8e00ff */
[----:B------:R-:W-:-:S02]  /*117c0*/  IMAD.U32 R7, RZ, RZ, UR9 ;  /* 0x00000009ff077e24 */ /* 0x000fc4000f8e00ff */
[----:B------:R-:W-:Y:S02]  /*117d0*/  IMAD.U32 R10, RZ, RZ, UR4 ;  /* 0x00000004ff0a7e24 */ /* 0x000fe4000f8e00ff */
[----:B------:R-:W-:Y:S02]  /*117e0*/  IMAD.U32 R11, RZ, RZ, UR5 ;  /* 0x00000005ff0b7e24 */ /* 0x000fe4000f8e00ff */
[----:B------:R-:W-:Y:S02]  /*117f0*/  IMAD.MOV.U32 R8, RZ, RZ, 0x70 ;  /* 0x00000070ff087424 */ /* 0x000fe400078e00ff */
[----:B------:R-:W-:Y:S02]  /*11800*/  IMAD.MOV.U32 R12, RZ, RZ, 0x1 ;  /* 0x00000001ff0c7424 */ /* 0x000fe400078e00ff */
[----:B------:R-:W-:-:S07]  /*11810*/  IMAD.MOV.U32 R13, RZ, RZ, RZ ;  /* 0x000000ffff0d7224 */ /* 0x000fce00078e00ff */
[----:B0-----:R-:W-:-:S07]  /*11820*/  LEPC R20, `(.L_x_891) ;  /* 0x000000001014794e */ /* 0x001fce0000000000 */
[----:B-1----:R-:W-:Y:S05]  /*11830*/  CALL.ABS.NOINC R2 ;  /* 0x0000000002007343 */ /* 0x002fea0003c00000 */
.L_x_891:
[----:B------:R-:W-:Y:S05]  /*11840*/  BSYNC B6 ;  /* 0x0000000000067941 */ /* 0x000fea0003800000 */
.L_x_890:
[----:B------:R-:W1:Y:S01]  /*11850*/  LDC R7, c[0x0][0x448] ;  /* 0x00011200ff077b82 */ /* 0x000e620000000800 */
[----:B0-----:R-:W0:Y:S01]  /*11860*/  S2R R20, SR_TID.X ;  /* 0x0000000000147919 */ /* 0x001e220000002100 */
[----:B------:R-:W-:Y:S01]  /*11870*/  ULDC.64 UR8, c[0x0][0x2e0] ;  /* 0x0000b80000087ab9 */ /* 0x000fe20000000a00 */
[----:B------:R-:W-:Y:S01]  /*11880*/  UMOV UR44, UR50 ;  /* 0x00000032002c7c82 */ /* 0x000fe20008000000 */
[----:B------:R-:W-:Y:S02]  /*11890*/  UIMAD UR6, UR37, UR8, URZ ;  /* 0x00000008250672a4 */ /* 0x000fe4000f8e023f */
[----:B------:R-:W-:Y:S02]  /*118a0*/  UIMAD.WIDE.U32 UR4, UR43, UR8, UR44 ;  /* 0x000000082b0472a5 */ /* 0x000fe4000f8e002c */
[----:B------:R-:W-:-:S03]  /*118b0*/  UIMAD UR6, UR43, UR9, UR6 ;  /* 0x000000092b0672a4 */ /* 0x000fc6000f8e0206 */
[----:B------:R-:W-:Y:S01]  /*118c0*/  ULDC.64 UR8, c[0x0][0x280] ;  /* 0x0000a00000087ab9 */ /* 0x000fe20000000a00 */
[----:B------:R-:W-:Y:S01]  /*118d0*/  UIADD3 UR6, UR5, UR6, URZ ;  /* 0x0000000605067290 */ /* 0x000fe2000fffe03f */
[----:B------:R-:W-:-:S04]  /*118e0*/  IMAD.U32 R4, RZ, RZ, UR4 ;  /* 0x00000004ff047e24 */ /* 0x000fc8000f8e00ff */
[----:B------:R-:W-:Y:S01]  /*118f0*/  IMAD.MOV.U32 R2, RZ, RZ, R4 ;  /* 0x000000ffff027224 */ /* 0x000fe200078e0004 */
[----:B-1----:R-:W-:Y:S02]  /*11900*/  ISETP.NE.AND P1, PT, R7, 0x1, PT ;  /* 0x000000010700780c */ /* 0x002fe40003f25270 */
[C---:B0-----:R-:W-:Y:S01]  /*11910*/  LOP3.LUT R21, R20.reuse, 0x7f, RZ, 0xc0, !PT ;  /* 0x0000007f14157812 */ /* 0x041fe200078ec0ff */
[----:B------:R-:W-:-:S10]  /*11920*/  IMAD.SHL.U32 R20, R20, 0x10, RZ ;  /* 0x0000001014147824 */ /* 0x000fd400078e00ff */
[----:B------:R-:W0:Y:S01]  /*11930*/  @P1 LDC R3, c[0x0][0x44c] ;  /* 0x00011300ff031b82 */ /* 0x000e220000000800 */
[----:B------:R-:W-:-:S04]  /*11940*/  SHF.R.U32.HI R21, RZ, 0x3, R21 ;  /* 0x00000003ff157819 */ /* 0x000fc80000011615 */
[----:B------:R-:W-:-:S03]  /*11950*/  LOP3.LUT R20, R21, 0x70, R20, 0xf8, !PT ;  /* 0x0000007015147812 */ /* 0x000fc600078ef814 */
[----:B------:R-:W1:Y:S02]  /*11960*/  @P1 LDC R5, c[0x0][0x450] ;  /* 0x00011400ff051b82 */ /* 0x000e640000000800 */
[----:B------:R-:W-:Y:S02]  /*11970*/  VIADD R6, R20, UR41 ;  /* 0x0000002914067c36 */ /* 0x000fe40008000000 */
[----:B------:R-:W2:Y:S02]  /*11980*/  S2R R20, SR_TID.X ;  /* 0x0000000000147919 */ /* 0x000ea40000002100 */
[----:B------:R-:W-:Y:S02]  /*11990*/  IMAD.MOV.U32 R11, RZ, RZ, R6 ;  /* 0x000000ffff0b7224 */ /* 0x000fe400078e0006 */
[----:B------:R-:W3:Y:S01]  /*119a0*/  @P1 LDC R8, c[0x0][0x450] ;  /* 0x00011400ff081b82 */ /* 0x000ee20000000800 */
[C---:B------:R-:W-:Y:S02]  /*119b0*/  VIADD R10, R6.reuse, 0x80 ;  /* 0x00000080060a7836 */ /* 0x040fe40000000000 */
[----:B0-----:R-:W-:-:S04]  /*119c0*/  @P1 IMAD.HI.U32 R0, R6, R3, RZ ;  /* 0x0000000306001227 */ /* 0x001fc800078e00ff */
[----:B------:R-:W-:Y:S01]  /*119d0*/  IMAD.U32 R3, RZ, RZ, UR6 ;  /* 0x00000006ff037e24 */ /* 0x000fe2000f8e00ff */
[----:B------:R-:W-:Y:S01]  /*119e0*/  ULDC.64 UR6, c[0x0][0x2c8] ;  /* 0x0000b20000067ab9 */ /* 0x000fe20000000a00 */
[----:B-1----:R-:W-:Y:S01]  /*119f0*/  @P1 SHF.R.U32.HI R11, RZ, R5, R0 ;  /* 0x00000005ff0b1219 */ /* 0x002fe20000011600 */
[----:B------:R-:W-:Y:S01]  /*11a00*/  IMAD.U32 R5, RZ, RZ, UR5 ;  /* 0x00000005ff057e24 */ /* 0x000fe2000f8e00ff */
[----:B------:R-:W-:Y:S02]  /*11a10*/  ULDC.64 UR4, c[0x0][0x2d0] ;  /* 0x0000b40000047ab9 */ /* 0x000fe40000000a00 */
[--C-:B------:R-:W-:Y:S01]  /*11a20*/  SHF.R.S32.HI R0, RZ, 0x1f, R11.reuse ;  /* 0x0000001fff007819 */ /* 0x100fe2000001140b */
[----:B------:R-:W-:Y:S02]  /*11a30*/  IMAD.MOV R9, RZ, RZ, -R11 ;  /* 0x000000ffff097224 */ /* 0x000fe400078e0a0b */
[----:B------:R-:W-:-:S04]  /*11a40*/  IMAD.WIDE.U32 R4, R11, UR4, R2 ;  /* 0x000000040b047c25 */ /* 0x000fc8000f8e0002 */
[----:B------:R-:W-:Y:S02]  /*11a50*/  IMAD R0, R0, UR4, RZ ;  /* 0x0000000400007c24 */ /* 0x000fe4000f8e02ff */
[----:B------:R-:W-:Y:S02]  /*11a60*/  IMAD R9, R7, R9, R6 ;  /* 0x0000000907097224 */ /* 0x000fe400078e0206 */
[----:B------:R-:W-:Y:S02]  /*11a70*/  IMAD R13, R11, UR5, R0 ;  /* 0x000000050b0d7c24 */ /* 0x000fe4000f8e0200 */
[----:B--2---:R-:W-:Y:S01]  /*11a80*/  IMAD.SHL.U32 R21, R20, 0x8, RZ ;  /* 0x0000000814157824 */ /* 0x004fe200078e00ff */
[----:B------:R-:W-:Y:S01]  /*11a90*/  SHF.R.S32.HI R0, RZ, 0x1f, R9 ;  /* 0x0000001fff007819 */ /* 0x000fe20000011409 */
[----:B------:R-:W-:-:S03]  /*11aa0*/  IMAD.IADD R5, R5, 0x1, R13 ;  /* 0x0000000105057824 */ /* 0x000fc600078e020d */
[----:B------:R-:W-:Y:S01]  /*11ab0*/  LOP3.LUT R21, R21, 0x38, RZ, 0xc0, !PT ;  /* 0x0000003815157812 */ /* 0x000fe200078ec0ff */
[----:B------:R-:W-:Y:S02]  /*11ac0*/  IMAD R0, R0, UR6, RZ ;  /* 0x0000000600007c24 */ /* 0x000fe4000f8e02ff */
[----:B------:R-:W-:-:S04]  /*11ad0*/  IMAD.WIDE.U32 R4, R9, UR6, R4 ;  /* 0x0000000609047c25 */ /* 0x000fc8000f8e0004 */
[----:B------:R-:W-:Y:S01]  /*11ae0*/  IMAD R11, R9, UR7, R0 ;  /* 0x00000007090b7c24 */ /* 0x000fe2000f8e0200 */
[----:B------:R-:W-:Y:S01]  /*11af0*/  LEA R0, P0, R4, UR8, 0x1 ;  /* 0x0000000804007c11 */ /* 0x000fe2000f8008ff */
[----:B------:R-:W0:Y:S02]  /*11b00*/  @P1 LDC R9, c[0x0][0x44c] ;  /* 0x00011300ff091b82 */ /* 0x000e240000000800 */
[----:B------:R-:W-:Y:S02]  /*11b10*/  IMAD.IADD R5, R5, 0x1, R11 ;  /* 0x0000000105057824 */ /* 0x000fe400078e020b */
[----:B------:R-:W-:-:S03]  /*11b20*/  IMAD.MOV.U32 R11, RZ, RZ, R10 ;  /* 0x000000ffff0b7224 */ /* 0x000fc600078e000a */
[----:B------:R-:W-:Y:S01]  /*11b30*/  LEA.HI.X R5, R4, UR9, R5, 0x1, P0 ;  /* 0x0000000904057c11 */ /* 0x000fe200080f0c05 */
[----:B0-----:R-:W-:-:S05]  /*11b40*/  @P1 IMAD.HI.U32 R9, R10, R9, RZ ;  /* 0x000000090a091227 */ /* 0x001fca00078e00ff */
[----:B---3--:R-:W-:-:S04]  /*11b50*/  @P1 SHF.R.U32.HI R11, RZ, R8, R9 ;  /* 0x00000008ff0b1219 */ /* 0x008fc80000011609 */
[--C-:B------:R-:W-:Y:S01]  /*11b60*/  SHF.R.S32.HI R4, RZ, 0x1f, R11.reuse ;  /* 0x0000001fff047819 */ /* 0x100fe2000001140b */
[----:B------:R-:W-:Y:S02]  /*11b70*/  IMAD.MOV R6, RZ, RZ, -R11 ;  /* 0x000000ffff067224 */ /* 0x000fe400078e0a0b */
[----:B------:R-:W-:-:S04]  /*11b80*/  IMAD.WIDE.U32 R2, R11, UR4, R2 ;  /* 0x000000040b027c25 */ /* 0x000fc8000f8e0002 */
[----:B------:R-:W-:Y:S02]  /*11b90*/  IMAD R9, R7, R6, R10 ;  /* 0x0000000607097224 */ /* 0x000fe400078e020a */
[----:B------:R-:W-:Y:S01]  /*11ba0*/  IMAD R4, R4, UR4, RZ ;  /* 0x0000000404047c24 */ /* 0x000fe2000f8e02ff */
[----:B------:R-:W-:-:S03]  /*11bb0*/  ULDC UR4, c[0x0][0x2b8] ;  /* 0x0000ae0000047ab9 */ /* 0x000fc60000000800 */
[----:B------:R-:W-:Y:S01]  /*11bc0*/  IMAD R11, R11, UR5, R4 ;  /* 0x000000050b0b7c24 */ /* 0x000fe2000f8e0204 */
[----:B------:R-:W-:-:S03]  /*11bd0*/  SHF.R.S32.HI R4, RZ, 0x1f, R9 ;  /* 0x0000001fff047819 */ /* 0x000fc60000011409 */
[----:B------:R-:W-:Y:S02]  /*11be0*/  IMAD.IADD R3, R3, 0x1, R11 ;  /* 0x0000000103037824 */ /* 0x000fe400078e020b */
[----:B------:R-:W-:Y:S02]  /*11bf0*/  IMAD R4, R4, UR6, RZ ;  /* 0x0000000604047c24 */ /* 0x000fe4000f8e02ff */
[----:B------:R-:W-:-:S04]  /*11c00*/  IMAD.WIDE.U32 R2, R9, UR6, R2 ;  /* 0x0000000609027c25 */ /* 0x000fc8000f8e0002 */
[----:B------:R-:W-:Y:S01]  /*11c10*/  IMAD R11, R9, UR7, R4 ;  /* 0x00000007090b7c24 */ /* 0x000fe2000f8e0204 */
[----:B------:R-:W-:-:S03]  /*11c20*/  LEA R4, P0, R2, UR8, 0x1 ;  /* 0x0000000802047c11 */ /* 0x000fc6000f8008ff */
[----:B------:R-:W-:-:S05]  /*11c30*/  IMAD.IADD R3, R3, 0x1, R11 ;  /* 0x0000000103037824 */ /* 0x000fca00078e020b */
[----:B------:R-:W-:Y:S02]  /*11c40*/  LEA.HI.X R8, R2, UR9, R3, 0x1, P0 ;  /* 0x0000000902087c11 */ /* 0x000fe400080f0c03 */
[----:B------:R-:W-:Y:S01]  /*11c50*/  ISETP.GE.AND P0, PT, R21, UR4, PT ;  /* 0x0000000415007c0c */ /* 0x000fe2000bf06270 */
[----:B------:R-:W-:-:S03]  /*11c60*/  UMOV UR4, 0xffffffff ;  /* 0xffffffff00047882 */ /* 0x000fc60000000000 */
[----:B------:R-:W-:Y:S09]  /*11c70*/  BRA.DIV UR4, `(.L_x_892) ;  /* 0x0000002a04b47947 */ /* 0x000ff2000b800000 */
[----:B------:R-:W0:Y:S01]  /*11c80*/  S2R R2, SR_TID.X ;  /* 0x0000000000027919 */ /* 0x000e220000002100 */
[----:B------:R-:W-:Y:S02]  /*11c90*/  ULDC UR4, c[0x0][0x288] ;  /* 0x0000a20000047ab9 */ /* 0x000fe40000000800 */
[----:B------:R-:W-:Y:S01]  /*11ca0*/  IMAD R7, R7, UR4, RZ ;  /* 0x0000000407077c24 */ /* 0x000fe2000f8e02ff */
[----:B------:R-:W1:Y:S04]  /*11cb0*/  SHFL.IDX PT, R14, R0, RZ, 0x181f ;  /* 0x00181fff000e7589 */ /* 0x000e6800000e0000 */
[----:B------:R-:W-:Y:S04]  /*11cc0*/  SHFL.IDX PT, R9, R5, 0x2, 0x181f ;  /* 0x00581f0005097f89 */ /* 0x000fe800000e0000 */
[----:B------:R-:W-:Y:S01]  /*11cd0*/  SHFL.IDX PT, R20, R0, 0x7, 0x181f ;  /* 0x00f81f0000147f89 */ /* 0x000fe200000e0000 */
[----:B0-----:R-:W-:-:S04]  /*11ce0*/  LOP3.LUT R2, R2, 0x7f, RZ, 0xc0, !PT ;  /* 0x0000007f02027812 */ /* 0x001fc800078ec0ff */
[----:B------:R-:W-:Y:S02]  /*11cf0*/  SHF.R.U32.HI R3, RZ, 0x3, R2 ;  /* 0x00000003ff037819 */ /* 0x000fe40000011602 */
[----:B------:R-:W0:Y:S03]  /*11d00*/  SHFL.IDX PT, R2, R5, RZ, 0x181f ;  /* 0x00181fff05027589 */ /* 0x000e2600000e0000 */
[----:B------:R-:W-:-:S04]  /*11d10*/  VIADD R6, R3, UR41 ;  /* 0x0000002903067c36 */ /* 0x000fc80008000000 */
[C---:B------:R-:W-:Y:S01]  /*11d20*/  VIADD R10, R6.reuse, 0x10 ;  /* 0x00000010060a7836 */ /* 0x040fe20000000000 */
[C---:B------:R-:W-:Y:S01]  /*11d30*/  ISETP.GE.AND P1, PT, R6.reuse, R7, PT ;  /* 0x000000070600720c */ /* 0x040fe20003f26270 */
[----:B------:R-:W-:-:S03]  /*11d40*/  VIADD R12, R6, 0x20 ;  /* 0x00000020060c7836 */ /* 0x000fc60000000000 */
[----:B------:R-:W-:Y:S02]  /*11d50*/  ISETP.GE.AND P3, PT, R10, R7, PT ;  /* 0x000000070a00720c */ /* 0x000fe40003f66270 */
[----:B------:R-:W2:Y:S07]  /*11d60*/  SHFL.IDX PT, R10, R0, 0x1, 0x181f ;  /* 0x00381f00000a7f89 */ /* 0x000eae00000e0000 */
[----:B-1----:R-:W-:-:S05]  /*11d70*/  @!P1 LEA R14, P2, R21, R14, 0x1 ;  /* 0x0000000e150e9211 */ /* 0x002fca00078408ff */
[----:B0-----:R-:W-:Y:S02]  /*11d80*/  @!P1 IMAD.X R3, RZ, RZ, R2, P2 ;  /* 0x000000ffff039224 */ /* 0x001fe400010e0602 */
[----:B------:R-:W-:Y:S02]  /*11d90*/  @!P1 IMAD.MOV.U32 R2, RZ, RZ, R14 ;  /* 0x000000ffff029224 */ /* 0x000fe400078e000e */
[----:B------:R-:W-:Y:S04]  /*11da0*/  SHFL.IDX PT, R14, R0, 0x2, 0x181f ;  /* 0x00581f00000e7f89 */ /* 0x000fe800000e0000 */
[----:B------:R0:W-:Y:S01]  /*11db0*/  @!P1 LDGSTS.E.BYPASS.LTC128B.128 [R26+0x8400], desc[UR48][R2.64], !P0 ;  /* 0x08400000021a9fae */ /* 0x0001e2000c101d70 */
[----:B------:R-:W-:Y:S01]  /*11dc0*/  ISETP.GE.AND P1, PT, R12, R7, PT ;  /* 0x000000070c00720c */ /* 0x000fe20003f26270 */
[----:B------:R-:W-:Y:S01]  /*11dd0*/  VIADD R12, R6, 0x40 ;  /* 0x00000040060c7836 */ /* 0x000fe20000000000 */
[----:B--2---:R-:W-:Y:S01]  /*11de0*/  @!P3 LEA R10, P2, R21, R10, 0x1 ;  /* 0x0000000a150ab211 */ /* 0x004fe200078408ff */
[----:B0-----:R-:W0:Y:S04]  /*11df0*/  SHFL.IDX PT, R2, R5, 0x1, 0x181f ;  /* 0x00381f0005027f89 */ /* 0x001e2800000e0000 */
[----:B0-----:R-:W-:-:S02]  /*11e00*/  @!P3 IMAD.X R3, RZ, RZ, R2, P2 ;  /* 0x000000ffff03b224 */ /* 0x001fc400010e0602 */
[----:B------:R-:W-:Y:S02]  /*11e10*/  @!P3 IMAD.MOV.U32 R2, RZ, RZ, R10 ;  /* 0x000000ffff02b224 */ /* 0x000fe400078e000a */
[----:B------:R-:W-:-:S03]  /*11e20*/  VIADD R10, R6, 0x30 ;  /* 0x00000030060a7836 */ /* 0x000fc60000000000 */
[----:B------:R0:W-:Y:S02]  /*11e30*/  @!P3 LDGSTS.E.BYPASS.LTC128B.128 [R26+0x8c00], desc[UR48][R2.64], !P0 ;  /* 0x08c00000021abfae */ /* 0x0001e4000c101d70 */
[----:B------:R-:W-:Y:S02]  /*11e40*/  ISETP.GE.AND P3, PT, R10, R7, PT ;  /* 0x000000070a00720c */ /* 0x000fe40003f66270 */
[----:B------:R-:W1:Y:S01]  /*11e50*/  SHFL.IDX PT, R10, R0, 0x3, 0x181f ;  /* 0x00781f00000a7f89 */ /* 0x000e6200000e0000 */
[----:B0-----:R-:W-:-:S03]  /*11e60*/  @!P1 LEA R2, P2, R21, R14, 0x1 ;  /* 0x0000000e15029211 */ /* 0x001fc600078408ff */
[----:B------:R-:W-:Y:S02]  /*11e70*/  SHFL.IDX PT, R14, R0, 0x4, 0x181f ;  /* 0x00981f00000e7f89 */ /* 0x000fe400000e0000 */
[----:B------:R-:W-:Y:S02]  /*11e80*/  @!P1 IMAD.X R3, RZ, RZ, R9, P2 ;  /* 0x000000ffff039224 */ /* 0x000fe400010e0609 */
[----:B------:R-:W-:Y:S04]  /*11e90*/  SHFL.IDX PT, R9, R5, 0x4, 0x181f ;  /* 0x00981f0005097f89 */ /* 0x000fe800000e0000 */
[----:B------:R0:W-:Y:S01]  /*11ea0*/  @!P1 LDGSTS.E.BYPASS.LTC128B.128 [R26+0x9400], desc[UR48][R2.64], !P0 ;  /* 0x09400000021a9fae */ /* 0x0001e2000c101d70 */
[----:B------:R-:W-:Y:S01]  /*11eb0*/  ISETP.GE.AND P1, PT, R12, R7, PT ;  /* 0x000000070c00720c */ /* 0x000fe20003f26270 */
[----:B------:R-:W-:Y:S01]  /*11ec0*/  VIADD R12, R6, 0x60 ;  /* 0x00000060060c7836 */ /* 0x000fe20000000000 */
[----:B-1----:R-:W-:Y:S01]  /*11ed0*/  @!P3 LEA R10, P2, R21, R10, 0x1 ;  /* 0x0000000a150ab211 */ /* 0x002fe200078408ff */
        /* <DEDUP_REMOVED lines=8> */
[----:B------:R0:W-:Y:S02]  /*11f60*/  SHFL.IDX PT, R14, R0, 0x6, 0x181f ;  /* 0x00d81f00000e7f89 */ /* 0x0001e400000e0000 */
[----:B------:R-:W-:Y:S02]  /*11f70*/  @!P1 IMAD.X R3, RZ, RZ, R9, P2 ;  /* 0x000000ffff039224 */ /* 0x000fe400010e0609 */
[----:B------:R-:W-:Y:S01]  /*11f80*/  SHFL.IDX PT, R9, R5, 0x6, 0x181f ;  /* 0x00d81f0005097f89 */ /* 0x000fe200000e0000 */
[----:B0-----:R-:W-:-:S03]  /*11f90*/  VIADD R0, R6, 0x90 ;  /* 0x0000009006007836 */ /* 0x001fc60000000000 */
[----:B------:R0:W-:Y:S01]  /*11fa0*/  @!P1 LDGSTS.E.BYPASS.LTC128B.128 [R26+0xa400], desc[UR48][R2.64], !P0 ;  /* 0x0a400000021a9fae */ /* 0x0001e2000c101d70 */
[----:B------:R-:W-:Y:S01]  /*11fb0*/  ISETP.GE.AND P1, PT, R12, R7, PT ;  /* 0x000000070c00720c */ /* 0x000fe20003f26270 */
[----:B------:R-:W-:Y:S01]  /*11fc0*/  VIADD R12, R6, 0x70 ;  /* 0x00000070060c7836 */ /* 0x000fe20000000000 */
[----:B-1----:R-:W-:Y:S01]  /*11fd0*/  @!P3 LEA R10, P2, R21, R10, 0x1 ;  /* 0x0000000a150ab211 */ /* 0x002fe200078408ff */
[----:B0-----:R-:W0:Y:S04]  /*11fe0*/  SHFL.IDX PT, R2, R5, 0x5, 0x181f ;  /* 0x00b81f0005027f89 */ /* 0x001e2800000e0000 */
[----:B0-----:R-:W-:Y:S02]  /*11ff0*/  @!P3 IMAD.X R3, RZ, RZ, R2, P2 ;  /* 0x000000ffff03b224 */ /* 0x001fe400010e0602 */
[----:B------:R-:W-:-:S02]  /*12000*/  @!P3 IMAD.MOV.U32 R2, RZ, RZ, R10 ;  /* 0x000000ffff02b224 */ /* 0x000fc400078e000a */
[----:B------:R-:W0:Y:S04]  /*12010*/  SHFL.IDX PT, R10, R5, 0x7, 0x181f ;  /* 0x00f81f00050a7f89 */ /* 0x000e2800000e0000 */
[----:B------:R1:W-:Y:S01]  /*12020*/  @!P3 LDGSTS.E.BYPASS.LTC128B.128 [R26+0xac00], desc[UR48][R2.64], !P0 ;  /* 0x0ac00000021abfae */ /* 0x0003e2000c101d70 */
[----:B------:R-:W-:Y:S01]  /*12030*/  ISETP.GE.AND P3, PT, R12, R7, PT ;  /* 0x000000070c00720c */ /* 0x000fe20003f66270 */
[----:B------:R-:W-:Y:S02]  /*12040*/  VIADD R12, R6, 0x80 ;  /* 0x00000080060c7836 */ /* 0x000fe40000000000 */
[----:B------:R-:W-:Y:S01]  /*12050*/  SHFL.IDX PT, R5, R8, 0x1, 0x181f ;  /* 0x00381f0008057f89 */ /* 0x000fe200000e0000 */
[----:B-1----:R-:W-:-:S03]  /*12060*/  @!P1 LEA R2, P2, R21, R14, 0x1 ;  /* 0x0000000e15029211 */ /* 0x002fc600078408ff */
[----:B------:R-:W1:Y:S02]  /*12070*/  SHFL.IDX PT, R14, R4, RZ, 0x181f ;  /* 0x00181fff040e7589 */ /* 0x000e6400000e0000 */
[----:B------:R-:W-:Y:S02]  /*12080*/  @!P1 IMAD.X R3, RZ, RZ, R9, P2 ;  /* 0x000000ffff039224 */ /* 0x000fe400010e0609 */
[----:B------:R-:W2:Y:S04]  /*12090*/  SHFL.IDX PT, R9, R8, RZ, 0x181f ;  /* 0x00181fff08097589 */ /* 0x000ea800000e0000 */
[----:B------:R3:W-:Y:S01]  /*120a0*/  @!P1 LDGSTS.E.BYPASS.LTC128B.128 [R26+0xb400], desc[UR48][R2.64], !P0 ;  /* 0x0b400000021a9fae */ /* 0x0007e2000c101d70 */
[----:B------:R-:W-:Y:S02]  /*120b0*/  ISETP.GE.AND P1, PT, R12, R7, PT ;  /* 0x000000070c00720c */ /* 0x000fe40003f26270 */
[----:B---3--:R-:W-:-:S05]  /*120c0*/  @!P3 LEA R2, P2, R21, R20, 0x1 ;  /* 0x000000141502b211 */ /* 0x008fca00078408ff */
[----:B0-----:R-:W-:Y:S02]  /*120d0*/  @!P3 IMAD.X R3, RZ, RZ, R10, P2 ;  /* 0x000000ffff03b224 */ /* 0x001fe400010e060a */
[----:B------:R-:W-:-:S03]  /*120e0*/  VIADD R10, R6, 0xa0 ;  /* 0x000000a0060a7836 */ /* 0x000fc60000000000 */
[----:B------:R1:W-:Y:S01]  /*120f0*/  @!P3 LDGSTS.E.BYPASS.LTC128B.128 [R26+0xbc00], desc[UR48][R2.64], !P0 ;  /* 0x0bc00000021abfae */ /* 0x0003e2000c101d70 */
[----:B------:R-:W-:-:S03]  /*12100*/  ISETP.GE.AND P3, PT, R0, R7, PT ;  /* 0x000000070000720c */ /* 0x000fc60003f66270 */
[----:B------:R-:W-:Y:S04]  /*12110*/  SHFL.IDX PT, R0, R8, 0x2, 0x181f ;  /* 0x00581f0008007f89 */ /* 0x000fe800000e0000 */
[----:B------:R-:W-:Y:S01]  /*12120*/  SHFL.IDX PT, R8, R8, 0x3, 0x181f ;  /* 0x00781f0008087f89 */ /* 0x000fe200000e0000 */
[----:B-1----:R-:W-:-:S03]  /*12130*/  @!P1 LEA R2, P2, R21, R14, 0x1 ;  /* 0x0000000e15029211 */ /* 0x002fc600078408ff */
[----:B------:R-:W-:Y:S02]  /*12140*/  SHFL.IDX PT, R14, R4, 0x2, 0x181f ;  /* 0x00581f00040e7f89 */ /* 0x000fe400000e0000 */
[----:B--2---:R-:W-:Y:S02]  /*12150*/  @!P1 IMAD.X R3, RZ, RZ, R9, P2 ;  /* 0x000000ffff039224 */ /* 0x004fe400010e0609 */
[----:B------:R-:W0:Y:S04]  /*12160*/  SHFL.IDX PT, R9, R4, 0x1, 0x181f ;  /* 0x00381f0004097f89 */ /* 0x000e2800000e0000 */
[----:B------:R0:W-:Y:S01]  /*12170*/  @!P1 LDGSTS.E.BYPASS.LTC128B.128 [R26+0xc400], desc[UR48][R2.64], !P0 ;  /* 0x0c400000021a9fae */ /* 0x0001e2000c101d70 */
[----:B------:R-:W-:Y:S02]  /*12180*/  ISETP.GE.AND P1, PT, R10, R7, PT ;  /* 0x000000070a00720c */ /* 0x000fe40003f26270 */
[----:B0-----:R-:W-:-:S05]  /*12190*/  @!P3 LEA R2, P2, R21, R9, 0x1 ;  /* 0x000000091502b211 */ /* 0x001fca00078408ff */
[----:B------:R-:W-:-:S05]  /*121a0*/  @!P3 IMAD.X R3, RZ, RZ, R5, P2 ;  /* 0x000000ffff03b224 */ /* 0x000fca00010e0605 */
[----:B------:R0:W-:Y:S02]  /*121b0*/  @!P3 LDGSTS.E.BYPASS.LTC128B.128 [R26+0xcc00], desc[UR48][R2.64], !P0 ;  /* 0x0cc00000021abfae */ /* 0x0001e4000c101d70 */
[----:B0-----:R-:W-:Y:S02]  /*121c0*/  @!P1 LEA R2, P2, R21, R14, 0x1 ;  /* 0x0000000e15029211 */ /* 0x001fe400078408ff */
[----:B------:R0:W1:Y:S03]  /*121d0*/  SHFL.IDX PT, R14, R4, 0x3, 0x181f ;  /* 0x00781f00040e7f89 */ /* 0x00006600000e0000 */
[----:B------:R-:W-:-:S05]  /*121e0*/  @!P1 IMAD.X R3, RZ, RZ, R0, P2 ;  /* 0x000000ffff039224 */ /* 0x000fca00010e0600 */
[----:B------:R0:W-:Y:S03]  /*121f0*/  @!P1 LDGSTS.E.BYPASS.LTC128B.128 [R26+0xd400], desc[UR48][R2.64], !P0 ;  /* 0x0d400000021a9fae */ /* 0x0001e6000c101d70 */
.L_x_995:
[----:B------:R-:W-:Y:S02]  /*12200*/  VIADD R6, R6, 0xb0 ;  /* 0x000000b006067836 */ /* 0x000fe40000000000 */
[----:B------:R-:W-:-:S03]  /*12210*/  VIADD R0, R17, 0x16800 ;  /* 0x0001680011007836 */ /* 0x000fc60000000000 */
[----:B------:R-:W-:-:S13]  /*12220*/  ISETP.GE.AND P1, PT, R6, R7, PT ;  /* 0x000000070600720c */ /* 0x000fda0003f26270 */
[----:B01----:R-:W-:-:S05]  /*12230*/  @!P1 LEA R2, P2, R21, R14, 0x1 ;  /* 0x0000000e15029211 */ /* 0x003fca00078408ff */
[----:B------:R-:W-:-:S05]  /*12240*/  @!P1 IMAD.X R3, RZ, RZ, R8, P2 ;  /* 0x000000ffff039224 */ /* 0x000fca00010e0608 */
[----:B------:R-:W-:Y:S01]  /*12250*/  @!PT LDS RZ, [RZ] ;  /* 0x00000000fffff984 */ /* 0x000fe20000000800 */
[----:B------:R-:W-:Y:S01]  /*12260*/  @!PT LDS RZ, [RZ] ;  /* 0x00000000fffff984 */ /* 0x000fe20000000800 */
[----:B------:R-:W-:Y:S01]  /*12270*/  @!PT LDS RZ, [RZ] ;  /* 0x00000000fffff984 */ /* 0x000fe20000000800 */
[----:B------:R0:W-:Y:S01]  /*12280*/  @!P1 LDGSTS.E.BYPASS.LTC128B.128 [R26+0xdc00], desc[UR48][R2.64], !P0 ;  /* 0x0dc00000021a9fae */ /* 0x0001e2000c101d70 */
[----:B------:R-:W-:Y:S01]  /*12290*/  PLOP3.LUT P0, PT, PT, PT, PT, 0x80, 0x0 ;  /* 0x000000000000781c */ /* 0x000fe20003f0f070 */
[----:B------:R-:W-:-:S12]  /*122a0*/  NOP ;  /* 0x0000000000007918 */ /* 0x000fd80000000000 */
.L_x_893:
[----:B------:R-:W-:Y:S02]  /*122b0*/  PLOP3.LUT P1, PT, P1, P0, PT, 0xa2, 0x0 ;  /* 0x000000000000781c */ /* 0x000fe40000f21472 */
[----:B------:R-:W-:-:S08]  /*122c0*/  @P0 R2UR P1, UR4, R17 ;  /* 0x00000000110402ca */ /* 0x000fd00000020000 */
[----:B------:R-:W-:-:S05]  /*122d0*/  @P0 PLOP3.LUT P0, PT, P1, PT, PT, 0x80, 0x0 ;  /* 0x000000000000081c */ /* 0x000fca0000f0f070 */
[----:B------:R-:W-:Y:S01]  /*122e0*/  @!P1 SYNCS.ARRIVE.TRANS64.RED.A0T1 RZ, [UR4+0x16800], RZ ;  /* 0x016800ffffff99a7 */ /* 0x000fe20008200404 */
[----:B------:R-:W-:Y:S07]  /*122f0*/  @!P1 ARRIVES.LDGSTSBAR.64.TRANSCNT [UR4+0x16800] ;  /* 0x01680000ff0099b0 */ /* 0x000fee0008000a84 */
[----:B------:R-:W-:Y:S05]  /*12300*/  @P0 BRA.U.ANY `(.L_x_893) ;  /* 0xfffffffd00e80947 */ /* 0x000fea000393ffff */
[----:B------:R-:W-:-:S05]  /*12310*/  VIADD R29, R29, 0x1 ;  /* 0x000000011d1d7836 */ /* 0x000fca0000000000 */
[----:B0-----:R-:W-:-:S04]  /*12320*/  LEA.HI R2, R29, R29, RZ, 0x1 ;  /* 0x0000001d1d027211 */ /* 0x001fc800078f08ff */
[----:B------:R-:W-:-:S05]  /*12330*/  LOP3.LUT R2, R2, 0xfffffffe, RZ, 0xc0, !PT ;  /* 0xfffffffe02027812 */ /* 0x000fca00078ec0ff */
[----:B------:R-:W-:-:S05]  /*12340*/  IMAD.IADD R2, R29, 0x1, -R2 ;  /* 0x000000011d027824 */ /* 0x000fca00078e0a02 */
[----:B------:R-:W-:Y:S01]  /*12350*/  SHF.L.U32 R2, R2, 0x1f, RZ ;  /* 0x0000001f02027819 */ /* 0x000fe200000006ff */
[----:B------:R-:W-:Y:S01]  /*12360*/  NOP ;  /* 0x0000000000007918 */ /* 0x000fe20000000000 */
[----:B------:R0:W-:Y:S01]  /*12370*/  SYNCS.ARRIVE.TRANS64.A1T0 RZ, [R17+URZ+0x16800], RZ ;  /* 0x016800ff11ff79a7 */ /* 0x0001e2000810003f */
[----:B------:R-:W-:Y:S01]  /*12380*/  BSSY B0, `(.L_x_894) ;  /* 0x0000003000007945 */ /* 0x000fe20003800000 */
[----:B------:R-:W1:Y:S03]  /*12390*/  SYNCS.PHASECHK.TRANS64.TRYWAIT P0, [R17+URZ+0x16820], R2 ;  /* 0x01682002110075a7 */ /* 0x000e66000800017f */
[----:B01----:R-:W-:Y:S05]  /*123a0*/  @!P0 BRA `(.L_x_895) ;  /* 0x0000003000688947 */ /* 0x003fea0003800000 */
.L_x_996:
[----:B------:R-:W-:Y:S05]  /*123b0*/  BSYNC B0 ;  /* 0x0000000000007941 */ /* 0x000fea0003800000 */
.L_x_894:
[----:B------:R-:W-:-:S04]  /*123c0*/  UIADD3 UR4, UR40, -0x2, URZ ;  /* 0xfffffffe28047890 */ /* 0x000fc8000fffe03f */
[----:B------:R-:W-:-:S06]  /*123d0*/  UISETP.GE.AND UP0, UPT, UR4, UR39, UPT ;  /* 0x000000270400728c */ /* 0x000fcc000bf06270 */
[----:B------:R-:W-:-:S13]  /*123e0*/  PLOP3.LUT P0, PT, PT, PT, UP0, 0x80, 0x0 ;  /* 0x000000000000781c */ /* 0x000fda0003f0f008 */
[----:B------:R-:W-:Y:S05]  /*123f0*/  @!P0 BRA `(.L_x_896) ;  /* 0x0000001400688947 */ /* 0x000fea0003800000 */
[----:B0-----:R-:W-:Y:S01]  /*12400*/  IMAD R2, RZ, RZ, -UR40 ;  /* 0x80000028ff027e24 */ /* 0x001fe2000f8e02ff */
[----:B------:R-:W-:Y:S01]  /*12410*/  LOP3.LUT R7, RZ, UR39, RZ, 0x33, !PT ;  /* 0x00000027ff077c12 */ /* 0x000fe2000f8e33ff */
[----:B------:R-:W-:-:S03]  /*12420*/  IMAD.U32 R6, RZ, RZ, UR4 ;  /* 0x00000004ff067e24 */ /* 0x000fc6000f8e00ff */
[----:B------:R-:W-:-:S05]  /*12430*/  VIADDMNMX R7, R2, 0x1, R7, !PT ;  /* 0x0000000102077846 */ /* 0x000fca0007800107 */
[----:B------:R-:W-:-:S05]  /*12440*/  VIADD R2, R7, UR40 ;  /* 0x0000002807027c36 */ /* 0x000fca0008000000 */
[----:B------:R-:W-:-:S04]  /*12450*/  LOP3.LUT R2, R2, 0x1, RZ, 0xc0, !PT ;  /* 0x0000000102027812 */ /* 0x000fc800078ec0ff */
[----:B------:R-:W-:-:S13]  /*12460*/  ISETP.NE.U32.AND P0, PT, R2, 0x1, PT ;  /* 0x000000010200780c */ /* 0x000fda0003f05070 */
[----:B------:R-:W-:Y:S05]  /*12470*/  @P0 BRA `(.L_x_897) ;  /* 0x0000000400c00947 */ /* 0x000fea0003800000 */
[----:B------:R-:W-:Y:S01]  /*12480*/  LOP3.LUT P1, RZ, R22, 0x2, RZ, 0xc0, !PT ;  /* 0x0000000216ff7812 */ /* 0x000fe2000782c0ff */
[----:B------:R-:W-:Y:S01]  /*12490*/  VIADD R8, R16, 0x1 ;  /* 0x0000000110087836 */ /* 0x000fe20000000000 */
[----:B------:R-:W-:Y:S04]  /*124a0*/  BSSY B0, `(.L_x_898) ;  /* 0x0000069000007945 */ /* 0x000fe80003800000 */
[----:B------:R-:W-:-:S04]  /*124b0*/  ISETP.NE.AND P0, PT, R8, 0x2, PT ;  /* 0x000000020800780c */ /* 0x000fc80003f05270 */
[----:B------:R-:W-:Y:S02]  /*124c0*/  SEL R9, RZ, 0x1, P0 ;  /* 0x00000001ff097807 */ /* 0x000fe40000000000 */
[----:B------:R-:W-:Y:S02]  /*124d0*/  SEL R8, R8, RZ, P0 ;  /* 0x000000ff08087207 */ /* 0x000fe40000000000 */
[----:B------:R-:W-:Y:S01]  /*124e0*/  LOP3.LUT R9, R24, R9, RZ, 0x3c, !PT ;  /* 0x0000000918097212 */ /* 0x000fe200078e3cff */
[----:B------:R-:W-:Y:S06]  /*124f0*/  @!P1 BRA `(.L_x_899) ;  /* 0x00000004008c9947 */ /* 0x000fec0003800000 */
[----:B------:R-:W-:Y:S01]  /*12500*/  LOP3.LUT P1, RZ, R22, 0x1, RZ, 0xc0, !PT ;  /* 0x0000000116ff7812 */ /* 0x000fe2000782c0ff */
[----:B------:R-:W-:-:S12]  /*12510*/  IMAD.MOV.U32 R4, RZ, RZ, R18 ;  /* 0x000000ffff047224 */ /* 0x000fd800078e0012 */
[----:B------:R-:W-:Y:S05]  /*12520*/  @!P1 BRA `(.L_x_900) ;  /* 0x0000000000489947 */ /* 0x000fea0003800000 */
[----:B------:R-:W0:Y:S01]  /*12530*/  LDC R5, c[0x0][0x43c] ;  /* 0x00010f00ff057b82 */ /* 0x000e220000000800 */
[----:B------:R-:W-:Y:S02]  /*12540*/  ULDC.64 UR4, c[0x0][0x428] ;  /* 0x00010a0000047ab9 */ /* 0x000fe40000000a00 */
[----:B------:R-:W-:-:S04]  /*12550*/  IMAD R10, R25, UR4, RZ ;  /* 0x00000004190a7c24 */ /* 0x000fc8000f8e02ff */
[----:B------:R-:W-:Y:S01]  /*12560*/  IMAD R11, R23, UR5, R10 ;  /* 0x00000005170b7c24 */ /* 0x000fe2000f8e020a */
[----:B0-----:R-:W-:-:S13]  /*12570*/  ISETP.NE.AND P0, PT, R5, 0x1, PT ;  /* 0x000000010500780c */ /* 0x001fda0003f05270 */
[----:B------:R-:W0:Y:S02]  /*12580*/  @P0 LDC.64 R2, c[0x0][0x440] ;  /* 0x00011000ff020b82 */ /* 0x000e240000000a00 */
[----:B0-----:R-:W-:-:S04]  /*12590*/  @P0 IMAD.HI.U32 R4, R6, R2, RZ ;  /* 0x0000000206040227 */ /* 0x001fc800078e00ff */
[----:B------:R-:W-:Y:S01]  /*125a0*/  IMAD.MOV.U32 R2, RZ, RZ, R6 ;  /* 0x000000ffff027224 */ /* 0x000fe200078e0006 */
[----:B------:R-:W-:-:S05]  /*125b0*/  @P0 SHF.R.U32.HI R2, RZ, R3, R4 ;  /* 0x00000003ff020219 */ /* 0x000fca0000011604 */
[----:B------:R-:W-:-:S04]  /*125c0*/  IMAD.MOV R3, RZ, RZ, -R2 ;  /* 0x000000ffff037224 */ /* 0x000fc800078e0a02 */
[----:B------:R-:W-:Y:S01]  /*125d0*/  IMAD R6, R5, R3, R6 ;  /* 0x0000000305067224 */ /* 0x000fe200078e0206 */
[--C-:B------:R-:W-:Y:S01]  /*125e0*/  SHF.R.S32.HI R3, RZ, 0x1f, R2.reuse ;  /* 0x0000001fff037819 */ /* 0x100fe20000011402 */
[----:B------:R-:W0:Y:S02]  /*125f0*/  LDC.64 R4, c[0x0][0x418] ;  /* 0x00010600ff047b82 */ /* 0x000e240000000a00 */
[----:B------:R-:W-:-:S04]  /*12600*/  IMAD.WIDE.U32 R2, R23, UR4, R2 ;  /* 0x0000000417027c25 */ /* 0x000fc8000f8e0002 */
[----:B------:R-:W-:Y:S01]  /*12610*/  IMAD.IADD R11, R11, 0x1, R3 ;  /* 0x000000010b0b7824 */ /* 0x000fe200078e0203 */
[----:B0-----:R-:W-:-:S04]  /*12620*/  LEA R4, P0, R2, R4, 0x2 ;  /* 0x0000000402047211 */ /* 0x001fc800078010ff */
[----:B------:R-:W-:-:S05]  /*12630*/  LEA.HI.X R5, R2, R5, R11, 0x2, P0 ;  /* 0x0000000502057211 */ /* 0x000fca00000f140b */
[----:B------:R0:W5:Y:S04]  /*12640*/  LDG.E R4, desc[UR48][R4.64] ;  /* 0x0000003004047981 */ /* 0x000168000c1e1900 */
.L_x_900:
[----:B------:R-:W0:Y:S01]  /*12650*/  S2R R2, SR_TID.X ;  /* 0x0000000000027919 */ /* 0x000e220000002100 */
[----:B------:R-:W-:Y:S01]  /*12660*/  IMAD R3, R8, 0x8, R17 ;  /* 0x0000000808037824 */ /* 0x000fe200078e0211 */
[----:B------:R-:W-:Y:S01]  /*12670*/  BSSY B1, `(.L_x_901) ;  /* 0x0000006000017945 */ /* 0x000fe20003800000 */
[----:B0-----:R-:W-:Y:S02]  /*12680*/  LOP3.LUT R5, R2, 0x7f, RZ, 0xc0, !PT ;  /* 0x0000007f02057812 */ /* 0x001fe400078ec0ff */
[----:B------:R-:W-:Y:S02]  /*12690*/  SHF.L.U32 R2, R9, 0x1f, RZ ;  /* 0x0000001f09027819 */ /* 0x000fe400000006ff */
[----:B------:R-:W-:Y:S02]  /*126a0*/  ISETP.NE.AND P1, PT, R5, RZ, PT ;  /* 0x000000ff0500720c */ /* 0x000fe40003f25270 */
[----:B------:R-:W0:Y:S02]  /*126b0*/  SYNCS.PHASECHK.TRANS64.TRYWAIT P0, [R3+URZ+0x16840], R2 ;  /* 0x01684002030075a7 */ /* 0x000e24000800017f */
[----:B0-----:R-:W-:Y:S09]  /*126c0*/  @!P0 BRA `(.L_x_902) ;  /* 0x0000002c00b48947 */ /* 0x001ff20003800000 */
.L_x_997:
[----:B------:R-:W-:Y:S05]  /*126d0*/  BSYNC B1 ;  /* 0x0000000000017941 */ /* 0x000fea0003800000 */
.L_x_901:
[----:B------:R-:W-:Y:S04]  /*126e0*/  BSSY B1, `(.L_x_903) ;  /* 0x0000007000017945 */ /* 0x000fe80003800000 */
[----:B------:R-:W-:Y:S05]  /*126f0*/  @P1 BRA `(.L_x_904) ;  /* 0x0000000000141947 */ /* 0x000fea0003800000 */
[----:B------:R-:W-:Y:S01]  /*12700*/  ISETP.NE.AND P0, PT, R28, RZ, PT ;  /* 0x000000ff1c00720c */ /* 0x000fe20003f05270 */
[----:B0-----:R-:W-:-:S04]  /*12710*/  IMAD.MOV.U32 R2, RZ, RZ, 0x4000 ;  /* 0x00004000ff027424 */ /* 0x001fc800078e00ff */
[----:B------:R1:W-:Y:S08]  /*12720*/  SYNCS.ARRIVE.TRANS64 RZ, [R3+URZ+0x16830], R2 ;  /* 0x0168300203ff79a7 */ /* 0x0003f0000800003f */
[----:B------:R-:W-:Y:S05]  /*12730*/  @!P0 BRA `(.L_x_904) ;  /* 0x0000000000048947 */ /* 0x000fea0003800000 */
[----:B------:R-:W-:Y:S01]  /*12740*/  BPT.TRAP 0x1 ;  /* 0x000000040000795c */ /* 0x000fe20000300000 */
.L_x_904:
[----:B------:R-:W-:Y:S05]  /*12750*/  BSYNC B1 ;  /* 0x0000000000017941 */ /* 0x000fea0003800000 */
.L_x_903:
[----:B------:R-:W-:Y:S01]  /*12760*/  IMAD.MOV.U32 R10, RZ, RZ, RZ ;  /* 0x000000ffff0a7224 */ /* 0x000fe200078e00ff */
[----:B------:R-:W-:Y:S01]  /*12770*/  UIADD3 UR4, UP0, UR46, 0x370, URZ ;  /* 0x000003702e047890 */ /* 0x000fe2000ff1e03f */
[----:B01----:R-:W-:Y:S01]  /*12780*/  IMAD R2, R8, 0x4000, R17 ;  /* 0x0000400008027824 */ /* 0x003fe200078e0211 */
[----:B------:R-:W-:Y:S01]  /*12790*/  PLOP3.LUT P0, PT, PT, PT, PT, 0x80, 0x0 ;  /* 0x000000000000781c */ /* 0x000fe20003f0f070 */
[----:B------:R-:W-:Y:S01]  /*127a0*/  VIADD R3, R3, 0x16830 ;  /* 0x0001683003037836 */ /* 0x000fe20000000000 */
[----:B------:R-:W-:Y:S01]  /*127b0*/  R2UR UR10, R10 ;  /* 0x000000000a0a72ca */ /* 0x000fe200000e0000 */
[----:B------:R-:W-:Y:S01]  /*127c0*/  VIADD R2, R2, 0xe400 ;  /* 0x0000e40002027836 */ /* 0x000fe20000000000 */
[----:B------:R-:W-:Y:S01]  /*127d0*/  UIADD3.X UR5, URZ, UR47, URZ, UP0, !UPT ;  /* 0x0000002f3f057290 */ /* 0x000fe200087fe43f */
[----:B------:R-:W-:Y:S01]  /*127e0*/  IMAD.SHL.U32 R5, R6, 0x80, RZ ;  /* 0x0000008006057824 */ /* 0x000fe200078e00ff */
[----:B------:R-:W-:Y:S01]  /*127f0*/  UMOV UR6, 0x0 ;  /* 0x0000000000067882 */ /* 0x000fe20000000000 */
[----:B------:R-:W-:-:S10]  /*12800*/  UMOV UR7, 0x14f00000 ;  /* 0x14f0000000077882 */ /* 0x000fd40000000000 */
.L_x_905:
[----:B------:R-:W-:-:S13]  /*12810*/  @P0 ELECT P2, URZ, PT ;  /* 0x00000000003f082f */ /* 0x000fda0003840000 */
[----:B-----5:R-:W-:Y:S01]  /*12820*/  @P2 R2UR UR13, R4 ;  /* 0x00000000040d22ca */ /* 0x020fe200000e0000 */
[----:B------:R-:W-:Y:S01]  /*12830*/  UMOV UR12, UR36 ;  /* 0x00000024000c7c82 */ /* 0x000fe20008000000 */
[----:B------:R-:W-:Y:S02]  /*12840*/  @P2 R2UR UR11, R5 ;  /* 0x00000000050b22ca */ /* 0x000fe400000e0000 */
[----:B------:R-:W-:Y:S02]  /*12850*/  @P2 R2UR UR9, R3 ;  /* 0x00000000030922ca */ /* 0x000fe400000e0000 */
[----:B------:R-:W-:Y:S02]  /*12860*/  @P2 R2UR UR8, R2 ;  /* 0x00000000020822ca */ /* 0x000fe400000e0000 */
[----:B------:R-:W-:Y:S02]  /*12870*/  @P2 PLOP3.LUT P0, PT, P2, PT, PT, 0x8, 0x0 ;  /* 0x000000000000281c */ /* 0x000fe4000170e170 */
        /* <DEDUP_REMOVED lines=8> */
.L_x_998:
[----:B------:R-:W-:Y:S05]  /*12900*/  BSYNC B1 ;  /* 0x0000000000017941 */ /* 0x000fea0003800000 */
.L_x_906:
[----:B------:R-:W-:Y:S01]  /*12910*/  BSSY B1, `(.L_x_908) ;  /* 0x000000a000017945 */ /* 0x000fe20003800000 */
[----:B0-----:R-:W-:Y:S02]  /*12920*/  IMAD.MOV.U32 R2, RZ, RZ, 0x0 ;  /* 0x00000000ff027424 */ /* 0x001fe400078e00ff */
[----:B------:R-:W-:Y:S01]  /*12930*/  IMAD.MOV.U32 R3, RZ, RZ, 0x14f00000 ;  /* 0x14f00000ff037424 */ /* 0x000fe200078e00ff */
[----:B------:R-:W-:Y:S06]  /*12940*/  @P1 BRA `(.L_x_909) ;  /* 0x0000000000181947 */ /* 0x000fec0003800000 */
[----:B------:R-:W-:Y:S01]  /*12950*/  ISETP.NE.AND P0, PT, R28, RZ, PT ;  /* 0x000000ff1c00720c */ /* 0x000fe20003f05270 */
[----:B------:R-:W-:Y:S02]  /*12960*/  IMAD R5, R16, 0x8, R17 ;  /* 0x0000000810057824 */ /* 0x000fe400078e0211 */
[----:B------:R-:W-:-:S04]  /*12970*/  IMAD.MOV.U32 R12, RZ, RZ, 0x4000 ;  /* 0x00004000ff0c7424 */ /* 0x000fc800078e00ff */
[----:B------:R0:W-:Y:S06]  /*12980*/  SYNCS.ARRIVE.TRANS64 RZ, [R5+URZ+0x16850], R12 ;  /* 0x0168500c05ff79a7 */ /* 0x0001ec000800003f */
[----:B------:R-:W-:Y:S05]  /*12990*/  @!P0 BRA `(.L_x_909) ;  /* 0x0000000000048947 */ /* 0x000fea0003800000 */
[----:B------:R-:W-:Y:S01]  /*129a0*/  BPT.TRAP 0x1 ;  /* 0x000000040000795c */ /* 0x000fe20000300000 */
.L_x_909:
[----:B------:R-:W-:Y:S05]  /*129b0*/  BSYNC B1 ;  /* 0x0000000000017941 */ /* 0x000fea0003800000 */
.L_x_908:
[----:B------:R-:W-:Y:S01]  /*129c0*/  R2UR UR10, R10 ;  /* 0x000000000a0a72ca */ /* 0x000fe200000e0000 */
[----:B------:R-:W-:Y:S01]  /*129d0*/  UIADD3 UR4, UP0, UR46, 0x470, URZ ;  /* 0x000004702e047890 */ /* 0x000fe2000ff1e03f */
[----:B------:R-:W-:Y:S01]  /*129e0*/  R2UR UR6, R2 ;  /* 0x00000000020672ca */ /* 0x000fe200000e0000 */
[C-C-:B------:R-:W-:Y:S01]  /*129f0*/  IMAD R2, R16.reuse, 0x8, R17.reuse ;  /* 0x0000000810027824 */ /* 0x140fe200078e0211 */
[----:B------:R-:W-:Y:S01]  /*12a00*/  R2UR UR7, R3 ;  /* 0x00000000030772ca */ /* 0x000fe200000e0000 */
[----:B------:R-:W-:Y:S01]  /*12a10*/  IMAD R3, R16, 0x4000, R17 ;  /* 0x0000400010037824 */ /* 0x000fe200078e0211 */
[----:B------:R-:W-:Y:S01]  /*12a20*/  PLOP3.LUT P0, PT, PT, PT, PT, 0x80, 0x0 ;  /* 0x000000000000781c */ /* 0x000fe20003f0f070 */
[----:B0-----:R-:W-:Y:S01]  /*12a30*/  IMAD.SHL.U32 R5, R19, 0x80, RZ ;  /* 0x0000008013057824 */ /* 0x001fe200078e00ff */
[----:B------:R-:W-:Y:S01]  /*12a40*/  UIADD3.X UR5, URZ, UR47, URZ, UP0, !UPT ;  /* 0x0000002f3f057290 */ /* 0x000fe200087fe43f */
[----:B------:R-:W-:Y:S02]  /*12a50*/  VIADD R3, R3, 0x400 ;  /* 0x0000040003037836 */ /* 0x000fe40000000000 */
[----:B------:R-:W-:-:S09]  /*12a60*/  VIADD R2, R2, 0x16850 ;  /* 0x0001685002027836 */ /* 0x000fd20000000000 */
.L_x_910:
[----:B------:R-:W-:-:S13]  /*12a70*/  @P0 ELECT P1, URZ, PT ;  /* 0x00000000003f082f */ /* 0x000fda0003820000 */
[----:B------:R-:W-:Y:S01]  /*12a80*/  @P1 R2UR UR13, R18 ;  /* 0x00000000120d12ca */ /* 0x000fe200000e0000 */
        /* <DEDUP_REMOVED lines=8> */
[----:B------:R-:W-:Y:S02]  /*12b10*/  IMAD.MOV.U32 R18, RZ, RZ, R4 ;  /* 0x000000ffff127224 */ /* 0x000fe400078e0004 */
[----:B------:R-:W-:-:S07]  /*12b20*/  IMAD.MOV.U32 R19, RZ, RZ, R6 ;  /* 0x000000ffff137224 */ /* 0x000fce00078e0006 */
.L_x_899:
[----:B------:R-:W-:Y:S05]  /*12b30*/  BSYNC B0 ;  /* 0x0000000000007941 */ /* 0x000fea0003800000 */
.L_x_898:
[----:B------:R-:W-:Y:S01]  /*12b40*/  UIADD3 UR4, UR40, -0x3, URZ ;  /* 0xfffffffd28047890 */ /* 0x000fe2000fffe03f */
[----:B------:R-:W-:Y:S02]  /*12b50*/  IMAD.MOV.U32 R16, RZ, RZ, R8 ;  /* 0x000000ffff107224 */ /* 0x000fe400078e0008 */
[----:B------:R-:W-:-:S03]  /*12b60*/  IMAD.MOV.U32 R24, RZ, RZ, R9 ;  /* 0x000000ffff187224 */ /* 0x000fc600078e0009 */
[----:B------:R-:W-:-:S07]  /*12b70*/  IMAD.U32 R6, RZ, RZ, UR4 ;  /* 0x00000004ff067e24 */ /* 0x000fce000f8e00ff */
.L_x_897:
[----:B------:R-:W-:Y:S01]  /*12b80*/  ULOP3.LUT UR4, URZ, UR40, URZ, 0x33, !UPT ;  /* 0x000000283f047292 */ /* 0x000fe2000f8e333f */
[----:B------:R-:W-:Y:S01]  /*12b90*/  VIADD R7, R7, 0xfffffffe ;  /* 0xfffffffe07077836 */ /* 0x000fe20000000000 */
[----:B------:R-:W-:Y:S04]  /*12ba0*/  BSSY B0, `(.L_x_896) ;  /* 0x00000df000007945 */ /* 0x000fe80003800000 */
[----:B------:R-:W-:-:S13]  /*12bb0*/  ISETP.NE.AND P0, PT, R7, UR4, PT ;  /* 0x0000000407007c0c */ /* 0x000fda000bf05270 */
[----:B------:R-:W-:Y:S05]  /*12bc0*/  @!P0 BRA `(.L_x_911) ;  /* 0x0000000c00708947 */ /* 0x000fea0003800000 */
[----:B------:R-:W-:-:S07]  /*12bd0*/  IMAD.MOV.U32 R4, RZ, RZ, R18 ;  /* 0x000000ffff047224 */ /* 0x000fce00078e0012 */
.L_x_938:
[----:B------:R-:W-:Y:S01]  /*12be0*/  LOP3.LUT P1, RZ, R22, 0x2, RZ, 0xc0, !PT ;  /* 0x0000000216ff7812 */ /* 0x000fe2000782c0ff */
[----:B------:R-:W-:Y:S01]  /*12bf0*/  VIADD R7, R16, 0x1 ;  /* 0x0000000110077836 */ /* 0x000fe20000000000 */
[----:B------:R-:W-:Y:S05]  /*12c00*/  YIELD ;  /* 0x0000000000007946 */ /* 0x000fea0003800000 */
[----:B------:R-:W-:Y:S01]  /*12c10*/  ISETP.NE.AND P0, PT, R7, 0x2, PT ;  /* 0x000000020700780c */ /* 0x000fe20003f05270 */
[----:B------:R-:W-:Y:S03]  /*12c20*/  BSSY B1, `(.L_x_912) ;  /* 0x0000067000017945 */ /* 0x000fe60003800000 */
[----:B------:R-:W-:-:S02]  /*12c30*/  SEL R3, RZ, 0x1, P0 ;  /* 0x00000001ff037807 */ /* 0x000fc40000000000 */
[----:B------:R-:W-:Y:S02]  /*12c40*/  SEL R7, R7, RZ, P0 ;  /* 0x000000ff07077207 */ /* 0x000fe40000000000 */
[----:B------:R-:W-:Y:S01]  /*12c50*/  LOP3.LUT R8, R24, R3, RZ, 0x3c, !PT ;  /* 0x0000000318087212 */ /* 0x000fe200078e3cff */
[----:B------:R-:W-:Y:S06]  /*12c60*/  @!P1 BRA `(.L_x_913) ;  /* 0x0000000400889947 */ /* 0x000fec0003800000 */
[----:B------:R-:W-:Y:S01]  /*12c70*/  LOP3.LUT P1, RZ, R22, 0x1, RZ, 0xc0, !PT ;  /* 0x0000000116ff7812 */ /* 0x000fe2000782c0ff */
[----:B------:R-:W-:-:S12]  /*12c80*/  IMAD.MOV.U32 R9, RZ, RZ, R6 ;  /* 0x000000ffff097224 */ /* 0x000fd800078e0006 */
[----:B------:R-:W-:Y:S05]  /*12c90*/  @!P1 BRA `(.L_x_914) ;  /* 0x00000000004c9947 */ /* 0x000fea0003800000 */
[----:B------:R-:W0:Y:S01]  /*12ca0*/  LDC R9, c[0x0][0x43c] ;  /* 0x00010f00ff097b82 */ /* 0x000e220000000800 */
[----:B------:R-:W-:Y:S01]  /*12cb0*/  IMAD.MOV.U32 R10, RZ, RZ, R6 ;  /* 0x000000ffff0a7224 */ /* 0x000fe200078e0006 */
[----:B------:R-:W-:Y:S01]  /*12cc0*/  ULDC.64 UR4, c[0x0][0x428] ;  /* 0x00010a0000047ab9 */ /* 0x000fe20000000a00 */
[----:B0-----:R-:W-:-:S13]  /*12cd0*/  ISETP.NE.AND P0, PT, R9, 0x1, PT ;  /* 0x000000010900780c */ /* 0x001fda0003f05270 */
[----:B------:R-:W0:Y:S02]  /*12ce0*/  @P0 LDC.64 R2, c[0x0][0x440] ;  /* 0x00011000ff020b82 */ /* 0x000e240000000a00 */
[----:B0-----:R-:W-:-:S05]  /*12cf0*/  @P0 IMAD.HI.U32 R2, R6, R2, RZ ;  /* 0x0000000206020227 */ /* 0x001fca00078e00ff */
[----:B------:R-:W-:Y:S01]  /*12d00*/  @P0 SHF.R.U32.HI R10, RZ, R3, R2 ;  /* 0x00000003ff0a0219 */ /* 0x000fe20000011602 */
[----:B------:R-:W-:-:S03]  /*12d10*/  IMAD R2, R25, UR4, RZ ;  /* 0x0000000419027c24 */ /* 0x000fc6000f8e02ff */
[----:B------:R-:W-:Y:S01]  /*12d20*/  SHF.R.S32.HI R3, RZ, 0x1f, R10 ;  /* 0x0000001fff037819 */ /* 0x000fe2000001140a */
[----:B------:R-:W-:Y:S02]  /*12d30*/  IMAD R5, R23, UR5, R2 ;  /* 0x0000000517057c24 */ /* 0x000fe4000f8e0202 */
[----:B------:R-:W-:-:S04]  /*12d40*/  IMAD.MOV.U32 R2, RZ, RZ, R10 ;  /* 0x000000ffff027224 */ /* 0x000fc800078e000a */
[----:B------:R-:W-:Y:S01]  /*12d50*/  IMAD.WIDE.U32 R2, R23, UR4, R2 ;  /* 0x0000000417027c25 */ /* 0x000fe2000f8e0002 */
[----:B------:R-:W-:-:S03]  /*12d60*/  ULDC.64 UR4, c[0x0][0x418] ;  /* 0x0001060000047ab9 */ /* 0x000fc60000000a00 */
[----:B------:R-:W-:Y:S01]  /*12d70*/  IMAD.IADD R3, R5, 0x1, R3 ;  /* 0x0000000105037824 */ /* 0x000fe200078e0203 */
[----:B------:R-:W-:-:S04]  /*12d80*/  LEA R4, P0, R2, UR4, 0x2 ;  /* 0x0000000402047c11 */ /* 0x000fc8000f8010ff */
[----:B------:R-:W-:-:S05]  /*12d90*/  LEA.HI.X R5, R2, UR5, R3, 0x2, P0 ;  /* 0x0000000502057c11 */ /* 0x000fca00080f1403 */
[----:B------:R0:W5:Y:S01]  /*12da0*/  LDG.E R4, desc[UR48][R4.64] ;  /* 0x0000003004047981 */ /* 0x000162000c1e1900 */
[----:B------:R-:W-:-:S04]  /*12db0*/  IMAD.MOV R2, RZ, RZ, -R10 ;  /* 0x000000ffff027224 */ /* 0x000fc800078e0a0a */
[----:B------:R-:W-:-:S07]  /*12dc0*/  IMAD R9, R9, R2, R6 ;  /* 0x0000000209097224 */ /* 0x000fce00078e0206 */
.L_x_914:
        /* <DEDUP_REMOVED lines=8> */
.L_x_999:
[----:B------:R-:W-:Y:S05]  /*12e50*/  BSYNC B2 ;  /* 0x0000000000027941 */ /* 0x000fea0003800000 */
.L_x_915:
[----:B------:R-:W-:Y:S04]  /*12e60*/  BSSY B2, `(.L_x_917) ;  /* 0x0000007000027945 */ /* 0x000fe80003800000 */
[----:B------:R-:W-:Y:S05]  /*12e70*/  @P1 BRA `(.L_x_918) ;  /* 0x0000000000141947 */ /* 0x000fea0003800000 */
[----:B------:R-:W-:Y:S01]  /*12e80*/  ISETP.NE.AND P0, PT, R28, RZ, PT ;  /* 0x000000ff1c00720c */ /* 0x000fe20003f05270 */
[----:B0-----:R-:W-:-:S04]  /*12e90*/  IMAD.MOV.U32 R2, RZ, RZ, 0x4000 ;  /* 0x00004000ff027424 */ /* 0x001fc800078e00ff */
[----:B------:R1:W-:Y:S08]  /*12ea0*/  SYNCS.ARRIVE.TRANS64 RZ, [R3+URZ+0x16830], R2 ;  /* 0x0168300203ff79a7 */ /* 0x0003f0000800003f */
[----:B------:R-:W-:Y:S05]  /*12eb0*/  @!P0 BRA `(.L_x_918) ;  /* 0x0000000000048947 */ /* 0x000fea0003800000 */
[----:B------:R-:W-:Y:S01]  /*12ec0*/  BPT.TRAP 0x1 ;  /* 0x000000040000795c */ /* 0x000fe20000300000 */
.L_x_918:
[----:B------:R-:W-:Y:S05]  /*12ed0*/  BSYNC B2 ;  /* 0x0000000000027941 */ /* 0x000fea0003800000 */
.L_x_917:
        /* <DEDUP_REMOVED lines=11> */
.L_x_919:
        /* <DEDUP_REMOVED lines=15> */
.L_x_1000:
[----:B------:R-:W-:Y:S05]  /*13080*/  BSYNC B2 ;  /* 0x0000000000027941 */ /* 0x000fea0003800000 */
.L_x_920:
[----:B------:R-:W-:Y:S01]  /*13090*/  BSSY B2, `(.L_x_922) ;  /* 0x0000009000027945 */ /* 0x000fe20003800000 */
[----:B------:R-:W-:Y:S02]  /*130a0*/  IMAD.MOV.U32 R2, RZ, RZ, 0x0 ;  /* 0x00000000ff027424 */ /* 0x000fe400078e00ff */
[----:B------:R-:W-:Y:S01]  /*130b0*/  IMAD.MOV.U32 R3, RZ, RZ, 0x14f00000 ;  /* 0x14f00000ff037424 */ /* 0x000fe200078e00ff */
[----:B------:R-:W-:Y:S06]  /*130c0*/  @P1 BRA `(.L_x_923) ;  /* 0x0000000000141947 */ /* 0x000fec0003800000 */
[----:B------:R-:W-:Y:S01]  /*130d0*/  ISETP.NE.AND P0, PT, R28, RZ, PT ;  /* 0x000000ff1c00720c */ /* 0x000fe20003f05270 */
[----:B------:R-:W-:-:S04]  /*130e0*/  IMAD.MOV.U32 R12, RZ, RZ, 0x4000 ;  /* 0x00004000ff0c7424 */ /* 0x000fc800078e00ff */
[----:B------:R1:W-:Y:S08]  /*130f0*/  SYNCS.ARRIVE.TRANS64 RZ, [R5+URZ+0x50], R12 ;  /* 0x0000500c05ff79a7 */ /* 0x0003f0000800003f */
[----:B------:R-:W-:Y:S05]  /*13100*/  @!P0 BRA `(.L_x_923) ;  /* 0x0000000000048947 */ /* 0x000fea0003800000 */
[----:B------:R-:W-:Y:S01]  /*13110*/  BPT.TRAP 0x1 ;  /* 0x000000040000795c */ /* 0x000fe20000300000 */
.L_x_923:
[----:B------:R-:W-:Y:S05]  /*13120*/  BSYNC B2 ;  /* 0x0000000000027941 */ /* 0x000fea0003800000 */
.L_x_922:
[----:B------:R-:W-:Y:S01]  /*13130*/  R2UR UR7, R3 ;  /* 0x00000000030772ca */ /* 0x000fe200000e0000 */
[----:B------:R-:W-:Y:S01]  /*13140*/  IMAD R16, R16, 0x4000, R17 ;  /* 0x0000400010107824 */ /* 0x000fe200078e0211 */
[----:B------:R-:W-:Y:S01]  /*13150*/  R2UR UR10, R10 ;  /* 0x000000000a0a72ca */ /* 0x000fe200000e0000 */
[----:B------:R-:W-:Y:S01]  /*13160*/  UIADD3 UR4, UP0, UR46, 0x470, URZ ;  /* 0x000004702e047890 */ /* 0x000fe2000ff1e03f */
[----:B------:R-:W-:Y:S01]  /*13170*/  R2UR UR6, R2 ;  /* 0x00000000020672ca */ /* 0x000fe200000e0000 */
[----:B------:R-:W-:Y:S01]  /*13180*/  IMAD.SHL.U32 R2, R19, 0x80, RZ ;  /* 0x0000008013027824 */ /* 0x000fe200078e00ff */
[----:B------:R-:W-:Y:S01]  /*13190*/  PLOP3.LUT P0, PT, PT, PT, PT, 0x80, 0x0 ;  /* 0x000000000000781c */ /* 0x000fe20003f0f070 */
[----:B01----:R-:W-:Y:S01]  /*131a0*/  VIADD R5, R5, 0x50 ;  /* 0x0000005005057836 */ /* 0x003fe20000000000 */
[----:B------:R-:W-:Y:S01]  /*131b0*/  UIADD3.X UR5, URZ, UR47, URZ, UP0, !UPT ;  /* 0x0000002f3f057290 */ /* 0x000fe200087fe43f */
[----:B------:R-:W-:-:S11]  /*131c0*/  VIADD R16, R16, 0x400 ;  /* 0x0000040010107836 */ /* 0x000fd60000000000 */
.L_x_924:
        /* <DEDUP_REMOVED lines=12> */
.L_x_913:
[----:B------:R-:W-:Y:S05]  /*13290*/  BSYNC B1 ;  /* 0x0000000000017941 */ /* 0x000fea0003800000 */
.L_x_912:
[----:B------:R-:W-:Y:S01]  /*132a0*/  LOP3.LUT P1, RZ, R22, 0x2, RZ, 0xc0, !PT ;  /* 0x0000000216ff7812 */ /* 0x000fe2000782c0ff */
[----:B------:R-:W-:Y:S01]  /*132b0*/  VIADD R16, R7, 0x1 ;  /* 0x0000000107107836 */ /* 0x000fe20000000000 */
[----:B------:R-:W-:Y:S01]  /*132c0*/  BSSY B1, `(.L_x_925) ;  /* 0x0000069000017945 */ /* 0x000fe20003800000 */
[----:B------:R-:W-:-:S03]  /*132d0*/  VIADD R9, R6, 0xffffffff ;  /* 0xffffffff06097836 */ /* 0x000fc60000000000 */
        /* <DEDUP_REMOVED lines=16> */
[----:B------:R-:W-:Y:S01]  /*133e0*/  SHF.R.S32.HI R3, RZ, 0x1f, R2 ;  /* 0x0000001fff037819 */ /* 0x000fe20000011402 */
[C---:B------:R-:W-:Y:S02]  /*133f0*/  IMAD R5, R23.reuse, UR5, R4 ;  /* 0x0000000517057c24 */ /* 0x040fe4000f8e0204 */
[--C-:B------:R-:W-:Y:S02]  /*13400*/  IMAD.MOV R4, RZ, RZ, -R2.reuse ;  /* 0x000000ffff047224 */ /* 0x100fe400078e0a02 */
[----:B------:R-:W-:Y:S01]  /*13410*/  IMAD.WIDE.U32 R2, R23, UR4, R2 ;  /* 0x0000000417027c25 */ /* 0x000fe2000f8e0002 */
[----:B------:R-:W-:-:S03]  /*13420*/  ULDC.64 UR4, c[0x0][0x418] ;  /* 0x0001060000047ab9 */ /* 0x000fc60000000a00 */
[----:B------:R-:W-:Y:S01]  /*13430*/  IMAD R10, R10, R4, R9 ;  /* 0x000000040a0a7224 */ /* 0x000fe200078e0209 */
[----:B------:R-:W-:Y:S01]  /*13440*/  LEA R4, P0, R2, UR4, 0x2 ;  /* 0x0000000402047c11 */ /* 0x000fe2000f8010ff */
[----:B------:R-:W-:-:S05]  /*13450*/  IMAD.IADD R5, R5, 0x1, R3 ;  /* 0x0000000105057824 */ /* 0x000fca00078e0203 */
[----:B------:R-:W-:-:S05]  /*13460*/  LEA.HI.X R5, R2, UR5, R5, 0x2, P0 ;  /* 0x0000000502057c11 */ /* 0x000fca00080f1405 */
[----:B------:R0:W5:Y:S02]  /*13470*/  LDG.E R4, desc[UR48][R4.64] ;  /* 0x0000003004047981 */ /* 0x000164000c1e1900 */
.L_x_927:
[----:B------:R-:W0:Y:S01]  /*13480*/  S2R R2, SR_TID.X ;  /* 0x0000000000027919 */ /* 0x000e220000002100 */
[----:B------:R-:W-:Y:S01]  /*13490*/  SHF.L.U32 R3, R24, 0x1f, RZ ;  /* 0x0000001f18037819 */ /* 0x000fe200000006ff */
[----:B------:R-:W-:Y:S01]  /*134a0*/  BSSY B2, `(.L_x_928) ;  /* 0x0000006000027945 */ /* 0x000fe20003800000 */
[----:B0-----:R-:W-:Y:S01]  /*134b0*/  LOP3.LUT R5, R2, 0x7f, RZ, 0xc0, !PT ;  /* 0x0000007f02057812 */ /* 0x001fe200078ec0ff */
[----:B------:R-:W-:-:S03]  /*134c0*/  IMAD R2, R16, 0x8, R17 ;  /* 0x0000000810027824 */ /* 0x000fc600078e0211 */
[----:B------:R-:W-:Y:S01]  /*134d0*/  ISETP.NE.AND P1, PT, R5, RZ, PT ;  /* 0x000000ff0500720c */ /* 0x000fe20003f25270 */
[----:B------:R-:W0:Y:S02]  /*134e0*/  SYNCS.PHASECHK.TRANS64.TRYWAIT P0, [R2+URZ+0x16840], R3 ;  /* 0x01684003020075a7 */ /* 0x000e24000800017f */
[----:B0-----:R-:W-:Y:S10]  /*134f0*/  @!P0 BRA `(.L_x_929) ;  /* 0x0000002000788947 */ /* 0x001ff40003800000 */
.L_x_1001:
[----:B------:R-:W-:Y:S05]  /*13500*/  BSYNC B2 ;  /* 0x0000000000027941 */ /* 0x000fea0003800000 */
.L_x_928:
[----:B------:R-:W-:Y:S04]  /*13510*/  BSSY B2, `(.L_x_930) ;  /* 0x0000007000027945 */ /* 0x000fe80003800000 */
[----:B------:R-:W-:Y:S05]  /*13520*/  @P1 BRA `(.L_x_931) ;  /* 0x0000000000141947 */ /* 0x000fea0003800000 */
[----:B------:R-:W-:Y:S01]  /*13530*/  ISETP.NE.AND P0, PT, R28, RZ, PT ;  /* 0x000000ff1c00720c */ /* 0x000fe20003f05270 */
[----:B0-----:R-:W-:-:S04]  /*13540*/  IMAD.MOV.U32 R3, RZ, RZ, 0x4000 ;  /* 0x00004000ff037424 */ /* 0x001fc800078e00ff */
[----:B------:R1:W-:Y:S08]  /*13550*/  SYNCS.ARRIVE.TRANS64 RZ, [R2+URZ+0x16830], R3 ;  /* 0x0168300302ff79a7 */ /* 0x0003f0000800003f */
[----:B------:R-:W-:Y:S05]  /*13560*/  @!P0 BRA `(.L_x_931) ;  /* 0x0000000000048947 */ /* 0x000fea0003800000 */
[----:B------:R-:W-:Y:S01]  /*13570*/  BPT.TRAP 0x1 ;  /* 0x000000040000795c */ /* 0x000fe20000300000 */
.L_x_931:
[----:B------:R-:W-:Y:S05]  /*13580*/  BSYNC B2 ;  /* 0x0000000000027941 */ /* 0x000fea0003800000 */
.L_x_930:
[----:B------:R-:W-:Y:S01]  /*13590*/  IMAD.MOV.U32 R11, RZ, RZ, RZ ;  /* 0x000000ffff0b7224 */ /* 0x000fe200078e00ff */
[----:B------:R-:W-:Y:S01]  /*135a0*/  UIADD3 UR4, UP0, UR46, 0x370, URZ ;  /* 0x000003702e047890 */ /* 0x000fe2000ff1e03f */
[C---:B01----:R-:W-:Y:S01]  /*135b0*/  IMAD R3, R16.reuse, 0x4000, R17 ;  /* 0x0000400010037824 */ /* 0x043fe200078e0211 */
[----:B------:R-:W-:Y:S01]  /*135c0*/  PLOP3.LUT P0, PT, PT, PT, PT, 0x80, 0x0 ;  /* 0x000000000000781c */ /* 0x000fe20003f0f070 */
[----:B------:R-:W-:Y:S01]  /*135d0*/  IMAD R2, R16, 0x8, R0 ;  /* 0x0000000810027824 */ /* 0x000fe200078e0200 */
[----:B------:R-:W-:Y:S01]  /*135e0*/  R2UR UR10, R11 ;  /* 0x000000000b0a72ca */ /* 0x000fe200000e0000 */
[----:B------:R-:W-:Y:S01]  /*135f0*/  VIADD R3, R3, 0xe400 ;  /* 0x0000e40003037836 */ /* 0x000fe20000000000 */
[----:B------:R-:W-:Y:S01]  /*13600*/  UIADD3.X UR5, URZ, UR47, URZ, UP0, !UPT ;  /* 0x0000002f3f057290 */ /* 0x000fe200087fe43f */
[----:B------:R-:W-:Y:S01]  /*13610*/  VIADD R2, R2, 0x30 ;  /* 0x0000003002027836 */ /* 0x000fe20000000000 */
[----:B------:R-:W-:Y:S01]  /*13620*/  UMOV UR6, 0x0 ;  /* 0x0000000000067882 */ /* 0x000fe20000000000 */
[----:B------:R-:W-:Y:S01]  /*13630*/  IMAD.SHL.U32 R5, R10, 0x80, RZ ;  /* 0x000000800a057824 */ /* 0x000fe200078e00ff */
[----:B------:R-:W-:-:S09]  /*13640*/  UMOV UR7, 0x14f00000 ;  /* 0x14f0000000077882 */ /* 0x000fd20000000000 */
.L_x_932:
        /* <DEDUP_REMOVED lines=15> */
.L_x_1002:
[----:B------:R-:W-:Y:S05]  /*13740*/  BSYNC B2 ;  /* 0x0000000000027941 */ /* 0x000fea0003800000 */
.L_x_933:
[----:B------:R-:W-:Y:S01]  /*13750*/  BSSY B2, `(.L_x_935) ;  /* 0x0000009000027945 */ /* 0x000fe20003800000 */
[----:B------:R-:W-:Y:S02]  /*13760*/  IMAD.MOV.U32 R2, RZ, RZ, 0x0 ;  /* 0x00000000ff027424 */ /* 0x000fe400078e00ff */
[----:B------:R-:W-:Y:S01]  /*13770*/  IMAD.MOV.U32 R3, RZ, RZ, 0x14f00000 ;  /* 0x14f00000ff037424 */ /* 0x000fe200078e00ff */
[----:B------:R-:W-:Y:S06]  /*13780*/  @P1 BRA `(.L_x_936) ;  /* 0x0000000000141947 */ /* 0x000fec0003800000 */
[----:B------:R-:W-:Y:S01]  /*13790*/  ISETP.NE.AND P0, PT, R28, RZ, PT ;  /* 0x000000ff1c00720c */ /* 0x000fe20003f05270 */
[----:B0-----:R-:W-:-:S04]  /*137a0*/  IMAD.MOV.U32 R8, RZ, RZ, 0x4000 ;  /* 0x00004000ff087424 */ /* 0x001fc800078e00ff */
[----:B------:R1:W-:Y:S08]  /*137b0*/  SYNCS.ARRIVE.TRANS64 RZ, [R5+URZ+0x50], R8 ;  /* 0x0000500805ff79a7 */ /* 0x0003f0000800003f */
[----:B------:R-:W-:Y:S05]  /*137c0*/  @!P0 BRA `(.L_x_936) ;  /* 0x0000000000048947 */ /* 0x000fea0003800000 */
[----:B------:R-:W-:Y:S01]  /*137d0*/  BPT.TRAP 0x1 ;  /* 0x000000040000795c */ /* 0x000fe20000300000 */
.L_x_936:
[----:B------:R-:W-:Y:S05]  /*137e0*/  BSYNC B2 ;  /* 0x0000000000027941 */ /* 0x000fea0003800000 */
.L_x_935:
[----:B------:R-:W-:Y:S01]  /*137f0*/  R2UR UR10, R11 ;  /* 0x000000000b0a72ca */ /* 0x000fe200000e0000 */
[----:B------:R-:W-:Y:S01]  /*13800*/  UIADD3 UR4, UP0, UR46, 0x470, URZ ;  /* 0x000004702e047890 */ /* 0x000fe2000ff1e03f */
[----:B------:R-:W-:Y:S01]  /*13810*/  R2UR UR6, R2 ;  /* 0x00000000020672ca */ /* 0x000fe200000e0000 */
[----:B------:R-:W-:Y:S01]  /*13820*/  IMAD R2, R7, 0x4000, R17 ;  /* 0x0000400007027824 */ /* 0x000fe200078e0211 */
[----:B------:R-:W-:Y:S01]  /*13830*/  R2UR UR7, R3 ;  /* 0x00000000030772ca */ /* 0x000fe200000e0000 */
[----:B------:R-:W-:Y:S01]  /*13840*/  IMAD.SHL.U32 R3, R19, 0x80, RZ ;  /* 0x0000008013037824 */ /* 0x000fe200078e00ff */
[----:B------:R-:W-:Y:S01]  /*13850*/  PLOP3.LUT P0, PT, PT, PT, PT, 0x80, 0x0 ;  /* 0x000000000000781c */ /* 0x000fe20003f0f070 */
[----:B01----:R-:W-:Y:S01]  /*13860*/  VIADD R5, R5, 0x50 ;  /* 0x0000005005057836 */ /* 0x003fe20000000000 */
[----:B------:R-:W-:Y:S01]  /*13870*/  UIADD3.X UR5, URZ, UR47, URZ, UP0, !UPT ;  /* 0x0000002f3f057290 */ /* 0x000fe200087fe43f */
[----:B------:R-:W-:-:S11]  /*13880*/  VIADD R2, R2, 0x400 ;  /* 0x0000040002027836 */ /* 0x000fd60000000000 */
.L_x_937:
        /* <DEDUP_REMOVED lines=12> */
.L_x_926:
[----:B------:R-:W-:Y:S05]  /*13950*/  BSYNC B1 ;  /* 0x0000000000017941 */ /* 0x000fea0003800000 */
.L_x_925:
[----:B------:R-:W-:Y:S01]  /*13960*/  ISETP.GT.AND P0, PT, R9, UR39, PT ;  /* 0x0000002709007c0c */ /* 0x000fe2000bf04270 */
[----:B------:R-:W-:-:S12]  /*13970*/  VIADD R6, R6, 0xfffffffe ;  /* 0xfffffffe06067836 */ /* 0x000fd80000000000 */
[----:B------:R-:W-:Y:S05]  /*13980*/  @P0 BRA `(.L_x_938) ;  /* 0xfffffff000940947 */ /* 0x000fea000383ffff */
.L_x_911:
[----:B------:R-:W-:Y:S05]  /*13990*/  BSYNC B0 ;  /* 0x0000000000007941 */ /* 0x000fea0003800000 */
.L_x_896:
        /* <DEDUP_REMOVED lines=17> */
.L_x_940:
[----:B------:R-:W-:Y:S05]  /*13ab0*/  BSYNC B0 ;  /* 0x0000000000007941 */ /* 0x000fea0003800000 */
.L_x_939:
[----:B------:R-:W-:Y:S01]  /*13ac0*/  LOP3.LUT P0, RZ, R22, 0x2, RZ, 0xc0, !PT ;  /* 0x0000000216ff7812 */ /* 0x000fe2000780c0ff */
[----:B------:R-:W-:-:S12]  /*13ad0*/  BSSY B0, `(.L_x_941) ;  /* 0x0000025000007945 */ /* 0x000fd80003800000 */
[----:B------:R-:W-:Y:S05]  /*13ae0*/  @!P0 BRA `(.L_x_942) ;  /* 0x00000000008c8947 */ /* 0x000fea0003800000 */
[----:B------:R-:W-:Y:S01]  /*13af0*/  IMAD R3, R16, 0x8, R17 ;  /* 0x0000000810037824 */ /* 0x000fe200078e0211 */
[----:B------:R-:W-:Y:S01]  /*13b00*/  SHF.L.U32 R0, R24, 0x1f, RZ ;  /* 0x0000001f18007819 */ /* 0x000fe200000006ff */
[----:B------:R-:W-:Y:S01]  /*13b10*/  BSSY B1, `(.L_x_943) ;  /* 0x0000004000017945 */ /* 0x000fe20003800000 */
[----:B------:R-:W-:Y:S02]  /*13b20*/  ISETP.NE.AND P2, PT, R6, RZ, PT ;  /* 0x000000ff0600720c */ /* 0x000fe40003f45270 */
[----:B------:R-:W1:Y:S02]  /*13b30*/  SYNCS.PHASECHK.TRANS64.TRYWAIT P0, [R3+URZ+0x16860], R0 ;  /* 0x01686000030075a7 */ /* 0x000e64000800017f */
[----:B-1----:R-:W-:Y:S09]  /*13b40*/  @!P0 BRA `(.L_x_944) ;  /* 0x0000001c000c8947 */ /* 0x002ff20003800000 */
.L_x_1003:
[----:B------:R-:W-:Y:S05]  /*13b50*/  BSYNC B1 ;  /* 0x0000000000017941 */ /* 0x000fea0003800000 */
.L_x_943:
[----:B------:R-:W-:Y:S04]  /*13b60*/  BSSY B1, `(.L_x_945) ;  /* 0x0000007000017945 */ /* 0x000fe80003800000 */
[----:B------:R-:W-:Y:S05]  /*13b70*/  @P2 BRA `(.L_x_946) ;  /* 0x0000000000142947 */ /* 0x000fea0003800000 */
[----:B------:R-:W-:Y:S01]  /*13b80*/  ISETP.NE.AND P0, PT, R28, RZ, PT ;  /* 0x000000ff1c00720c */ /* 0x000fe20003f05270 */
[----:B-1----:R-:W-:-:S04]  /*13b90*/  IMAD.MOV.U32 R0, RZ, RZ, 0x4000 ;  /* 0x00004000ff007424 */ /* 0x002fc800078e00ff */
[----:B------:R2:W-:Y:S08]  /*13ba0*/  SYNCS.ARRIVE.TRANS64 RZ, [R3+URZ+0x16850], R0 ;  /* 0x0168500003ff79a7 */ /* 0x0005f0000800003f */
[----:B------:R-:W-:Y:S05]  /*13bb0*/  @!P0 BRA `(.L_x_946) ;  /* 0x0000000000048947 */ /* 0x000fea0003800000 */
[----:B------:R-:W-:Y:S01]  /*13bc0*/  BPT.TRAP 0x1 ;  /* 0x000000040000795c */ /* 0x000fe20000300000 */
.L_x_946:
[----:B------:R-:W-:Y:S05]  /*13bd0*/  BSYNC B1 ;  /* 0x0000000000017941 */ /* 0x000fea0003800000 */
.L_x_945:
[----:B-12---:R-:W-:Y:S01]  /*13be0*/  IMAD R0, R16, 0x4000, R17 ;  /* 0x0000400010007824 */ /* 0x006fe200078e0211 */
[----:B------:R-:W-:Y:S01]  /*13bf0*/  UIADD3 UR4, UP0, UR46, 0x470, URZ ;  /* 0x000004702e047890 */ /* 0x000fe2000ff1e03f */
[----:B------:R-:W-:Y:S01]  /*13c00*/  PLOP3.LUT P0, PT, PT, PT, PT, 0x80, 0x0 ;  /* 0x000000000000781c */ /* 0x000fe20003f0f070 */
[----:B------:R-:W-:Y:S01]  /*13c10*/  IMAD.SHL.U32 R19, R19, 0x80, RZ ;  /* 0x0000008013137824 */ /* 0x000fe200078e00ff */
[----:B------:R-:W-:Y:S01]  /*13c20*/  UMOV UR6, 0x0 ;  /* 0x0000000000067882 */ /* 0x000fe20000000000 */
[----:B0-----:R-:W-:Y:S01]  /*13c30*/  VIADD R2, R3, 0x16850 ;  /* 0x0001685003027836 */ /* 0x001fe20000000000 */
[----:B------:R-:W-:Y:S01]  /*13c40*/  UIADD3.X UR5, URZ, UR47, URZ, UP0, !UPT ;  /* 0x0000002f3f057290 */ /* 0x000fe200087fe43f */
[----:B------:R-:W-:Y:S01]  /*13c50*/  VIADD R0, R0, 0x400 ;  /* 0x0000040000007836 */ /* 0x000fe20000000000 */
[----:B------:R-:W-:Y:S01]  /*13c60*/  UMOV UR7, 0x14f00000 ;  /* 0x14f0000000077882 */ /* 0x000fe20000000000 */
[----:B------:R-:W-:-:S09]  /*13c70*/  UMOV UR10, URZ ;  /* 0x0000003f000a7c82 */ /* 0x000fd20008000000 */
.L_x_947:
        /* <DEDUP_REMOVED lines=9> */
[----:B-1----:R-:W-:Y:S05]  /*13d10*/  @P0 BRA.U.ANY `(.L_x_947) ;  /* 0xfffffffd00d80947 */ /* 0x002fea000393ffff */
.L_x_942:
[----:B------:R-:W-:Y:S05]  /*13d20*/  BSYNC B0 ;  /* 0x0000000000007941 */ /* 0x000fea0003800000 */
.L_x_941:
[----:B------:R-:W-:-:S05]  /*13d30*/  VIADD R16, R16, 0x1 ;  /* 0x0000000110107836 */ /* 0x000fca0000000000 */
[----:B------:R-:W-:-:S04]  /*13d40*/  ISETP.NE.AND P0, PT, R16, 0x2, PT ;  /* 0x000000021000780c */ /* 0x000fc80003f05270 */
[----:B------:R-:W-:Y:S02]  /*13d50*/  SEL R3, RZ, 0x1, P0 ;  /* 0x00000001ff037807 */ /* 0x000fe40000000000 */
[----:B------:R-:W-:Y:S02]  /*13d60*/  SEL R16, R16, RZ, P0 ;  /* 0x000000ff10107207 */ /* 0x000fe40000000000 */
[----:B------:R-:W-:-:S07]  /*13d70*/  LOP3.LUT R24, R24, R3, RZ, 0x3c, !PT ;  /* 0x0000000318187212 */ /* 0x000fce00078e3cff */
.L_x_878:
[----:B------:R-:W-:Y:S05]  /*13d80*/  BSYNC B7 ;  /* 0x0000000000077941 */ /* 0x000fea0003800000 */
.L_x_876:
[----:B------:R-:W-:-:S13]  /*13d90*/  LOP3.LUT P0, RZ, R22, 0x4, RZ, 0xc0, !PT ;  /* 0x0000000416ff7812 */ /* 0x000fda000780c0ff */
[----:B------:R-:W-:Y:S05]  /*13da0*/  @!P0 BRA `(.L_x_948) ;  /* 0x0000000000248947 */ /* 0x000fea0003800000 */
[----:B------:R-:W-:Y:S05]  /*13db0*/  WARPSYNC.ALL ;  /* 0x0000000000007948 */ /* 0x000fea0003800000 */
[----:B------:R-:W1:Y:S08]  /*13dc0*/  S2UR UR5, SR_CgaCtaId ;  /* 0x00000000000579c3 */ /* 0x000e700000008800 */
[----:B------:R-:W-:Y:S06]  /*13dd0*/  BAR.SYNC.DEFER_BLOCKING 0x5, 0x200 ;  /* 0x0148000000007b1d */ /* 0x000fec0000010000 */
[----:B------:R-:W-:-:S02]  /*13de0*/  UMOV UR4, 0x400 ;  /* 0x0000040000047882 */ /* 0x000fc40000000000 */
[----:B-1----:R-:W-:-:S06]  /*13df0*/  ULEA UR4, UR5, UR4, 0x18 ;  /* 0x0000000405047291 */ /* 0x002fcc000f8ec03f */
[----:B0-----:R-:W-:-:S05]  /*13e00*/  IMAD.U32 R17, RZ, RZ, UR4 ;  /* 0x00000004ff117e24 */ /* 0x001fca000f8e00ff */
[----:B------:R0:W1:Y:S01]  /*13e10*/  LDS R27, [R17+0x168d0] ;  /* 0x0168d000111b7984 */ /* 0x0000620000000800 */
[----:B------:R-:W-:Y:S06]  /*13e20*/  BAR.ARV 0x4, 0x200 ;  /* 0x0108000000007b1d */ /* 0x000fec0000002000 */
[----:B------:R-:W-:Y:S05]  /*13e30*/  BRA `(.L_x_949) ;  /* 0x00000000002c7947 */ /* 0x000fea0003800000 */
.L_x_948:
[----:B------:R-:W-:-:S03]  /*13e40*/  UMOV UR4, 0xffffffff ;  /* 0xffffffff00047882 */ /* 0x000fc60000000000 */
[----:B------:R-:W-:Y:S05]  /*13e50*/  BRA.DIV UR4, `(.L_x_950) ;  /* 0x0000001a045c7947 */ /* 0x000fea000b800000 */
[----:B------:R1:W2:Y:S02]  /*13e60*/  SHFL.IDX PT, R14, R27, RZ, 0x1f ;  /* 0x00001fff1b0e7589 */ /* 0x0002a400000e0000 */
.L_x_1006:
[----:B------:R-:W0:Y:S01]  /*13e70*/  @!P1 S2R R3, SR_CgaCtaId ;  /* 0x0000000000039919 */ /* 0x000e220000008800 */
[----:B------:R-:W-:Y:S05]  /*13e80*/  WARPSYNC.ALL ;  /* 0x0000000000007948 */ /* 0x000fea0003800000 */
[----:B------:R-:W-:Y:S01]  /*13e90*/  BAR.SYNC.DEFER_BLOCKING 0x4, 0x200 ;  /* 0x0108000000007b1d */ /* 0x000fe20000010000 */
[----:B------:R-:W-:-:S04]  /*13ea0*/  @!P1 MOV R0, 0x400 ;  /* 0x0000040000009802 */ /* 0x000fc80000000f00 */
[----:B0-----:R-:W-:-:S05]  /*13eb0*/  @!P1 LEA R17, R3, R0, 0x18 ;  /* 0x0000000003119211 */ /* 0x001fca00078ec0ff */
[----:B------:R1:W-:Y:S02]  /*13ec0*/  @!P1 STS [R17+0x168d0], R27 ;  /* 0x0168d01b11009388 */ /* 0x0003e40000000800 */
[----:B-12---:R-:W-:Y:S01]  /*13ed0*/  IMAD.MOV.U32 R27, RZ, RZ, R14 ;  /* 0x000000ffff1b7224 */ /* 0x006fe200078e000e */
[----:B------:R-:W-:Y:S06]  /*13ee0*/  BAR.ARV 0x5, 0x200 ;  /* 0x0148000000007b1d */ /* 0x000fec0000002000 */
.L_x_949:
[----:B------:R-:W-:Y:S02]  /*13ef0*/  ULDC UR4, c[0x0][0xc38] ;  /* 0x00030e0000047ab9 */ /* 0x000fe40000000800 */
[----:B-1----:R-:W-:-:S13]  /*13f00*/  ISETP.GE.AND P0, PT, R27, UR4, PT ;  /* 0x000000041b007c0c */ /* 0x002fda000bf06270 */
[----:B------:R-:W-:Y:S05]  /*13f10*/  @!P0 BRA `(.L_x_951) ;  /* 0xffffffc400508947 */ /* 0x000fea000383ffff */
.L_x_867:
[----:B------:R-:W1:Y:S01]  /*13f20*/  S2R R3, SR_CgaCtaId ;  /* 0x0000000000037919 */ /* 0x000e620000008800 */
[----:B------:R-:W-:Y:S01]  /*13f30*/  VIADD R29, R29, 0x1 ;  /* 0x000000011d1d7836 */ /* 0x000fe20000000000 */
[----:B------:R-:W-:Y:S01]  /*13f40*/  MOV R2, 0x400 ;  /* 0x0000040000027802 */ /* 0x000fe20000000f00 */
[----:B------:R-:W-:Y:S03]  /*13f50*/  BSSY B0, `(.L_x_952) ;  /* 0x0000008000007945 */ /* 0x000fe60003800000 */
[----:B------:R-:W-:-:S04]  /*13f60*/  LEA.HI R0, R29, R29, RZ, 0x1 ;  /* 0x0000001d1d007211 */ /* 0x000fc800078f08ff */
[----:B------:R-:W-:-:S05]  /*13f70*/  LOP3.LUT R0, R0, 0xfffffffe, RZ, 0xc0, !PT ;  /* 0xfffffffe00007812 */ /* 0x000fca00078ec0ff */
[----:B------:R-:W-:-:S05]  /*13f80*/  IMAD.IADD R0, R29, 0x1, -R0 ;  /* 0x000000011d007824 */ /* 0x000fca00078e0a00 */
[----:B------:R-:W-:Y:S02]  /*13f90*/  SHF.L.U32 R0, R0, 0x1f, RZ ;  /* 0x0000001f00007819 */ /* 0x000fe400000006ff */
[----:B-1----:R-:W-:-:S04]  /*13fa0*/  LEA R9, R3, R2, 0x18 ;  /* 0x0000000203097211 */ /* 0x002fc800078ec0ff */
[----:B------:R-:W1:Y:S02]  /*13fb0*/  SYNCS.PHASECHK.TRANS64.TRYWAIT P0, [R9+URZ+0x16820], R0 ;  /* 0x01682000090075a7 */ /* 0x000e64000800017f */
[----:B-1----:R-:W-:Y:S05]  /*13fc0*/  @!P0 BRA `(.L_x_953) ;  /* 0x0000001800288947 */ /* 0x002fea0003800000 */
.L_x_1007:
[----:B------:R-:W-:Y:S05]  /*13fd0*/  BSYNC B0 ;  /* 0x0000000000007941 */ /* 0x000fea0003800000 */
.L_x_952:
[----:B------:R-:W-:-:S03]  /*13fe0*/  UMOV UR4, 0xffffffff ;  /* 0xffffffff00047882 */ /* 0x000fc60000000000 */
[----:B------:R-:W-:Y:S05]  /*13ff0*/  BRA.DIV UR4, `(.L_x_954) ;  /* 0x0000001a04307947 */ /* 0x000fea000b800000 */
[----:B-1----:R-:W1:Y:S02]  /*14000*/  S2R R0, SR_TID.X ;  /* 0x0000000000007919 */ /* 0x002e640000002100 */
[----:B-1----:R-:W-:-:S04]  /*14010*/  SHF.R.U32.HI R0, RZ, 0x5, R0 ;  /* 0x00000005ff007819 */ /* 0x002fc80000011600 */
[----:B------:R-:W-:-:S05]  /*14020*/  LOP3.LUT R0, R0, 0x3, RZ, 0xc0, !PT ;  /* 0x0000000300007812 */ /* 0x000fca00078ec0ff */
[----:B------:R1:W2:Y:S02]  /*14030*/  SHFL.IDX PT, R14, R0, RZ, 0x1f ;  /* 0x00001fff000e7589 */ /* 0x0002a400000e0000 */
.L_x_1010:
[----:B--2---:R-:W-:Y:S01]  /*14040*/  ISETP.NE.AND P0, PT, R14, RZ, PT ;  /* 0x000000ff0e00720c */ /* 0x004fe20003f05270 */
[----:B------:R-:W-:-:S12]  /*14050*/  BSSY B0, `(.L_x_955) ;  /* 0x0000024000007945 */ /* 0x000fd80003800000 */
[----:B------:R-:W-:Y:S05]  /*14060*/  @P0 BRA `(.L_x_956) ;  /* 0x0000000000880947 */ /* 0x000fea0003800000 */
[----:B------:R-:W-:-:S03]  /*14070*/  UMOV UR4, 0xffffffff ;  /* 0xffffffff00047882 */ /* 0x000fc60000000000 */
[----:B------:R-:W-:Y:S05]  /*14080*/  BRA.DIV UR4, `(.L_x_957) ;  /* 0x0000001a04407947 */ /* 0x000fea000b800000 */
[----:B------:R-:W-:-:S13]  /*14090*/  ELECT P6, URZ, PT ;  /* 0x00000000003f782f */ /* 0x000fda00038c0000 */
.L_x_1013:
[----:B------:R-:W-:Y:S05]  /*140a0*/  @!P6 BRA `(.L_x_956) ;  /* 0x000000000078e947 */ /* 0x000fea0003800000 */
[----:B------:R-:W-:-:S06]  /*140b0*/  ULOP3.LUT UR4, UR38, 0x2, URZ, 0xfc, !UPT ;  /* 0x0000000226047892 */ /* 0x000fcc000f8efc3f */
[----:B-1----:R-:W-:-:S05]  /*140c0*/  IMAD.U32 R0, RZ, RZ, UR4 ;  /* 0x00000004ff007e24 */ /* 0x002fca000f8e00ff */
[----:B------:R-:W-:-:S13]  /*140d0*/  ISETP.NE.AND P2, PT, R0, 0x3, PT ;  /* 0x000000030000780c */ /* 0x000fda0003f45270 */
[----:B------:R-:W-:Y:S05]  /*140e0*/  @!P2 BRA `(.L_x_958) ;  /* 0x000000000004a947 */ /* 0x000fea0003800000 */
[----:B------:R-:W-:Y:S01]  /*140f0*/  BPT.TRAP 0x1 ;  /* 0x000000040000795c */ /* 0x000fe20000300000 */
.L_x_958:
[----:B------:R-:W-:Y:S01]  /*14100*/  VIADD R3, R9, 0x16840 ;  /* 0x0001684009037836 */ /* 0x000fe20000000000 */
[----:B------:R-:W-:Y:S01]  /*14110*/  SHF.L.U32 R2, R24, 0x1f, RZ ;  /* 0x0000001f18027819 */ /* 0x000fe200000006ff */
[C---:B------:R-:W-:Y:S02]  /*14120*/  VIADD R0, R16.reuse, 0x1 ;  /* 0x0000000110007836 */ /* 0x040fe40000000000 */
[----:B------:R-:W-:-:S03]  /*14130*/  IMAD R7, R16, 0x8, R3 ;  /* 0x0000000810077824 */ /* 0x000fc600078e0203 */
[C---:B------:R-:W-:Y:S01]  /*14140*/  ISETP.NE.AND P1, PT, R0.reuse, 0x2, PT ;  /* 0x000000020000780c */ /* 0x040fe20003f25270 */
[----:B------:R-:W1:Y:S03]  /*14150*/  SYNCS.PHASECHK.TRANS64.TRYWAIT P0, [R7+URZ], R2 ;  /* 0x00000002070075a7 */ /* 0x000e66000800017f */
[----:B------:R-:W-:Y:S02]  /*14160*/  SEL R5, RZ, 0x1, P1 ;  /* 0x00000001ff057807 */ /* 0x000fe40000800000 */
[----:B------:R-:W-:Y:S02]  /*14170*/  SEL R4, R0, RZ, P1 ;  /* 0x000000ff00047207 */ /* 0x000fe40000800000 */
[----:B------:R-:W-:-:S03]  /*14180*/  LOP3.LUT R0, R24, R5, RZ, 0x3c, !PT ;  /* 0x0000000518007212 */ /* 0x000fc600078e3cff */
[----:B------:R-:W-:Y:S01]  /*14190*/  IMAD R3, R4, 0x8, R3 ;  /* 0x0000000804037824 */ /* 0x000fe200078e0203 */
[----:B------:R-:W-:Y:S01]  /*141a0*/  SHF.L.U32 R0, R0, 0x1f, RZ ;  /* 0x0000001f00007819 */ /* 0x000fe200000006ff */
[----:B-1----:R-:W-:Y:S06]  /*141b0*/  @!P0 BRA `(.L_x_959) ;  /* 0x0000001800148947 */ /* 0x002fec0003800000 */
.L_x_1014:
[----:B------:R-:W2:Y:S02]  /*141c0*/  SYNCS.PHASECHK.TRANS64.TRYWAIT P0, [R3+URZ], R0 ;  /* 0x00000000030075a7 */ /* 0x000ea4000800017f */
[----:B--2---:R-:W-:Y:S05]  /*141d0*/  @!P0 BRA `(.L_x_960) ;  /* 0x0000001800208947 */ /* 0x004fea0003800000 */
.L_x_1015:
[----:B------:R-:W-:Y:S05]  /*141e0*/  @!P2 BRA `(.L_x_961) ;  /* 0x000000000004a947 */ /* 0x000fea0003800000 */
[----:B------:R-:W-:Y:S01]  /*141f0*/  BPT.TRAP 0x1 ;  /* 0x000000040000795c */ /* 0x000fe20000300000 */
.L_x_961:
[----:B--2---:R-:W-:-:S04]  /*14200*/  VIADD R3, R9, 0x16860 ;  /* 0x0001686009037836 */ /* 0x004fc80000000000 */
[----:B------:R-:W-:-:S04]  /*14210*/  IMAD R5, R16, 0x8, R3 ;  /* 0x0000000810057824 */ /* 0x000fc800078e0203 */
[----:B------:R-:W2:Y:S02]  /*14220*/  SYNCS.PHASECHK.TRANS64.TRYWAIT P0, [R5+URZ], R2 ;  /* 0x00000002050075a7 */ /* 0x000ea4000800017f */
[----:B--2---:R-:W-:Y:S05]  /*14230*/  @!P0 BRA `(.L_x_962) ;  /* 0x00000018001c8947 */ /* 0x004fea0003800000 */
.L_x_1016:
[----:B------:R-:W-:-:S07]  /*14240*/  IMAD R3, R4, 0x8, R3 ;  /* 0x0000000804037824 */ /* 0x000fce00078e0203 */
.L_x_963:
[----:B---3--:R3:W4:Y:S02]  /*14250*/  SYNCS.PHASECHK.TRANS64.TRYWAIT P0, [R3+URZ], R0 ;  /* 0x00000000030075a7 */ /* 0x008724000800017f */
[----:B----4-:R-:W-:Y:S05]  /*14260*/  @!P0 NANOSLEEP.SYNCS 0x989680 ;  /* 0x009896800000895d */ /* 0x010fea0003900000 */
[----:B------:R-:W4:Y:S02]  /*14270*/  @!P0 SYNCS.PHASECHK.TRANS64 P0, [R3+URZ], R0 ;  /* 0x00000000030085a7 */ /* 0x000f24000800007f */
[----:B----4-:R-:W-:Y:S05]  /*14280*/  @!P0 BRA `(.L_x_963) ;  /* 0xfffffffc00f08947 */ /* 0x010fea000383ffff */
.L_x_956:
[----:B------:R-:W-:Y:S05]  /*14290*/  BSYNC B0 ;  /* 0x0000000000007941 */ /* 0x000fea0003800000 */
.L_x_955:
[----:B------:R-:W-:Y:S05]  /*142a0*/  EXIT ;  /* 0x000000000000794d */ /* 0x000fea0003800000 */
.L_x_792:
[----:B0-----:R-:W-:-:S04]  /*142b0*/  IMAD.U32 R3, RZ, RZ, UR45 ;  /* 0x0000002dff037e24 */ /* 0x001fc8000f8e00ff */
[----:B------:R0:W1:Y:S03]  /*142c0*/  SYNCS.PHASECHK.TRANS64.TRYWAIT P1, [R3+URZ+0x16800], R0 ;  /* 0x01680000030075a7 */ /* 0x000066000802017f */
[----:B-1----:R-:W-:Y:S05]  /*142d0*/  @!P1 NANOSLEEP.SYNCS 0x989680 ;  /* 0x009896800000995d */ /* 0x002fea0003900000 */
[----:B------:R-:W1:Y:S02]  /*142e0*/  @!P1 SYNCS.PHASECHK.TRANS64 P1, [R3+URZ+0x16800], R0 ;  /* 0x01680000030095a7 */ /* 0x000e64000802007f */
[----:B-1----:R-:W-:Y:S05]  /*142f0*/  @!P1 BRA `(.L_x_792) ;  /* 0xfffffffc00ec9947 */ /* 0x002fea000383ffff */
[----:B------:R-:W-:Y:S05]  /*14300*/  BRA `(.L_x_964) ;  /* 0xfffffed4008c7947 */ /* 0x000fea000383ffff */
.L_x_796:
[----:B-1----:R1:W2:Y:S02]  /*14310*/  SYNCS.PHASECHK.TRANS64.TRYWAIT P2, [R15+URZ+0x16830], R0 ;  /* 0x016830000f0075a7 */ /* 0x0022a4000804017f */
[----:B--2---:R-:W-:Y:S05]  /*14320*/  @!P2 NANOSLEEP.SYNCS 0x989680 ;  /* 0x009896800000a95d */ /* 0x004fea0003900000 */
[----:B------:R-:W2:Y:S02]  /*14330*/  @!P2 SYNCS.PHASECHK.TRANS64 P2, [R15+URZ+0x16830], R0 ;  /* 0x016830000f00a5a7 */ /* 0x000ea4000804007f */
[----:B--2---:R-:W-:Y:S05]  /*14340*/  @!P2 BRA `(.L_x_796) ;  /* 0xfffffffc00f0a947 */ /* 0x004fea000383ffff */
[----:B------:R-:W-:Y:S05]  /*14350*/  BRA `(.L_x_795) ;  /* 0xfffffed400b07947 */ /* 0x000fea000383ffff */
.L_x_812:
[----:B-1----:R-:W-:-:S04]  /*14360*/  IMAD.U32 R8, RZ, RZ, UR6 ;  /* 0x00000006ff087e24 */ /* 0x002fc8000f8e00ff */
[----:B------:R1:W2:Y:S03]  /*14370*/  SYNCS.PHASECHK.TRANS64.TRYWAIT P2, [R8+URZ+0x16830], R5 ;  /* 0x01683005080075a7 */ /* 0x0002a6000804017f */
[----:B--2---:R-:W-:Y:S05]  /*14380*/  @!P2 NANOSLEEP.SYNCS 0x989680 ;  /* 0x009896800000a95d */ /* 0x004fea0003900000 */
[----:B------:R-:W2:Y:S02]  /*14390*/  @!P2 SYNCS.PHASECHK.TRANS64 P2, [R8+URZ+0x16830], R5 ;  /* 0x016830050800a5a7 */ /* 0x000ea4000804007f */
[----:B--2---:R-:W-:Y:S05]  /*143a0*/  @!P2 BRA `(.L_x_812) ;  /* 0xfffffffc00eca947 */ /* 0x004fea000383ffff */
[----:B------:R-:W-:Y:S05]  /*143b0*/  BRA `(.L_x_809) ;  /* 0xffffff1000207947 */ /* 0x000fea000383ffff */
.L_x_816:
[----:B-1----:R-:W-:-:S04]  /*143c0*/  IMAD.U32 R8, RZ, RZ, UR6 ;  /* 0x00000006ff087e24 */ /* 0x002fc8000f8e00ff */
[----:B------:R1:W2:Y:S03]  /*143d0*/  SYNCS.PHASECHK.TRANS64.TRYWAIT P2, [R8+URZ+0x16850], R5 ;  /* 0x01685005080075a7 */ /* 0x0002a6000804017f */
[----:B--2---:R-:W-:Y:S05]  /*143e0*/  @!P2 NANOSLEEP.SYNCS 0x989680 ;  /* 0x009896800000a95d */ /* 0x004fea0003900000 */
[----:B------:R-:W2:Y:S02]  /*143f0*/  @!P2 SYNCS.PHASECHK.TRANS64 P2, [R8+URZ+0x16850], R5 ;  /* 0x016850050800a5a7 */ /* 0x000ea4000804007f */
[----:B--2---:R-:W-:Y:S05]  /*14400*/  @!P2 BRA `(.L_x_816) ;  /* 0xfffffffc00eca947 */ /* 0x004fea000383ffff */
[----:B------:R-:W-:Y:S05]  /*14410*/  BRA `(.L_x_813) ;  /* 0xffffff1000907947 */ /* 0x000fea000383ffff */
.L_x_833:
[----:B-1----:R-:W-:-:S04]  /*14420*/  IMAD.U32 R11, RZ, RZ, UR6 ;  /* 0x00000006ff0b7e24 */ /* 0x002fc8000f8e00ff */
[----:B------:R1:W2:Y:S03]  /*14430*/  SYNCS.PHASECHK.TRANS64.TRYWAIT P3, [R11+URZ+0x16830], R4 ;  /* 0x016830040b0075a7 */ /* 0x0002a6000806017f */
[----:B--2---:R-:W-:Y:S05]  /*14440*/  @!P3 NANOSLEEP.SYNCS 0x989680 ;  /* 0x009896800000b95d */ /* 0x004fea0003900000 */
[----:B------:R-:W2:Y:S02]  /*14450*/  @!P3 SYNCS.PHASECHK.TRANS64 P3, [R11+URZ+0x16830], R4 ;  /* 0x016830040b00b5a7 */ /* 0x000ea4000806007f */
[----:B--2---:R-:W-:Y:S05]  /*14460*/  @!P3 BRA `(.L_x_833) ;  /* 0xfffffffc00ecb947 */ /* 0x004fea000383ffff */
[----:B------:R-:W-:Y:S05]  /*14470*/  BRA `(.L_x_830) ;  /* 0xffffff4800047947 */ /* 0x000fea000383ffff */
.L_x_837:
[----:B-1----:R-:W-:-:S04]  /*14480*/  IMAD.U32 R11, RZ, RZ, UR6 ;  /* 0x00000006ff0b7e24 */ /* 0x002fc8000f8e00ff */
[----:B------:R1:W2:Y:S03]  /*14490*/  SYNCS.PHASECHK.TRANS64.TRYWAIT P2, [R11+URZ+0x16850], R4 ;  /* 0x016850040b0075a7 */ /* 0x0002a6000804017f */
[----:B--2---:R-:W-:Y:S05]  /*144a0*/  @!P2 NANOSLEEP.SYNCS 0x989680 ;  /* 0x009896800000a95d */ /* 0x004fea0003900000 */
[----:B------:R-:W2:Y:S02]  /*144b0*/  @!P2 SYNCS.PHASECHK.TRANS64 P2, [R11+URZ+0x16850], R4 ;  /* 0x016850040b00a5a7 */ /* 0x000ea4000804007f */
[----:B--2---:R-:W-:Y:S05]  /*144c0*/  @!P2 BRA `(.L_x_837) ;  /* 0xfffffffc00eca947 */ /* 0x004fea000383ffff */
[----:B------:R-:W-:Y:S05]  /*144d0*/  BRA `(.L_x_834) ;  /* 0xffffff4800747947 */ /* 0x000fea000383ffff */
.L_x_843:
[----:B-1----:R-:W-:-:S04]  /*144e0*/  IMAD.U32 R9, RZ, RZ, UR6 ;  /* 0x00000006ff097e24 */ /* 0x002fc8000f8e00ff */
[----:B------:R1:W2:Y:S03]  /*144f0*/  SYNCS.PHASECHK.TRANS64.TRYWAIT P3, [R9+URZ+0x16830], R4 ;  /* 0x01683004090075a7 */ /* 0x0002a6000806017f */
[----:B--2---:R-:W-:Y:S05]  /*14500*/  @!P3 NANOSLEEP.SYNCS 0x989680 ;  /* 0x009896800000b95d */ /* 0x004fea0003900000 */
[----:B------:R-:W2:Y:S02]  /*14510*/  @!P3 SYNCS.PHASECHK.TRANS64 P3, [R9+URZ+0x16830], R4 ;  /* 0x016830040900b5a7 */ /* 0x000ea4000806007f */
[----:B--2---:R-:W-:Y:S05]  /*14520*/  @!P3 BRA `(.L_x_843) ;  /* 0xfffffffc00ecb947 */ /* 0x004fea000383ffff */
[----:B------:R-:W-:Y:S05]  /*14530*/  BRA `(.L_x_840) ;  /* 0xffffff6c00187947 */ /* 0x000fea000383ffff */
.L_x_847:
[----:B-1----:R-:W-:-:S04]  /*14540*/  IMAD.U32 R9, RZ, RZ, UR6 ;  /* 0x00000006ff097e24 */ /* 0x002fc8000f8e00ff */
[----:B------:R1:W2:Y:S03]  /*14550*/  SYNCS.PHASECHK.TRANS64.TRYWAIT P2, [R9+URZ+0x16850], R4 ;  /* 0x01685004090075a7 */ /* 0x0002a6000804017f */
[----:B--2---:R-:W-:Y:S05]  /*14560*/  @!P2 NANOSLEEP.SYNCS 0x989680 ;  /* 0x009896800000a95d */ /* 0x004fea0003900000 */
[----:B------:R-:W2:Y:S02]  /*14570*/  @!P2 SYNCS.PHASECHK.TRANS64 P2, [R9+URZ+0x16850], R4 ;  /* 0x016850040900a5a7 */ /* 0x000ea4000804007f */
[----:B--2---:R-:W-:Y:S05]  /*14580*/  @!P2 BRA `(.L_x_847) ;  /* 0xfffffffc00eca947 */ /* 0x004fea000383ffff */
[----:B------:R-:W-:Y:S05]  /*14590*/  BRA `(.L_x_844) ;  /* 0xffffff6c00887947 */ /* 0x000fea000383ffff */
.L_x_860:
[----:B-1----:R-:W-:-:S04]  /*145a0*/  IMAD.U32 R5, RZ, RZ, UR5 ;  /* 0x00000005ff057e24 */ /* 0x002fc8000f8e00ff */
[----:B------:R1:W2:Y:S03]  /*145b0*/  SYNCS.PHASECHK.TRANS64.TRYWAIT P0, [R5+URZ+0x16850], R0 ;  /* 0x01685000050075a7 */ /* 0x0002a6000800017f */
[----:B--2---:R-:W-:Y:S05]  /*145c0*/  @!P0 NANOSLEEP.SYNCS 0x989680 ;  /* 0x009896800000895d */ /* 0x004fea0003900000 */
[----:B------:R-:W2:Y:S02]  /*145d0*/  @!P0 SYNCS.PHASECHK.TRANS64 P0, [R5+URZ+0x16850], R0 ;  /* 0x01685000050085a7 */ /* 0x000ea4000800007f */
[----:B--2---:R-:W-:Y:S05]  /*145e0*/  @!P0 BRA `(.L_x_860) ;  /* 0xfffffffc00ec8947 */ /* 0x004fea000383ffff */
[----:B------:R-:W-:Y:S05]  /*145f0*/  BRA `(.L_x_859) ;  /* 0xffffffa000107947 */ /* 0x000fea000383ffff */
.L_x_884:
[----:B------:R-:W-:Y:S02]  /*14600*/  IMAD.MOV.U32 R13, RZ, RZ, R20 ;  /* 0x000000ffff0d7224 */ /* 0x000fe400078e0014 */
[----:B------:R-:W-:Y:S02]  /*14610*/  IMAD.MOV.U32 R12, RZ, RZ, RZ ;  /* 0x000000ffff0c7224 */ /* 0x000fe400078e00ff */
[----:B------:R-:W-:Y:S02]  /*14620*/  IMAD.MOV.U32 R11, RZ, RZ, 0x1f ;  /* 0x0000001fff0b7424 */ /* 0x000fe400078e00ff */
[----:B------:R-:W-:-:S07]  /*14630*/  IMAD.MOV.U32 R15, RZ, RZ, -0x1 ;  /* 0xffffffffff0f7424 */ /* 0x000fce00078e00ff */
[----:B------:R-:W-:Y:S05]  /*14640*/  WARPSYNC.COLLECTIVE R15, `(.L_x_965) ;  /* 0x000000000f087348 */ /* 0x000fea0003c00000 */
[----:B------:R0:W1:Y:S02]  /*14650*/  SHFL.IDX P6, R14, R13, R12, R11 ;  /* 0x0000000c0d0e7389 */ /* 0x00006400000c000b */
[----:B01----:R-:W-:Y:S01]  /*14660*/  ENDCOLLECTIVE ;  /* 0x000000000000791b */ /* 0x003fe20003800000 */
.L_x_965:
[----:B------:R-:W-:Y:S05]  /*14670*/  BRA `(.L_x_966) ;  /* 0xffffffcc000c7947 */ /* 0x000fea000383ffff */
.L_x_886:
[----:B------:R-:W-:Y:S01]  /*14680*/  BSSY B0, `(.L_x_967) ;  /* 0x0000006000007945 */ /* 0x000fe20003800000 */
[----:B------:R-:W-:-:S07]  /*14690*/  IMAD.MOV.U32 R15, RZ, RZ, -0x1 ;  /* 0xffffffffff0f7424 */ /* 0x000fce00078e00ff */
[----:B0-----:R-:W-:Y:S05]  /*146a0*/  WARPSYNC.COLLECTIVE R15, `(.L_x_968) ;  /* 0x000000000f0c7348 */ /* 0x001fea0003c00000 */
[----:B------:R-:W-:Y:S02]  /*146b0*/  ELECT P6, UR62, PT ;  /* 0x00000000003e782f */ /* 0x000fe400038c0000 */
[----:B------:R-:W-:Y:S01]  /*146c0*/  MOV R14, UR62 ;  /* 0x0000003e000e7c02 */ /* 0x000fe20008000f00 */
[----:B0-----:R-:W-:Y:S10]  /*146d0*/  ENDCOLLECTIVE ;  /* 0x000000000000791b */ /* 0x001ff40003800000 */
.L_x_968:
[----:B------:R-:W-:Y:S05]  /*146e0*/  BSYNC B0 ;  /* 0x0000000000007941 */ /* 0x000fea0003800000 */
.L_x_967:
[----:B------:R-:W-:Y:S05]  /*146f0*/  BRA `(.L_x_969) ;  /* 0xffffffcc000c7947 */ /* 0x000fea000383ffff */
.L_x_888:
[----:B-1----:R1:W2:Y:S02]  /*14700*/  SYNCS.PHASECHK.TRANS64.TRYWAIT P0, [R3+URZ+0x16840], R0 ;  /* 0x01684000030075a7 */ /* 0x0022a4000800017f */
[----:B--2---:R-:W-:Y:S05]  /*14710*/  @!P0 NANOSLEEP.SYNCS 0x989680 ;  /* 0x009896800000895d */ /* 0x004fea0003900000 */
[----:B------:R-:W2:Y:S02]  /*14720*/  @!P0 SYNCS.PHASECHK.TRANS64 P0, [R3+URZ+0x16840], R0 ;  /* 0x01684000030085a7 */ /* 0x000ea4000800007f */
[----:B--2---:R-:W-:Y:S05]  /*14730*/  @!P0 BRA `(.L_x_888) ;  /* 0xfffffffc00f08947 */ /* 0x004fea000383ffff */
[----:B------:R-:W-:Y:S05]  /*14740*/  BRA `(.L_x_970) ;  /* 0xffffffcc00687947 */ /* 0x000fea000383ffff */
.L_x_892:
[----:B------:R-:W-:Y:S01]  /*14750*/  IMAD.MOV.U32 R13, RZ, RZ, R5 ;  /* 0x000000ffff0d7224 */ /* 0x000fe200078e0005 */
[----:B------:R-:W-:Y:S01]  /*14760*/  LOP3.LUT R20, R20, 0x7f, RZ, 0xc0, !PT ;  /* 0x0000007f14147812 */ /* 0x000fe200078ec0ff */
[----:B------:R-:W-:Y:S02]  /*14770*/  IMAD.MOV.U32 R12, RZ, RZ, RZ ;  /* 0x000000ffff0c7224 */ /* 0x000fe400078e00ff */
[----:B------:R-:W-:Y:S01]  /*14780*/  IMAD.MOV.U32 R11, RZ, RZ, 0x181f ;  /* 0x0000181fff0b7424 */ /* 0x000fe200078e00ff */
[----:B------:R-:W-:Y:S01]  /*14790*/  SHF.R.U32.HI R20, RZ, 0x3, R20 ;  /* 0x00000003ff147819 */ /* 0x000fe20000011614 */
[----:B------:R-:W-:-:S04]  /*147a0*/  IMAD.MOV.U32 R15, RZ, RZ, -0x1 ;  /* 0xffffffffff0f7424 */ /* 0x000fc800078e00ff */
[----:B------:R-:W-:-:S07]  /*147b0*/  VIADD R6, R20, UR41 ;  /* 0x0000002914067c36 */ /* 0x000fce0008000000 */
[----:B------:R-:W-:Y:S05]  /*147c0*/  WARPSYNC.COLLECTIVE R15, `(.L_x_971) ;  /* 0x000000000f087348 */ /* 0x000fea0003c00000 */
[----:B------:R0:W1:Y:S02]  /*147d0*/  SHFL.IDX P6, R14, R13, R12, R11 ;  /* 0x0000000c0d0e7389 */ /* 0x00006400000c000b */
[----:B01----:R-:W-:Y:S01]  /*147e0*/  ENDCOLLECTIVE ;  /* 0x000000000000791b */ /* 0x003fe20003800000 */
.L_x_971:
[----:B------:R-:W-:Y:S02]  /*147f0*/  VIADD R10, R6, 0x10 ;  /* 0x00000010060a7836 */ /* 0x000fe40000000000 */
[----:B------:R-:W-:Y:S02]  /*14800*/  IMAD.MOV.U32 R13, RZ, RZ, R0 ;  /* 0x000000ffff0d7224 */ /* 0x000fe400078e0000 */
[----:B------:R-:W-:-:S07]  /*14810*/  IMAD.MOV.U32 R2, RZ, RZ, R14 ;  /* 0x000000ffff027224 */ /* 0x000fce00078e000e */
[----:B------:R-:W-:Y:S05]  /*14820*/  WARPSYNC.COLLECTIVE R15, `(.L_x_972) ;  /* 0x000000000f087348 */ /* 0x000fea0003c00000 */
[----:B------:R0:W1:Y:S02]  /*14830*/  SHFL.IDX P6, R14, R13, R12, R11 ;  /* 0x0000000c0d0e7389 */ /* 0x00006400000c000b */
[----:B01----:R-:W-:Y:S01]  /*14840*/  ENDCOLLECTIVE ;  /* 0x000000000000791b */ /* 0x003fe20003800000 */
.L_x_972:
[----:B------:R-:W-:Y:S02]  /*14850*/  ULDC UR4, c[0x0][0x288] ;  /* 0x0000a20000047ab9 */ /* 0x000fe40000000800 */
[----:B------:R-:W-:-:S05]  /*14860*/  IMAD R7, R7, UR4, RZ ;  /* 0x0000000407077c24 */ /* 0x000fca000f8e02ff */
[----:B------:R-:W-:Y:S01]  /*14870*/  ISETP.GE.AND P1, PT, R6, R7, PT ;  /* 0x000000070600720c */ /* 0x000fe20003f26270 */
[----:B------:R-:W-:Y:S02]  /*14880*/  IMAD.MOV.U32 R13, RZ, RZ, R5 ;  /* 0x000000ffff0d7224 */ /* 0x000fe400078e0005 */
[----:B------:R-:W-:-:S10]  /*14890*/  IMAD.MOV.U32 R12, RZ, RZ, 0x1 ;  /* 0x00000001ff0c7424 */ /* 0x000fd400078e00ff */
[----:B------:R-:W-:-:S05]  /*148a0*/  @!P1 LEA R14, P2, R21, R14, 0x1 ;  /* 0x0000000e150e9211 */ /* 0x000fca00078408ff */
[----:B------:R-:W-:Y:S02]  /*148b0*/  @!P1 IMAD.X R3, RZ, RZ, R2, P2 ;  /* 0x000000ffff039224 */ /* 0x000fe400010e0602 */
[----:B------:R-:W-:-:S07]  /*148c0*/  @!P1 IMAD.MOV.U32 R2, RZ, RZ, R14 ;  /* 0x000000ffff029224 */ /* 0x000fce00078e000e */
[----:B------:R-:W-:Y:S05]  /*148d0*/  WARPSYNC.COLLECTIVE R15, `(.L_x_973) ;  /* 0x000000000f087348 */ /* 0x000fea0003c00000 */
[----:B------:R0:W1:Y:S02]  /*148e0*/  SHFL.IDX P6, R14, R13, R12, R11 ;  /* 0x0000000c0d0e7389 */ /* 0x00006400000c000b */
[----:B01----:R-:W-:Y:S01]  /*148f0*/  ENDCOLLECTIVE ;  /* 0x000000000000791b */ /* 0x003fe20003800000 */
.L_x_973:
        /* <DEDUP_REMOVED lines=10> */
.L_x_974:
[----:B------:R-:W-:Y:S02]  /*149a0*/  IMAD.MOV.U32 R13, RZ, RZ, R5 ;  /* 0x000000ffff0d7224 */ /* 0x000fe400078e0005 */
[----:B------:R-:W-:Y:S02]  /*149b0*/  IMAD.MOV.U32 R12, RZ, RZ, 0x2 ;  /* 0x00000002ff0c7424 */ /* 0x000fe400078e00ff */
[----:B------:R-:W-:-:S07]  /*149c0*/  IMAD.MOV.U32 R10, RZ, RZ, R14 ;  /* 0x000000ffff0a7224 */ /* 0x000fce00078e000e */
[----:B------:R-:W-:Y:S05]  /*149d0*/  WARPSYNC.COLLECTIVE R15, `(.L_x_975) ;  /* 0x000000000f087348 */ /* 0x000fea0003c00000 */
[----:B------:R0:W1:Y:S02]  /*149e0*/  SHFL.IDX P6, R14, R13, R12, R11 ;  /* 0x0000000c0d0e7389 */ /* 0x00006400000c000b */
[----:B01----:R-:W-:Y:S01]  /*149f0*/  ENDCOLLECTIVE ;  /* 0x000000000000791b */ /* 0x003fe20003800000 */
.L_x_975:
[----:B------:R-:W-:-:S05]  /*14a00*/  @!P1 LEA R10, P2, R21, R10, 0x1 ;  /* 0x0000000a150a9211 */ /* 0x000fca00078408ff */
[----:B------:R-:W-:Y:S02]  /*14a10*/  @!P1 IMAD.X R3, RZ, RZ, R2, P2 ;  /* 0x000000ffff039224 */ /* 0x000fe400010e0602 */
        /* <DEDUP_REMOVED lines=8> */
[----:B------:R-:W-:-:S02]  /*14aa0*/  VIADD R10, R6, 0x30 ;  /* 0x00000030060a7836 */ /* 0x000fc40000000000 */
[----:B------:R-:W-:-:S10]  /*14ab0*/  IMAD.MOV.U32 R9, RZ, RZ, R14 ;  /* 0x000000ffff097224 */ /* 0x000fd400078e000e */
[----:B0-----:R-:W-:Y:S05]  /*14ac0*/  WARPSYNC.COLLECTIVE R15, `(.L_x_976) ;  /* 0x000000000f087348 */ /* 0x001fea0003c00000 */
[----:B------:R1:W2:Y:S02]  /*14ad0*/  SHFL.IDX P6, R14, R13, R12, R11 ;  /* 0x0000000c0d0e7389 */ /* 0x0002a400000c000b */
[----:B012---:R-:W-:Y:S01]  /*14ae0*/  ENDCOLLECTIVE ;  /* 0x000000000000791b */ /* 0x007fe20003800000 */
.L_x_976:
[----:B------:R-:W-:Y:S02]  /*14af0*/  IMAD.MOV.U32 R13, RZ, RZ, R5 ;  /* 0x000000ffff0d7224 */ /* 0x000fe400078e0005 */
[----:B------:R-:W-:Y:S01]  /*14b00*/  IMAD.MOV.U32 R12, RZ, RZ, 0x3 ;  /* 0x00000003ff0c7424 */ /* 0x000fe200078e00ff */
[----:B------:R-:W-:-:S13]  /*14b10*/  @!P1 LEA R2, P2, R21, R14, 0x1 ;  /* 0x0000000e15029211 */ /* 0x000fda00078408ff */
[----:B------:R-:W-:Y:S05]  /*14b20*/  WARPSYNC.COLLECTIVE R15, `(.L_x_977) ;  /* 0x000000000f087348 */ /* 0x000fea0003c00000 */
[----:B------:R0:W1:Y:S02]  /*14b30*/  SHFL.IDX P6, R14, R13, R12, R11 ;  /* 0x0000000c0d0e7389 */ /* 0x00006400000c000b */
[----:B01----:R-:W-:Y:S01]  /*14b40*/  ENDCOLLECTIVE ;  /* 0x000000000000791b */ /* 0x003fe20003800000 */
.L_x_977:
[----:B------:R-:W-:-:S05]  /*14b50*/  @!P1 IMAD.X R3, RZ, RZ, R9, P2 ;  /* 0x000000ffff039224 */ /* 0x000fca00010e0609 */
        /* <DEDUP_REMOVED lines=10> */
.L_x_978:
[----:B------:R-:W-:Y:S02]  /*14c00*/  IMAD.MOV.U32 R13, RZ, RZ, R5 ;  /* 0x000000ffff0d7224 */ /* 0x000fe400078e0005 */
[----:B------:R-:W-:Y:S02]  /*14c10*/  IMAD.MOV.U32 R12, RZ, RZ, 0x4 ;  /* 0x00000004ff0c7424 */ /* 0x000fe400078e00ff */
[----:B------:R-:W-:-:S07]  /*14c20*/  IMAD.MOV.U32 R10, RZ, RZ, R14 ;  /* 0x000000ffff0a7224 */ /* 0x000fce00078e000e */
[----:B------:R-:W-:Y:S05]  /*14c30*/  WARPSYNC.COLLECTIVE R15, `(.L_x_979) ;  /* 0x000000000f087348 */ /* 0x000fea0003c00000 */
[----:B------:R0:W1:Y:S02]  /*14c40*/  SHFL.IDX P6, R14, R13, R12, R11 ;  /* 0x0000000c0d0e7389 */ /* 0x00006400000c000b */
[----:B01----:R-:W-:Y:S01]  /*14c50*/  ENDCOLLECTIVE ;  /* 0x000000000000791b */ /* 0x003fe20003800000 */
.L_x_979:
        /* <DEDUP_REMOVED lines=15> */
.L_x_980:
[----:B------:R-:W-:Y:S02]  /*14d50*/  IMAD.MOV.U32 R13, RZ, RZ, R5 ;  /* 0x000000ffff0d7224 */ /* 0x000fe400078e0005 */
[----:B------:R-:W-:Y:S01]  /*14d60*/  IMAD.MOV.U32 R12, RZ, RZ, 0x5 ;  /* 0x00000005ff0c7424 */ /* 0x000fe200078e00ff */
[----:B------:R-:W-:-:S13]  /*14d70*/  @!P1 LEA R2, P2, R21, R14, 0x1 ;  /* 0x0000000e15029211 */ /* 0x000fda00078408ff */
[----:B------:R-:W-:Y:S05]  /*14d80*/  WARPSYNC.COLLECTIVE R15, `(.L_x_981) ;  /* 0x000000000f087348 */ /* 0x000fea0003c00000 */
[----:B------:R0:W1:Y:S02]  /*14d90*/  SHFL.IDX P6, R14, R13, R12, R11 ;  /* 0x0000000c0d0e7389 */ /* 0x00006400000c000b */
[----:B01----:R-:W-:Y:S01]  /*14da0*/  ENDCOLLECTIVE ;  /* 0x000000000000791b */ /* 0x003fe20003800000 */
.L_x_981:
        /* <DEDUP_REMOVED lines=11> */
.L_x_982:
[----:B------:R-:W-:Y:S02]  /*14e60*/  IMAD.MOV.U32 R13, RZ, RZ, R5 ;  /* 0x000000ffff0d7224 */ /* 0x000fe400078e0005 */
[----:B------:R-:W-:Y:S02]  /*14e70*/  IMAD.MOV.U32 R12, RZ, RZ, 0x6 ;  /* 0x00000006ff0c7424 */ /* 0x000fe400078e00ff */
[----:B------:R-:W-:-:S07]  /*14e80*/  IMAD.MOV.U32 R10, RZ, RZ, R14 ;  /* 0x000000ffff0a7224 */ /* 0x000fce00078e000e */
[----:B------:R-:W-:Y:S05]  /*14e90*/  WARPSYNC.COLLECTIVE R15, `(.L_x_983) ;  /* 0x000000000f087348 */ /* 0x000fea0003c00000 */
[----:B------:R0:W1:Y:S02]  /*14ea0*/  SHFL.IDX P6, R14, R13, R12, R11 ;  /* 0x0000000c0d0e7389 */ /* 0x00006400000c000b */
[----:B01----:R-:W-:Y:S01]  /*14eb0*/  ENDCOLLECTIVE ;  /* 0x000000000000791b */ /* 0x003fe20003800000 */
.L_x_983:
        /* <DEDUP_REMOVED lines=14> */
.L_x_984:
[----:B------:R-:W-:Y:S02]  /*14fa0*/  IMAD.MOV.U32 R13, RZ, RZ, R5 ;  /* 0x000000ffff0d7224 */ /* 0x000fe400078e0005 */
[----:B------:R-:W-:Y:S01]  /*14fb0*/  IMAD.MOV.U32 R12, RZ, RZ, 0x7 ;  /* 0x00000007ff0c7424 */ /* 0x000fe200078e00ff */
[----:B------:R-:W-:-:S13]  /*14fc0*/  @!P1 LEA R2, P2, R21, R14, 0x1 ;  /* 0x0000000e15029211 */ /* 0x000fda00078408ff */
[----:B------:R-:W-:Y:S05]  /*14fd0*/  WARPSYNC.COLLECTIVE R15, `(.L_x_985) ;  /* 0x000000000f087348 */ /* 0x000fea0003c00000 */
[----:B------:R0:W1:Y:S02]  /*14fe0*/  SHFL.IDX P6, R14, R13, R12, R11 ;  /* 0x0000000c0d0e7389 */ /* 0x00006400000c000b */
[----:B01----:R-:W-:Y:S01]  /*14ff0*/  ENDCOLLECTIVE ;  /* 0x000000000000791b */ /* 0x003fe20003800000 */
.L_x_985:
[----:B------:R-:W-:-:S05]  /*15000*/  @!P1 IMAD.X R3, RZ, RZ, R9, P2 ;  /* 0x000000ffff039224 */ /* 0x000fca00010e0609 */
[----:B------:R-:W-:Y:S01]  /*15010*/  @!PT LDS RZ, [RZ] ;  /* 0x00000000fffff984 */ /* 0x000fe20000000800 */
[----:B------:R-:W-:Y:S01]  /*15020*/  @!PT LDS RZ, [RZ] ;  /* 0x00000000fffff984 */ /* 0x000fe20000000800 */
[----:B------:R-:W-:Y:S01]  /*15030*/  @!PT LDS RZ, [RZ] ;  /* 0x00000000fffff984 */ /* 0x000fe20000000800 */
[----:B------:R0:W-:Y:S01]  /*15040*/  @!P1 LDGSTS.E.BYPASS.LTC128B.128 [R26+0xb400], desc[UR48][R2.64], !P0 ;  /* 0x0b400000021a9fae */ /* 0x0001e2000c101d70 */
[----:B------:R-:W-:Y:S02]  /*15050*/  IMAD.MOV.U32 R13, RZ, RZ, R0 ;  /* 0x000000ffff0d7224 */ /* 0x000fe400078e0000 */
[----:B------:R-:W-:-:S05]  /*15060*/  VIADD R0, R6, 0x70 ;  /* 0x0000007006007836 */ /* 0x000fca0000000000 */
[----:B------:R-:W-:Y:S01]  /*15070*/  ISETP.GE.AND P1, PT, R0, R7, PT ;  /* 0x000000070000720c */ /* 0x000fe20003f26270 */
[----:B------:R-:W-:Y:S02]  /*15080*/  VIADD R0, R6, 0x80 ;  /* 0x0000008006007836 */ /* 0x000fe40000000000 */
[----:B------:R-:W-:-:S10]  /*15090*/  IMAD.MOV.U32 R10, RZ, RZ, R14 ;  /* 0x000000ffff0a7224 */ /* 0x000fd400078e000e */
[----:B0-----:R-:W-:Y:S05]  /*150a0*/  WARPSYNC.COLLECTIVE R15, `(.L_x_986) ;  /* 0x000000000f087348 */ /* 0x001fea0003c00000 */
[----:B------:R1:W2:Y:S02]  /*150b0*/  SHFL.IDX P6, R14, R13, R12, R11 ;  /* 0x0000000c0d0e7389 */ /* 0x0002a400000c000b */
[----:B012---:R-:W-:Y:S01]  /*150c0*/  ENDCOLLECTIVE ;  /* 0x000000000000791b */ /* 0x007fe20003800000 */
.L_x_986:
[----:B------:R-:W-:Y:S02]  /*150d0*/  IMAD.MOV.U32 R13, RZ, RZ, R8 ;  /* 0x000000ffff0d7224 */ /* 0x000fe400078e0008 */
[----:B------:R-:W-:Y:S02]  /*150e0*/  IMAD.MOV.U32 R12, RZ, RZ, RZ ;  /* 0x000000ffff0c7224 */ /* 0x000fe400078e00ff */
[----:B------:R-:W-:-:S07]  /*150f0*/  IMAD.MOV.U32 R20, RZ, RZ, R14 ;  /* 0x000000ffff147224 */ /* 0x000fce00078e000e */
[----:B------:R-:W-:Y:S05]  /*15100*/  WARPSYNC.COLLECTIVE R15, `(.L_x_987) ;  /* 0x000000000f087348 */ /* 0x000fea0003c00000 */
[----:B------:R0:W1:Y:S02]  /*15110*/  SHFL.IDX P6, R14, R13, R12, R11 ;  /* 0x0000000c0d0e7389 */ /* 0x00006400000c000b */
[----:B01----:R-:W-:Y:S01]  /*15120*/  ENDCOLLECTIVE ;  /* 0x000000000000791b */ /* 0x003fe20003800000 */
.L_x_987:
[----:B------:R-:W-:-:S05]  /*15130*/  @!P1 LEA R2, P2, R21, R20, 0x1 ;  /* 0x0000001415029211 */ /* 0x000fca00078408ff */
[----:B------:R-:W-:-:S05]  /*15140*/  @!P1 IMAD.X R3, RZ, RZ, R10, P2 ;  /* 0x000000ffff039224 */ /* 0x000fca00010e060a */
[----:B------:R-:W-:Y:S01]  /*15150*/  @!PT LDS RZ, [RZ] ;  /* 0x00000000fffff984 */ /* 0x000fe20000000800 */
[----:B------:R-:W-:Y:S01]  /*15160*/  @!PT LDS RZ, [RZ] ;  /* 0x00000000fffff984 */ /* 0x000fe20000000800 */
[----:B------:R-:W-:Y:S01]  /*15170*/  @!PT LDS RZ, [RZ] ;  /* 0x00000000fffff984 */ /* 0x000fe20000000800 */
[----:B------:R0:W-:Y:S01]  /*15180*/  @!P1 LDGSTS.E.BYPASS.LTC128B.128 [R26+0xbc00], desc[UR48][R2.64], !P0 ;  /* 0x0bc00000021a9fae */ /* 0x0001e2000c101d70 */
[----:B------:R-:W-:Y:S01]  /*15190*/  IMAD.MOV.U32 R13, RZ, RZ, R4 ;  /* 0x000000ffff0d7224 */ /* 0x000fe200078e0004 */
[----:B------:R-:W-:Y:S01]  /*151a0*/  ISETP.GE.AND P1, PT, R0, R7, PT ;  /* 0x000000070000720c */ /* 0x000fe20003f26270 */
[----:B------:R-:W-:Y:S02]  /*151b0*/  VIADD R0, R6, 0x90 ;  /* 0x0000009006007836 */ /* 0x000fe40000000000 */
[----:B------:R-:W-:-:S10]  /*151c0*/  IMAD.MOV.U32 R9, RZ, RZ, R14 ;  /* 0x000000ffff097224 */ /* 0x000fd400078e000e */
[----:B0-----:R-:W-:Y:S05]  /*151d0*/  WARPSYNC.COLLECTIVE R15, `(.L_x_988) ;  /* 0x000000000f087348 */ /* 0x001fea0003c00000 */
[----:B------:R1:W2:Y:S02]  /*151e0*/  SHFL.IDX P6, R14, R13, R12, R11 ;  /* 0x0000000c0d0e7389 */ /* 0x0002a400000c000b */
[----:B012---:R-:W-:Y:S01]  /*151f0*/  ENDCOLLECTIVE ;  /* 0x000000000000791b */ /* 0x007fe20003800000 */
.L_x_988:
[----:B------:R-:W-:Y:S02]  /*15200*/  IMAD.MOV.U32 R13, RZ, RZ, R8 ;  /* 0x000000ffff0d7224 */ /* 0x000fe400078e0008 */
[----:B------:R-:W-:Y:S01]  /*15210*/  IMAD.MOV.U32 R12, RZ, RZ, 0x1 ;  /* 0x00000001ff0c7424 */ /* 0x000fe200078e00ff */
[----:B------:R-:W-:-:S13]  /*15220*/  @!P1 LEA R2, P2, R21, R14, 0x1 ;  /* 0x0000000e15029211 */ /* 0x000fda00078408ff */
[----:B------:R-:W-:Y:S05]  /*15230*/  WARPSYNC.COLLECTIVE R15, `(.L_x_989) ;  /* 0x000000000f087348 */ /* 0x000fea0003c00000 */
[----:B------:R0:W1:Y:S02]  /*15240*/  SHFL.IDX P6, R14, R13, R12, R11 ;  /* 0x0000000c0d0e7389 */ /* 0x00006400000c000b */
[----:B01----:R-:W-:Y:S01]  /*15250*/  ENDCOLLECTIVE ;  /* 0x000000000000791b */ /* 0x003fe20003800000 */
.L_x_989:
[----:B------:R-:W-:-:S05]  /*15260*/  @!P1 IMAD.X R3, RZ, RZ, R9, P2 ;  /* 0x000000ffff039224 */ /* 0x000fca00010e0609 */
[----:B------:R-:W-:Y:S01]  /*15270*/  @!PT LDS RZ, [RZ] ;  /* 0x00000000fffff984 */ /* 0x000fe20000000800 */
[----:B------:R-:W-:Y:S01]  /*15280*/  @!PT LDS RZ, [RZ] ;  /* 0x00000000fffff984 */ /* 0x000fe20000000800 */
[----:B------:R-:W-:Y:S01]  /*15290*/  @!PT LDS RZ, [RZ] ;  /* 0x00000000fffff984 */ /* 0x000fe20000000800 */
[----:B------:R0:W-:Y:S01]  /*152a0*/  @!P1 LDGSTS.E.BYPASS.LTC128B.128 [R26+0xc400], desc[UR48][R2.64], !P0 ;  /* 0x0c400000021a9fae */ /* 0x0001e2000c101d70 */
[----:B------:R-:W-:Y:S01]  /*152b0*/  ISETP.GE.AND P1, PT, R0, R7, PT ;  /* 0x000000070000720c */ /* 0x000fe20003f26270 */
[----:B------:R-:W-:Y:S02]  /*152c0*/  IMAD.MOV.U32 R13, RZ, RZ, R4 ;  /* 0x000000ffff0d7224 */ /* 0x000fe400078e0004 */
[----:B------:R-:W-:-:S10]  /*152d0*/  IMAD.MOV.U32 R5, RZ, RZ, R14 ;  /* 0x000000ffff057224 */ /* 0x000fd400078e000e */
[----:B0-----:R-:W-:Y:S05]  /*152e0*/  WARPSYNC.COLLECTIVE R15, `(.L_x_990) ;  /* 0x000000000f087348 */ /* 0x001fea0003c00000 */
[----:B------:R1:W2:Y:S02]  /*152f0*/  SHFL.IDX P6, R14, R13, R12, R11 ;  /* 0x0000000c0d0e7389 */ /* 0x0002a400000c000b */
[----:B012---:R-:W-:Y:S01]  /*15300*/  ENDCOLLECTIVE ;  /* 0x000000000000791b */ /* 0x007fe20003800000 */
.L_x_990:
[----:B------:R-:W-:Y:S02]  /*15310*/  IMAD.MOV.U32 R13, RZ, RZ, R8 ;  /* 0x000000ffff0d7224 */ /* 0x000fe400078e0008 */
[----:B------:R-:W-:Y:S02]  /*15320*/  IMAD.MOV.U32 R12, RZ, RZ, 0x2 ;  /* 0x00000002ff0c7424 */ /* 0x000fe400078e00ff */
[----:B------:R-:W-:-:S07]  /*15330*/  IMAD.MOV.U32 R9, RZ, RZ, R14 ;  /* 0x000000ffff097224 */ /* 0x000fce00078e000e */
[----:B------:R-:W-:Y:S05]  /*15340*/  WARPSYNC.COLLECTIVE R15, `(.L_x_991) ;  /* 0x000000000f087348 */ /* 0x000fea0003c00000 */
[----:B------:R0:W1:Y:S02]  /*15350*/  SHFL.IDX P6, R14, R13, R12, R11 ;  /* 0x0000000c0d0e7389 */ /* 0x00006400000c000b */
[----:B01----:R-:W-:Y:S01]  /*15360*/  ENDCOLLECTIVE ;  /* 0x000000000000791b */ /* 0x003fe20003800000 */
.L_x_991:
[----:B------:R-:W-:-:S05]  /*15370*/  @!P1 LEA R2, P2, R21, R9, 0x1 ;  /* 0x0000000915029211 */ /* 0x000fca00078408ff */
        /* <DEDUP_REMOVED lines=10> */
.L_x_992:
[----:B------:R-:W-:-:S05]  /*15420*/  VIADD R2, R6, 0xa0 ;  /* 0x000000a006027836 */ /* 0x000fca0000000000 */
[----:B------:R-:W-:Y:S01]  /*15430*/  ISETP.GE.AND P1, PT, R2, R7, PT ;  /* 0x000000070200720c */ /* 0x000fe20003f26270 */
[----:B------:R-:W-:Y:S02]  /*15440*/  IMAD.MOV.U32 R13, RZ, RZ, R8 ;  /* 0x000000ffff0d7224 */ /* 0x000fe400078e0008 */
[----:B------:R-:W-:-:S10]  /*15450*/  IMAD.MOV.U32 R12, RZ, RZ, 0x3 ;  /* 0x00000003ff0c7424 */ /* 0x000fd400078e00ff */
[----:B------:R-:W-:-:S13]  /*15460*/  @!P1 LEA R2, P2, R21, R14, 0x1 ;  /* 0x0000000e15029211 */ /* 0x000fda00078408ff */
[----:B------:R-:W-:Y:S05]  /*15470*/  WARPSYNC.COLLECTIVE R15, `(.L_x_993) ;  /* 0x000000000f087348 */ /* 0x000fea0003c00000 */
[----:B------:R0:W1:Y:S02]  /*15480*/  SHFL.IDX P6, R14, R13, R12, R11 ;  /* 0x0000000c0d0e7389 */ /* 0x00006400000c000b */
[----:B01----:R-:W-:Y:S01]  /*15490*/  ENDCOLLECTIVE ;  /* 0x000000000000791b */ /* 0x003fe20003800000 */
.L_x_993:
        /* <DEDUP_REMOVED lines=10> */
.L_x_994:
[----:B------:R-:W-:Y:S05]  /*15540*/  BRA `(.L_x_995) ;  /* 0xffffffcc002c7947 */ /* 0x000fea000383ffff */
.L_x_895:
[----:B0-----:R0:W1:Y:S02]  /*15550*/  SYNCS.PHASECHK.TRANS64.TRYWAIT P0, [R17+URZ+0x16820], R2 ;  /* 0x01682002110075a7 */ /* 0x001064000800017f */
[----:B-1----:R-:W-:Y:S05]  /*15560*/  @!P0 NANOSLEEP.SYNCS 0x989680 ;  /* 0x009896800000895d */ /* 0x002fea0003900000 */
[----:B------:R-:W1:Y:S02]  /*15570*/  @!P0 SYNCS.PHASECHK.TRANS64 P0, [R17+URZ+0x16820], R2 ;  /* 0x01682002110085a7 */ /* 0x000e64000800007f */
[----:B-1----:R-:W-:Y:S05]  /*15580*/  @!P0 BRA `(.L_x_895) ;  /* 0xfffffffc00f08947 */ /* 0x002fea000383ffff */
[----:B------:R-:W-:Y:S05]  /*15590*/  BRA `(.L_x_996) ;  /* 0xffffffcc00847947 */ /* 0x000fea000383ffff */
.L_x_902:
[----:B0-----:R0:W1:Y:S02]  /*155a0*/  SYNCS.PHASECHK.TRANS64.TRYWAIT P0, [R3+URZ+0x16840], R2 ;  /* 0x01684002030075a7 */ /* 0x001064000800017f */
[----:B-1----:R-:W-:Y:S05]  /*155b0*/  @!P0 NANOSLEEP.SYNCS 0x989680 ;  /* 0x009896800000895d */ /* 0x002fea0003900000 */
[----:B------:R-:W1:Y:S02]  /*155c0*/  @!P0 SYNCS.PHASECHK.TRANS64 P0, [R3+URZ+0x16840], R2 ;  /* 0x01684002030085a7 */ /* 0x000e64000800007f */
[----:B-1----:R-:W-:Y:S05]  /*155d0*/  @!P0 BRA `(.L_x_902) ;  /* 0xfffffffc00f08947 */ /* 0x002fea000383ffff */
[----:B------:R-:W-:Y:S05]  /*155e0*/  BRA `(.L_x_997) ;  /* 0xffffffd000387947 */ /* 0x000fea000383ffff */
.L_x_907:
[----:B0-----:R0:W1:Y:S02]  /*155f0*/  SYNCS.PHASECHK.TRANS64.TRYWAIT P0, [R2+URZ+0x60], R3 ;  /* 0x00006003020075a7 */ /* 0x001064000800017f */
[----:B-1----:R-:W-:Y:S05]  /*15600*/  @!P0 NANOSLEEP.SYNCS 0x989680 ;  /* 0x009896800000895d */ /* 0x002fea0003900000 */
[----:B------:R-:W1:Y:S02]  /*15610*/  @!P0 SYNCS.PHASECHK.TRANS64 P0, [R2+URZ+0x60], R3 ;  /* 0x00006003020085a7 */ /* 0x000e64000800007f */
[----:B-1----:R-:W-:Y:S05]  /*15620*/  @!P0 BRA `(.L_x_907) ;  /* 0xfffffffc00f08947 */ /* 0x002fea000383ffff */
[----:B------:R-:W-:Y:S05]  /*15630*/  BRA `(.L_x_998) ;  /* 0xffffffd000b07947 */ /* 0x000fea000383ffff */
.L_x_916:
[----:B0-----:R0:W1:Y:S02]  /*15640*/  SYNCS.PHASECHK.TRANS64.TRYWAIT P0, [R3+URZ+0x16840], R2 ;  /* 0x01684002030075a7 */ /* 0x001064000800017f */
[----:B-1----:R-:W-:Y:S05]  /*15650*/  @!P0 NANOSLEEP.SYNCS 0x989680 ;  /* 0x009896800000895d */ /* 0x002fea0003900000 */
[----:B------:R-:W1:Y:S02]  /*15660*/  @!P0 SYNCS.PHASECHK.TRANS64 P0, [R3+URZ+0x16840], R2 ;  /* 0x01684002030085a7 */ /* 0x000e64000800007f */
[----:B-1----:R-:W-:Y:S05]  /*15670*/  @!P0 BRA `(.L_x_916) ;  /* 0xfffffffc00f08947 */ /* 0x002fea000383ffff */
[----:B------:R-:W-:Y:S05]  /*15680*/  BRA `(.L_x_999) ;  /* 0xffffffd400f07947 */ /* 0x000fea000383ffff */
.L_x_921:
[----:B0-----:R0:W1:Y:S02]  /*15690*/  SYNCS.PHASECHK.TRANS64.TRYWAIT P0, [R5+URZ+0x60], R24 ;  /* 0x00006018050075a7 */ /* 0x001064000800017f */
[----:B-1----:R-:W-:Y:S05]  /*156a0*/  @!P0 NANOSLEEP.SYNCS 0x989680 ;  /* 0x009896800000895d */ /* 0x002fea0003900000 */
[----:B------:R-:W1:Y:S02]  /*156b0*/  @!P0 SYNCS.PHASECHK.TRANS64 P0, [R5+URZ+0x60], R24 ;  /* 0x00006018050085a7 */ /* 0x000e64000800007f */
[----:B-1----:R-:W-:Y:S05]  /*156c0*/  @!P0 BRA `(.L_x_921) ;  /* 0xfffffffc00f08947 */ /* 0x002fea000383ffff */
[----:B------:R-:W-:Y:S05]  /*156d0*/  BRA `(.L_x_1000) ;  /* 0xffffffd800687947 */ /* 0x000fea000383ffff */
.L_x_929:
[----:B0-----:R0:W1:Y:S02]  /*156e0*/  SYNCS.PHASECHK.TRANS64.TRYWAIT P0, [R2+URZ+0x16840], R3 ;  /* 0x01684003020075a7 */ /* 0x001064000800017f */
[----:B-1----:R-:W-:Y:S05]  /*156f0*/  @!P0 NANOSLEEP.SYNCS 0x989680 ;  /* 0x009896800000895d */ /* 0x002fea0003900000 */
[----:B------:R-:W1:Y:S02]  /*15700*/  @!P0 SYNCS.PHASECHK.TRANS64 P0, [R2+URZ+0x16840], R3 ;  /* 0x01684003020085a7 */ /* 0x000e64000800007f */
[----:B-1----:R-:W-:Y:S05]  /*15710*/  @!P0 BRA `(.L_x_929) ;  /* 0xfffffffc00f08947 */ /* 0x002fea000383ffff */
[----:B------:R-:W-:Y:S05]  /*15720*/  BRA `(.L_x_1001) ;  /* 0xffffffdc00747947 */ /* 0x000fea000383ffff */
.L_x_934:
[----:B0-----:R0:W1:Y:S02]  /*15730*/  SYNCS.PHASECHK.TRANS64.TRYWAIT P0, [R5+URZ+0x60], R8 ;  /* 0x00006008050075a7 */ /* 0x001064000800017f */
[----:B-1----:R-:W-:Y:S05]  /*15740*/  @!P0 NANOSLEEP.SYNCS 0x989680 ;  /* 0x009896800000895d */ /* 0x002fea0003900000 */
[----:B------:R-:W1:Y:S02]  /*15750*/  @!P0 SYNCS.PHASECHK.TRANS64 P0, [R5+URZ+0x60], R8 ;  /* 0x00006008050085a7 */ /* 0x000e64000800007f */
[----:B-1----:R-:W-:Y:S05]  /*15760*/  @!P0 BRA `(.L_x_934) ;  /* 0xfffffffc00f08947 */ /* 0x002fea000383ffff */
[----:B------:R-:W-:Y:S05]  /*15770*/  BRA `(.L_x_1002) ;  /* 0xffffffdc00f07947 */ /* 0x000fea000383ffff */
.L_x_944:
[----:B-1----:R1:W2:Y:S02]  /*15780*/  SYNCS.PHASECHK.TRANS64.TRYWAIT P0, [R3+URZ+0x16860], R0 ;  /* 0x01686000030075a7 */ /* 0x0022a4000800017f */
[----:B--2---:R-:W-:Y:S05]  /*15790*/  @!P0 NANOSLEEP.SYNCS 0x989680 ;  /* 0x009896800000895d */ /* 0x004fea0003900000 */
[----:B------:R-:W2:Y:S02]  /*157a0*/  @!P0 SYNCS.PHASECHK.TRANS64 P0, [R3+URZ+0x16860], R0 ;  /* 0x01686000030085a7 */ /* 0x000ea4000800007f */
[----:B--2---:R-:W-:Y:S05]  /*157b0*/  @!P0 BRA `(.L_x_944) ;  /* 0xfffffffc00f08947 */ /* 0x004fea000383ffff */
[----:B------:R-:W-:Y:S05]  /*157c0*/  BRA `(.L_x_1003) ;  /* 0xffffffe000e07947 */ /* 0x000fea000383ffff */
.L_x_950:
[----:B------:R-:W-:Y:S01]  /*157d0*/  BSSY B0, `(.L_x_1004) ;  /* 0x0000008000007945 */ /* 0x000fe20003800000 */
[----:B------:R-:W-:Y:S02]  /*157e0*/  IMAD.MOV.U32 R13, RZ, RZ, R27 ;  /* 0x000000ffff0d7224 */ /* 0x000fe400078e001b */
[----:B------:R-:W-:Y:S02]  /*157f0*/  IMAD.MOV.U32 R12, RZ, RZ, RZ ;  /* 0x000000ffff0c7224 */ /* 0x000fe400078e00ff */
[----:B------:R-:W-:Y:S02]  /*15800*/  IMAD.MOV.U32 R11, RZ, RZ, 0x1f ;  /* 0x0000001fff0b7424 */ /* 0x000fe400078e00ff */
[----:B------:R-:W-:-:S07]  /*15810*/  IMAD.MOV.U32 R15, RZ, RZ, -0x1 ;  /* 0xffffffffff0f7424 */ /* 0x000fce00078e00ff */
[----:B0-----:R-:W-:Y:S05]  /*15820*/  WARPSYNC.COLLECTIVE R15, `(.L_x_1005) ;  /* 0x000000000f087348 */ /* 0x001fea0003c00000 */
[----:B------:R1:W2:Y:S02]  /*15830*/  SHFL.IDX P6, R14, R13, R12, R11 ;  /* 0x0000000c0d0e7389 */ /* 0x0002a400000c000b */
[----:B012---:R-:W-:Y:S01]  /*15840*/  ENDCOLLECTIVE ;  /* 0x000000000000791b */ /* 0x007fe20003800000 */
.L_x_1005:
[----:B------:R-:W-:Y:S05]  /*15850*/  BSYNC B0 ;  /* 0x0000000000007941 */ /* 0x000fea0003800000 */
.L_x_1004:
[----:B------:R-:W-:Y:S05]  /*15860*/  BRA `(.L_x_1006) ;  /* 0xffffffe400807947 */ /* 0x000fea000383ffff */
.L_x_953:
[----:B-1----:R1:W2:Y:S02]  /*15870*/  SYNCS.PHASECHK.TRANS64.TRYWAIT P0, [R9+URZ+0x16820], R0 ;  /* 0x01682000090075a7 */ /* 0x0022a4000800017f */
[----:B--2---:R-:W-:Y:S05]  /*15880*/  @!P0 NANOSLEEP.SYNCS 0x989680 ;  /* 0x009896800000895d */ /* 0x004fea0003900000 */
[----:B------:R-:W2:Y:S02]  /*15890*/  @!P0 SYNCS.PHASECHK.TRANS64 P0, [R9+URZ+0x16820], R0 ;  /* 0x01682000090085a7 */ /* 0x000ea4000800007f */
[----:B--2---:R-:W-:Y:S05]  /*158a0*/  @!P0 BRA `(.L_x_953) ;  /* 0xfffffffc00f08947 */ /* 0x004fea000383ffff */
[----:B------:R-:W-:Y:S05]  /*158b0*/  BRA `(.L_x_1007) ;  /* 0xffffffe400c47947 */ /* 0x000fea000383ffff */
.L_x_954:
        /* <DEDUP_REMOVED lines=11> */
.L_x_1009:
[----:B------:R-:W-:Y:S05]  /*15970*/  BSYNC B0 ;  /* 0x0000000000007941 */ /* 0x000fea0003800000 */
.L_x_1008:
[----:B------:R-:W-:Y:S05]  /*15980*/  BRA `(.L_x_1010) ;  /* 0xffffffe400ac7947 */ /* 0x000fea000383ffff */
.L_x_957:
[----:B------:R-:W-:Y:S01]  /*15990*/  BSSY B1, `(.L_x_1011) ;  /* 0x0000006000017945 */ /* 0x000fe20003800000 */
[----:B------:R-:W-:-:S07]  /*159a0*/  IMAD.MOV.U32 R15, RZ, RZ, -0x1 ;  /* 0xffffffffff0f7424 */ /* 0x000fce00078e00ff */
[----:B01----:R-:W-:Y:S05]  /*159b0*/  WARPSYNC.COLLECTIVE R15, `(.L_x_1012) ;  /* 0x000000000f0c7348 */ /* 0x003fea0003c00000 */
[----:B------:R-:W-:Y:S02]  /*159c0*/  ELECT P6, UR62, PT ;  /* 0x00000000003e782f */ /* 0x000fe400038c0000 */
[----:B------:R-:W-:Y:S01]  /*159d0*/  MOV R14, UR62 ;  /* 0x0000003e000e7c02 */ /* 0x000fe20008000f00 */
[----:B01----:R-:W-:Y:S10]  /*159e0*/  ENDCOLLECTIVE ;  /* 0x000000000000791b */ /* 0x003ff40003800000 */
.L_x_1012:
[----:B------:R-:W-:Y:S05]  /*159f0*/  BSYNC B1 ;  /* 0x0000000000017941 */ /* 0x000fea0003800000 */
.L_x_1011:
[----:B------:R-:W-:Y:S05]  /*15a00*/  BRA `(.L_x_1013) ;  /* 0xffffffe400a47947 */ /* 0x000fea000383ffff */
.L_x_959:
[----:B-1----:R1:W2:Y:S02]  /*15a10*/  SYNCS.PHASECHK.TRANS64.TRYWAIT P0, [R7+URZ], R2 ;  /* 0x00000002070075a7 */ /* 0x0022a4000800017f */
[----:B--2---:R-:W-:Y:S05]  /*15a20*/  @!P0 NANOSLEEP.SYNCS 0x989680 ;  /* 0x009896800000895d */ /* 0x004fea0003900000 */
[----:B------:R-:W2:Y:S02]  /*15a30*/  @!P0 SYNCS.PHASECHK.TRANS64 P0, [R7+URZ], R2 ;  /* 0x00000002070085a7 */ /* 0x000ea4000800007f */
[----:B--2---:R-:W-:Y:S05]  /*15a40*/  @!P0 BRA `(.L_x_959) ;  /* 0xfffffffc00f08947 */ /* 0x004fea000383ffff */
[----:B------:R-:W-:Y:S05]  /*15a50*/  BRA `(.L_x_1014) ;  /* 0xffffffe400d87947 */ /* 0x000fea000383ffff */
.L_x_960:
[----:B--2---:R2:W3:Y:S02]  /*15a60*/  SYNCS.PHASECHK.TRANS64.TRYWAIT P0, [R3+URZ], R0 ;  /* 0x00000000030075a7 */ /* 0x0044e4000800017f */
[----:B---3--:R-:W-:Y:S05]  /*15a70*/  @!P0 NANOSLEEP.SYNCS 0x989680 ;  /* 0x009896800000895d */ /* 0x008fea0003900000 */
[----:B------:R-:W3:Y:S02]  /*15a80*/  @!P0 SYNCS.PHASECHK.TRANS64 P0, [R3+URZ], R0 ;  /* 0x00000000030085a7 */ /* 0x000ee4000800007f */
[----:B---3--:R-:W-:Y:S05]  /*15a90*/  @!P0 BRA `(.L_x_960) ;  /* 0xfffffffc00f08947 */ /* 0x008fea000383ffff */
[----:B------:R-:W-:Y:S05]  /*15aa0*/  BRA `(.L_x_1015) ;  /* 0xffffffe400cc7947 */ /* 0x000fea000383ffff */
.L_x_962:
[----:B--2---:R2:W3:Y:S02]  /*15ab0*/  SYNCS.PHASECHK.TRANS64.TRYWAIT P0, [R5+URZ], R2 ;  /* 0x00000002050075a7 */ /* 0x0044e4000800017f */
[----:B---3--:R-:W-:Y:S05]  /*15ac0*/  @!P0 NANOSLEEP.SYNCS 0x989680 ;  /* 0x009896800000895d */ /* 0x008fea0003900000 */
[----:B------:R-:W3:Y:S02]  /*15ad0*/  @!P0 SYNCS.PHASECHK.TRANS64 P0, [R5+URZ], R2 ;  /* 0x00000002050085a7 */ /* 0x000ee4000800007f */
[----:B---3--:R-:W-:Y:S05]  /*15ae0*/  @!P0 BRA `(.L_x_962) ;  /* 0xfffffffc00f08947 */ /* 0x008fea000383ffff */
[----:B------:R-:W-:Y:S05]  /*15af0*/  BRA `(.L_x_1016) ;  /* 0xffffffe400d07947 */ /* 0x000fea000383ffff */
.L_x_1017:
        /* <DEDUP_REMOVED lines=16> */
.L_x_2643:


//--------------------- .text._ZN7cutlass13device_kernelIN5flash11enable_sm90INS1_16FlashAttnFwdSm90INS1_25CollectiveMainloopFwdSm90ILi2EN4cute5tupleIJNS5_1CILi1EEES8_S8_EEENS6_IJNS7_ILi192EEENS7_ILi128EEENS7_ILi64EEEEEELi64ENS_10bfloat16_tEfNS_4arch4Sm90ELb0ELb1ELb1ELb1ELb0ELb0ELb0ELb1ELb1ELb1ELb0ELb0EEENS1_21CollectiveEpilogueFwdINS6_IJSA_SC_SB_EEES9_SE_SG_Li384ELb1ELb1ELb0ELb0EEENS1_36VarlenDynamicPersistentTileSchedulerILi192ELi128ELi384ELi128ELb0ELb1ELb1ELb1ELb0ELb1EEEEEEEEEvNT_6ParamsE --------------------------
	.section	.text._ZN7cutlass13device_kernelIN5flash11enable_sm90INS1_16FlashAttnFwdSm90INS1_25CollectiveMainloopFwdSm90ILi2EN4cute5tupleIJNS5_1CILi1EEES8_S8_EEENS6_IJNS7_ILi192EEENS7_ILi128EEENS7_ILi64EEEEEELi64ENS_10bfloat16_tEfNS_4arch4Sm90ELb0ELb1ELb1ELb1ELb0ELb0ELb0ELb1ELb1ELb1ELb0ELb0EEENS1_21CollectiveEpilogueFwdINS6_IJSA_SC_SB_EEES9_SE_SG_Li384ELb1ELb1ELb0ELb0EEENS1_36VarlenDynamicPersistentTileSchedulerILi192ELi128ELi384ELi128ELb0ELb1ELb1ELb1ELb0ELb1EEEEEEEEEvNT_6ParamsE,"ax",@progbits
	.align	128
.text._ZN7cutlass13device_kernelIN5flash11enable_sm90INS1_16FlashAttnFwdSm90INS1_25CollectiveMainloopFwdSm90ILi2EN4cute5tupleIJNS5_1CILi1EEES8_S8_EEENS6_IJNS7_ILi192EEENS7_ILi128EEENS7_ILi64EEEEEELi64ENS_10bfloat16_tEfNS_4arch4Sm90ELb0ELb1ELb1ELb1ELb0ELb0ELb0ELb1ELb1ELb1ELb0ELb0EEENS1_21CollectiveEpilogueFwdINS6_IJSA_SC_SB_EEES9_SE_SG_Li384ELb1ELb1ELb0ELb0EEENS1_36VarlenDynamicPersistentTileSchedulerILi192ELi128ELi384ELi128ELb0ELb1ELb1ELb1ELb0ELb1EEEEEEEEEvNT_6ParamsE:
        .type           _ZN7cutlass13device_kernelIN5flash11enable_sm90INS1_16FlashAttnFwdSm90INS1_25CollectiveMainloopFwdSm90ILi2EN4cute5tupleIJNS5_1CILi1EEES8_S8_EEENS6_IJNS7_ILi192EEENS7_ILi128EEENS7_ILi64EEEEEELi64ENS_10bfloat16_tEfNS_4arch4Sm90ELb0ELb1ELb1ELb1ELb0ELb0ELb0ELb1ELb1ELb1ELb0ELb0EEENS1_21CollectiveEpilogueFwdINS6_IJSA_SC_SB_EEES9_SE_SG_Li384ELb1ELb1ELb0ELb0EEENS1_36VarlenDynamicPersistentTileSchedulerILi192ELi128ELi384ELi128ELb0ELb1ELb1ELb1ELb0ELb1EEEEEEEEEvNT_6ParamsE,@function
        .size           _ZN7cutlass13device_kernelIN5flash11enable_sm90INS1_16FlashAttnFwdSm90INS1_25CollectiveMainloopFwdSm90ILi2EN4cute5tupleIJNS5_1CILi1EEES8_S8_EEENS6_IJNS7_ILi192EEENS7_ILi128EEENS7_ILi64EEEEEELi64ENS_10bfloat16_tEfNS_4arch4Sm90ELb0ELb1ELb1ELb1ELb0ELb0ELb0ELb1ELb1ELb1ELb0ELb0EEENS1_21CollectiveEpilogueFwdINS6_IJSA_SC_SB_EEES9_SE_SG_Li384ELb1ELb1ELb0ELb0EEENS1_36VarlenDynamicPersistentTileSchedulerILi192ELi128ELi384ELi128ELb0ELb1ELb1ELb1ELb0ELb1EEEEEEEEEvNT_6ParamsE,(.L_x_2644 - _ZN7cutlass13device_kernelIN5flash11enable_sm90INS1_16FlashAttnFwdSm90INS1_25CollectiveMainloopFwdSm90ILi2EN4cute5tupleIJNS5_1CILi1EEES8_S8_EEENS6_IJNS7_ILi192EEENS7_ILi128EEENS7_ILi64EEEEEELi64ENS_10bfloat16_tEfNS_4arch4Sm90ELb0ELb1ELb1ELb1ELb0ELb0ELb0ELb1ELb1ELb1ELb0ELb0EEENS1_21CollectiveEpilogueFwdINS6_IJSA_SC_SB_EEES9_SE_SG_Li384ELb1ELb1ELb0ELb0EEENS1_36VarlenDynamicPersistentTileSchedulerILi192ELi128ELi384ELi128ELb0ELb1ELb1ELb1ELb0ELb1EEEEEEEEEvNT_6ParamsE)
        .other          _ZN7cutlass13device_kernelIN5flash11enable_sm90INS1_16FlashAttnFwdSm90INS1_25CollectiveMainloopFwdSm90ILi2EN4cute5tupleIJNS5_1CILi1EEES8_S8_EEENS6_IJNS7_ILi192EEENS7_ILi128EEENS7_ILi64EEEEEELi64ENS_10bfloat16_tEfNS_4arch4Sm90ELb0ELb1ELb1ELb1ELb0ELb0ELb0ELb1ELb1ELb1ELb0ELb0EEENS1_21CollectiveEpilogueFwdINS6_IJSA_SC_SB_EEES9_SE_SG_Li384ELb1ELb1ELb0ELb0EEENS1_36VarlenDynamicPersistentTileSchedulerILi192ELi128ELi384ELi128ELb0ELb1ELb1ELb1ELb0ELb1EEEEEEEEEvNT_6ParamsE,@"STO_CUDA_ENTRY STV_DEFAULT"
_ZN7cutlass13device_kernelIN5flash11enable_sm90INS1_16FlashAttnFwdSm90INS1_25CollectiveMainloopFwdSm90ILi2EN4cute5tupleIJNS5_1CILi1EEES8_S8_EEENS6_IJNS7_ILi192EEENS7_ILi128EEENS7_ILi64EEEEEELi64ENS_10bfloat16_tEfNS_4arch4Sm90ELb0ELb1ELb1ELb1ELb0ELb0ELb0ELb1ELb1ELb1ELb0ELb0EEENS1_21CollectiveEpilogueFwdINS6_IJSA_SC_SB_EEES9_SE_SG_Li384ELb1ELb1ELb0ELb0EEENS1_36VarlenDynamicPersistentTileSchedulerILi192ELi128ELi384ELi128ELb0ELb1ELb1ELb1ELb0ELb1EEEEEEEEEvNT_6ParamsE:
        /* <DEDUP_REMOVED lines=18> */
.L_x_1019:
[----:B------:R-:W-:Y:S05]  /*0120*/  BSYNC B0 ;  /* 0x0000000000007941 */ /* 0x000fea0003800000 */
.L_x_1018:
        /* <DEDUP_REMOVED lines=41> */
.L_x_1020:
        /* <DEDUP_REMOVED lines=22> */
.L_x_1021:
        /* <DEDUP_REMOVED lines=18> */
.L_x_1022:
        /* <DEDUP_REMOVED lines=22> */
.L_x_1023:
        /* <DEDUP_REMOVED lines=22> */
.L_x_1024:
[----:B------:R-:W-:Y:S01]  /*0900*/  PLOP3.LUT P0, PT, PT, PT, UP0, 0x80, 0x0 ;  /* 0x000000000000781c */ /* 0x000fe20003f0f008 */
[----:B------:R-:W-:Y:S01]  /*0910*/  UMOV UR36, 0x1 ;  /* 0x0000000100247882 */ /* 0x000fe20000000000 */
[----:B------:R-:W-:Y:S01]  /*0920*/  NOP ;  /* 0x0000000000007918 */ /* 0x000fe20000000000 */
[----:B------:R-:W-:Y:S01]  /*0930*/  USEL UR36, UR36, 0x2, !UP0 ;  /* 0x0000000224247887 */ /* 0x000fe2000c000000 */
[----:B------:R-:W-:Y:S01]  /*0940*/  ULDC.64 UR50, c[0x0][0x208] ;  /* 0x0000820000327ab9 */ /* 0x000fe20000000a00 */
[----:B012-4-:R-:W-:Y:S08]  /*0950*/  BAR.SYNC.DEFER_BLOCKING 0x0 ;  /* 0x0000000000007b1d */ /* 0x017ff00000010000 */
[----:B------:R-:W-:Y:S05]  /*0960*/  @!P0 BRA `(.L_x_1025) ;  /* 0x000000fc00a08947 */ /* 0x000fea0003800000 */
.L_x_1026:
        /* <DEDUP_REMOVED lines=8> */
[----:B-1----:R-:W-:Y:S01]  /*09f0*/  ULEA UR4, UR5, UR4, 0x18 ;  /* 0x0000000405047291 */ /* 0x002fe2000f8ec03f */
[----:B0-----:R-:W-:-:S04]  /*0a00*/  LOP3.LUT R0, R2, 0xffffff80, RZ, 0xc0, !PT ;  /* 0xffffff8002007812 */ /* 0x001fc800078ec0ff */
[----:B------:R-:W-:-:S13]  /*0a10*/  ISETP.NE.AND P0, PT, R0, 0x80, PT ;  /* 0x000000800000780c */ /* 0x000fda0003f05270 */
[----:B------:R-:W-:Y:S08]  /*0a20*/  @!P0 BAR.ARV 0x9, 0x100 ;  /* 0x0244000000008b1d */ /* 0x000ff00000002000 */
[----:B------:R-:W-:Y:S06]  /*0a30*/  BAR.SYNC.DEFER_BLOCKING 0x5, 0x200 ;  /* 0x0148000000007b1d */ /* 0x000fec0000010000 */
[----:B------:R-:W0:Y:S01]  /*0a40*/  LDS.128 R4, [UR4+0x168d0] ;  /* 0x0168d004ff047984 */ /* 0x000e220008000c00 */
[----:B------:R-:W-:Y:S01]  /*0a50*/  ULDC UR4, c[0x0][0xc3c] ;  /* 0x00030f0000047ab9 */ /* 0x000fe20000000800 */
        /* <DEDUP_REMOVED lines=10> */
[----:B------:R-:W-:Y:S01]  /*0b00*/  R2UR UR5, R5 ;  /* 0x00000000050572ca */ /* 0x000fe200000e0000 */
[----:B------:R-:W-:Y:S01]  /*0b10*/  UMOV UR37, URZ ;  /* 0x0000003f00257c82 */ /* 0x000fe20008000000 */
[CC--:B------:R-:W-:Y:S02]  /*0b20*/  LEA.HI R153, R0.reuse, R157.reuse, RZ, 0x7 ;  /* 0x0000009d00997211 */ /* 0x0c0fe400078f38ff */
[----:B------:R-:W-:-:S02]  /*0b30*/  LEA.HI R3, R0, R157, RZ, 0x5 ;  /* 0x0000009d00037211 */ /* 0x000fc400078f28ff */
[----:B------:R-:W-:Y:S02]  /*0b40*/  LOP3.LUT R152, R153, 0xffffff80, RZ, 0xc0, !PT ;  /* 0xffffff8099987812 */ /* 0x000fe400078ec0ff */
[CC--:B------:R-:W-:Y:S01]  /*0b50*/  LEA.HI R2, R0.reuse, R157.reuse, RZ, 0x4 ;  /* 0x0000009d00027211 */ /* 0x0c0fe200078f20ff */
[----:B------:R-:W-:Y:S01]  /*0b60*/  IMAD.SHL.U32 R3, R3, 0x20, RZ ;  /* 0x0000002003037824 */ /* 0x000fe200078e00ff */
[----:B------:R-:W-:Y:S01]  /*0b70*/  LEA.HI R10, R0, R157, RZ, 0x2 ;  /* 0x0000009d000a7211 */ /* 0x000fe200078f10ff */
[C---:B------:R-:W-:Y:S01]  /*0b80*/  IMAD.IADD R152, R157.reuse, 0x1, -R152 ;  /* 0x000000019d987824 */ /* 0x040fe200078e0a98 */
[----:B------:R-:W-:Y:S02]  /*0b90*/  LOP3.LUT R4, R2, 0x3fffff0, RZ, 0xc0, !PT ;  /* 0x03fffff002047812 */ /* 0x000fe400078ec0ff */
[----:B------:R-:W-:Y:S02]  /*0ba0*/  SHF.R.S32.HI R5, RZ, 0x4, R2 ;  /* 0x00000004ff057819 */ /* 0x000fe40000011402 */
[----:B------:R-:W-:Y:S01]  /*0bb0*/  SHF.R.S32.HI R7, RZ, 0x1f, R152 ;  /* 0x0000001fff077819 */ /* 0x000fe20000011498 */
[----:B------:R-:W-:Y:S01]  /*0bc0*/  IMAD.IADD R4, R157, 0x1, -R4 ;  /* 0x000000019d047824 */ /* 0x000fe200078e0a04 */
[----:B------:R-:W-:-:S02]  /*0bd0*/  LOP3.LUT R3, R3, 0xfffffc00, RZ, 0xc0, !PT ;  /* 0xfffffc0003037812 */ /* 0x000fc400078ec0ff */
[----:B------:R-:W-:Y:S02]  /*0be0*/  LEA.HI R6, R7, R152, RZ, 0x2 ;  /* 0x0000009807067211 */ /* 0x000fe400078f10ff */
[----:B------:R-:W-:Y:S01]  /*0bf0*/  LEA.HI R2, R2, R5, RZ, 0x1 ;  /* 0x0000000502027211 */ /* 0x000fe200078f08ff */
[----:B------:R-:W-:Y:S01]  /*0c00*/  IMAD R3, R4, 0x40, R3 ;  /* 0x0000004004037824 */ /* 0x000fe200078e0203 */
[--C-:B------:R-:W-:Y:S02]  /*0c10*/  SHF.R.S32.HI R8, RZ, 0x2, R6.reuse ;  /* 0x00000002ff087819 */ /* 0x100fe40000011406 */
[----:B------:R-:W-:Y:S02]  /*0c20*/  SHF.R.S32.HI R9, RZ, 0x1f, R6 ;  /* 0x0000001fff097819 */ /* 0x000fe40000011406 */
[----:B------:R-:W-:Y:S02]  /*0c30*/  SHF.R.S32.HI R153, RZ, 0x7, R153 ;  /* 0x00000007ff997819 */ /* 0x000fe40000011499 */
[----:B------:R-:W-:-:S02]  /*0c40*/  LOP3.LUT R10, R10, 0xfffffffc, RZ, 0xc0, !PT ;  /* 0xfffffffc0a0a7812 */ /* 0x000fc400078ec0ff */
[----:B------:R-:W-:Y:S01]  /*0c50*/  LEA.HI R9, R9, R8, RZ, 0x3 ;  /* 0x0000000809097211 */ /* 0x000fe200078f18ff */
[----:B------:R-:W-:Y:S01]  /*0c60*/  IMAD.HI R4, R153, 0x55555556, RZ ;  /* 0x5555555699047827 */ /* 0x000fe200078e02ff */
[----:B------:R-:W-:Y:S02]  /*0c70*/  LOP3.LUT R2, R2, 0x1ffffffe, RZ, 0xc0, !PT ;  /* 0x1ffffffe02027812 */ /* 0x000fe400078ec0ff */
[----:B------:R-:W-:Y:S01]  /*0c80*/  LEA.HI R0, R0, R157, RZ, 0x3 ;  /* 0x0000009d00007211 */ /* 0x000fe200078f18ff */
[----:B------:R-:W-:Y:S01]  /*0c90*/  IMAD.IADD R10, R157, 0x1, -R10 ;  /* 0x000000019d0a7824 */ /* 0x000fe200078e0a0a */
[----:B------:R-:W-:Y:S01]  /*0ca0*/  LOP3.LUT R9, R9, 0xfffffff8, RZ, 0xc0, !PT ;  /* 0xfffffff809097812 */ /* 0x000fe200078ec0ff */
[----:B------:R-:W-:Y:S01]  /*0cb0*/  IMAD.IADD R2, R5, 0x1, -R2 ;  /* 0x0000000105027824 */ /* 0x000fe200078e0a02 */
[----:B------:R-:W-:Y:S02]  /*0cc0*/  LEA.HI R7, R7, R152, RZ, 0x5 ;  /* 0x0000009807077211 */ /* 0x000fe400078f28ff */
[----:B------:R-:W-:Y:S01]  /*0cd0*/  LOP3.LUT R18, R0, 0xfffffff8, RZ, 0xc0, !PT ;  /* 0xfffffff800127812 */ /* 0x000fe200078ec0ff */
[----:B------:R-:W-:Y:S01]  /*0ce0*/  IMAD.IADD R8, R8, 0x1, -R9 ;  /* 0x0000000108087824 */ /* 0x000fe200078e0a09 */
[----:B------:R-:W-:Y:S01]  /*0cf0*/  LEA.HI R4, R4, R4, RZ, 0x1 ;  /* 0x0000000404047211 */ /* 0x000fe200078f08ff */
[----:B------:R-:W-:Y:S01]  /*0d00*/  IMAD R155, R2, 0x8, R3 ;  /* 0x00000008029b7824 */ /* 0x000fe200078e0203 */
[----:B------:R-:W-:Y:S01]  /*0d10*/  LEA.HI R5, R10, R10, RZ, 0x1 ;  /* 0x0000000a0a057211 */ /* 0x000fe200078f08ff */
[----:B------:R-:W-:Y:S01]  /*0d20*/  IMAD.IADD R18, R157, 0x1, -R18 ;  /* 0x000000019d127824 */ /* 0x000fe200078e0a12 */
[----:B------:R-:W-:Y:S01]  /*0d30*/  SHF.R.S32.HI R7, RZ, 0x5, R7 ;  /* 0x00000005ff077819 */ /* 0x000fe20000011407 */
[----:B------:R-:W-:Y:S01]  /*0d40*/  IMAD R4, R4, -0x3, R153 ;  /* 0xfffffffd04047824 */ /* 0x000fe200078e0299 */
[----:B------:R-:W-:Y:S01]  /*0d50*/  LOP3.LUT R5, R5, 0x1ffffffe, RZ, 0xc0, !PT ;  /* 0x1ffffffe05057812 */ /* 0x000fe200078ec0ff */
[----:B------:R-:W-:Y:S01]  /*0d60*/  IMAD.SHL.U32 R19, R18, 0x8, RZ ;  /* 0x0000000812137824 */ /* 0x000fe200078e00ff */
[----:B------:R-:W-:Y:S01]  /*0d70*/  LOP3.LUT R3, R6, 0x7ffffffc, RZ, 0xc0, !PT ;  /* 0x7ffffffc06037812 */ /* 0x000fe200078ec0ff */
[----:B------:R-:W-:Y:S01]  /*0d80*/  IMAD R7, R7, 0x10, R8 ;  /* 0x0000001007077824 */ /* 0x000fe200078e0208 */
[----:B------:R-:W-:Y:S01]  /*0d90*/  SHF.R.S32.HI R23, RZ, 0x3, R0 ;  /* 0x00000003ff177819 */ /* 0x000fe20000011400 */
[----:B------:R-:W-:Y:S01]  /*0da0*/  IMAD.IADD R5, R10, 0x1, -R5 ;  /* 0x000000010a057824 */ /* 0x000fe200078e0a05 */
[----:B------:R-:W-:Y:S01]  /*0db0*/  SHF.R.S32.HI R156, RZ, 0x1f, R19 ;  /* 0x0000001fff9c7819 */ /* 0x000fe20000011413 */
[----:B------:R-:W-:-:S02]  /*0dc0*/  IMAD R154, R4, 0x40, R7 ;  /* 0x00000040049a7824 */ /* 0x000fc400078e0207 */
[----:B------:R-:W-:Y:S02]  /*0dd0*/  IMAD.IADD R16, R152, 0x1, -R3 ;  /* 0x0000000198107824 */ /* 0x000fe400078e0a03 */
[----:B------:R-:W-:-:S07]  /*0de0*/  IMAD R17, R5, 0x8, R154 ;  /* 0x0000000805117824 */ /* 0x000fce00078e029a */
.L_x_1114:
[----:B------:R-:W-:Y:S01]  /*0df0*/  ULDC.64 UR8, c[0x0][0xa28] ;  /* 0x00028a0000087ab9 */ /* 0x000fe20000000a00 */
[----:B------:R-:W-:Y:S01]  /*0e00*/  ULDC UR4, c[0x0][0x424] ;  /* 0x0001090000047ab9 */ /* 0x000fe20000000800 */
[----:B------:R-:W-:-:S04]  /*0e10*/  UISETP.NE.U32.AND UP0, UPT, UR8, URZ, UPT ;  /* 0x0000003f0800728c */ /* 0x000fc8000bf05070 */
[----:B------:R-:W-:-:S03]  /*0e20*/  UISETP.NE.AND.EX UP0, UPT, UR9, URZ, UPT, UP0 ;  /* 0x0000003f0900728c */ /* 0x000fc6000bf05300 */
[----:B------:R-:W-:Y:S02]  /*0e30*/  ULDC.64 UR8, c[0x0][0xa18] ;  /* 0x0002860000087ab9 */ /* 0x000fe40000000a00 */
[----:B------:R-:W-:Y:S01]  /*0e40*/  UISETP.NE.U32.AND UP1, UPT, UR8, URZ, UPT ;  /* 0x0000003f0800728c */ /* 0x000fe2000bf25070 */
[----:B------:R-:W-:-:S03]  /*0e50*/  PLOP3.LUT P0, PT, PT, PT, UP0, 0x80, 0x0 ;  /* 0x000000000000781c */ /* 0x000fc60003f0f008 */
[----:B------:R-:W-:-:S03]  /*0e60*/  UISETP.NE.AND.EX UP1, UPT, UR9, URZ, UPT, UP1 ;  /* 0x0000003f0900728c */ /* 0x000fc6000bf25310 */
[----:B------:R-:W-:Y:S02]  /*0e70*/  @UP0 ULDC.64 UR8, c[0x0][0xa28] ;  /* 0x00028a0000080ab9 */ /* 0x000fe40000000a00 */
[----:B------:R-:W-:Y:S01]  /*0e80*/  @UP0 UIMAD.WIDE UR8, UR6, 0x4, UR8 ;  /* 0x00000004060808a5 */ /* 0x000fe2000f8e0208 */
[----:B------:R-:W-:-:S05]  /*0e90*/  PLOP3.LUT P2, PT, PT, PT, UP1, 0x80, 0x0 ;  /* 0x000000000000781c */ /* 0x000fca0003f4f018 */
[----:B------:R-:W-:Y:S01]  /*0ea0*/  @UP1 ULDC.64 UR10, c[0x0][0xa18] ;  /* 0x00028600000a1ab9 */ /* 0x000fe20000000a00 */
[----:B012---:R-:W-:Y:S02]  /*0eb0*/  IMAD.U32 R2, RZ, RZ, UR8 ;  /* 0x00000008ff027e24 */ /* 0x007fe4000f8e00ff */
[----:B------:R-:W-:Y:S01]  /*0ec0*/  IMAD.U32 R3, RZ, RZ, UR9 ;  /* 0x00000009ff037e24 */ /* 0x000fe2000f8e00ff */
[----:B------:R-:W-:-:S04]  /*0ed0*/  @UP1 UIMAD.WIDE UR8, UR6, 0x4, UR10 ;  /* 0x00000004060818a5 */ /* 0x000fc8000f8e020a */
[----:B------:R-:W2:Y:S02]  /*0ee0*/  @P0 LDG.E R2, desc[UR50][R2.64] ;  /* 0x0000003202020981 */ /* 0x000ea4000c1e1900 */
[----:B------:R-:W-:Y:S02]  /*0ef0*/  IMAD.U32 R4, RZ, RZ, UR8 ;  /* 0x00000008ff047e24 */ /* 0x000fe4000f8e00ff */
[----:B------:R-:W-:Y:S01]  /*0f00*/  IMAD.U32 R5, RZ, RZ, UR9 ;  /* 0x00000009ff057e24 */ /* 0x000fe2000f8e00ff */
[----:B------:R-:W-:-:S04]  /*0f10*/  ULDC.64 UR8, c[0x0][0x418] ;  /* 0x0001060000087ab9 */ /* 0x000fc80000000a00 */
[----:B------:R-:W3:Y:S01]  /*0f20*/  @P2 LDG.E R4, desc[UR50][R4.64] ;  /* 0x0000003204042981 */ /* 0x000ee2000c1e1900 */
[----:B------:R-:W-:Y:S01]  /*0f30*/  UISETP.NE.U32.AND UP0, UPT, UR8, URZ, UPT ;  /* 0x0000003f0800728c */ /* 0x000fe2000bf05070 */
[----:B------:R-:W-:Y:S01]  /*0f40*/  UMOV UR42, URZ ;  /* 0x0000003f002a7c82 */ /* 0x000fe20008000000 */
[----:B------:R-:W-:Y:S02]  /*0f50*/  ULDC UR38, c[0x0][0x288] ;  /* 0x0000a20000267ab9 */ /* 0x000fe40000000800 */
[----:B------:R-:W-:Y:S01]  /*0f60*/  UISETP.NE.AND.EX UP0, UPT, UR9, URZ, UPT, UP0 ;  /* 0x0000003f0900728c */ /* 0x000fe2000bf05300 */
[----:B------:R-:W-:Y:S02]  /*0f70*/  UMOV UR39, UR7 ;  /* 0x0000000700277c82 */ /* 0x000fe40008000000 */
[----:B------:R-:W-:Y:S01]  /*0f80*/  ULDC.64 UR8, c[0x0][0xa20] ;  /* 0x0002880000087ab9 */ /* 0x000fe20000000a00 */
[----:B------:R-:W-:Y:S01]  /*0f90*/  USEL UR4, UR4, 0x1, UP0 ;  /* 0x0000000104047887 */ /* 0x000fe20008000000 */
[----:B------:R-:W-:Y:S01]  /*0fa0*/  ISETP.NE.U32.AND P1, PT, RZ, UR8, PT ;  /* 0x00000008ff007c0c */ /* 0x000fe2000bf25070 */
[----:B------:R-:W-:-:S02]  /*0fb0*/  ULDC UR8, c[0x0][0x2f0] ;  /* 0x0000bc0000087ab9 */ /* 0x000fc40000000800 */
[----:B------:R-:W-:Y:S01]  /*0fc0*/  UIMAD UR4, UR4, UR8, URZ ;  /* 0x00000008040472a4 */ /* 0x000fe2000f8e023f */
[----:B------:R-:W-:Y:S02]  /*0fd0*/  ISETP.NE.AND.EX P1, PT, RZ, UR9, PT, P1 ;  /* 0x00000009ff007c0c */ /* 0x000fe4000bf25310 */
[----:B--2---:R-:W-:Y:S02]  /*0fe0*/  @P0 R2UR UR42, R2 ;  /* 0x00000000022a02ca */ /* 0x004fe400000e0000 */
[----:B---3--:R-:W-:Y:S01]  /*0ff0*/  @P2 R2UR UR38, R4 ;  /* 0x00000000042622ca */ /* 0x008fe200000e0000 */
[----:B-----5:R-:W-:-:S14]  /*1000*/  @P2 BRA `(.L_x_1027) ;  /* 0x0000000000342947 */ /* 0x020fdc0003800000 */
        /* <DEDUP_REMOVED lines=13> */
.L_x_1027:
[----:B------:R-:W-:Y:S01]  /*10e0*/  UMOV UR40, UR6 ;  /* 0x0000000600287c82 */ /* 0x000fe20008000000 */
[----:B------:R-:W-:Y:S05]  /*10f0*/  @!P1 BRA `(.L_x_1028) ;  /* 0x00000000001c9947 */ /* 0x000fea0003800000 */
[----:B------:R-:W-:Y:S02]  /*1100*/  ULDC.64 UR8, c[0x0][0xa20] ;  /* 0x0002880000087ab9 */ /* 0x000fe40000000a00 */
[----:B------:R-:W-:-:S06]  /*1110*/  UIMAD.WIDE UR6, UR6, 0x4, UR8 ;  /* 0x00000004060678a5 */ /* 0x000fcc000f8e0208 */
[----:B------:R-:W-:Y:S02]  /*1120*/  IMAD.U32 R2, RZ, RZ, UR6 ;  /* 0x00000006ff027e24 */ /* 0x000fe4000f8e00ff */
[----:B------:R-:W-:-:S05]  /*1130*/  IMAD.U32 R3, RZ, RZ, UR7 ;  /* 0x00000007ff037e24 */ /* 0x000fca000f8e00ff */
[----:B------:R-:W2:Y:S02]  /*1140*/  LDG.E R2, desc[UR50][R2.64] ;  /* 0x0000003202027981 */ /* 0x000ea4000c1e1900 */
[----:B--2---:R-:W-:Y:S01]  /*1150*/  R2UR UR4, R2 ;  /* 0x00000000020472ca */ /* 0x004fe200000e0000 */
[----:B------:R-:W-:-:S14]  /*1160*/  BRA `(.L_x_1029) ;  /* 0x0000000000347947 */ /* 0x000fdc0003800000 */
.L_x_1028:
        /* <DEDUP_REMOVED lines=13> */
.L_x_1029:
[----:B------:R-:W-:Y:S01]  /*1240*/  ULDC UR6, c[0x0][0x448] ;  /* 0x0001120000067ab9 */ /* 0x000fe20000000800 */
[----:B------:R-:W-:Y:S02]  /*1250*/  UIMAD UR41, UR5, 0xc0, URZ ;  /* 0x000000c0052978a4 */ /* 0x000fe4000f8e023f */
[----:B------:R-:W-:Y:S02]  /*1260*/  UISETP.NE.AND UP0, UPT, UR6, 0x1, UPT ;  /* 0x000000010600788c */ /* 0x000fe4000bf05270 */
[----:B------:R-:W-:Y:S02]  /*1270*/  UIADD3 UR8, UR41, 0xbf, URZ ;  /* 0x000000bf29087890 */ /* 0x000fe4000fffe03f */
[----:B------:R-:W-:-:S03]  /*1280*/  UIADD3 UR42, -UR42, UR4, URZ ;  /* 0x000000042a2a7290 */ /* 0x000fc6000fffe13f */
[----:B------:R-:W-:Y:S01]  /*1290*/  ULDC.64 UR4, c[0x0][0x9e0] ;  /* 0x0002780000047ab9 */ /* 0x000fe20000000a00 */
[----:B------:R-:W-:Y:S02]  /*12a0*/  UIADD3 UR9, UR42, 0x1, -UR38 ;  /* 0x000000012a097890 */ /* 0x000fe4000fffe826 */
[----:B------:R-:W-:Y:S01]  /*12b0*/  UISETP.GE.AND UP1, UPT, UR5, 0x1, UPT ;  /* 0x000000010500788c */ /* 0x000fe2000bf26270 */
[----:B------:R-:W-:Y:S01]  /*12c0*/  @UP0 ULDC UR6, c[0x0][0x44c] ;  /* 0x0001130000060ab9 */ /* 0x000fe20000000800 */
[----:B------:R-:W-:Y:S01]  /*12d0*/  @UP0 ULDC UR10, c[0x0][0x450] ;  /* 0x00011400000a0ab9 */ /* 0x000fe20000000800 */
[----:B------:R-:W-:-:S03]  /*12e0*/  UIMAD.WIDE.U32 UR6, UR8, UR6, URZ ;  /* 0x00000006080672a5 */ /* 0x000fc6000f8e003f */
[----:B------:R-:W-:Y:S01]  /*12f0*/  PLOP3.LUT P1, PT, PT, PT, UP1, 0x80, 0x0 ;  /* 0x000000000000781c */ /* 0x000fe20003f2f018 */
[----:B------:R-:W-:-:S04]  /*1300*/  @UP0 USHF.R.U32.HI UR8, URZ, UR10, UR7 ;  /* 0x0000000a3f080299 */ /* 0x000fc80008011607 */
[----:B------:R-:W-:-:S04]  /*1310*/  UIADD3 UR8, UR9, UR8, URZ ;  /* 0x0000000809087290 */ /* 0x000fc8000fffe03f */
[----:B------:R-:W-:-:S06]  /*1320*/  UIADD3 UR4, UR8, UR4, URZ ;  /* 0x0000000408047290 */ /* 0x000fcc000fffe03f */
[----:B------:R-:W-:Y:S01]  /*1330*/  IMAD.U32 R0, RZ, RZ, UR4 ;  /* 0x00000004ff007e24 */ /* 0x000fe2000f8e00ff */
[----:B------:R-:W-:Y:S06]  /*1340*/  @!P1 BRA `(.L_x_1030) ;  /* 0x0000000000409947 */ /* 0x000fec0003800000 */
        /* <DEDUP_REMOVED lines=10> */
.L_x_1031:
[----:B------:R-:W-:-:S11]  /*13f0*/  UISETP.NE.AND UP1, UPT, UR5, 0x1, UPT ;  /* 0x000000010500788c */ /* 0x000fd6000bf25270 */
[----:B------:R-:W-:Y:S02]  /*1400*/  @UP1 ULDC.64 UR8, c[0x0][0x9e8] ;  /* 0x00027a0000081ab9 */ /* 0x000fe40000000a00 */
[----:B------:R-:W-:-:S04]  /*1410*/  UIMAD.WIDE.U32 UR6, UR4, UR8, URZ ;  /* 0x00000008040672a5 */ /* 0x000fc8000f8e003f */
[----:B------:R-:W-:-:S12]  /*1420*/  @UP1 USHF.R.U32.HI UR4, URZ, UR9, UR7 ;  /* 0x000000093f041299 */ /* 0x000fd80008011607 */
.L_x_1032:
[----:B------:R-:W-:-:S06]  /*1430*/  UIMAD UR4, UR4, UR5, UR5 ;  /* 0x00000005040472a4 */ /* 0x000fcc000f8e0205 */
[----:B------:R-:W-:-:S07]  /*1440*/  VIMNMX R0, R0, UR4, PT ;  /* 0x0000000400007c48 */ /* 0x000fce000bfe0100 */
.L_x_1030:
[----:B------:R-:W-:Y:S01]  /*1450*/  UIADD3 UR4, UR42, 0x7f, URZ ;  /* 0x0000007f2a047890 */ /* 0x000fe2000fffe03f */
        /* <DEDUP_REMOVED lines=10> */
[----:B------:R-:W-:-:S02]  /*1500*/  UIADD3 UR49, UR42, -UR38, URZ ;  /* 0x800000262a317290 */ /* 0x000fc4000fffe03f */
        /* <DEDUP_REMOVED lines=17> */
.L_x_1034:
[----:B------:R-:W-:-:S11]  /*1620*/  UISETP.NE.AND UP0, UPT, UR5, 0x1, UPT ;  /* 0x000000010500788c */ /* 0x000fd6000bf05270 */
[----:B------:R-:W-:Y:S02]  /*1630*/  @UP0 ULDC.64 UR10, c[0x0][0x9e8] ;  /* 0x00027a00000a0ab9 */ /* 0x000fe40000000a00 */
[----:B------:R-:W-:-:S04]  /*1640*/  UIMAD.WIDE.U32 UR6, UR4, UR10, URZ ;  /* 0x0000000a040672a5 */ /* 0x000fc8000f8e003f */
[----:B------:R-:W-:-:S12]  /*1650*/  @UP0 USHF.R.U32.HI UR4, URZ, UR11, UR7 ;  /* 0x0000000b3f040299 */ /* 0x000fd80008011607 */
.L_x_1035:
[----:B------:R-:W-:-:S04]  /*1660*/  UIMAD UR4, UR4, UR5, URZ ;  /* 0x00000005040472a4 */ /* 0x000fc8000f8e023f */
[----:B------:R-:W-:-:S04]  /*1670*/  UISETP.LT.AND UP0, UPT, UR9, UR4, UPT ;  /* 0x000000040900728c */ /* 0x000fc8000bf01270 */
[----:B------:R-:W-:-:S12]  /*1680*/  USEL UR9, UR9, UR4, !UP0 ;  /* 0x0000000409097287 */ /* 0x000fd8000c000000 */
.L_x_1033:
[----:B------:R-:W-:Y:S01]  /*1690*/  USHF.R.S32.HI UR4, URZ, 0x1f, UR9 ;  /* 0x0000001f3f047899 */ /* 0x000fe20008011409 */
[----:B------:R-:W-:Y:S01]  /*16a0*/  PLOP3.LUT P0, PT, PT, PT, PT, 0x80, 0x0 ;  /* 0x000000000000781c */ /* 0x000fe20003f0f070 */
[----:B------:R-:W-:Y:S01]  /*16b0*/  IMAD.MOV.U32 R0, RZ, RZ, RZ ;  /* 0x000000ffff007224 */ /* 0x000fe200078e00ff */
[----:B------:R-:W-:Y:S01]  /*16c0*/  CS2R R118, SRZ ;  /* 0x0000000000767805 */ /* 0x000fe2000001ff00 */
[----:B------:R-:W-:Y:S01]  /*16d0*/  ULEA.HI UR4, UR4, UR9, URZ, 0x7 ;  /* 0x0000000904047291 */ /* 0x000fe2000f8f383f */
[----:B------:R-:W-:Y:S01]  /*16e0*/  IMAD.MOV.U32 R20, RZ, RZ, RZ ;  /* 0x000000ffff147224 */ /* 0x000fe200078e00ff */
[----:B------:R-:W-:Y:S02]  /*16f0*/  CS2R R116, SRZ ;  /* 0x0000000000747805 */ /* 0x000fe4000001ff00 */
[----:B------:R-:W-:Y:S01]  /*1700*/  CS2R R114, SRZ ;  /* 0x0000000000727805 */ /* 0x000fe2000001ff00 */
[----:B------:R-:W-:Y:S01]  /*1710*/  USHF.R.S32.HI UR4, URZ, 0x7, UR4 ;  /* 0x000000073f047899 */ /* 0x000fe20008011404 */
[----:B------:R-:W-:-:S02]  /*1720*/  CS2R R112, SRZ ;  /* 0x0000000000707805 */ /* 0x000fc4000001ff00 */
[----:B------:R-:W-:Y:S01]  /*1730*/  CS2R R14, SRZ ;  /* 0x00000000000e7805 */ /* 0x000fe2000001ff00 */
[----:B------:R-:W-:Y:S01]  /*1740*/  IMAD.MOV.U32 R110, RZ, RZ, RZ ;  /* 0x000000ffff6e7224 */ /* 0x000fe200078e00ff */
[----:B------:R-:W-:Y:S01]  /*1750*/  UISETP.LT.AND UP0, UPT, URZ, UR4, UPT ;  /* 0x000000043f00728c */ /* 0x000fe2000bf01270 */
[----:B------:R-:W-:Y:S02]  /*1760*/  CS2R R24, SRZ ;  /* 0x0000000000187805 */ /* 0x000fe4000001ff00 */
[----:B------:R-:W-:Y:S01]  /*1770*/  CS2R R12, SRZ ;  /* 0x00000000000c7805 */ /* 0x000fe2000001ff00 */
[----:B------:R-:W-:Y:S01]  /*1780*/  IMAD.MOV.U32 R106, RZ, RZ, RZ ;  /* 0x000000ffff6a7224 */ /* 0x000fe200078e00ff */
[----:B------:R-:W-:Y:S01]  /*1790*/  USEL UR43, URZ, UR4, !UP0 ;  /* 0x000000043f2b7287 */ /* 0x000fe2000c000000 */
[----:B------:R-:W-:Y:S01]  /*17a0*/  IMAD.MOV.U32 R27, RZ, RZ, RZ ;  /* 0x000000ffff1b7224 */ /* 0x000fe200078e00ff */
[----:B------:R-:W-:Y:S02]  /*17b0*/  CS2R R102, SRZ ;  /* 0x0000000000667805 */ /* 0x000fe4000001ff00 */
[----:B------:R-:W-:-:S02]  /*17c0*/  CS2R R100, SRZ ;  /* 0x0000000000647805 */ /* 0x000fc4000001ff00 */
[----:B------:R-:W-:Y:S02]  /*17d0*/  CS2R R98, SRZ ;  /* 0x0000000000627805 */ /* 0x000fe4000001ff00 */
[----:B------:R-:W-:Y:S02]  /*17e0*/  CS2R R96, SRZ ;  /* 0x0000000000607805 */ /* 0x000fe4000001ff00 */
[----:B------:R-:W-:Y:S02]  /*17f0*/  ISETP.GT.AND P1, PT, R88, UR43, PT ;  /* 0x0000002b58007c0c */ /* 0x000fe4000bf24270 */
[----:B------:R-:W-:Y:S02]  /*1800*/  CS2R R94, SRZ ;  /* 0x00000000005e7805 */ /* 0x000fe4000001ff00 */
[----:B------:R-:W-:Y:S02]  /*1810*/  CS2R R92, SRZ ;  /* 0x00000000005c7805 */ /* 0x000fe4000001ff00 */
[----:B------:R-:W-:Y:S01]  /*1820*/  CS2R R90, SRZ ;  /* 0x00000000005a7805 */ /* 0x000fe2000001ff00 */
[----:B------:R-:W-:-:S06]  /*1830*/  IMAD.MOV.U32 R89, RZ, RZ, RZ ;  /* 0x000000ffff597224 */ /* 0x000fcc00078e00ff */
        /* <DEDUP_REMOVED lines=32> */
.L_x_1037:
        /* <DEDUP_REMOVED lines=9> */
.L_x_1235:
[----:B------:R-:W-:Y:S05]  /*1ad0*/  @!P0 BRA `(.L_x_1039) ;  /* 0x0000000000048947 */ /* 0x000fea0003800000 */
[----:B------:R-:W-:Y:S01]  /*1ae0*/  BPT.TRAP 0x1 ;  /* 0x000000040000795c */ /* 0x000fe20000300000 */
.L_x_1039:
[----:B------:R-:W-:Y:S02]  /*1af0*/  IMAD.U32 R15, RZ, RZ, UR37 ;  /* 0x00000025ff0f7e24 */ /* 0x000fe4000f8e00ff */
[----:B0-----:R-:W-:-:S03]  /*1b00*/  IMAD.U32 R0, RZ, RZ, UR46 ;  /* 0x0000002eff007e24 */ /* 0x001fc6000f8e00ff */
[----:B------:R-:W-:Y:S02]  /*1b10*/  LEA R15, R15, UR45, 0x3 ;  /* 0x0000002d0f0f7c11 */ /* 0x000fe4000f8e18ff */
[----:B------:R-:W-:-:S04]  /*1b20*/  SHF.L.U32 R0, R0, 0x1f, RZ ;  /* 0x0000001f00007819 */ /* 0x000fc800000006ff */
[----:B------:R0:W1:Y:S01]  /*1b30*/  SYNCS.PHASECHK.TRANS64.TRYWAIT P2, [R15+URZ+0x16830], R0 ;  /* 0x016830000f0075a7 */ /* 0x000062000804017f */
[----:B------:R-:W-:Y:S05]  /*1b40*/  @!P0 BRA `(.L_x_1040) ;  /* 0x0000000000048947 */ /* 0x000fea0003800000 */
[----:B------:R-:W-:Y:S01]  /*1b50*/  BPT.TRAP 0x1 ;  /* 0x000000040000795c */ /* 0x000fe20000300000 */
.L_x_1040:
[----:B------:R-:W2:Y:S02]  /*1b60*/  S2R R2, SR_TID.X ;  /* 0x0000000000027919 */ /* 0x000ea40000002100 */
[----:B--2---:R-:W-:Y:S01]  /*1b70*/  LOP3.LUT P1, RZ, R2, 0x7f, RZ, 0xc0, !PT ;  /* 0x0000007f02ff7812 */ /* 0x004fe2000782c0ff */
[----:B-1----:R-:W-:-:S12]  /*1b80*/  @P2 BRA `(.L_x_1041) ;  /* 0x0000000000082947 */ /* 0x002fd80003800000 */
[----:B------:R-:W1:Y:S02]  /*1b90*/  SYNCS.PHASECHK.TRANS64.TRYWAIT P2, [R15+URZ+0x16830], R0 ;  /* 0x016830000f0075a7 */ /* 0x000e64000804017f */
[----:B-1----:R-:W-:Y:S05]  /*1ba0*/  @!P2 BRA `(.L_x_1042) ;  /* 0x0000014400a4a947 */ /* 0x002fea0003800000 */
.L_x_1041:
        /* <DEDUP_REMOVED lines=46> */
[----:B------:R-:W-:Y:S02]  /*1e90*/  VIADD R24, R17, UR41 ;  /* 0x0000002911187c36 */ /* 0x000fe40008000000 */
        /* <DEDUP_REMOVED lines=8> */
[----:B------:R-:W-:Y:S01]  /*1f20*/  FMUL.FTZ R28, R29, UR10 ;  /* 0x0000000a1d1c7c20 */ /* 0x000fe20008410000 */
[----:B------:R-:W-:Y:S01]  /*1f30*/  FMUL.FTZ R37, R40, UR10 ;  /* 0x0000000a28257c20 */ /* 0x000fe20008410000 */
[----:B------:R-:W-:Y:S01]  /*1f40*/  FMUL.FTZ R29, R32, UR10 ;  /* 0x0000000a201d7c20 */ /* 0x000fe20008410000 */
[----:B------:R-:W-:Y:S01]  /*1f50*/  FMUL.FTZ R40, R63, UR10 ;  /* 0x0000000a3f287c20 */ /* 0x000fe20008410000 */
[----:B------:R-:W-:Y:S01]  /*1f60*/  @UP0 ULDC UR6, c[0x0][0x450] ;  /* 0x0001140000060ab9 */ /* 0x000fe20000000800 */
[----:B------:R-:W-:Y:S01]  /*1f70*/  FMUL.FTZ R32, R55, UR10 ;  /* 0x0000000a37207c20 */ /* 0x000fe20008410000 */
[----:B------:R-:W-:Y:S02]  /*1f80*/  IMAD.MOV.U32 R63, RZ, RZ, R24 ;  /* 0x000000ffff3f7224 */ /* 0x000fe400078e0018 */
[----:B------:R-:W-:Y:S01]  /*1f90*/  FMUL.FTZ R4, R31, UR10 ;  /* 0x0000000a1f047c20 */ /* 0x000fe20008410000 */
[----:B------:R-:W-:Y:S01]  /*1fa0*/  FMUL.FTZ R55, R57, UR10 ;  /* 0x0000000a39377c20 */ /* 0x000fe20008410000 */
[----:B------:R-:W-:Y:S01]  /*1fb0*/  @P3 SHF.R.U32.HI R63, RZ, UR6, R60 ;  /* 0x00000006ff3f3c19 */ /* 0x000fe2000801163c */
[----:B------:R-:W-:Y:S01]  /*1fc0*/  FMUL.FTZ R31, R33, UR10 ;  /* 0x0000000a211f7c20 */ /* 0x000fe20008410000 */
[----:B------:R-:W-:Y:S01]  /*1fd0*/  FMUL.FTZ R57, R61, UR10 ;  /* 0x0000000a3d397c20 */ /* 0x000fe20008410000 */
[----:B------:R-:W-:Y:S01]  /*1fe0*/  FMUL.FTZ R33, R36, UR10 ;  /* 0x0000000a24217c20 */ /* 0x000fe20008410000 */
[----:B------:R-:W-:-:S02]  /*1ff0*/  IMAD.MOV.U32 R61, RZ, RZ, -0x80 ;  /* 0xffffff80ff3d7424 */ /* 0x000fc400078e00ff */
[----:B------:R-:W-:Y:S01]  /*2000*/  FMUL.FTZ R36, R59, UR10 ;  /* 0x0000000a3b247c20 */ /* 0x000fe20008410000 */
[----:B------:R-:W-:Y:S01]  /*2010*/  FMUL.FTZ R59, R72, UR10 ;  /* 0x0000000a483b7c20 */ /* 0x000fe20008410000 */
[----:B------:R-:W-:Y:S01]  /*2020*/  FMUL.FTZ R90, R68, UR10 ;  /* 0x0000000a445a7c20 */ /* 0x000fe20008410000 */
[----:B------:R-:W0:Y:S01]  /*2030*/  SHFL.IDX PT, R72, R63, RZ, 0x1c1f ;  /* 0x001c1fff3f487589 */ /* 0x000e2200000e0000 */
[----:B------:R-:W-:Y:S01]  /*2040*/  IMAD R68, R88, R61, 0x80 ;  /* 0x0000008058447424 */ /* 0x000fe200078e023d */
[----:B------:R-:W-:Y:S01]  /*2050*/  ULDC.64 UR6, c[0x0][0x9e0] ;  /* 0x0002780000067ab9 */ /* 0x000fe20000000a00 */
[----:B------:R-:W-:Y:S01]  /*2060*/  FMUL.FTZ R8, R39, UR10 ;  /* 0x0000000a27087c20 */ /* 0x000fe20008410000 */
[----:B------:R-:W-:Y:S01]  /*2070*/  FMUL.FTZ R13, R43, UR10 ;  /* 0x0000000a2b0d7c20 */ /* 0x000fe20008410000 */
[----:B------:R-:W-:Y:S01]  /*2080*/  FMUL.FTZ R20, R47, UR10 ;  /* 0x0000000a2f147c20 */ /* 0x000fe20008410000 */
        /* <DEDUP_REMOVED lines=17> */
[----:B------:R-:W-:-:S02]  /*21a0*/  VIADD R61, R68, 0x1 ;  /* 0x00000001443d7836 */ /* 0x000fc40000000000 */
        /* <DEDUP_REMOVED lines=20> */
[----:B-1----:R-:W-:Y:S01]  /*22f0*/  FMUL.FTZ R15, R87, UR10 ;  /* 0x0000000a570f7c20 */ /* 0x002fe20008410000 */
[----:B------:R-:W-:Y:S01]  /*2300*/  FMUL.FTZ R76, R76, UR10 ;  /* 0x0000000a4c4c7c20 */ /* 0x000fe20008410000 */
[----:B------:R-:W-:Y:S01]  /*2310*/  FMUL.FTZ R84, R84, UR10 ;  /* 0x0000000a54547c20 */ /* 0x000fe20008410000 */
[----:B------:R-:W-:Y:S01]  /*2320*/  IMAD R60, R16, -0x2, R61 ;  /* 0xfffffffe103c7824 */ /* 0x000fe200078e023d */
[----:B------:R-:W-:Y:S01]  /*2330*/  PLOP3.LUT P2, PT, PT, PT, UP1, 0x40, 0x0 ;  /* 0x000000000000781c */ /* 0x000fe20003f4e818 */
[----:B------:R-:W-:Y:S01]  /*2340*/  IMAD.U32 R65, RZ, RZ, UR38 ;  /* 0x00000026ff417e24 */ /* 0x000fe2000f8e00ff */
[----:B------:R-:W1:Y:S01]  /*2350*/  MUFU.TANH R2, R2 ;  /* 0x0000000200027308 */ /* 0x000e620000002400 */
[----:B------:R-:W-:Y:S01]  /*2360*/  VIADD R61, R68, UR42 ;  /* 0x0000002a443d7c36 */ /* 0x000fe20008000000 */
[----:B------:R-:W-:-:S02]  /*2370*/  LEA R67, R88, 0xffffff80, 0x7 ;  /* 0xffffff8058437811 */ /* 0x000fc400078e38ff */
[----:B------:R-:W-:Y:S01]  /*2380*/  IADD3 R60, -R65, UR42, R60 ;  /* 0x0000002a413c7c10 */ /* 0x000fe2000fffe13c */
[----:B------:R-:W-:-:S03]  /*2390*/  IMAD R69, R16, -0x2, R61 ;  /* 0xfffffffe10457824 */ /* 0x000fc600078e023d */
[----:B------:R-:W2:Y:S01]  /*23a0*/  MUFU.TANH R89, R89 ;  /* 0x0000005900597308 */ /* 0x000ea20000002400 */
[C---:B------:R-:W-:Y:S02]  /*23b0*/  VIADD R70, R60.reuse, UR6 ;  /* 0x000000063c467c36 */ /* 0x040fe40008000000 */
[----:B------:R-:W-:-:S03]  /*23c0*/  VIADD R71, R60, UR21 ;  /* 0x000000153c477c36 */ /* 0x000fc60008000000 */
[----:B0-----:R-:W-:Y:S01]  /*23d0*/  VIADDMNMX R61, R72, R70, R69, PT ;  /* 0x00000046483d7246 */ /* 0x001fe20003800145 */
[----:B------:R-:W-:Y:S01]  /*23e0*/  IMAD.IADD R64, R71, 0x1, R72 ;  /* 0x0000000147407824 */ /* 0x000fe200078e0248 */
[----:B------:R-:W0:Y:S08]  /*23f0*/  MUFU.TANH R0, R0 ;  /* 0x0000000000007308 */ /* 0x000e300000002400 */
[----:B------:R-:W3:Y:S08]  /*2400*/  MUFU.TANH R3, R3 ;  /* 0x0000000300037308 */ /* 0x000ef00000002400 */
        /* <DEDUP_REMOVED lines=48> */
[----:B------:R0:W0:Y:S08]  /*2710*/  MUFU.TANH R62, R76 ;  /* 0x0000004c003e7308 */ /* 0x0000300000002400 */
        /* <DEDUP_REMOVED lines=10> */
[----:B------:R-:W0:Y:S01]  /*27c0*/  MUFU.TANH R15, R15 ;  /* 0x0000000f000f7308 */ /* 0x000e220000002400 */
[----:B-1234-:R-:W-:Y:S05]  /*27d0*/  @P2 BRA `(.L_x_1043) ;  /* 0x00000000005c2947 */ /* 0x01efea0003800000 */
[----:B------:R-:W-:Y:S01]  /*27e0*/  IMAD.U32 R65, RZ, RZ, UR38 ;  /* 0x00000026ff417e24 */ /* 0x000fe2000f8e00ff */
[----:B------:R-:W-:Y:S04]  /*27f0*/  BSSY B0, `(.L_x_1044) ;  /* 0x0000011000007945 */ /* 0x000fe80003800000 */
[----:B------:R-:W-:-:S04]  /*2800*/  IADD3 R60, -R65, UR42, R72 ;  /* 0x0000002a413c7c10 */ /* 0x000fc8000fffe148 */
        /* <DEDUP_REMOVED lines=10> */
.L_x_1045:
[----:B------:R-:W-:-:S06]  /*28b0*/  UISETP.NE.AND UP2, UPT, UR7, 0x1, UPT ;  /* 0x000000010700788c */ /* 0x000fcc000bf45270 */
[----:B------:R-:W-:-:S05]  /*28c0*/  PLOP3.LUT P2, PT, PT, PT, UP2, 0x80, 0x0 ;  /* 0x000000000000781c */ /* 0x000fca0003f4f028 */
[----:B------:R-:W-:-:S08]  /*28d0*/  @UP2 ULDC.64 UR10, c[0x0][0x9e8] ;  /* 0x00027a00000a2ab9 */ /* 0x000fd00000000a00 */
[----:B------:R-:W-:-:S05]  /*28e0*/  @P2 IMAD.HI.U32 R65, R60, UR10, RZ ;  /* 0x0000000a3c412c27 */ /* 0x000fca000f8e00ff */
[----:B------:R-:W-:-:S07]  /*28f0*/  @P2 SHF.R.U32.HI R60, RZ, UR11, R65 ;  /* 0x0000000bff3c2c19 */ /* 0x000fce0008011641 */
.L_x_1046:
[----:B------:R-:W-:Y:S05]  /*2900*/  BSYNC B0 ;  /* 0x0000000000007941 */ /* 0x000fea0003800000 */
.L_x_1044:
[----:B------:R-:W-:-:S04]  /*2910*/  IMAD R65, R60, UR7, -R67 ;  /* 0x000000073c417c24 */ /* 0x000fc8000f8e0a43 */
[----:B------:R-:W-:-:S05]  /*2920*/  IMAD R65, R16, -0x2, R65 ;  /* 0xfffffffe10417824 */ /* 0x000fca00078e0241 */
[----:B------:R-:W-:Y:S02]  /*2930*/  VIMNMX R64, R64, R65, !PT ;  /* 0x0000004140407248 */ /* 0x000fe40007fe0100 */
[----:B------:R-:W-:-:S07]  /*2940*/  VIADDMNMX R61, R65, UR7, R61, PT ;  /* 0x00000007413d7c46 */ /* 0x000fce000b80013d */
.L_x_1043:
[----:B------:R-:W2:Y:S01]  /*2950*/  LDL.LU R65, [R1] ;  /* 0x0000000001417983 */ /* 0x000ea20000300800 */
[C---:B------:R-:W-:Y:S02]  /*2960*/  ISETP.GE.AND P4, PT, R68.reuse, 0x9, PT ;  /* 0x000000094400780c */ /* 0x040fe40003f86270 */
[C---:B------:R-:W-:Y:S02]  /*2970*/  ISETP.GE.AND P2, PT, R68.reuse, 0x2, PT ;  /* 0x000000024400780c */ /* 0x040fe40003f46270 */
[----:B------:R-:W-:Y:S02]  /*2980*/  ISETP.GE.AND P5, PT, R68, 0xa, PT ;  /* 0x0000000a4400780c */ /* 0x000fe40003fa6270 */
[----:B------:R-:W-:-:S04]  /*2990*/  ISETP.GT.AND P3, PT, R64, 0x1, !P2 ;  /* 0x000000014000780c */ /* 0x000fc80005764270 */
[----:B------:R-:W-:-:S04]  /*29a0*/  ISETP.LT.OR P3, PT, R61, 0x2, P3 ;  /* 0x000000023d00780c */ /* 0x000fc80001f61670 */
[----:B------:R-:W-:Y:S02]  /*29b0*/  FSEL R132, R89, -INF , !P3 ;  /* 0xff80000059847808 */ /* 0x000fe40005800000 */
[----:B------:R-:W-:-:S04]  /*29c0*/  ISETP.GT.AND P3, PT, R64, 0x9, !P5 ;  /* 0x000000094000780c */ /* 0x000fc80006f64270 */
[----:B------:R-:W-:-:S04]  /*29d0*/  ISETP.LT.OR P3, PT, R61, 0xa, P3 ;  /* 0x0000000a3d00780c */ /* 0x000fc80001f61670 */
[----:B0-----:R-:W-:Y:S02]  /*29e0*/  FSEL R128, R28, -INF , !P3 ;  /* 0xff8000001c807808 */ /* 0x001fe40005800000 */
[----:B--2---:R-:W-:-:S04]  /*29f0*/  LOP3.LUT R65, R65, 0xfffffffd, RZ, 0xc0, !PT ;  /* 0xfffffffd41417812 */ /* 0x004fc800078ec0ff */
[----:B------:R-:W-:Y:S02]  /*2a00*/  @P4 LOP3.LUT R65, R65, 0x2, RZ, 0xfc, !PT ;  /* 0x0000000241414812 */ /* 0x000fe400078efcff */
[----:B------:R-:W-:Y:S02]  /*2a10*/  ISETP.GT.AND P4, PT, R64, 0x8, !P4 ;  /* 0x000000084000780c */ /* 0x000fe40006784270 */
[----:B------:R-:W-:Y:S02]  /*2a20*/  LOP3.LUT R65, R65, 0xfffffffb, RZ, 0xc0, !PT ;  /* 0xfffffffb41417812 */ /* 0x000fe400078ec0ff */
[----:B------:R-:W-:Y:S02]  /*2a30*/  ISETP.LT.OR P4, PT, R61, 0x9, P4 ;  /* 0x000000093d00780c */ /* 0x000fe40002781670 */
[----:B------:R-:W-:Y:S02]  /*2a40*/  @P5 LOP3.LUT R65, R65, 0x4, RZ, 0xfc, !PT ;  /* 0x0000000441415812 */ /* 0x000fe400078efcff */
[----:B------:R-:W-:-:S02]  /*2a50*/  ISETP.GE.AND P5, PT, R68, 0x11, PT ;  /* 0x000000114400780c */ /* 0x000fc40003fa6270 */
[----:B------:R-:W-:Y:S02]  /*2a60*/  FSEL R130, R27, -INF , !P4 ;  /* 0xff8000001b827808 */ /* 0x000fe40006000000 */
[----:B------:R-:W-:Y:S02]  /*2a70*/  ISETP.GE.AND P4, PT, R68, 0x12, PT ;  /* 0x000000124400780c */ /* 0x000fe40003f86270 */
[----:B------:R-:W-:Y:S02]  /*2a80*/  LOP3.LUT R65, R65, 0xfffffff7, RZ, 0xc0, !PT ;  /* 0xfffffff741417812 */ /* 0x000fe400078ec0ff */
[----:B------:R-:W-:-:S04]  /*2a90*/  ISETP.GT.AND P3, PT, R64, 0x10, !P5 ;  /* 0x000000104000780c */ /* 0x000fc80006f64270 */
[----:B------:R-:W-:Y:S02]  /*2aa0*/  ISETP.LT.OR P3, PT, R61, 0x11, P3 ;  /* 0x000000113d00780c */ /* 0x000fe40001f61670 */
[----:B------:R-:W-:Y:S02]  /*2ab0*/  @P5 LOP3.LUT R65, R65, 0x8, RZ, 0xfc, !PT ;  /* 0x0000000841415812 */ /* 0x000fe400078efcff */
[----:B------:R-:W-:Y:S02]  /*2ac0*/  FSEL R126, R29, -INF , !P3 ;  /* 0xff8000001d7e7808 */ /* 0x000fe40005800000 */
[----:B------:R-:W-:Y:S02]  /*2ad0*/  LOP3.LUT R65, R65, 0xfdffffff, RZ, 0xc0, !PT ;  /* 0xfdffffff41417812 */ /* 0x000fe400078ec0ff */
[----:B------:R-:W-:Y:S02]  /*2ae0*/  ISETP.GT.AND P3, PT, R64, 0x11, !P4 ;  /* 0x000000114000780c */ /* 0x000fe40006764270 */
[----:B------:R-:W-:-:S02]  /*2af0*/  @P4 LOP3.LUT R65, R65, 0x2000000, RZ, 0xfc, !PT ;  /* 0x0200000041414812 */ /* 0x000fc400078efcff */
[----:B------:R-:W-:Y:S02]  /*2b00*/  ISETP.GE.AND P4, PT, R68, 0x19, PT ;  /* 0x000000194400780c */ /* 0x000fe40003f86270 */
[----:B------:R-:W-:Y:S02]  /*2b10*/  ISETP.LT.OR P3, PT, R61, 0x12, P3 ;  /* 0x000000123d00780c */ /* 0x000fe40001f61670 */
[----:B------:R-:W-:Y:S02]  /*2b20*/  LOP3.LUT R65, R65, 0xfeffffff, RZ, 0xc0, !PT ;  /* 0xfeffffff41417812 */ /* 0x000fe400078ec0ff */
        /* <DEDUP_REMOVED lines=152> */
[----:B------:R-:W-:Y:S02]  /*34b0*/  ISETP.GT.AND P6, PT, R64, 0x79, !P6 ;  /* 0x000000794000780c */ /* 0x000fe400077c4270 */
[----:B------:R-:W0:Y:S02]  /*34c0*/  SHFL.IDX PT, R64, R63, 0x1, 0x1c1f ;  /* 0x003c1f003f407f89 */ /* 0x000e2400000e0000 */
[----:B------:R-:W-:Y:S02]  /*34d0*/  ISETP.LT.OR P6, PT, R61, 0x7a, P6 ;  /* 0x0000007a3d00780c */ /* 0x000fe400037c1670 */
[----:B------:R1:W-:Y:S02]  /*34e0*/  STL [R1], R65 ;  /* 0x0000004101007387 */ /* 0x0003e40000100800 */
[----:B------:R-:W-:-:S02]  /*34f0*/  FSEL R2, R85, -INF , !P6 ;  /* 0xff80000055027808 */ /* 0x000fc40007000000 */
[----:B------:R-:W-:Y:S02]  /*3500*/  PLOP3.LUT P6, PT, PT, PT, UP1, 0x40, 0x0 ;  /* 0x000000000000781c */ /* 0x000fe40003fce818 */
[----:B0-----:R-:W-:Y:S01]  /*3510*/  VIADDMNMX R27, R64, R70, R69, PT ;  /* 0x00000046401b7246 */ /* 0x001fe20003800145 */
[----:B------:R-:W-:-:S10]  /*3520*/  IMAD.IADD R29, R71, 0x1, R64 ;  /* 0x00000001471d7824 */ /* 0x000fd400078e0240 */
[----:B-1----:R-:W-:Y:S05]  /*3530*/  @P6 BRA `(.L_x_1047) ;  /* 0x0000000000646947 */ /* 0x002fea0003800000 */
        /* <DEDUP_REMOVED lines=14> */
.L_x_1049:
[----:B------:R-:W-:-:S06]  /*3620*/  UISETP.NE.AND UP2, UPT, UR7, 0x1, UPT ;  /* 0x000000010700788c */ /* 0x000fcc000bf45270 */
[----:B------:R-:W-:-:S05]  /*3630*/  PLOP3.LUT P6, PT, PT, PT, UP2, 0x80, 0x0 ;  /* 0x000000000000781c */ /* 0x000fca0003fcf028 */
[----:B------:R-:W-:-:S08]  /*3640*/  @UP2 ULDC.64 UR10, c[0x0][0x9e8] ;  /* 0x00027a00000a2ab9 */ /* 0x000fd00000000a00 */
[----:B------:R-:W-:Y:S01]  /*3650*/  @P6 IMAD.HI.U32 R33, R31, UR10, RZ ;  /* 0x0000000a1f216c27 */ /* 0x000fe2000f8e00ff */
[----:B------:R-:W-:-:S13]  /*3660*/  PLOP3.LUT P6, PT, PT, PT, UP2, 0x80, 0x0 ;  /* 0x000000000000781c */ /* 0x000fda0003fcf028 */
[----:B------:R-:W-:-:S07]  /*3670*/  @P6 SHF.R.U32.HI R31, RZ, UR11, R33 ;  /* 0x0000000bff1f6c19 */ /* 0x000fce0008011621 */
.L_x_1050:
[----:B------:R-:W-:Y:S05]  /*3680*/  BSYNC B0 ;  /* 0x0000000000007941 */ /* 0x000fea0003800000 */
.L_x_1048:
[----:B------:R-:W-:-:S04]  /*3690*/  IMAD R31, R31, UR7, -R67 ;  /* 0x000000071f1f7c24 */ /* 0x000fc8000f8e0a43 */
[----:B------:R-:W-:-:S05]  /*36a0*/  IMAD R64, R16, -0x2, R31 ;  /* 0xfffffffe10407824 */ /* 0x000fca00078e021f */
[----:B------:R-:W-:Y:S02]  /*36b0*/  VIMNMX R29, R29, R64, !PT ;  /* 0x000000401d1d7248 */ /* 0x000fe40007fe0100 */
[----:B------:R-:W-:-:S07]  /*36c0*/  VIADDMNMX R27, R64, UR7, R27, PT ;  /* 0x00000007401b7c46 */ /* 0x000fce000b80011b */
.L_x_1047:
[----:B------:R-:W-:Y:S01]  /*36d0*/  ISETP.GT.AND P2, PT, R29, 0x1, !P2 ;  /* 0x000000011d00780c */ /* 0x000fe20005744270 */
[----:B------:R-:W-:Y:S01]  /*36e0*/  ULDC UR10, c[0x0][0x988] ;  /* 0x00026200000a7ab9 */ /* 0x000fe20000000800 */
[----:B------:R-:W-:Y:S01]  /*36f0*/  LOP3.LUT P6, RZ, R65, 0x8, RZ, 0xc0, !PT ;  /* 0x0000000841ff7812 */ /* 0x000fe200078cc0ff */
[----:B------:R-:W-:Y:S01]  /*3700*/  IMAD.U32 R43, RZ, RZ, UR10 ;  /* 0x0000000aff2b7e24 */ /* 0x000fe2000f8e00ff */
[----:B------:R-:W-:Y:S01]  /*3710*/  ISETP.LT.OR P2, PT, R27, 0x2, P2 ;  /* 0x000000021b00780c */ /* 0x000fe20001741670 */
[----:B------:R-:W-:Y:S01]  /*3720*/  @UP0 ULDC UR10, c[0x0][0x44c] ;  /* 0x00011300000a0ab9 */ /* 0x000fe20000000800 */
[----:B------:R-:W-:Y:S01]  /*3730*/  ISETP.GT.AND P3, PT, R29, 0x70, !P3 ;  /* 0x000000701d00780c */ /* 0x000fe20005f64270 */
[----:B------:R-:W-:Y:S01]  /*3740*/  UIMAD.WIDE.U32 UR10, UR41, UR10, URZ ;  /* 0x0000000a290a72a5 */ /* 0x000fe2000f8e003f */
[----:B------:R-:W-:Y:S01]  /*3750*/  FSEL R80, R3, -INF , !P2 ;  /* 0xff80000003507808 */ /* 0x000fe20005000000 */
[----:B------:R-:W-:Y:S01]  /*3760*/  @UP0 ULDC UR15, c[0x0][0x450] ;  /* 0x00011400000f0ab9 */ /* 0x000fe20000000800 */
[----:B------:R-:W-:Y:S01]  /*3770*/  LOP3.LUT P2, RZ, R65, 0x2, RZ, 0xc0, !PT ;  /* 0x0000000241ff7812 */ /* 0x000fe2000784c0ff */
[----:B------:R-:W-:Y:S01]  /*3780*/  UMOV UR14, UR41 ;  /* 0x00000029000e7c82 */ /* 0x000fe20008000000 */
[----:B------:R-:W-:Y:S01]  /*3790*/  FMNMX.FTZ R3, R134, R132, !PT ;  /* 0x0000008486037209 */ /* 0x000fe20007810000 */
[----:B------:R-:W-:Y:S01]  /*37a0*/  @UP0 USHF.R.U32.HI UR14, URZ, UR15, UR11 ;  /* 0x0000000f3f0e0299 */ /* 0x000fe2000801160b */
[----:B------:R-:W-:-:S02]  /*37b0*/  ISETP.GT.AND P2, PT, R29, 0x8, !P2 ;  /* 0x000000081d00780c */ /* 0x000fc40005744270 */
[----:B------:R-:W-:Y:S01]  /*37c0*/  FMNMX.FTZ R3, R130, R3, !PT ;  /* 0x0000000382037209 */ /* 0x000fe20007810000 */
[----:B------:R-:W-:Y:S01]  /*37d0*/  UIADD3 UR49, UR49, UR14, URZ ;  /* 0x0000000e31317290 */ /* 0x000fe2000fffe03f */
[----:B------:R-:W-:Y:S02]  /*37e0*/  ISETP.LT.OR P2, PT, R27, 0x9, P2 ;  /* 0x000000091b00780c */ /* 0x000fe40001741670 */
[----:B------:R-:W-:Y:S01]  /*37f0*/  FMNMX.FTZ R3, R128, R3, !PT ;  /* 0x0000000380037209 */ /* 0x000fe20007810000 */
[----:B------:R-:W-:Y:S01]  /*3800*/  UIADD3 UR6, UR49, UR6, URZ ;  /* 0x0000000631067290 */ /* 0x000fe2000fffe03f */
        /* <DEDUP_REMOVED lines=8> */
[----:B------:R-:W-:-:S02]  /*3890*/  ISETP.GT.AND P2, PT, R29, 0x10, !P6 ;  /* 0x000000101d00780c */ /* 0x000fc40007744270 */
[----:B------:R-:W-:Y:S02]  /*38a0*/  FMNMX.FTZ R3, R120, R3, !PT ;  /* 0x0000000378037209 */ /* 0x000fe40007810000 */
[----:B------:R-:W-:Y:S02]  /*38b0*/  ISETP.LT.OR P2, PT, R27, 0x11, P2 ;  /* 0x000000111b00780c */ /* 0x000fe40001741670 */
[----:B------:R-:W-:Y:S02]  /*38c0*/  FMNMX.FTZ R3, R116, R3, !PT ;  /* 0x0000000374037209 */ /* 0x000fe40007810000 */
[----:B------:R-:W-:Y:S02]  /*38d0*/  FSEL R64, R7, -INF , !P2 ;  /* 0xff80000007407808 */ /* 0x000fe40005000000 */
[C---:B------:R-:W-:Y:S02]  /*38e0*/  LOP3.LUT P2, RZ, R65.reuse, 0x2000000, RZ, 0xc0, !PT ;  /* 0x0200000041ff7812 */ /* 0x040fe4000784c0ff */
[----:B------:R-:W-:-:S02]  /*38f0*/  LOP3.LUT P6, RZ, R65, 0x8000, RZ, 0xc0, !PT ;  /* 0x0000800041ff7812 */ /* 0x000fc400078cc0ff */
        /* <DEDUP_REMOVED lines=54> */
[----:B------:R-:W-:Y:S01]  /*3c60*/  LOP3.LUT P2, RZ, R65, 0x20000, RZ, 0xc0, !PT ;  /* 0x0002000041ff7812 */ /* 0x000fe2000784c0ff */
[----:B------:R-:W0:Y:S01]  /*3c70*/  SHFL.BFLY PT, R4, R3, 0x2, 0x1f ;  /* 0x0c401f0003047f89 */ /* 0x000e2200000e0000 */
[C---:B------:R-:W-:Y:S02]  /*3c80*/  ISETP.GT.AND P4, PT, R29.reuse, 0x71, !P4 ;  /* 0x000000711d00780c */ /* 0x040fe40006784270 */
[----:B------:R-:W-:Y:S02]  /*3c90*/  ISETP.GT.AND P2, PT, R29, 0x31, !P2 ;  /* 0x000000311d00780c */ /* 0x000fe40005744270 */
[C---:B------:R-:W-:Y:S02]  /*3ca0*/  ISETP.LT.OR P3, PT, R27.reuse, 0x71, P3 ;  /* 0x000000711b00780c */ /* 0x040fe40001f61670 */
[----:B------:R-:W-:Y:S02]  /*3cb0*/  ISETP.LT.OR P2, PT, R27, 0x32, P2 ;  /* 0x000000321b00780c */ /* 0x000fe40001741670 */
[----:B------:R-:W-:-:S02]  /*3cc0*/  ISETP.GT.AND P5, PT, R29, 0x78, !P5 ;  /* 0x000000781d00780c */ /* 0x000fc40006fa4270 */
[----:B------:R-:W-:Y:S02]  /*3cd0*/  FSEL R26, R26, -INF , !P2 ;  /* 0xff8000001a1a7808 */ /* 0x000fe40005000000 */
[----:B------:R-:W-:Y:S02]  /*3ce0*/  LOP3.LUT P2, RZ, R65, 0x10000, RZ, 0xc0, !PT ;  /* 0x0001000041ff7812 */ /* 0x000fe4000784c0ff */
[----:B------:R-:W-:Y:S02]  /*3cf0*/  ISETP.LT.OR P4, PT, R27, 0x72, P4 ;  /* 0x000000721b00780c */ /* 0x000fe40002781670 */
[----:B------:R-:W-:Y:S02]  /*3d00*/  ISETP.GT.AND P2, PT, R29, 0x38, !P2 ;  /* 0x000000381d00780c */ /* 0x000fe40005744270 */
[----:B------:R-:W-:Y:S02]  /*3d10*/  FSEL R12, R12, -INF , !P3 ;  /* 0xff8000000c0c7808 */ /* 0x000fe40005800000 */
[----:B------:R-:W-:-:S02]  /*3d20*/  ISETP.LT.OR P2, PT, R27, 0x39, P2 ;  /* 0x000000391b00780c */ /* 0x000fc40001741670 */
[----:B------:R-:W-:Y:S02]  /*3d30*/  ISETP.LT.OR P5, PT, R27, 0x79, P5 ;  /* 0x000000791b00780c */ /* 0x000fe40002fa1670 */
[----:B------:R-:W-:Y:S02]  /*3d40*/  FSEL R30, R30, -INF , !P2 ;  /* 0xff8000001e1e7808 */ /* 0x000fe40005000000 */
[----:B------:R-:W-:Y:S02]  /*3d50*/  ISETP.GT.AND P2, PT, R29, 0x39, !P6 ;  /* 0x000000391d00780c */ /* 0x000fe40007744270 */
[----:B0-----:R-:W-:Y:S02]  /*3d60*/  FMNMX.FTZ R5, R3, R4, !PT ;  /* 0x0000000403057209 */ /* 0x001fe40007810000 */
[----:B------:R-:W-:Y:S02]  /*3d70*/  ISETP.LT.OR P2, PT, R27, 0x3a, P2 ;  /* 0x0000003a1b00780c */ /* 0x000fe40001741670 */
[----:B------:R-:W-:Y:S01]  /*3d80*/  LOP3.LUT P6, RZ, R65, 0x10, RZ, 0xc0, !PT ;  /* 0x0000001041ff7812 */ /* 0x000fe200078cc0ff */
[----:B------:R-:W0:Y:S01]  /*3d90*/  SHFL.BFLY PT, R4, R5, 0x1, 0x1f ;  /* 0x0c201f0005047f89 */ /* 0x000e2200000e0000 */
[----:B------:R-:W-:-:S02]  /*3da0*/  FSEL R32, R32, -INF , !P2 ;  /* 0xff80000020207808 */ /* 0x000fc40005000000 */
[----:B------:R-:W-:Y:S02]  /*3db0*/  LOP3.LUT P2, RZ, R65, 0x4000, RZ, 0xc0, !PT ;  /* 0x0000400041ff7812 */ /* 0x000fe4000784c0ff */
[----:B------:R-:W-:Y:S02]  /*3dc0*/  FSEL R24, R24, -INF , !P5 ;  /* 0xff80000018187808 */ /* 0x000fe40006800000 */
[----:B------:R-:W-:-:S04]  /*3dd0*/  ISETP.GT.AND P2, PT, R29, 0x40, !P2 ;  /* 0x000000401d00780c */ /* 0x000fc80005744270 */
[----:B------:R-:W-:-:S04]  /*3de0*/  ISETP.LT.OR P2, PT, R27, 0x41, P2 ;  /* 0x000000411b00780c */ /* 0x000fc80001741670 */
[----:B------:R-:W-:Y:S02]  /*3df0*/  FSEL R34, R34, -INF , !P2 ;  /* 0xff80000022227808 */ /* 0x000fe40005000000 */
[----:B------:R-:W-:-:S04]  /*3e00*/  LOP3.LUT P2, RZ, R65, 0x2000, RZ, 0xc0, !PT ;  /* 0x0000200041ff7812 */ /* 0x000fc8000784c0ff */
[----:B------:R-:W-:Y:S02]  /*3e10*/  ISETP.GT.AND P2, PT, R29, 0x41, !P2 ;  /* 0x000000411d00780c */ /* 0x000fe40005744270 */
[----:B0-----:R-:W-:Y:S02]  /*3e20*/  FMNMX.FTZ R4, R5, R4, !PT ;  /* 0x0000000405047209 */ /* 0x001fe40007810000 */
[----:B------:R-:W-:-:S03]  /*3e30*/  ISETP.LT.OR P2, PT, R27, 0x42, P2 ;  /* 0x000000421b00780c */ /* 0x000fc60001741670 */
[----:B------:R-:W-:Y:S01]  /*3e40*/  FMUL.FTZ R25, R4, R43 ;  /* 0x0000002b04197220 */ /* 0x000fe20000410000 */
        /* <DEDUP_REMOVED lines=41> */
[-CC-:B------:R-:W-:Y:S01]  /*40e0*/  FFMA.FTZ R3, R132, R43.reuse, -R25.reuse ;  /* 0x0000002b84037223 */ /* 0x180fe20000010819 */
[----:B------:R-:W-:Y:S01]  /*40f0*/  ISETP.LT.OR P2, PT, R27, 0x1, P2 ;  /* 0x000000011b00780c */ /* 0x000fe20001741670 */
[-CC-:B------:R-:W-:Y:S01]  /*4100*/  FFMA.FTZ R132, R102, R43.reuse, -R25.reuse ;  /* 0x0000002b66847223 */ /* 0x180fe20000010819 */
[----:B------:R-:W-:Y:S01]  /*4110*/  ISETP.GT.AND P6, PT, R29, 0x79, !P6 ;  /* 0x000000791d00780c */ /* 0x000fe200077c4270 */
[-CC-:B------:R-:W-:Y:S01]  /*4120*/  FFMA.FTZ R148, R134, R43.reuse, -R25.reuse ;  /* 0x0000002b86947223 */ /* 0x180fe20000010819 */
[----:B------:R-:W-:Y:S01]  /*4130*/  FSEL R0, R0, -INF , !P2 ;  /* 0xff80000000007808 */ /* 0x000fe20005000000 */
[-CC-:B------:R-:W-:Y:S01]  /*4140*/  FFMA.FTZ R150, R130, R43.reuse, -R25.reuse ;  /* 0x0000002b82967223 */ /* 0x180fe20000010819 */
[----:B------:R-:W-:Y:S01]  /*4150*/  LOP3.LUT P2, RZ, R65, 0x4000000, RZ, 0xc0, !PT ;  /* 0x0400000041ff7812 */ /* 0x000fe2000784c0ff */
[----:B------:R-:W-:Y:S01]  /*4160*/  MUFU.EX2 R3, R3 ;  /* 0x0000000300037308 */ /* 0x000fe20000000800 */
[----:B------:R-:W-:Y:S01]  /*4170*/  FMNMX.FTZ R7, R0, R80, !PT ;  /* 0x0000005000077209 */ /* 0x000fe20007810000 */
[-CC-:B------:R-:W-:Y:S01]  /*4180*/  FFMA.FTZ R5, R128, R43.reuse, -R25.reuse ;  /* 0x0000002b80057223 */ /* 0x180fe20000010819 */
[----:B------:R-:W-:Y:S01]  /*4190*/  ISETP.GT.AND P2, PT, R29, 0x69, !P2 ;  /* 0x000000691d00780c */ /* 0x000fe20005744270 */
[--C-:B------:R-:W-:Y:S01]  /*41a0*/  FFMA.FTZ R144, R126, R43, -R25.reuse ;  /* 0x0000002b7e907223 */ /* 0x100fe20000010819 */
[----:B------:R-:W-:Y:S01]  /*41b0*/  FMNMX.FTZ R7, R68, R7, !PT ;  /* 0x0000000744077209 */ /* 0x000fe20007810000 */
[--C-:B------:R-:W-:Y:S01]  /*41c0*/  FFMA.FTZ R124, R124, R43, -R25.reuse ;  /* 0x0000002b7c7c7223 */ /* 0x100fe20000010819 */
[----:B------:R-:W-:Y:S01]  /*41d0*/  ISETP.LT.OR P2, PT, R27, 0x6a, P2 ;  /* 0x0000006a1b00780c */ /* 0x000fe20001741670 */
[----:B------:R-:W0:Y:S01]  /*41e0*/  MUFU.EX2 R148, R148 ;  /* 0x0000009400947308 */ /* 0x000e220000000800 */
[----:B------:R-:W-:Y:S01]  /*41f0*/  FMNMX.FTZ R7, R78, R7, !PT ;  /* 0x000000074e077209 */ /* 0x000fe20007810000 */
[-CC-:B------:R-:W-:Y:S01]  /*4200*/  FFMA.FTZ R146, R122, R43.reuse, -R25.reuse ;  /* 0x0000002b7a927223 */ /* 0x180fe20000010819 */
[----:B------:R-:W-:Y:S01]  /*4210*/  FSEL R10, R10, -INF , !P2 ;  /* 0xff8000000a0a7808 */ /* 0x000fe20005000000 */
[--C-:B------:R-:W-:Y:S01]  /*4220*/  FFMA.FTZ R120, R120, R43, -R25.reuse ;  /* 0x0000002b78787223 */ /* 0x100fe20000010819 */
[----:B------:R-:W-:Y:S01]  /*4230*/  FMNMX.FTZ R9, R64, R7, !PT ;  /* 0x0000000740097209 */ /* 0x000fe20007810000 */
[-CC-:B------:R-:W-:Y:S01]  /*4240*/  FFMA.FTZ R140, R116, R43.reuse, -R25.reuse ;  /* 0x0000002b748c7223 */ /* 0x180fe20000010819 */
[----:B------:R-:W-:Y:S01]  /*4250*/  FSEL R102, R11, -INF , !P4 ;  /* 0xff8000000b667808 */ /* 0x000fe20006000000 */
[--C-:B------:R-:W-:Y:S01]  /*4260*/  FFMA.FTZ R11, R100, R43, -R25.reuse ;  /* 0x0000002b640b7223 */ /* 0x100fe20000010819 */
[----:B------:R-:W-:Y:S01]  /*4270*/  FMNMX.FTZ R9, R76, R9, !PT ;  /* 0x000000094c097209 */ /* 0x000fe20007810000 */
[----:B------:R-:W1:Y:S01]  /*4280*/  MUFU.EX2 R150, R150 ;  /* 0x0000009600967308 */ /* 0x000e620000000800 */
[----:B------:R-:W-:Y:S01]  /*4290*/  ISETP.LT.OR P6, PT, R27, 0x7a, P6 ;  /* 0x0000007a1b00780c */ /* 0x000fe200037c1670 */
[--C-:B------:R-:W-:Y:S01]  /*42a0*/  FFMA.FTZ R108, R108, R43, -R25.reuse ;  /* 0x0000002b6c6c7223 */ /* 0x100fe20000010819 */
[----:B------:R-:W-:Y:S01]  /*42b0*/  FMNMX.FTZ R9, R66, R9, !PT ;  /* 0x0000000942097209 */ /* 0x000fe20007810000 */
[-CC-:B------:R-:W-:Y:S01]  /*42c0*/  FFMA.FTZ R142, R114, R43.reuse, -R25.reuse ;  /* 0x0000002b728e7223 */ /* 0x180fe20000010819 */
[----:B------:R-:W-:Y:S01]  /*42d0*/  FSEL R100, R15, -INF , !P6 ;  /* 0xff8000000f647808 */ /* 0x000fe20007000000 */
[----:B------:R-:W-:Y:S01]  /*42e0*/  FFMA.FTZ R104, R104, R43, -R25 ;  /* 0x0000002b68687223 */ /* 0x000fe20000010819 */
[----:B------:R-:W-:Y:S01]  /*42f0*/  FMNMX.FTZ R9, R74, R9, !PT ;  /* 0x000000094a097209 */ /* 0x000fe20007810000 */
[----:B------:R-:W2:Y:S01]  /*4300*/  MUFU.EX2 R5, R5 ;  /* 0x0000000500057308 */ /* 0x000ea20000000800 */
[----:B0-----:R-:W-:Y:S01]  /*4310*/  FADD.FTZ R45, R148, R3 ;  /* 0x00000003942d7221 */ /* 0x001fe20000010000 */
[--C-:B------:R-:W-:Y:S01]  /*4320*/  FFMA.FTZ R136, R112, R43, -R25.reuse ;  /* 0x0000002b70887223 */ /* 0x100fe20000010819 */
[----:B------:R-:W-:Y:S01]  /*4330*/  FMNMX.FTZ R13, R14, R9, !PT ;  /* 0x000000090e0d7209 */ /* 0x000fe20007810000 */
[-CC-:B------:R-:W-:Y:S01]  /*4340*/  FFMA.FTZ R106, R106, R43.reuse, -R25.reuse ;  /* 0x0000002b6a6a7223 */ /* 0x180fe20000010819 */
[-CC-:B------:R-:W-:Y:S01]  /*4350*/  FFMA.FTZ R138, R110, R43.reuse, -R25.reuse ;  /* 0x0000002b6e8a7223 */ /* 0x180fe20000010819 */
[--C-:B------:R-:W-:Y:S01]  /*4360*/  FFMA.FTZ R118, R118, R43, -R25.reuse ;  /* 0x0000002b76767223 */ /* 0x100fe20000010819 */
[----:B------:R-:W-:Y:S01]  /*4370*/  FMNMX.FTZ R13, R72, R13, !PT ;  /* 0x0000000d480d7209 */ /* 0x000fe20007810000 */
[----:B------:R-:W0:Y:S01]  /*4380*/  MUFU.EX2 R144, R144 ;  /* 0x0000009000907308 */ /* 0x000e220000000800 */
[-CC-:B------:R-:W-:Y:S01]  /*4390*/  FFMA.FTZ R134, R92, R43.reuse, -R25.reuse ;  /* 0x0000002b5c867223 */ /* 0x180fe20000010819 */
[--C-:B------:R-:W-:Y:S01]  /*43a0*/  FFMA.FTZ R15, R82, R43, -R25.reuse ;  /* 0x0000002b520f7223 */ /* 0x100fe20000010819 */
[----:B------:R-:W-:Y:S01]  /*43b0*/  FMNMX.FTZ R13, R8, R13, !PT ;  /* 0x0000000d080d7209 */ /* 0x000fe20007810000 */
[-CC-:B------:R-:W-:Y:S01]  /*43c0*/  FFMA.FTZ R128, R86, R43.reuse, -R25.reuse ;  /* 0x0000002b56807223 */ /* 0x180fe20000010819 */
[-CC-:B------:R-:W-:Y:S01]  /*43d0*/  FFMA.FTZ R27, R98, R43.reuse, -R25.reuse ;  /* 0x0000002b621b7223 */ /* 0x180fe20000010819 */
[--C-:B------:R-:W-:Y:S01]  /*43e0*/  FFMA.FTZ R130, R90, R43, -R25.reuse ;  /* 0x0000002b5a827223 */ /* 0x100fe20000010819 */
[----:B------:R-:W-:Y:S01]  /*43f0*/  FMNMX.FTZ R13, R70, R13, !PT ;  /* 0x0000000d460d7209 */ /* 0x000fe20007810000 */
[----:B------:R3:W4:Y:S01]  /*4400*/  MUFU.EX2 R7, R124 ;  /* 0x0000007c00077308 */ /* 0x0007220000000800 */
[-CC-:B------:R-:W-:Y:S01]  /*4410*/  FFMA.FTZ R126, R62, R43.reuse, -R25.reuse ;  /* 0x0000002b3e7e7223 */ /* 0x180fe20000010819 */
[--C-:B------:R-:W-:Y:S01]  /*4420*/  FFMA.FTZ R37, R60, R43, -R25.reuse ;  /* 0x0000002b3c257223 */ /* 0x100fe20000010819 */
[----:B------:R-:W-:Y:S01]  /*4430*/  FMNMX.FTZ R21, R20, R13, !PT ;  /* 0x0000000d14157209 */ /* 0x000fe20007810000 */
[-CC-:B------:R-:W-:Y:S01]  /*4440*/  FFMA.FTZ R39, R56, R43.reuse, -R25.reuse ;  /* 0x0000002b38277223 */ /* 0x180fe20000010819 */
[----:B------:R-:W-:Y:S01]  /*4450*/  FFMA.FTZ R122, R28, R43, -R25 ;  /* 0x0000002b1c7a7223 */ /* 0x000fe20000010819 */
[----:B------:R-:W-:-:S02]  /*4460*/  F2FP.BF16.F32.PACK_AB R148, R3, R148 ;  /* 0x000000940394723e */ /* 0x000fc400000010ff */
[----:B------:R-:W-:Y:S01]  /*4470*/  FMNMX.FTZ R21, R26, R21, !PT ;  /* 0x000000151a157209 */ /* 0x000fe20007810000 */
[----:B------:R-:W5:Y:S01]  /*4480*/  MUFU.EX2 R146, R146 ;  /* 0x0000009200927308 */ /* 0x000f620000000800 */
[----:B---3--:R-:W-:Y:S02]  /*4490*/  FFMA.FTZ R124, R84, R43, -R25 ;  /* 0x0000002b547c7223 */ /* 0x008fe40000010819 */
[----:B------:R-:W-:-:S04]  /*44a0*/  FMNMX.FTZ R21, R30, R21, !PT ;  /* 0x000000151e157209 */ /* 0x000fc80007810000 */
[----:B------:R-:W-:Y:S01]  /*44b0*/  FMNMX.FTZ R21, R32, R21, !PT ;  /* 0x0000001520157209 */ /* 0x000fe20007810000 */
[----:B------:R3:W5:Y:S03]  /*44c0*/  MUFU.EX2 R9, R120 ;  /* 0x0000007800097308 */ /* 0x0007660000000800 */
[----:B------:R-:W-:-:S04]  /*44d0*/  FMNMX.FTZ R31, R34, R21, !PT ;  /* 0x00000015221f7209 */ /* 0x000fc80007810000 */
[----:B------:R-:W-:Y:S01]  /*44e0*/  FMNMX.FTZ R31, R36, R31, !PT ;  /* 0x0000001f241f7209 */ /* 0x000fe20007810000 */
[----:B------:R-:W5:Y:S01]  /*44f0*/  MUFU.EX2 R140, R140 ;  /* 0x0000008c008c7308 */ /* 0x000f620000000800 */
[----:B---3--:R-:W-:Y:S02]  /*4500*/  FFMA.FTZ R120, R58, R43, -R25 ;  /* 0x0000002b3a787223 */ /* 0x008fe40000010819 */
[----:B------:R-:W-:-:S04]  /*4510*/  FMNMX.FTZ R31, R38, R31, !PT ;  /* 0x0000001f261f7209 */ /* 0x000fc80007810000 */
[----:B------:R-:W-:Y:S01]  /*4520*/  FMNMX.FTZ R31, R40, R31, !PT ;  /* 0x0000001f281f7209 */ /* 0x000fe20007810000 */
[----:B------:R-:W3:Y:S03]  /*4530*/  MUFU.EX2 R13, R108 ;  /* 0x0000006c000d7308 */ /* 0x000ee60000000800 */
        /* <DEDUP_REMOVED lines=17> */
[--C-:B------:R-:W-:Y:S01]  /*4650*/  FFMA.FTZ R33, R96, R43, -R25.reuse ;  /* 0x0000002b60217223 */ /* 0x100fe20000010819 */
[----:B------:R-:W-:Y:S03]  /*4660*/  MUFU.EX2 R29, R118 ;  /* 0x00000076001d7308 */ /* 0x000fe60000000800 */
[----:B------:R-:W1:Y:S05]  /*4670*/  SHFL.BFLY PT, R35, R6, 0x2, 0x1f ;  /* 0x0c401f0006237f89 */ /* 0x000e6a00000e0000 */
[----:B------:R-:W-:Y:S08]  /*4680*/  MUFU.EX2 R132, R132 ;  /* 0x0000008400847308 */ /* 0x000ff00000000800 */
[----:B------:R-:W-:Y:S08]  /*4690*/  MUFU.EX2 R11, R11 ;  /* 0x0000000b000b7308 */ /* 0x000ff00000000800 */
[----:B------:R-:W-:Y:S01]  /*46a0*/  MUFU.EX2 R134, R134 ;  /* 0x0000008600867308 */ /* 0x000fe20000000800 */
[----:B-1----:R-:W-:Y:S01]  /*46b0*/  FMNMX.FTZ R41, R6, R35, !PT ;  /* 0x0000002306297209 */ /* 0x002fe20007810000 */
[-CC-:B------:R-:W-:Y:S01]  /*46c0*/  FFMA.FTZ R35, R94, R43.reuse, -R25.reuse ;  /* 0x0000002b5e237223 */ /* 0x180fe20000010819 */
[----:B------:R-:W-:-:S03]  /*46d0*/  FFMA.FTZ R25, R2, R43, -R25 ;  /* 0x0000002b02197223 */ /* 0x000fc60000010819 */
[----:B------:R-:W1:Y:S02]  /*46e0*/  SHFL.BFLY PT, R6, R41, 0x1, 0x1f ;  /* 0x0c201f0029067f89 */ /* 0x000e6400000e0000 */
[----:B------:R-:W-:Y:S08]  /*46f0*/  MUFU.EX2 R15, R15 ;  /* 0x0000000f000f7308 */ /* 0x000ff00000000800 */
[----:B------:R-:W-:Y:S08]  /*4700*/  MUFU.EX2 R128, R128 ;  /* 0x0000008000807308 */ /* 0x000ff00000000800 */
[----:B------:R-:W-:Y:S01]  /*4710*/  MUFU.EX2 R27, R27 ;  /* 0x0000001b001b7308 */ /* 0x000fe20000000800 */
[----:B-1----:R-:W-:-:S07]  /*4720*/  FMNMX.FTZ R6, R41, R6, !PT ;  /* 0x0000000629067209 */ /* 0x002fce0007810000 */
[----:B------:R-:W-:Y:S01]  /*4730*/  MUFU.EX2 R130, R130 ;  /* 0x0000008200827308 */ /* 0x000fe20000000800 */
[C---:B------:R-:W-:Y:S01]  /*4740*/  FSETP.NEU.FTZ.AND P2, PT, R6.reuse, -INF , PT ;  /* 0xff8000000600780b */ /* 0x040fe20003f5d000 */
[----:B------:R-:W-:-:S06]  /*4750*/  FMUL.FTZ R41, R6, R43 ;  /* 0x0000002b06297220 */ /* 0x000fcc0000410000 */
[----:B------:R-:W-:Y:S01]  /*4760*/  MUFU.EX2 R33, R33 ;  /* 0x0000002100217308 */ /* 0x000fe20000000800 */
[----:B------:R-:W-:Y:S02]  /*4770*/  FSEL R41, R41, RZ, P2 ;  /* 0x000000ff29297208 */ /* 0x000fe40001000000 */
[----:B------:R-:W-:-:S03]  /*4780*/  PLOP3.LUT P2, PT, PT, PT, UP1, 0x40, 0x0 ;  /* 0x000000000000781c */ /* 0x000fc60003f4e818 */
[-CC-:B------:R-:W-:Y:S01]  /*4790*/  FFMA.FTZ R137, R20, R43.reuse, -R41.reuse ;  /* 0x0000002b14897223 */ /* 0x180fe20000010829 */
[-C--:B------:R-:W-:Y:S01]  /*47a0*/  FFMA.FTZ R20, R26, R43.reuse, -R41 ;  /* 0x0000002b1a147223 */ /* 0x080fe20000010829 */
[----:B------:R-:W-:Y:S01]  /*47b0*/  FADD.FTZ R26, R150, R45 ;  /* 0x0000002d961a7221 */ /* 0x000fe20000010000 */
[-CC-:B------:R-:W-:Y:S01]  /*47c0*/  FFMA.FTZ R149, R0, R43.reuse, -R41.reuse ;  /* 0x0000002b00957223 */ /* 0x180fe20000010829 */
[-CC-:B------:R-:W-:Y:S01]  /*47d0*/  FFMA.FTZ R0, R80, R43.reuse, -R41.reuse ;  /* 0x0000002b50007223 */ /* 0x180fe20000010829 */
[-CC-:B------:R-:W-:Y:S01]  /*47e0*/  FFMA.FTZ R139, R30, R43.reuse, -R41.reuse ;  /* 0x0000002b1e8b7223 */ /* 0x180fe20000010829 */
[----:B--2---:R-:W-:Y:S01]  /*47f0*/  FADD.FTZ R45, R5, R26 ;  /* 0x0000001a052d7221 */ /* 0x004fe20000010000 */
[-CC-:B------:R-:W-:Y:S01]  /*4800*/  FFMA.FTZ R151, R68, R43.reuse, -R41.reuse ;  /* 0x0000002b44977223 */ /* 0x180fe20000010829 */
[-C--:B------:R-:W-:Y:S01]  /*4810*/  FFMA.FTZ R2, R78, R43.reuse, -R41 ;  /* 0x0000002b4e027223 */ /* 0x080fe20000010829 */
[----:B------:R-:W-:Y:S01]  /*4820*/  MUFU.EX2 R149, R149 ;  /* 0x0000009500957308 */ /* 0x000fe20000000800 */
[----:B0-----:R-:W-:Y:S01]  /*4830*/  FADD.FTZ R30, R144, R45 ;  /* 0x0000002d901e7221 */ /* 0x001fe20000010000 */
[-CC-:B------:R-:W-:Y:S01]  /*4840*/  FFMA.FTZ R145, R64, R43.reuse, -R41.reuse ;  /* 0x0000002b40917223 */ /* 0x180fe20000010829 */
[-CC-:B------:R-:W-:Y:S01]  /*4850*/  FFMA.FTZ R28, R76, R43.reuse, -R41.reuse ;  /* 0x0000002b4c1c7223 */ /* 0x180fe20000010829 */
[-CC-:B------:R-:W-:Y:S01]  /*4860*/  FFMA.FTZ R26, R32, R43.reuse, -R41.reuse ;  /* 0x0000002b201a7223 */ /* 0x180fe20000010829 */
[----:B----4-:R-:W-:Y:S01]  /*4870*/  FADD.FTZ R45, R7, R30 ;  /* 0x0000001e072d7221 */ /* 0x010fe20000010000 */
[-CC-:B------:R-:W-:Y:S01]  /*4880*/  FFMA.FTZ R147, R66, R43.reuse, -R41.reuse ;  /* 0x0000002b42937223 */ /* 0x180fe20000010829 */
[-C--:B------:R-:W-:Y:S01]  /*4890*/  FFMA.FTZ R133, R34, R43.reuse, -R41 ;  /* 0x0000002b22857223 */ /* 0x080fe20000010829 */
[----:B------:R-:W0:Y:S01]  /*48a0*/  MUFU.EX2 R0, R0 ;  /* 0x0000000000007308 */ /* 0x000e220000000800 */
[----:B-----5:R-:W-:Y:S01]  /*48b0*/  FADD.FTZ R30, R146, R45 ;  /* 0x0000002d921e7221 */ /* 0x020fe20000010000 */
[-CC-:B------:R-:W-:Y:S01]  /*48c0*/  FFMA.FTZ R56, R74, R43.reuse, -R41.reuse ;  /* 0x0000002b4a387223 */ /* 0x180fe20000010829 */
[-CC-:B------:R-:W-:Y:S01]  /*48d0*/  FFMA.FTZ R141, R14, R43.reuse, -R41.reuse ;  /* 0x0000002b0e8d7223 */ /* 0x180fe20000010829 */
[-CC-:B------:R-:W-:Y:S01]  /*48e0*/  FFMA.FTZ R14, R72, R43.reuse, -R41.reuse ;  /* 0x0000002b480e7223 */ /* 0x180fe20000010829 */
[----:B------:R-:W-:Y:S01]  /*48f0*/  FADD.FTZ R45, R9, R30 ;  /* 0x0000001e092d7221 */ /* 0x000fe20000010000 */
[-CC-:B------:R-:W-:Y:S01]  /*4900*/  FFMA.FTZ R30, R36, R43.reuse, -R41.reuse ;  /* 0x0000002b241e7223 */ /* 0x180fe20000010829 */
[-C--:B------:R-:W-:Y:S01]  /*4910*/  FFMA.FTZ R143, R8, R43.reuse, -R41 ;  /* 0x0000002b088f7223 */ /* 0x080fe20000010829 */
[----:B------:R-:W1:Y:S01]  /*4920*/  MUFU.EX2 R151, R151 ;  /* 0x0000009700977308 */ /* 0x000e620000000800 */
[----:B------:R-:W-:Y:S01]  /*4930*/  FADD.FTZ R32, R140, R45 ;  /* 0x0000002d8c207221 */ /* 0x000fe20000010000 */
[-CC-:B------:R-:W-:Y:S01]  /*4940*/  FFMA.FTZ R8, R70, R43.reuse, -R41.reuse ;  /* 0x0000002b46087223 */ /* 0x180fe20000010829 */
[-CC-:B------:R-:W-:Y:S01]  /*4950*/  FFMA.FTZ R135, R38, R43.reuse, -R41.reuse ;  /* 0x0000002b26877223 */ /* 0x180fe20000010829 */
[-CC-:B------:R-:W-:Y:S01]  /*4960*/  FFMA.FTZ R129, R42, R43.reuse, -R41.reuse ;  /* 0x0000002b2a817223 */ /* 0x180fe20000010829 */
[----:B---3--:R-:W-:Y:S01]  /*4970*/  FADD.FTZ R45, R13, R32 ;  /* 0x000000200d2d7221 */ /* 0x008fe20000010000 */
[----:B------:R-:W-:Y:S01]  /*4980*/  F2FP.BF16.F32.PACK_AB R150, R5, R150 ;  /* 0x000000960596723e */ /* 0x000fe200000010ff */
[-C--:B------:R-:W-:Y:S01]  /*4990*/  FFMA.FTZ R131, R46, R43.reuse, -R41 ;  /* 0x0000002b2e837223 */ /* 0x080fe20000010829 */
[----:B------:R-:W2:Y:S01]  /*49a0*/  MUFU.EX2 R2, R2 ;  /* 0x0000000200027308 */ /* 0x000ea20000000800 */
[----:B0-----:R-:W-:Y:S01]  /*49b0*/  FADD.FTZ R34, R149, R0 ;  /* 0x0000000095227221 */ /* 0x001fe20000010000 */
[----:B------:R-:W-:Y:S01]  /*49c0*/  FADD.FTZ R32, R142, R45 ;  /* 0x0000002d8e207221 */ /* 0x000fe20000010000 */
[-CC-:B------:R-:W-:Y:S01]  /*49d0*/  FFMA.FTZ R48, R48, R43.reuse, -R41.reuse ;  /* 0x0000002b30307223 */ /* 0x180fe20000010829 */
[-CC-:B------:R-:W-:Y:S01]  /*49e0*/  FFMA.FTZ R50, R50, R43.reuse, -R41.reuse ;  /* 0x0000002b32327223 */ /* 0x180fe20000010829 */
[-CC-:B------:R-:W-:Y:S01]  /*49f0*/  FFMA.FTZ R52, R52, R43.reuse, -R41.reuse ;  /* 0x0000002b34347223 */ /* 0x180fe20000010829 */
[----:B------:R-:W-:Y:S01]  /*4a00*/  FADD.FTZ R47, R21, R32 ;  /* 0x00000020152f7221 */ /* 0x000fe20000010000 */
[-C--:B------:R-:W-:Y:S01]  /*4a10*/  FFMA.FTZ R32, R40, R43.reuse, -R41 ;  /* 0x0000002b28207223 */ /* 0x080fe20000010829 */
[----:B------:R-:W0:Y:S01]  /*4a20*/  MUFU.EX2 R145, R145 ;  /* 0x0000009100917308 */ /* 0x000e220000000800 */
[----:B-1----:R-:W-:Y:S01]  /*4a30*/  FADD.FTZ R45, R151, R34 ;  /* 0x00000022972d7221 */ /* 0x002fe20000010000 */
[----:B------:R-:W-:Y:S01]  /*4a40*/  FADD.FTZ R36, R136, R47 ;  /* 0x0000002f88247221 */ /* 0x000fe20000010000 */
[-CC-:B------:R-:W-:Y:S01]  /*4a50*/  FFMA.FTZ R54, R54, R43.reuse, -R41.reuse ;  /* 0x0000002b36367223 */ /* 0x180fe20000010829 */
[-CC-:B------:R-:W-:Y:S01]  /*4a60*/  FFMA.FTZ R10, R10, R43.reuse, -R41.reuse ;  /* 0x0000002b0a0a7223 */ /* 0x180fe20000010829 */
[-CC-:B------:R-:W-:Y:S01]  /*4a70*/  FFMA.FTZ R12, R12, R43.reuse, -R41.reuse ;  /* 0x0000002b0c0c7223 */ /* 0x180fe20000010829 */
[----:B------:R-:W-:Y:S01]  /*4a80*/  FADD.FTZ R47, R31, R36 ;  /* 0x000000241f2f7221 */ /* 0x000fe20000010000 */
[----:B------:R-:W-:Y:S01]  /*4a90*/  FFMA.FTZ R102, R102, R43, -R41 ;  /* 0x0000002b66667223 */ /* 0x000fe20000010829 */
[----:B------:R-:W1:Y:S01]  /*4aa0*/  MUFU.EX2 R28, R28 ;  /* 0x0000001c001c7308 */ /* 0x000e620000000800 */
[----:B--2---:R-:W-:Y:S01]  /*4ab0*/  FADD.FTZ R34, R2, R45 ;  /* 0x0000002d02227221 */ /* 0x004fe20000010000 */
[----:B------:R-:W-:Y:S01]  /*4ac0*/  FADD.FTZ R38, R138, R47 ;  /* 0x0000002f8a267221 */ /* 0x000fe20000010000 */
[----:B------:R-:W-:Y:S01]  /*4ad0*/  F2FP.BF16.F32.PACK_AB R149, R0, R149 ;  /* 0x000000950095723e */ /* 0x000fe200000010ff */
[----:B------:R-:W-:Y:S01]  /*4ae0*/  FFMA.FTZ R24, R24, R43, -R41 ;  /* 0x0000002b18187223 */ /* 0x000fe20000010829 */
[----:B------:R-:W-:Y:S01]  /*4af0*/  F2FP.BF16.F32.PACK_AB R151, R2, R151 ;  /* 0x000000970297723e */ /* 0x000fe200000010ff */
[----:B------:R-:W-:Y:S01]  /*4b00*/  FADD.FTZ R47, R29, R38 ;  /* 0x000000261d2f7221 */ /* 0x000fe20000010000 */
[----:B------:R-:W-:Y:S01]  /*4b10*/  F2FP.BF16.F32.PACK_AB R144, R7, R144 ;  /* 0x000000900790723e */ /* 0x000fe200000010ff */
[----:B------:R-:W2:Y:S01]  /*4b20*/  MUFU.EX2 R147, R147 ;  /* 0x0000009300937308 */ /* 0x000ea20000000800 */
[----:B0-----:R-:W-:Y:S01]  /*4b30*/  FADD.FTZ R45, R145, R34 ;  /* 0x00000022912d7221 */ /* 0x001fe20000010000 */
[----:B------:R-:W-:Y:S01]  /*4b40*/  FADD.FTZ R38, R132, R47 ;  /* 0x0000002f84267221 */ /* 0x000fe20000010000 */
[-CC-:B------:R-:W-:Y:S01]  /*4b50*/  FFMA.FTZ R34, R44, R43.reuse, -R41.reuse ;  /* 0x0000002b2c227223 */ /* 0x180fe20000010829 */
[----:B------:R-:W-:Y:S01]  /*4b60*/  FFMA.FTZ R41, R100, R43, -R41 ;  /* 0x0000002b64297223 */ /* 0x000fe20000010829 */
[----:B------:R-:W-:Y:S01]  /*4b70*/  F2FP.BF16.F32.PACK_AB R146, R9, R146 ;  /* 0x000000920992723e */ /* 0x000fe200000010ff */
        /* <DEDUP_REMOVED lines=8> */
[----:B------:R-:W-:Y:S01]  /*4c00*/  F2FP.BF16.F32.PACK_AB R138, R29, R138 ;  /* 0x0000008a1d8a723e */ /* 0x000fe200000010ff */
[----:B------:R-:W1:Y:S01]  /*4c10*/  MUFU.EX2 R141, R141 ;  /* 0x0000008d008d7308 */ /* 0x000e620000000800 */
[----:B--2---:R-:W-:Y:S01]  /*4c20*/  FADD.FTZ R45, R147, R36 ;  /* 0x00000024932d7221 */ /* 0x004fe20000010000 */
[----:B------:R-:W-:Y:S01]  /*4c30*/  FADD.FTZ R38, R128, R47 ;  /* 0x0000002f80267221 */ /* 0x000fe20000010000 */
[----:B------:R-:W-:Y:S02]  /*4c40*/  F2FP.BF16.F32.PACK_AB R132, R11, R132 ;  /* 0x000000840b84723e */ /* 0x000fe400000010ff */
[----:B------:R-:W-:Y:S02]  /*4c50*/  F2FP.BF16.F32.PACK_AB R134, R15, R134 ;  /* 0x000000860f86723e */ /* 0x000fe400000010ff */
[----:B------:R-:W-:Y:S01]  /*4c60*/  F2FP.BF16.F32.PACK_AB R128, R27, R128 ;  /* 0x000000801b80723e */ /* 0x000fe200000010ff */
[----:B------:R-:W2:Y:S01]  /*4c70*/  MUFU.EX2 R14, R14 ;  /* 0x0000000e000e7308 */ /* 0x000ea20000000800 */
[----:B0-----:R-:W-:Y:S01]  /*4c80*/  FADD.FTZ R36, R56, R45 ;  /* 0x0000002d38247221 */ /* 0x001fe20000010000 */
[----:B------:R-:W-:-:S02]  /*4c90*/  F2FP.BF16.F32.PACK_AB R145, R28, R145 ;  /* 0x000000911c91723e */ /* 0x000fc400000010ff */
[----:B------:R-:W-:-:S04]  /*4ca0*/  F2FP.BF16.F32.PACK_AB R147, R56, R147 ;  /* 0x000000933893723e */ /* 0x000fc800000010ff */
        /* <DEDUP_REMOVED lines=9> */
[----:B------:R-:W-:Y:S01]  /*4d40*/  FADD.FTZ R45, R27, R38 ;  /* 0x000000261b2d7221 */ /* 0x000fe20000010000 */
[----:B------:R-:W-:-:S03]  /*4d50*/  F2FP.BF16.F32.PACK_AB R143, R8, R143 ;  /* 0x0000008f088f723e */ /* 0x000fc600000010ff */
[----:B------:R-:W-:Y:S01]  /*4d60*/  FADD.FTZ R38, R130, R45 ;  /* 0x0000002d82267221 */ /* 0x000fe20000010000 */
[----:B------:R-:W-:Y:S01]  /*4d70*/  F2FP.BF16.F32.PACK_AB R130, R33, R130 ;  /* 0x000000822182723e */ /* 0x000fe200000010ff */
[----:B------:R-:W1:Y:S01]  /*4d80*/  MUFU.EX2 R139, R139 ;  /* 0x0000008b008b7308 */ /* 0x000e620000000800 */
[----:B--2---:R-:W-:Y:S01]  /*4d90*/  FADD.FTZ R3, R137, R36 ;  /* 0x0000002489037221 */ /* 0x004fe20000010000 */
[----:B------:R-:W-:-:S06]  /*4da0*/  FADD.FTZ R5, R33, R38 ;  /* 0x0000002621057221 */ /* 0x000fcc0000010000 */
        /* <DEDUP_REMOVED lines=59> */
[----:B------:R-:W-:Y:S01]  /*5160*/  F2FP.BF16.F32.PACK_AB R121, R121, R12 ;  /* 0x0000000c7979723e */ /* 0x000fe200000010ff */
[----:B------:R-:W-:-:S05]  /*5170*/  VIADD R0, R88, 0xfffffffe ;  /* 0xfffffffe58007836 */ /* 0x000fca0000000000 */
[----:B------:R-:W2:Y:S01]  /*5180*/  MUFU.EX2 R41, R41 ;  /* 0x0000002900297308 */ /* 0x000ea20000000800 */
[----:B0-----:R-:W-:Y:S01]  /*5190*/  FADD.FTZ R2, R24, R5 ;  /* 0x0000000518027221 */ /* 0x001fe20000010000 */
[C---:B-1----:R-:W-:Y:S01]  /*51a0*/  FADD.FTZ R3, R25.reuse, R38 ;  /* 0x0000002619037221 */ /* 0x042fe20000010000 */
[----:B------:R-:W-:Y:S02]  /*51b0*/  F2FP.BF16.F32.PACK_AB R122, R25, R122 ;  /* 0x0000007a197a723e */ /* 0x000fe400000010ff */
        /* <DEDUP_REMOVED lines=13> */
.L_x_1052:
[----:B------:R-:W-:-:S11]  /*5290*/  UISETP.NE.AND UP2, UPT, UR7, 0x1, UPT ;  /* 0x000000010700788c */ /* 0x000fd6000bf45270 */
[----:B------:R-:W-:Y:S02]  /*52a0*/  @UP2 ULDC.64 UR18, c[0x0][0x9e8] ;  /* 0x00027a0000122ab9 */ /* 0x000fe40000000a00 */
[----:B------:R-:W-:-:S04]  /*52b0*/  UIMAD.WIDE.U32 UR10, UR14, UR18, URZ ;  /* 0x000000120e0a72a5 */ /* 0x000fc8000f8e003f */
[----:B------:R-:W-:-:S12]  /*52c0*/  @UP2 USHF.R.U32.HI UR14, URZ, UR19, UR11 ;  /* 0x000000133f0e2299 */ /* 0x000fd8000801160b */
.L_x_1053:
[----:B------:R-:W-:-:S04]  /*52d0*/  UIMAD UR7, UR14, UR7, UR7 ;  /* 0x000000070e0772a4 */ /* 0x000fc8000f8e0207 */
[----:B------:R-:W-:-:S04]  /*52e0*/  UISETP.LT.AND UP2, UPT, UR6, UR7, UPT ;  /* 0x000000070600728c */ /* 0x000fc8000bf41270 */
[----:B------:R-:W-:-:S12]  /*52f0*/  USEL UR6, UR6, UR7, UP2 ;  /* 0x0000000706067287 */ /* 0x000fd80009000000 */
.L_x_1051:
        /* <DEDUP_REMOVED lines=26> */
[----:B------:R-:W-:-:S05]  /*54a0*/  ULDC UR23, c[0x0][0x9e0] ;  /* 0x0002780000177ab9 */ /* 0x000fca0000000800 */
.L_x_1071:
        /* <DEDUP_REMOVED lines=9> */
.L_x_1056:
[----:B------:R-:W-:Y:S01]  /*5540*/  ULEA UR6, UR26, UR45, 0x3 ;  /* 0x0000002d1a067291 */ /* 0x000fe2000f8e183f */
[----:B------:R-:W-:-:S05]  /*5550*/  IMAD.U32 R5, RZ, RZ, UR25 ;  /* 0x00000019ff057e24 */ /* 0x000fca000f8e00ff */
[----:B------:R-:W-:-:S04]  /*5560*/  SHF.L.U32 R5, R5, 0x1f, RZ ;  /* 0x0000001f05057819 */ /* 0x000fc800000006ff */
[----:B------:R0:W1:Y:S01]  /*5570*/  SYNCS.PHASECHK.TRANS64.TRYWAIT P2, [UR6+0x16830], R5 ;  /* 0x01683005ff0075a7 */ /* 0x0000620008040146 */
[----:B------:R-:W-:Y:S05]  /*5580*/  @!P0 BRA `(.L_x_1057) ;  /* 0x0000000000048947 */ /* 0x000fea0003800000 */
[----:B------:R-:W-:Y:S01]  /*5590*/  BPT.TRAP 0x1 ;  /* 0x000000040000795c */ /* 0x000fe20000300000 */
.L_x_1057:
[----:B-1----:R-:W-:Y:S05]  /*55a0*/  @P2 BRA `(.L_x_1055) ;  /* 0x0000000000082947 */ /* 0x002fea0003800000 */
[----:B------:R-:W1:Y:S02]  /*55b0*/  SYNCS.PHASECHK.TRANS64.TRYWAIT P2, [UR6+0x16830], R5 ;  /* 0x01683005ff0075a7 */ /* 0x000e640008040146 */
[----:B-1----:R-:W-:Y:S05]  /*55c0*/  @!P2 BRA `(.L_x_1058) ;  /* 0x0000010c0030a947 */ /* 0x002fea0003800000 */
.L_x_1055:
        /* <DEDUP_REMOVED lines=25> */
.L_x_1060:
[----:B------:R-:W-:Y:S01]  /*5760*/  ULEA UR6, UR37, UR45, 0x3 ;  /* 0x0000002d25067291 */ /* 0x000fe2000f8e183f */
[----:B------:R-:W-:-:S05]  /*5770*/  IMAD.U32 R5, RZ, RZ, UR46 ;  /* 0x0000002eff057e24 */ /* 0x000fca000f8e00ff */
[----:B------:R-:W-:-:S04]  /*5780*/  SHF.L.U32 R5, R5, 0x1f, RZ ;  /* 0x0000001f05057819 */ /* 0x000fc800000006ff */
[----:B------:R0:W1:Y:S01]  /*5790*/  SYNCS.PHASECHK.TRANS64.TRYWAIT P2, [UR6+0x16850], R5 ;  /* 0x01685005ff0075a7 */ /* 0x0000620008040146 */
[----:B------:R-:W-:Y:S05]  /*57a0*/  @!P0 BRA `(.L_x_1061) ;  /* 0x0000000000048947 */ /* 0x000fea0003800000 */
[----:B------:R-:W-:Y:S01]  /*57b0*/  BPT.TRAP 0x1 ;  /* 0x000000040000795c */ /* 0x000fe20000300000 */
.L_x_1061:
[----:B-1----:R-:W-:Y:S05]  /*57c0*/  @P2 BRA `(.L_x_1059) ;  /* 0x0000000000082947 */ /* 0x002fea0003800000 */
[----:B------:R-:W1:Y:S02]  /*57d0*/  SYNCS.PHASECHK.TRANS64.TRYWAIT P2, [UR6+0x16850], R5 ;  /* 0x01685005ff0075a7 */ /* 0x000e640008040146 */
[----:B-1----:R-:W-:Y:S05]  /*57e0*/  @!P2 BRA `(.L_x_1062) ;  /* 0x0000010800c0a947 */ /* 0x002fea0003800000 */
.L_x_1059:
[----:B------:R-:W-:Y:S01]  /*57f0*/  UIADD3 UR6, UR45, 0x400, URZ ;  /* 0x000004002d067890 */ /* 0x000fe2000fffe03f */
[----:B------:R-:W-:Y:S01]  /*5800*/  WARPGROUP.ARRIVE ;  /* 0x00000000000079c5 */ /* 0x000fe20000000000 */
[----:B------:R-:W-:Y:S01]  /*5810*/  UMOV UR7, 0x40000040 ;  /* 0x4000004000077882 */ /* 0x000fe20000000000 */
[----:B------:R-:W-:Y:S01]  /*5820*/  PLOP3.LUT P2, PT, PT, PT, UP0, 0x80, 0x0 ;  /* 0x000000000000781c */ /* 0x000fe20003f4f008 */
[----:B------:R-:W-:Y:S01]  /*5830*/  USHF.R.U32.HI UR6, URZ, 0x4, UR6 ;  /* 0x000000043f067899 */ /* 0x000fe20008011606 */
[----:B01----:R-:W-:Y:S01]  /*5840*/  FMUL.FTZ R5, R24, UR24 ;  /* 0x0000001818057c20 */ /* 0x003fe20008410000 */
[----:B------:R-:W-:Y:S01]  /*5850*/  FMUL.FTZ R24, R36, UR24 ;  /* 0x0000001824187c20 */ /* 0x000fe20008410000 */
[----:B------:R-:W-:Y:S01]  /*5860*/  FMUL.FTZ R36, R44, UR24 ;  /* 0x000000182c247c20 */ /* 0x000fe20008410000 */
[----:B------:R-:W-:Y:S01]  /*5870*/  ULOP3.LUT UR6, UR6, 0x3fff, URZ, 0xc0, !UPT ;  /* 0x00003fff06067892 */ /* 0x000fe2000f8ec03f */
[----:B------:R-:W-:Y:S01]  /*5880*/  FMUL.FTZ R44, R55, UR24 ;  /* 0x00000018372c7c20 */ /* 0x000fe20008410000 */
[----:B------:R-:W-:Y:S01]  /*5890*/  PLOP3.LUT P3, PT, PT, PT, UP0, 0x80, 0x0 ;  /* 0x000000000000781c */ /* 0x000fe20003f6f008 */
[----:B------:R-:W-:Y:S01]  /*58a0*/  FMUL.FTZ R55, R61, UR24 ;  /* 0x000000183d377c20 */ /* 0x000fe20008410000 */
[----:B------:R-:W-:Y:S01]  /*58b0*/  ULEA UR10, UR37, UR6, 0xa ;  /* 0x00000006250a7291 */ /* 0x000fe2000f8e503f */
[----:B------:R-:W-:Y:S01]  /*58c0*/  FMUL.FTZ R61, R74, UR24 ;  /* 0x000000184a3d7c20 */ /* 0x000fe20008410000 */
[----:B------:R-:W-:Y:S01]  /*58d0*/  FMUL.FTZ R74, R76, UR24 ;  /* 0x000000184c4a7c20 */ /* 0x000fe20008410000 */
[----:B------:R-:W-:-:S02]  /*58e0*/  VIADD R76, R17, UR41 ;  /* 0x00000029114c7c36 */ /* 0x000fc40008000000 */
        /* <DEDUP_REMOVED lines=34> */
[----:B------:R-:W-:-:S02]  /*5b10*/  IMAD.U32 R33, RZ, RZ, UR26 ;  /* 0x0000001aff217e24 */ /* 0x000fc4000f8e00ff */
        /* <DEDUP_REMOVED lines=26> */
[----:B------:R-:W-:Y:S01]  /*5cc0*/  @!P1 LEA R33, R33, UR45, 0x3 ;  /* 0x0000002d21219c11 */ /* 0x000fe2000f8e18ff */
[----:B------:R-:W-:Y:S01]  /*5cd0*/  IMAD R79, R16, -0x2, R79 ;  /* 0xfffffffe104f7824 */ /* 0x000fe200078e024f */
[----:B------:R-:W0:Y:S01]  /*5ce0*/  MUFU.TANH R5, R5 ;  /* 0x0000000500057308 */ /* 0x000e220000002400 */
[----:B------:R-:W-:-:S02]  /*5cf0*/  IMAD.U32 R78, RZ, RZ, UR38 ;  /* 0x00000026ff4e7e24 */ /* 0x000fc4000f8e00ff */
[----:B------:R-:W-:-:S03]  /*5d00*/  @!P1 VIADD R33, R33, 0x16840 ;  /* 0x0001684021219836 */ /* 0x000fc60000000000 */
[----:B------:R-:W-:Y:S02]  /*5d10*/  IADD3 R81, -R78, UR42, R79 ;  /* 0x0000002a4e517c10 */ /* 0x000fe4000fffe14f */
[----:B------:R-:W1:Y:S01]  /*5d20*/  MUFU.TANH R8, R8 ;  /* 0x0000000800087308 */ /* 0x000e620000002400 */
[----:B------:R-:W-:Y:S02]  /*5d30*/  @!P1 PRMT R33, RZ, 0x654, R33 ;  /* 0x00000654ff219816 */ /* 0x000fe40000000021 */
[C---:B------:R-:W-:Y:S02]  /*5d40*/  VIADD R79, R81.reuse, UR23 ;  /* 0x00000017514f7c36 */ /* 0x040fe40008000000 */
[----:B------:R-:W-:-:S03]  /*5d50*/  VIADD R81, R81, UR21 ;  /* 0x0000001551517c36 */ /* 0x000fc60008000000 */
[----:B------:R-:W2:Y:S01]  /*5d60*/  MUFU.TANH R7, R7 ;  /* 0x0000000700077308 */ /* 0x000ea20000002400 */
[----:B------:R-:W-:Y:S02]  /*5d70*/  WARPGROUP.DEPBAR.LE gsb0, 0x0 ;  /* 0x00008000000079c5 */ /* 0x000fe40000010000 */
[----:B------:R-:W-:-:S06]  /*5d80*/  WARPGROUP.ARRIVE ;  /* 0x00000000000079c5 */ /* 0x000fcc0000000000 */
[----:B------:R-:W3:Y:S01]  /*5d90*/  S2R R151, SR_TID.X ;  /* 0x0000000000977919 */ /* 0x000ee20000002100 */
[----:B------:R-:W4:Y:S01]  /*5da0*/  MUFU.TANH R9, R9 ;  /* 0x0000000900097308 */ /* 0x000f220000002400 */
        /* <DEDUP_REMOVED lines=45> */
[----:B------:R-:W-:Y:S01]  /*6080*/  WARPGROUP.ARRIVE ;  /* 0x00000000000079c5 */ /* 0x000fe20000000000 */
[----:B------:R-:W-:-:S04]  /*6090*/  FMUL.FTZ R138, R85, UR24 ;  /* 0x00000018558a7c20 */ /* 0x000fc80008410000 */
        /* <DEDUP_REMOVED lines=15> */
[----:B------:R-:W-:Y:S01]  /*6190*/  FMUL.FTZ R132, R80, UR24 ;  /* 0x0000001850847c20 */ /* 0x000fe20008410000 */
[----:B------:R-:W-:-:S03]  /*61a0*/  FMUL.FTZ R134, R84, UR24 ;  /* 0x0000001854867c20 */ /* 0x000fc60008410000 */
        /* <DEDUP_REMOVED lines=31> */
[----:B------:R-:W-:Y:S01]  /*63a0*/  @P2 IMAD.HI.U32 R32, R76, UR6, RZ ;  /* 0x000000064c202c27 */ /* 0x000fe2000f8e00ff */
[----:B------:R-:W-:Y:S01]  /*63b0*/  @UP0 ULDC UR6, c[0x0][0x450] ;  /* 0x0001140000060ab9 */ /* 0x000fe20000000800 */
[----:B---3--:R-:W-:-:S03]  /*63c0*/  ISETP.GE.U32.AND P2, PT, R151, 0x180, PT ;  /* 0x000001809700780c */ /* 0x008fc60003f46070 */
[----:B------:R-:W-:Y:S01]  /*63d0*/  @P3 SHF.R.U32.HI R76, RZ, UR6, R32 ;  /* 0x00000006ff4c3c19 */ /* 0x000fe20008011620 */
[----:B------:R-:W-:-:S04]  /*63e0*/  VIADD R32, R22, 0x9 ;  /* 0x0000000916207836 */ /* 0x000fc80000000000 */
[----:B------:R-:W3:Y:S01]  /*63f0*/  SHFL.IDX PT, R72, R76, RZ, 0x1c1f ;  /* 0x001c1fff4c487589 */ /* 0x000ee200000e0000 */
[----:B------:R-:W-:Y:S02]  /*6400*/  SEL R32, R32, 0x9, !P2 ;  /* 0x0000000920207807 */ /* 0x000fe40005000000 */
[----:B------:R-:W-:Y:S01]  /*6410*/  PLOP3.LUT P2, PT, PT, PT, UP1, 0x40, 0x0 ;  /* 0x000000000000781c */ /* 0x000fe20003f4e818 */
[--C-:B---3--:R-:W-:Y:S02]  /*6420*/  IMAD.IADD R83, R79, 0x1, R72.reuse ;  /* 0x000000014f537824 */ /* 0x108fe400078e0248 */
[----:B------:R-:W-:Y:S01]  /*6430*/  IMAD.IADD R85, R81, 0x1, R72 ;  /* 0x0000000151557824 */ /* 0x000fe200078e0248 */
[----:B------:R-:W-:Y:S02]  /*6440*/  WARPGROUP.DEPBAR.LE gsb0, 0x0 ;  /* 0x00008000000079c5 */ /* 0x000fe40000010000 */
[----:B------:R3:W-:Y:S06]  /*6450*/  BAR.ARV R32, 0x100 ;  /* 0x000400200000751d */ /* 0x0007ec0000002000 */
[----:B------:R3:W-:Y:S01]  /*6460*/  @!P1 SYNCS.ARRIVE.TRANS64.RED.A1T0 RZ, [R33+URZ], RZ ;  /* 0x000000ff21ff99a7 */ /* 0x0007e2000810043f */
[----:B012-4-:R-:W-:Y:S05]  /*6470*/  @P2 BRA `(.L_x_1063) ;  /* 0x00000000005c2947 */ /* 0x017fea0003800000 */
[----:B---3--:R-:W-:Y:S01]  /*6480*/  IMAD.U32 R33, RZ, RZ, UR38 ;  /* 0x00000026ff217e24 */ /* 0x008fe2000f8e00ff */
[----:B------:R-:W-:Y:S04]  /*6490*/  BSSY B0, `(.L_x_1064) ;  /* 0x0000011000007945 */ /* 0x000fe80003800000 */
[----:B------:R-:W-:-:S04]  /*64a0*/  IADD3 R72, -R33, UR42, R72 ;  /* 0x0000002a21487c10 */ /* 0x000fc8000fffe148 */
        /* <DEDUP_REMOVED lines=10> */
.L_x_1065:
[----:B------:R-:W-:-:S05]  /*6550*/  IMAD.U32 R78, RZ, RZ, UR22 ;  /* 0x00000016ff4e7e24 */ /* 0x000fca000f8e00ff */
[----:B------:R-:W-:-:S13]  /*6560*/  ISETP.NE.AND P2, PT, R78, 0x1, PT ;  /* 0x000000014e00780c */ /* 0x000fda0003f45270 */
[----:B------:R-:W0:Y:S02]  /*6570*/  @P2 LDC.64 R32, c[0x0][0x9e8] ;  /* 0x00027a00ff202b82 */ /* 0x000e240000000a00 */
[----:B0-----:R-:W-:-:S05]  /*6580*/  @P2 IMAD.HI.U32 R32, R72, R32, RZ ;  /* 0x0000002048202227 */ /* 0x001fca00078e00ff */
[----:B------:R-:W-:-:S07]  /*6590*/  @P2 SHF.R.U32.HI R72, RZ, R33, R32 ;  /* 0x00000021ff482219 */ /* 0x000fce0000011620 */
.L_x_1066:
[----:B------:R-:W-:Y:S05]  /*65a0*/  BSYNC B0 ;  /* 0x0000000000007941 */ /* 0x000fea0003800000 */
.L_x_1064:
[----:B------:R-:W-:-:S04]  /*65b0*/  IMAD R33, R72, R78, -R77 ;  /* 0x0000004e48217224 */ /* 0x000fc800078e0a4d */
[----:B------:R-:W-:-:S05]  /*65c0*/  IMAD R32, R16, -0x2, R33 ;  /* 0xfffffffe10207824 */ /* 0x000fca00078e0221 */
[----:B------:R-:W-:Y:S02]  /*65d0*/  VIADDMNMX R83, R32, R78, R83, PT ;  /* 0x0000004e20537246 */ /* 0x000fe40003800153 */
[----:B------:R-:W-:-:S07]  /*65e0*/  VIMNMX R85, R85, R32, !PT ;  /* 0x0000002055557248 */ /* 0x000fce0007fe0100 */
.L_x_1063:
[----:B------:R-:W-:Y:S01]  /*65f0*/  ISETP.GT.AND P2, PT, R0, -0x1, PT ;  /* 0xffffffff0000780c */ /* 0x000fe20003f44270 */
[----:B---3--:R-:W0:Y:S03]  /*6600*/  SHFL.IDX PT, R32, R76, 0x1, 0x1c1f ;  /* 0x003c1f004c207f89 */ /* 0x008e2600000e0000 */
[C---:B------:R-:W-:Y:S02]  /*6610*/  ISETP.GT.AND P5, PT, R85.reuse, RZ, P2 ;  /* 0x000000ff5500720c */ /* 0x040fe400017a4270 */
[----:B------:R-:W-:Y:S02]  /*6620*/  ISETP.GT.AND P4, PT, R85, 0x1, P2 ;  /* 0x000000015500780c */ /* 0x000fe40001784270 */
        /* <DEDUP_REMOVED lines=8> */
[----:B------:R-:W-:Y:S02]  /*66b0*/  ISETP.GT.AND P5, PT, R85, 0x20, P2 ;  /* 0x000000205500780c */ /* 0x000fe400017a4270 */
[C---:B------:R-:W-:Y:S02]  /*66c0*/  ISETP.LT.OR P6, PT, R83.reuse, 0x9, P6 ;  /* 0x000000095300780c */ /* 0x040fe400037c1670 */
[C---:B------:R-:W-:Y:S02]  /*66d0*/  ISETP.LT.OR P3, PT, R83.reuse, 0xa, P3 ;  /* 0x0000000a5300780c */ /* 0x040fe40001f61670 */
[----:B------:R-:W-:Y:S02]  /*66e0*/  ISETP.LT.OR P5, PT, R83, 0x21, P5 ;  /* 0x000000215300780c */ /* 0x000fe40002fa1670 */
[----:B------:R-:W-:Y:S02]  /*66f0*/  FSEL R72, R8, -INF , !P4 ;  /* 0xff80000008487808 */ /* 0x000fe40006000000 */
[----:B------:R-:W-:-:S02]  /*6700*/  FSEL R10, R10, -INF , !P6 ;  /* 0xff8000000a0a7808 */ /* 0x000fc40007000000 */
[----:B------:R-:W-:Y:S02]  /*6710*/  FSEL R12, R12, -INF , !P3 ;  /* 0xff8000000c0c7808 */ /* 0x000fe40005800000 */
[C---:B------:R-:W-:Y:S02]  /*6720*/  ISETP.GT.AND P4, PT, R85.reuse, 0x11, P2 ;  /* 0x000000115500780c */ /* 0x040fe40001784270 */
        /* <DEDUP_REMOVED lines=25> */
[----:B------:R-:W-:Y:S02]  /*68c0*/  ISETP.GT.AND P3, PT, R85, 0x39, P2 ;  /* 0x000000395500780c */ /* 0x000fe40001764270 */
[----:B------:R-:W-:Y:S01]  /*68d0*/  FSEL R80, R47, -INF , !P5 ;  /* 0xff8000002f507808 */ /* 0x000fe20006800000 */
[----:B0-----:R-:W-:Y:S01]  /*68e0*/  IMAD.IADD R47, R81, 0x1, R32 ;  /* 0x00000001512f7824 */ /* 0x001fe200078e0220 */
[----:B------:R-:W-:-:S02]  /*68f0*/  ISETP.GT.AND P5, PT, R85, 0x50, P2 ;  /* 0x000000505500780c */ /* 0x000fc400017a4270 */
[C---:B------:R-:W-:Y:S02]  /*6900*/  ISETP.LT.OR P4, PT, R83.reuse, 0x32, P4 ;  /* 0x000000325300780c */ /* 0x040fe40002781670 */
[C---:B------:R-:W-:Y:S02]  /*6910*/  ISETP.LT.OR P6, PT, R83.reuse, 0x39, P6 ;  /* 0x000000395300780c */ /* 0x040fe400037c1670 */
[C---:B------:R-:W-:Y:S02]  /*6920*/  ISETP.LT.OR P3, PT, R83.reuse, 0x3a, P3 ;  /* 0x0000003a5300780c */ /* 0x040fe40001f61670 */
[----:B------:R-:W-:Y:S02]  /*6930*/  ISETP.LT.OR P5, PT, R83, 0x51, P5 ;  /* 0x000000515300780c */ /* 0x000fe40002fa1670 */
[----:B------:R-:W-:Y:S02]  /*6940*/  FSEL R42, R42, -INF , !P4 ;  /* 0xff8000002a2a7808 */ /* 0x000fe40006000000 */
[----:B------:R-:W-:-:S02]  /*6950*/  FSEL R76, R43, -INF , !P6 ;  /* 0xff8000002b4c7808 */ /* 0x000fc40007000000 */
[----:B------:R-:W-:Y:S01]  /*6960*/  FSEL R78, R45, -INF , !P3 ;  /* 0xff8000002d4e7808 */ /* 0x000fe20005800000 */
[----:B------:R-:W-:Y:S01]  /*6970*/  IMAD.IADD R45, R79, 0x1, R32 ;  /* 0x000000014f2d7824 */ /* 0x000fe200078e0220 */
        /* <DEDUP_REMOVED lines=33> */
[----:B------:R-:W-:Y:S02]  /*6b90*/  FSEL R74, R74, -INF , !P6 ;  /* 0xff8000004a4a7808 */ /* 0x000fe40007000000 */
[----:B------:R-:W-:-:S02]  /*6ba0*/  FSEL R130, R73, -INF , !P3 ;  /* 0xff80000049827808 */ /* 0x000fc40005800000 */
[C---:B------:R-:W-:Y:S02]  /*6bb0*/  ISETP.GT.AND P4, PT, R85.reuse, 0x71, P2 ;  /* 0x000000715500780c */ /* 0x040fe40001784270 */
        /* <DEDUP_REMOVED lines=9> */
[----:B------:R-:W-:Y:S01]  /*6c50*/  IMAD.U32 R33, RZ, RZ, UR38 ;  /* 0x00000026ff217e24 */ /* 0x000fe2000f8e00ff */
        /* <DEDUP_REMOVED lines=12> */
.L_x_1069:
[----:B------:R-:W-:-:S05]  /*6d20*/  IMAD.U32 R51, RZ, RZ, UR22 ;  /* 0x00000016ff337e24 */ /* 0x000fca000f8e00ff */
[----:B------:R-:W-:-:S13]  /*6d30*/  ISETP.NE.AND P3, PT, R51, 0x1, PT ;  /* 0x000000013300780c */ /* 0x000fda0003f65270 */
[----:B------:R-:W0:Y:S02]  /*6d40*/  @P3 LDC.64 R32, c[0x0][0x9e8] ;  /* 0x00027a00ff203b82 */ /* 0x000e240000000a00 */
[----:B0-----:R-:W-:-:S05]  /*6d50*/  @P3 IMAD.HI.U32 R32, R8, R32, RZ ;  /* 0x0000002008203227 */ /* 0x001fca00078e00ff */
[----:B------:R-:W-:-:S07]  /*6d60*/  @P3 SHF.R.U32.HI R8, RZ, R33, R32 ;  /* 0x00000021ff083219 */ /* 0x000fce0000011620 */
.L_x_1070:
[----:B------:R-:W-:Y:S05]  /*6d70*/  BSYNC B0 ;  /* 0x0000000000007941 */ /* 0x000fea0003800000 */
.L_x_1068:
[----:B------:R-:W-:-:S04]  /*6d80*/  IMAD R77, R8, R51, -R77 ;  /* 0x00000033084d7224 */ /* 0x000fc800078e0a4d */
[----:B------:R-:W-:-:S05]  /*6d90*/  IMAD R8, R16, -0x2, R77 ;  /* 0xfffffffe10087824 */ /* 0x000fca00078e024d */
[----:B------:R-:W-:Y:S02]  /*6da0*/  VIADDMNMX R45, R8, R51, R45, PT ;  /* 0x00000033082d7246 */ /* 0x000fe4000380012d */
[----:B------:R-:W-:-:S07]  /*6db0*/  VIMNMX R47, R47, R8, !PT ;  /* 0x000000082f2f7248 */ /* 0x000fce0007fe0100 */
.L_x_1067:
[----:B------:R-:W-:Y:S01]  /*6dc0*/  FMNMX.FTZ R33, R5, R4, !PT ;  /* 0x0000000405217209 */ /* 0x000fe20007810000 */
[----:B------:R-:W0:Y:S01]  /*6dd0*/  LDC R43, c[0x0][0x988] ;  /* 0x00026200ff2b7b82 */ /* 0x000e220000000800 */
[----:B------:R-:W-:Y:S01]  /*6de0*/  ISETP.GT.AND P4, PT, R47, 0x1, P2 ;  /* 0x000000012f00780c */ /* 0x000fe20001784270 */
[----:B------:R-:W-:Y:S01]  /*6df0*/  UMOV UR46, UR25 ;  /* 0x00000019002e7c82 */ /* 0x000fe20008000000 */
        /* <DEDUP_REMOVED lines=19> */
[C---:B------:R-:W-:Y:S02]  /*6f30*/  ISETP.GT.AND P4, PT, R47.reuse, RZ, P2 ;  /* 0x000000ff2f00720c */ /* 0x040fe40001784270 */
[----:B------:R-:W-:Y:S02]  /*6f40*/  FMNMX.FTZ R33, R38, R33, !PT ;  /* 0x0000002126217209 */ /* 0x000fe40007810000 */
[----:B------:R-:W-:-:S02]  /*6f50*/  ISETP.GT.AND P3, PT, R47, 0x9, P2 ;  /* 0x000000092f00780c */ /* 0x000fc40001764270 */
[----:B------:R-:W-:Y:S02]  /*6f60*/  FMNMX.FTZ R33, R40, R33, !PT ;  /* 0x0000002128217209 */ /* 0x000fe40007810000 */
[C---:B------:R-:W-:Y:S02]  /*6f70*/  ISETP.LT.OR P6, PT, R45.reuse, 0x9, P6 ;  /* 0x000000092d00780c */ /* 0x040fe400037c1670 */
[----:B------:R-:W-:Y:S02]  /*6f80*/  FMNMX.FTZ R33, R42, R33, !PT ;  /* 0x000000212a217209 */ /* 0x000fe40007810000 */
[C---:B------:R-:W-:Y:S02]  /*6f90*/  ISETP.LT.OR P4, PT, R45.reuse, 0x1, P4 ;  /* 0x000000012d00780c */ /* 0x040fe40002781670 */
[----:B------:R-:W-:Y:S02]  /*6fa0*/  FMNMX.FTZ R33, R76, R33, !PT ;  /* 0x000000214c217209 */ /* 0x000fe40007810000 */
[----:B------:R-:W-:-:S02]  /*6fb0*/  ISETP.LT.OR P3, PT, R45, 0xa, P3 ;  /* 0x0000000a2d00780c */ /* 0x000fc40001f61670 */
[----:B------:R-:W-:Y:S02]  /*6fc0*/  FMNMX.FTZ R33, R78, R33, !PT ;  /* 0x000000214e217209 */ /* 0x000fe40007810000 */
[----:B------:R-:W-:Y:S02]  /*6fd0*/  FSEL R140, R11, -INF , !P6 ;  /* 0xff8000000b8c7808 */ /* 0x000fe40007000000 */
[----:B------:R-:W-:Y:S02]  /*6fe0*/  FMNMX.FTZ R33, R80, R33, !PT ;  /* 0x0000002150217209 */ /* 0x000fe40007810000 */
[----:B------:R-:W-:Y:S02]  /*6ff0*/  FSEL R11, R7, -INF , !P4 ;  /* 0xff800000070b7808 */ /* 0x000fe40006000000 */
[----:B------:R-:W-:Y:S02]  /*7000*/  FMNMX.FTZ R33, R82, R33, !PT ;  /* 0x0000002152217209 */ /* 0x000fe40007810000 */
[----:B------:R-:W-:-:S02]  /*7010*/  ISETP.GT.AND P5, PT, R47, 0x10, P2 ;  /* 0x000000102f00780c */ /* 0x000fc400017a4270 */
[----:B------:R-:W-:Y:S02]  /*7020*/  FMNMX.FTZ R33, R84, R33, !PT ;  /* 0x0000002154217209 */ /* 0x000fe40007810000 */
[----:B------:R-:W-:Y:S02]  /*7030*/  FSEL R142, R13, -INF , !P3 ;  /* 0xff8000000d8e7808 */ /* 0x000fe40005800000 */
[----:B------:R-:W-:Y:S02]  /*7040*/  FMNMX.FTZ R33, R86, R33, !PT ;  /* 0x0000002156217209 */ /* 0x000fe40007810000 */
[----:B------:R-:W-:Y:S02]  /*7050*/  FMNMX.FTZ R13, R11, R6, !PT ;  /* 0x000000060b0d7209 */ /* 0x000fe40007810000 */
[----:B------:R-:W-:Y:S02]  /*7060*/  FMNMX.FTZ R33, R56, R33, !PT ;  /* 0x0000002138217209 */ /* 0x000fe40007810000 */
[----:B------:R-:W-:-:S02]  /*7070*/  ISETP.LT.OR P5, PT, R45, 0x11, P5 ;  /* 0x000000112d00780c */ /* 0x000fc40002fa1670 */
[----:B------:R-:W-:Y:S02]  /*7080*/  FMNMX.FTZ R33, R120, R33, !PT ;  /* 0x0000002178217209 */ /* 0x000fe40007810000 */
[----:B------:R-:W-:Y:S02]  /*7090*/  FMNMX.FTZ R13, R32, R13, !PT ;  /* 0x0000000d200d7209 */ /* 0x000fe40007810000 */
[----:B------:R-:W-:Y:S02]  /*70a0*/  FMNMX.FTZ R33, R122, R33, !PT ;  /* 0x000000217a217209 */ /* 0x000fe40007810000 */
[----:B------:R-:W-:Y:S02]  /*70b0*/  FSEL R144, R15, -INF , !P5 ;  /* 0xff8000000f907808 */ /* 0x000fe40006800000 */
[----:B------:R-:W-:Y:S02]  /*70c0*/  FMNMX.FTZ R33, R124, R33, !PT ;  /* 0x000000217c217209 */ /* 0x000fe40007810000 */
[----:B------:R-:W-:-:S02]  /*70d0*/  FMNMX.FTZ R13, R140, R13, !PT ;  /* 0x0000000d8c0d7209 */ /* 0x000fc40007810000 */
[----:B------:R-:W-:Y:S02]  /*70e0*/  FMNMX.FTZ R33, R126, R33, !PT ;  /* 0x000000217e217209 */ /* 0x000fe40007810000 */
[C---:B------:R-:W-:Y:S02]  /*70f0*/  ISETP.GT.AND P3, PT, R47.reuse, 0x18, P2 ;  /* 0x000000182f00780c */ /* 0x040fe40001764270 */
        /* <DEDUP_REMOVED lines=11> */
[----:B------:R-:W-:Y:S02]  /*71b0*/  ISETP.LT.OR P3, PT, R45, 0x22, P3 ;  /* 0x000000222d00780c */ /* 0x000fe40001f61670 */
[----:B------:R-:W-:Y:S02]  /*71c0*/  FMNMX.FTZ R33, R138, R33, !PT ;  /* 0x000000218a217209 */ /* 0x000fe40007810000 */
[----:B------:R-:W-:Y:S02]  /*71d0*/  FSEL R31, R31, -INF , !P3 ;  /* 0xff8000001f1f7808 */ /* 0x000fe40005800000 */
[----:B------:R-:W-:Y:S01]  /*71e0*/  ISETP.GT.AND P3, PT, R47, 0x29, P2 ;  /* 0x000000292f00780c */ /* 0x000fe20001764270 */
[----:B------:R-:W1:Y:S03]  /*71f0*/  SHFL.BFLY PT, R8, R33, 0x2, 0x1f ;  /* 0x0c401f0021087f89 */ /* 0x000e6600000e0000 */
[----:B------:R-:W-:-:S02]  /*7200*/  ISETP.LT.OR P4, PT, R45, 0x2a, P3 ;  /* 0x0000002a2d00780c */ /* 0x000fc40001f81670 */
[----:B------:R-:W-:Y:S02]  /*7210*/  ISETP.GT.AND P3, PT, R47, 0x31, P2 ;  /* 0x000000312f00780c */ /* 0x000fe40001764270 */
[----:B------:R-:W-:Y:S02]  /*7220*/  FSEL R35, R35, -INF , !P4 ;  /* 0xff80000023237808 */ /* 0x000fe40006000000 */
[----:B------:R-:W-:Y:S02]  /*7230*/  ISETP.GT.AND P4, PT, R47, 0x38, P2 ;  /* 0x000000382f00780c */ /* 0x000fe40001784270 */
[C---:B------:R-:W-:Y:S02]  /*7240*/  ISETP.LT.OR P3, PT, R45.reuse, 0x32, P3 ;  /* 0x000000322d00780c */ /* 0x040fe40001f61670 */
[----:B------:R-:W-:-:S04]  /*7250*/  ISETP.LT.OR P4, PT, R45, 0x39, P4 ;  /* 0x000000392d00780c */ /* 0x000fc80002781670 */
[----:B------:R-:W-:Y:S02]  /*7260*/  FSEL R41, R41, -INF , !P4 ;  /* 0xff80000029297808 */ /* 0x000fe40006000000 */
[----:B------:R-:W-:-:S04]  /*7270*/  ISETP.GT.AND P4, PT, R47, 0x41, P2 ;  /* 0x000000412f00780c */ /* 0x000fc80001784270 */
[----:B------:R-:W-:Y:S02]  /*7280*/  ISETP.LT.OR P4, PT, R45, 0x42, P4 ;  /* 0x000000422d00780c */ /* 0x000fe40002781670 */
[----:B-1----:R-:W-:Y:S02]  /*7290*/  FMNMX.FTZ R51, R33, R8, !PT ;  /* 0x0000000821337209 */ /* 0x002fe40007810000 */
[----:B------:R-:W-:Y:S02]  /*72a0*/  FSEL R48, R48, -INF , !P4 ;  /* 0xff80000030307808 */ /* 0x000fe40006000000 */
[----:B------:R-:W-:Y:S01]  /*72b0*/  ISETP.GT.AND P4, PT, R47, 0x50, P2 ;  /* 0x000000502f00780c */ /* 0x000fe20001784270 */
[----:B------:R-:W1:Y:S03]  /*72c0*/  SHFL.BFLY PT, R8, R51, 0x1, 0x1f ;  /* 0x0c201f0033087f89 */ /* 0x000e6600000e0000 */
[----:B------:R-:W-:-:S04]  /*72d0*/  ISETP.LT.OR P4, PT, R45, 0x51, P4 ;  /* 0x000000512d00780c */ /* 0x000fc80002781670 */
[----:B------:R-:W-:Y:S02]  /*72e0*/  FSEL R52, R52, -INF , !P4 ;  /* 0xff80000034347808 */ /* 0x000fe40006000000 */
[----:B------:R-:W-:-:S04]  /*72f0*/  ISETP.GT.AND P4, PT, R47, 0x59, P2 ;  /* 0x000000592f00780c */ /* 0x000fc80001784270 */
[----:B------:R-:W-:-:S04]  /*7300*/  ISETP.LT.OR P4, PT, R45, 0x5a, P4 ;  /* 0x0000005a2d00780c */ /* 0x000fc80002781670 */
[----:B------:R-:W-:Y:S02]  /*7310*/  FSEL R60, R60, -INF , !P4 ;  /* 0xff8000003c3c7808 */ /* 0x000fe40006000000 */
[----:B------:R-:W-:-:S04]  /*7320*/  ISETP.GT.AND P4, PT, R47, 0x68, P2 ;  /* 0x000000682f00780c */ /* 0x000fc80001784270 */
[----:B------:R-:W-:Y:S02]  /*7330*/  ISETP.LT.OR P4, PT, R45, 0x69, P4 ;  /* 0x000000692d00780c */ /* 0x000fe40002781670 */
[----:B-1----:R-:W-:Y:S02]  /*7340*/  FMNMX.FTZ R8, R51, R8, !PT ;  /* 0x0000000833087209 */ /* 0x002fe40007810000 */
[----:B------:R-:W-:Y:S02]  /*7350*/  FSEL R64, R64, -INF , !P4 ;  /* 0xff80000040407808 */ /* 0x000fe40006000000 */
[C---:B------:R-:W-:Y:S01]  /*7360*/  FSETP.NEU.FTZ.AND P6, PT, R8.reuse, -INF , PT ;  /* 0xff8000000800780b */ /* 0x040fe20003fdd000 */
[C---:B0-----:R-:W-:Y:S01]  /*7370*/  FMUL.FTZ R9, R8.reuse, R43 ;  /* 0x0000002b08097220 */ /* 0x041fe20000410000 */
[----:B------:R-:W-:Y:S02]  /*7380*/  ISETP.GT.AND P4, PT, R47, 0x71, P2 ;  /* 0x000000712f00780c */ /* 0x000fe40001784270 */
[----:B------:R-:W-:-:S02]  /*7390*/  FSEL R57, R8, RZ, P6 ;  /* 0x000000ff08397208 */ /* 0x000fc40003000000 */
[----:B------:R-:W-:Y:S02]  /*73a0*/  FSEL R9, R9, RZ, P6 ;  /* 0x000000ff09097208 */ /* 0x000fe40003000000 */
[----:B------:R-:W-:Y:S01]  /*73b0*/  ISETP.LT.OR P4, PT, R45, 0x72, P4 ;  /* 0x000000722d00780c */ /* 0x000fe20002781670 */
[----:B------:R-:W-:Y:S02]  /*73c0*/  FADD.FTZ R4, -R57, R4 ;  /* 0x0000000439047221 */ /* 0x000fe40000010100 */
[-CC-:B------:R-:W-:Y:S01]  /*73d0*/  FFMA.FTZ R15, R12, R43.reuse, -R9.reuse ;  /* 0x0000002b0c0f7223 */ /* 0x180fe20000010809 */
[-CC-:B------:R-:W-:Y:S01]  /*73e0*/  FFMA.FTZ R148, R5, R43.reuse, -R9.reuse ;  /* 0x0000002b05947223 */ /* 0x180fe20000010809 */
[-CC-:B------:R-:W-:Y:S01]  /*73f0*/  FFMA.FTZ R5, R72, R43.reuse, -R9.reuse ;  /* 0x0000002b48057223 */ /* 0x180fe20000010809 */
[----:B------:R-:W-:Y:S01]  /*7400*/  FSEL R72, R27, -INF , !P5 ;  /* 0xff8000001b487808 */ /* 0x000fe20006800000 */
[----:B------:R0:W-:Y:S01]  /*7410*/  MUFU.EX2 R7, R15 ;  /* 0x0000000f00077308 */ /* 0x0001e20000000800 */
[-CC-:B------:R-:W-:Y:S01]  /*7420*/  FFMA.FTZ R27, R24, R43.reuse, -R9.reuse ;  /* 0x0000002b181b7223 */ /* 0x180fe20000010809 */
[----:B------:R-:W-:Y:S01]  /*7430*/  ISETP.GT.AND P5, PT, R47, 0x28, P2 ;  /* 0x000000282f00780c */ /* 0x000fe200017a4270 */
[-CC-:B------:R-:W-:Y:S01]  /*7440*/  FFMA.FTZ R24, R26, R43.reuse, -R9.reuse ;  /* 0x0000002b1a187223 */ /* 0x180fe20000010809 */
[-CC-:B------:R-:W-:Y:S01]  /*7450*/  FFMA.FTZ R25, R20, R43.reuse, -R9.reuse ;  /* 0x0000002b14197223 */ /* 0x180fe20000010809 */
[-CC-:B------:R-:W-:Y:S01]  /*7460*/  FFMA.FTZ R12, R14, R43.reuse, -R9.reuse ;  /* 0x0000002b0e0c7223 */ /* 0x180fe20000010809 */
[----:B------:R-:W-:Y:S01]  /*7470*/  ISETP.LT.OR P5, PT, R45, 0x29, P5 ;  /* 0x000000292d00780c */ /* 0x000fe20002fa1670 */
[-CC-:B------:R-:W-:Y:S01]  /*7480*/  FFMA.FTZ R33, R30, R43.reuse, -R9.reuse ;  /* 0x0000002b1e217223 */ /* 0x180fe20000010809 */
[----:B------:R-:W-:Y:S01]  /*7490*/  FSEL R20, R39, -INF , !P3 ;  /* 0xff80000027147808 */ /* 0x000fe20005800000 */
[--C-:B------:R-:W-:Y:S01]  /*74a0*/  FFMA.FTZ R36, R36, R43, -R9.reuse ;  /* 0x0000002b24247223 */ /* 0x100fe20000010809 */
[----:B0-----:R-:W-:Y:S01]  /*74b0*/  FMNMX.FTZ R15, R142, R13, !PT ;  /* 0x0000000d8e0f7209 */ /* 0x001fe20007810000 */
[--C-:B------:R-:W-:Y:S01]  /*74c0*/  FFMA.FTZ R40, R40, R43, -R9.reuse ;  /* 0x0000002b28287223 */ /* 0x100fe20000010809 */
[----:B------:R-:W-:Y:S01]  /*74d0*/  FSEL R34, R34, -INF , !P5 ;  /* 0xff80000022227808 */ /* 0x000fe20006800000 */
[----:B------:R0:W-:Y:S01]  /*74e0*/  MUFU.EX2 R13, R25 ;  /* 0x00000019000d7308 */ /* 0x0001e20000000800 */
[----:B------:R-:W-:Y:S01]  /*74f0*/  FMNMX.FTZ R15, R144, R15, !PT ;  /* 0x0000000f900f7209 */ /* 0x000fe20007810000 */
[-CC-:B------:R-:W-:Y:S01]  /*7500*/  FFMA.FTZ R122, R122, R43.reuse, -R9.reuse ;  /* 0x0000002b7a7a7223 */ /* 0x180fe20000010809 */
[----:B------:R-:W-:Y:S01]  /*7510*/  ISETP.GT.AND P5, PT, R47, 0x30, P2 ;  /* 0x000000302f00780c */ /* 0x000fe200017a4270 */
[--C-:B------:R-:W-:Y:S01]  /*7520*/  FFMA.FTZ R10, R10, R43, -R9.reuse ;  /* 0x0000002b0a0a7223 */ /* 0x100fe20000010809 */
[----:B------:R-:W-:Y:S01]  /*7530*/  FMNMX.FTZ R21, R146, R15, !PT ;  /* 0x0000000f92157209 */ /* 0x000fe20007810000 */
[--C-:B------:R-:W-:Y:S01]  /*7540*/  FFMA.FTZ R51, R130, R43, -R9.reuse ;  /* 0x0000002b82337223 */ /* 0x100fe20000010809 */
[----:B------:R-:W-:Y:S01]  /*7550*/  ISETP.LT.OR P5, PT, R45, 0x31, P5 ;  /* 0x000000312d00780c */ /* 0x000fe20002fa1670 */
[----:B------:R1:W-:Y:S01]  /*7560*/  MUFU.EX2 R15, R27 ;  /* 0x0000001b000f7308 */ /* 0x0003e20000000800 */
[----:B------:R-:W-:Y:S01]  /*7570*/  FMNMX.FTZ R21, R150, R21, !PT ;  /* 0x0000001596157209 */ /* 0x000fe20007810000 */
[----:B------:R-:W-:Y:S01]  /*7580*/  FFMA.FTZ R53, R136, R43, -R9 ;  /* 0x0000002b88357223 */ /* 0x000fe20000010809 */
[----:B------:R-:W-:-:S02]  /*7590*/  FSEL R14, R37, -INF , !P5 ;  /* 0xff800000250e7808 */ /* 0x000fc40006800000 */
[----:B------:R-:W-:Y:S01]  /*75a0*/  FMNMX.FTZ R26, R72, R21, !PT ;  /* 0x00000015481a7209 */ /* 0x000fe20007810000 */
[----:B------:R-:W-:Y:S01]  /*75b0*/  FFMA.FTZ R21, R28, R43, -R9 ;  /* 0x0000002b1c157223 */ /* 0x000fe20000010809 */
[----:B------:R-:W-:Y:S01]  /*75c0*/  ISETP.GT.AND P5, PT, R47, 0x39, P2 ;  /* 0x000000392f00780c */ /* 0x000fe200017a4270 */
[----:B------:R-:W-:Y:S01]  /*75d0*/  MUFU.EX2 R148, R148 ;  /* 0x0000009400947308 */ /* 0x000fe20000000800 */
[----:B------:R-:W-:Y:S02]  /*75e0*/  FMNMX.FTZ R26, R29, R26, !PT ;  /* 0x0000001a1d1a7209 */ /* 0x000fe40007810000 */
[----:B------:R-:W-:Y:S02]  /*75f0*/  ISETP.GT.AND P3, PT, R47, 0x40, P2 ;  /* 0x000000402f00780c */ /* 0x000fe40001764270 */
[----:B0-----:R-:W-:Y:S02]  /*7600*/  FMNMX.FTZ R25, R31, R26, !PT ;  /* 0x0000001a1f197209 */ /* 0x001fe40007810000 */
[----:B------:R-:W-:Y:S01]  /*7610*/  ISETP.LT.OR P5, PT, R45, 0x3a, P5 ;  /* 0x0000003a2d00780c */ /* 0x000fe20002fa1670 */
[----:B------:R-:W-:Y:S01]  /*7620*/  MUFU.EX2 R5, R5 ;  /* 0x0000000500057308 */ /* 0x000fe20000000800 */
[----:B------:R-:W-:-:S02]  /*7630*/  FMNMX.FTZ R26, R34, R25, !PT ;  /* 0x00000019221a7209 */ /* 0x000fc40007810000 */
[----:B------:R-:W-:Y:S02]  /*7640*/  FSEL R44, R44, -INF , !P5 ;  /* 0xff8000002c2c7808 */ /* 0x000fe40006800000 */
[----:B------:R-:W-:Y:S02]  /*7650*/  FMNMX.FTZ R25, R35, R26, !PT ;  /* 0x0000001a23197209 */ /* 0x000fe40007810000 */
[----:B------:R-:W-:Y:S01]  /*7660*/  ISETP.LT.OR P3, PT, R45, 0x41, P3 ;  /* 0x000000412d00780c */ /* 0x000fe20001f61670 */
[----:B------:R-:W-:Y:S01]  /*7670*/  MUFU.EX2 R26, R33 ;  /* 0x00000021001a7308 */ /* 0x000fe20000000800 */
[----:B------:R-:W-:Y:S02]  /*7680*/  FMNMX.FTZ R25, R14, R25, !PT ;  /* 0x000000190e197209 */ /* 0x000fe40007810000 */
[----:B------:R-:W-:Y:S02]  /*7690*/  ISETP.GT.AND P5, PT, R47, 0x48, P2 ;  /* 0x000000482f00780c */ /* 0x000fe400017a4270 */
[----:B------:R-:W-:-:S02]  /*76a0*/  FMNMX.FTZ R28, R20, R25, !PT ;  /* 0x00000019141c7209 */ /* 0x000fc40007810000 */
[----:B------:R-:W-:Y:S01]  /*76b0*/  FSEL R46, R46, -INF , !P3 ;  /* 0xff8000002e2e7808 */ /* 0x000fe20005800000 */
[----:B------:R0:W-:Y:S01]  /*76c0*/  MUFU.EX2 R25, R36 ;  /* 0x0000002400197308 */ /* 0x0001e20000000800 */
[----:B-1----:R-:W-:Y:S01]  /*76d0*/  FMNMX.FTZ R27, R41, R28, !PT ;  /* 0x0000001c291b7209 */ /* 0x002fe20007810000 */
[-CC-:B------:R-:W-:Y:S01]  /*76e0*/  FFMA.FTZ R28, R38, R43.reuse, -R9.reuse ;  /* 0x0000002b261c7223 */ /* 0x180fe20000010809 */
[----:B------:R-:W-:Y:S01]  /*76f0*/  ISETP.GT.AND P3, PT, R47, 0x49, P2 ;  /* 0x000000492f00780c */ /* 0x000fe20001764270 */
[--C-:B------:R-:W-:Y:S01]  /*7700*/  FFMA.FTZ R38, R76, R43, -R9.reuse ;  /* 0x0000002b4c267223 */ /* 0x100fe20000010809 */
[----:B------:R-:W-:Y:S02]  /*7710*/  FMNMX.FTZ R27, R44, R27, !PT ;  /* 0x0000001b2c1b7209 */ /* 0x000fe40007810000 */
[C---:B------:R-:W-:Y:S01]  /*7720*/  ISETP.LT.OR P5, PT, R45.reuse, 0x49, P5 ;  /* 0x000000492d00780c */ /* 0x040fe20002fa1670 */
[----:B------:R-:W-:Y:S01]  /*7730*/  MUFU.EX2 R10, R10 ;  /* 0x0000000a000a7308 */ /* 0x000fe20000000800 */
[----:B------:R-:W-:Y:S01]  /*7740*/  FMNMX.FTZ R27, R46, R27, !PT ;  /* 0x0000001b2e1b7209 */ /* 0x000fe20007810000 */
[----:B0-----:R-:W-:Y:S01]  /*7750*/  FFMA.FTZ R36, R42, R43, -R9 ;  /* 0x0000002b2a247223 */ /* 0x001fe20000010809 */
[----:B------:R-:W-:-:S02]  /*7760*/  ISETP.LT.OR P3, PT, R45, 0x4a, P3 ;  /* 0x0000004a2d00780c */ /* 0x000fc40001f61670 */
[----:B------:R-:W-:Y:S02]  /*7770*/  FSEL R30, R49, -INF , !P5 ;  /* 0xff800000311e7808 */ /* 0x000fe40006800000 */
[----:B------:R-:W-:Y:S01]  /*7780*/  FMNMX.FTZ R33, R48, R27, !PT ;  /* 0x0000001b30217209 */ /* 0x000fe20007810000 */
[----:B------:R-:W-:Y:S01]  /*7790*/  MUFU.EX2 R12, R12 ;  /* 0x0000000c000c7308 */ /* 0x000fe20000000800 */
[C---:B------:R-:W-:Y:S02]  /*77a0*/  ISETP.GT.AND P5, PT, R47.reuse, 0x51, P2 ;  /* 0x000000512f00780c */ /* 0x040fe400017a4270 */
[----:B------:R-:W-:Y:S02]  /*77b0*/  FSEL R50, R50, -INF , !P3 ;  /* 0xff80000032327808 */ /* 0x000fe40005800000 */
[----:B------:R-:W-:Y:S02]  /*77c0*/  FMNMX.FTZ R33, R30, R33, !PT ;  /* 0x000000211e217209 */ /* 0x000fe40007810000 */
[----:B------:R-:W-:Y:S01]  /*77d0*/  ISETP.GT.AND P3, PT, R47, 0x58, P2 ;  /* 0x000000582f00780c */ /* 0x000fe20001764270 */
[----:B------:R0:W-:Y:S01]  /*77e0*/  MUFU.EX2 R27, R40 ;  /* 0x00000028001b7308 */ /* 0x0001e20000000800 */
[----:B------:R-:W-:-:S02]  /*77f0*/  ISETP.LT.OR P5, PT, R45, 0x52, P5 ;  /* 0x000000522d00780c */ /* 0x000fc40002fa1670 */
[----:B------:R-:W-:Y:S02]  /*7800*/  FMNMX.FTZ R33, R50, R33, !PT ;  /* 0x0000002132217209 */ /* 0x000fe40007810000 */
[----:B------:R-:W-:Y:S02]  /*7810*/  FSEL R54, R54, -INF , !P5 ;  /* 0xff80000036367808 */ /* 0x000fe40006800000 */
[----:B------:R-:W-:Y:S01]  /*7820*/  ISETP.LT.OR P3, PT, R45, 0x59, P3 ;  /* 0x000000592d00780c */ /* 0x000fe20001f61670 */
[----:B------:R-:W-:Y:S01]  /*7830*/  MUFU.EX2 R24, R24 ;  /* 0x0000001800187308 */ /* 0x000fe20000000800 */
[----:B------:R-:W-:Y:S01]  /*7840*/  FMNMX.FTZ R33, R52, R33, !PT ;  /* 0x0000002134217209 */ /* 0x000fe20007810000 */
[----:B0-----:R-:W-:Y:S01]  /*7850*/  FFMA.FTZ R40, R78, R43, -R9 ;  /* 0x0000002b4e287223 */ /* 0x001fe20000010809 */
[----:B------:R-:W-:Y:S02]  /*7860*/  ISETP.GT.AND P5, PT, R47, 0x60, P2 ;  /* 0x000000602f00780c */ /* 0x000fe400017a4270 */
[----:B------:R-:W-:-:S02]  /*7870*/  FSEL R58, R58, -INF , !P3 ;  /* 0xff8000003a3a7808 */ /* 0x000fc40005800000 */
[----:B------:R-:W-:Y:S01]  /*7880*/  FMNMX.FTZ R37, R54, R33, !PT ;  /* 0x0000002136257209 */ /* 0x000fe20007810000 */
[----:B------:R-:W-:Y:S01]  /*7890*/  MUFU.EX2 R21, R21 ;  /* 0x0000001500157308 */ /* 0x000fe20000000800 */
[----:B------:R-:W-:Y:S02]  /*78a0*/  ISETP.GT.AND P3, PT, R47, 0x61, P2 ;  /* 0x000000612f00780c */ /* 0x000fe40001764270 */
[C---:B------:R-:W-:Y:S02]  /*78b0*/  ISETP.LT.OR P5, PT, R45.reuse, 0x61, P5 ;  /* 0x000000612d00780c */ /* 0x040fe40002fa1670 */
[----:B------:R-:W-:Y:S02]  /*78c0*/  FMNMX.FTZ R37, R58, R37, !PT ;  /* 0x000000253a257209 */ /* 0x000fe40007810000 */
[----:B------:R-:W-:Y:S01]  /*78d0*/  ISETP.LT.OR P3, PT, R45, 0x62, P3 ;  /* 0x000000622d00780c */ /* 0x000fe20001f61670 */
[----:B------:R0:W-:Y:S01]  /*78e0*/  MUFU.EX2 R33, R38 ;  /* 0x0000002600217308 */ /* 0x0001e20000000800 */
[----:B------:R-:W-:-:S02]  /*78f0*/  FSEL R42, R61, -INF , !P5 ;  /* 0xff8000003d2a7808 */ /* 0x000fc40006800000 */
[----:B------:R-:W-:Y:S02]  /*7900*/  FMNMX.FTZ R37, R60, R37, !PT ;  /* 0x000000253c257209 */ /* 0x000fe40007810000 */
[C---:B------:R-:W-:Y:S02]  /*7910*/  ISETP.GT.AND P5, PT, R47.reuse, 0x69, P2 ;  /* 0x000000692f00780c */ /* 0x040fe400017a4270 */
[----:B------:R-:W-:Y:S01]  /*7920*/  FSEL R76, R62, -INF , !P3 ;  /* 0xff8000003e4c7808 */ /* 0x000fe20005800000 */
[--C-:B------:R-:W-:Y:S01]  /*7930*/  FFMA.FTZ R62, R82, R43, -R9.reuse ;  /* 0x0000002b523e7223 */ /* 0x100fe20000010809 */
[----:B------:R-:W-:Y:S01]  /*7940*/  FMNMX.FTZ R37, R42, R37, !PT ;  /* 0x000000252a257209 */ /* 0x000fe20007810000 */
[----:B0-----:R-:W-:Y:S01]  /*7950*/  FFMA.FTZ R38, R80, R43, -R9 ;  /* 0x0000002b50267223 */ /* 0x001fe20000010809 */
[----:B------:R-:W-:Y:S01]  /*7960*/  ISETP.GT.AND P3, PT, R47, 0x70, P2 ;  /* 0x000000702f00780c */ /* 0x000fe20001764270 */
[----:B------:R-:W-:Y:S01]  /*7970*/  MUFU.EX2 R28, R28 ;  /* 0x0000001c001c7308 */ /* 0x000fe20000000800 */
[----:B------:R-:W-:-:S02]  /*7980*/  ISETP.LT.OR P5, PT, R45, 0x6a, P5 ;  /* 0x0000006a2d00780c */ /* 0x000fc40002fa1670 */
[----:B------:R-:W-:Y:S02]  /*7990*/  FMNMX.FTZ R39, R76, R37, !PT ;  /* 0x000000254c277209 */ /* 0x000fe40007810000 */
[----:B------:R-:W-:Y:S02]  /*79a0*/  FSEL R66, R66, -INF , !P5 ;  /* 0xff80000042427808 */ /* 0x000fe40006800000 */
[----:B------:R-:W-:Y:S01]  /*79b0*/  ISETP.LT.OR P3, PT, R45, 0x71, P3 ;  /* 0x000000712d00780c */ /* 0x000fe20001f61670 */
[----:B------:R-:W-:Y:S01]  /*79c0*/  MUFU.EX2 R37, R38 ;  /* 0x0000002600257308 */ /* 0x000fe20000000800 */
[----:B------:R-:W-:Y:S02]  /*79d0*/  FMNMX.FTZ R39, R64, R39, !PT ;  /* 0x0000002740277209 */ /* 0x000fe40007810000 */
[C---:B------:R-:W-:Y:S02]  /*79e0*/  ISETP.GT.AND P5, PT, R47.reuse, 0x78, P2 ;  /* 0x000000782f00780c */ /* 0x040fe400017a4270 */
[----:B------:R-:W-:Y:S01]  /*79f0*/  FSEL R78, R68, -INF , !P3 ;  /* 0xff800000444e7808 */ /* 0x000fe20005800000 */
[--C-:B------:R-:W-:Y:S01]  /*7a00*/  FFMA.FTZ R68, R86, R43, -R9.reuse ;  /* 0x0000002b56447223 */ /* 0x100fe20000010809 */
[----:B------:R-:W-:Y:S01]  /*7a10*/  FMNMX.FTZ R39, R66, R39, !PT ;  /* 0x0000002742277209 */ /* 0x000fe20007810000 */
[----:B------:R-:W0:Y:S01]  /*7a20*/  MUFU.EX2 R36, R36 ;  /* 0x0000002400247308 */ /* 0x000e220000000800 */
[----:B------:R-:W-:Y:S01]  /*7a30*/  ISETP.GT.AND P2, PT, R47, 0x79, P2 ;  /* 0x000000792f00780c */ /* 0x000fe20001744270 */
[----:B------:R-:W-:Y:S01]  /*7a40*/  FFMA.FTZ R47, R84, R43, -R9 ;  /* 0x0000002b542f7223 */ /* 0x000fe20000010809 */
[----:B------:R-:W-:-:S02]  /*7a50*/  ISETP.LT.OR P5, PT, R45, 0x79, P5 ;  /* 0x000000792d00780c */ /* 0x000fc40002fa1670 */
[----:B------:R-:W-:Y:S02]  /*7a60*/  FSEL R80, R69, -INF , !P4 ;  /* 0xff80000045507808 */ /* 0x000fe40006000000 */
[----:B------:R-:W-:Y:S01]  /*7a70*/  FMNMX.FTZ R39, R78, R39, !PT ;  /* 0x000000274e277209 */ /* 0x000fe20007810000 */
[----:B------:R-:W-:Y:S01]  /*7a80*/  MUFU.EX2 R40, R40 ;  /* 0x0000002800287308 */ /* 0x000fe20000000800 */
[----:B------:R-:W-:Y:S02]  /*7a90*/  ISETP.LT.OR P2, PT, R45, 0x7a, P2 ;  /* 0x0000007a2d00780c */ /* 0x000fe40001741670 */
[----:B------:R-:W-:Y:S01]  /*7aa0*/  FSEL R82, R70, -INF , !P5 ;  /* 0xff80000046527808 */ /* 0x000fe20006800000 */
[--C-:B------:R-:W-:Y:S01]  /*7ab0*/  FFMA.FTZ R70, R124, R43, -R9.reuse ;  /* 0x0000002b7c467223 */ /* 0x100fe20000010809 */
[----:B------:R-:W-:Y:S01]  /*7ac0*/  FMNMX.FTZ R45, R80, R39, !PT ;  /* 0x00000027502d7209 */ /* 0x000fe20007810000 */
[--C-:B------:R-:W-:Y:S01]  /*7ad0*/  FFMA.FTZ R124, R126, R43, -R9.reuse ;  /* 0x0000002b7e7c7223 */ /* 0x100fe20000010809 */
[----:B------:R-:W-:Y:S01]  /*7ae0*/  FSEL R84, R71, -INF , !P2 ;  /* 0xff80000047547808 */ /* 0x000fe20005000000 */
[----:B------:R-:W-:Y:S01]  /*7af0*/  MUFU.EX2 R39, R47 ;  /* 0x0000002f00277308 */ /* 0x000fe20000000800 */
[----:B------:R-:W-:Y:S01]  /*7b00*/  FMNMX.FTZ R45, R82, R45, !PT ;  /* 0x0000002d522d7209 */ /* 0x000fe20007810000 */
[----:B------:R-:W-:Y:S01]  /*7b10*/  FFMA.FTZ R126, R74, R43, -R9 ;  /* 0x0000002b4a7e7223 */ /* 0x000fe20000010809 */
[----:B0-----:R-:W-:-:S02]  /*7b20*/  F2FP.BF16.F32.PACK_AB R136, R36, R27 ;  /* 0x0000001b2488723e */ /* 0x001fc400000010ff */
[----:B------:R-:W-:Y:S01]  /*7b30*/  FMNMX.FTZ R38, R84, R45, !PT ;  /* 0x0000002d54267209 */ /* 0x000fe20007810000 */
[-CC-:B------:R-:W-:Y:S01]  /*7b40*/  FFMA.FTZ R45, R56, R43.reuse, -R9.reuse ;  /* 0x0000002b382d7223 */ /* 0x180fe20000010809 */
[-CC-:B------:R-:W-:Y:S01]  /*7b50*/  FFMA.FTZ R56, R120, R43.reuse, -R9.reuse ;  /* 0x0000002b78387223 */ /* 0x180fe20000010809 */
[----:B------:R0:W-:Y:S01]  /*7b60*/  MUFU.EX2 R47, R122 ;  /* 0x0000007a002f7308 */ /* 0x0001e20000000800 */
[-CC-:B------:R-:W-:Y:S01]  /*7b70*/  FFMA.FTZ R120, R132, R43.reuse, -R9.reuse ;  /* 0x0000002b84787223 */ /* 0x180fe20000010809 */
[----:B------:R-:W1:Y:S06]  /*7b80*/  SHFL.BFLY PT, R49, R38, 0x2, 0x1f ;  /* 0x0c401f0026317f89 */ /* 0x000e6c00000e0000 */
[----:B------:R-:W2:Y:S01]  /*7b90*/  MUFU.EX2 R62, R62 ;  /* 0x0000003e003e7308 */ /* 0x000ea20000000800 */
[----:B0-----:R-:W-:-:S07]  /*7ba0*/  FFMA.FTZ R122, R134, R43, -R9 ;  /* 0x0000002b867a7223 */ /* 0x001fce0000010809 */
[----:B------:R-:W0:Y:S08]  /*7bb0*/  MUFU.EX2 R68, R68 ;  /* 0x0000004400447308 */ /* 0x000e300000000800 */
[----:B------:R-:W-:Y:S01]  /*7bc0*/  MUFU.EX2 R45, R45 ;  /* 0x0000002d002d7308 */ /* 0x000fe20000000800 */
[----:B--2---:R-:W-:Y:S02]  /*7bd0*/  F2FP.BF16.F32.PACK_AB R132, R62, R37 ;  /* 0x000000253e84723e */ /* 0x004fe400000010ff */
[----:B-1----:R-:W-:Y:S01]  /*7be0*/  FMNMX.FTZ R55, R38, R49, !PT ;  /* 0x0000003126377209 */ /* 0x002fe20007810000 */
[----:B------:R-:W-:-:S04]  /*7bf0*/  FFMA.FTZ R49, R128, R43, -R9 ;  /* 0x0000002b80317223 */ /* 0x000fc80000010809 */
[----:B------:R-:W1:Y:S01]  /*7c00*/  SHFL.BFLY PT, R38, R55, 0x1, 0x1f ;  /* 0x0c201f0037267f89 */ /* 0x000e6200000e0000 */
[----:B------:R-:W-:Y:S01]  /*7c10*/  MUFU.EX2 R56, R56 ;  /* 0x0000003800387308 */ /* 0x000fe20000000800 */
[----:B0-----:R-:W-:-:S07]  /*7c20*/  F2FP.BF16.F32.PACK_AB R134, R68, R39 ;  /* 0x000000274486723e */ /* 0x001fce00000010ff */
[----:B------:R-:W0:Y:S08]  /*7c30*/  MUFU.EX2 R70, R70 ;  /* 0x0000004600467308 */ /* 0x000e300000000800 */
[----:B------:R-:W-:Y:S01]  /*7c40*/  MUFU.EX2 R124, R124 ;  /* 0x0000007c007c7308 */ /* 0x000fe20000000800 */
[----:B-1----:R-:W-:Y:S01]  /*7c50*/  FMNMX.FTZ R38, R55, R38, !PT ;  /* 0x0000002637267209 */ /* 0x002fe20007810000 */
[-C--:B------:R-:W-:Y:S01]  /*7c60*/  FFMA.FTZ R55, R138, R43.reuse, -R9 ;  /* 0x0000002b8a377223 */ /* 0x080fe20000010809 */
[----:B------:R-:W-:-:S05]  /*7c70*/  FMUL.FTZ R9, R4, R43 ;  /* 0x0000002b04097220 */ /* 0x000fca0000410000 */
[----:B------:R-:W-:Y:S01]  /*7c80*/  MUFU.EX2 R49, R49 ;  /* 0x0000003100317308 */ /* 0x000fe20000000800 */
[C---:B------:R-:W-:Y:S01]  /*7c90*/  FSETP.NEU.FTZ.AND P2, PT, R38.reuse, -INF , PT ;  /* 0xff8000002600780b */ /* 0x040fe20003f5d000 */
[----:B------:R-:W-:Y:S01]  /*7ca0*/  FMUL.FTZ R57, R38, R43 ;  /* 0x0000002b26397220 */ /* 0x000fe20000410000 */
[----:B------:R-:W-:Y:S02]  /*7cb0*/  F2FP.BF16.F32.PACK_AB R138, R40, R33 ;  /* 0x00000021288a723e */ /* 0x000fe400000010ff */
[----:B0-----:R-:W-:Y:S02]  /*7cc0*/  F2FP.BF16.F32.PACK_AB R130, R70, R47 ;  /* 0x0000002f4682723e */ /* 0x001fe400000010ff */
[----:B------:R-:W-:Y:S01]  /*7cd0*/  FSEL R57, R57, RZ, P2 ;  /* 0x000000ff39397208 */ /* 0x000fe20001000000 */
[----:B------:R-:W0:Y:S04]  /*7ce0*/  MUFU.EX2 R9, R9 ;  /* 0x0000000900097308 */ /* 0x000e280000000800 */
        /* <DEDUP_REMOVED lines=8> */
[----:B------:R-:W-:Y:S01]  /*7d70*/  MUFU.EX2 R4, R4 ;  /* 0x0000000400047308 */ /* 0x000fe20000000800 */
[----:B------:R-:W-:Y:S01]  /*7d80*/  FFMA.FTZ R141, R29, R43, -R57 ;  /* 0x0000002b1d8d7223 */ /* 0x000fe20000010839 */
[----:B------:R-:W-:-:S02]  /*7d90*/  IMAD.U32 R29, RZ, RZ, UR37 ;  /* 0x00000025ff1d7e24 */ /* 0x000fc4000f8e00ff */
[-CC-:B------:R-:W-:Y:S01]  /*7da0*/  FFMA.FTZ R74, R146, R43.reuse, -R57.reuse ;  /* 0x0000002b924a7223 */ /* 0x180fe20000010839 */
[--C-:B------:R-:W-:Y:S01]  /*7db0*/  FFMA.FTZ R135, R30, R43, -R57.reuse ;  /* 0x0000002b1e877223 */ /* 0x100fe20000010839 */
[----:B0-----:R-:W-:Y:S01]  /*7dc0*/  FFMA.FTZ R20, R9, R3, R148 ;  /* 0x0000000309147223 */ /* 0x001fe20000010094 */
[-CC-:B------:R-:W-:Y:S01]  /*7dd0*/  FFMA.FTZ R147, R150, R43.reuse, -R57.reuse ;  /* 0x0000002b96937223 */ /* 0x180fe20000010839 */
[----:B------:R-:W-:Y:S01]  /*7de0*/  @!P1 LEA R29, R29, UR45, 0x3 ;  /* 0x0000002d1d1d9c11 */ /* 0x000fe2000f8e18ff */
[----:B------:R-:W-:Y:S01]  /*7df0*/  MUFU.EX2 R149, R149 ;  /* 0x0000009500957308 */ /* 0x000fe20000000800 */
[----:B------:R-:W-:Y:S01]  /*7e00*/  FADD.FTZ R3, R5, R20 ;  /* 0x0000001405037221 */ /* 0x000fe20000010000 */
[-CC-:B------:R-:W-:Y:S01]  /*7e10*/  FFMA.FTZ R72, R72, R43.reuse, -R57.reuse ;  /* 0x0000002b48487223 */ /* 0x180fe20000010839 */
[-C--:B------:R-:W-:Y:S01]  /*7e20*/  FFMA.FTZ R133, R46, R43.reuse, -R57 ;  /* 0x0000002b2e857223 */ /* 0x080fe20000010839 */
[----:B------:R-:W-:Y:S02]  /*7e30*/  @!P1 VIADD R29, R29, 0x16860 ;  /* 0x000168601d1d9836 */ /* 0x000fe40000000000 */
[----:B------:R-:W-:Y:S01]  /*7e40*/  FADD.FTZ R20, R10, R3 ;  /* 0x000000030a147221 */ /* 0x000fe20000010000 */
[----:B------:R-:W-:Y:S01]  /*7e50*/  FSEL R3, R38, RZ, P2 ;  /* 0x000000ff26037208 */ /* 0x000fe20001000000 */
[-C--:B------:R-:W-:Y:S01]  /*7e60*/  FFMA.FTZ R86, R31, R43.reuse, -R57 ;  /* 0x0000002b1f567223 */ /* 0x080fe20000010839 */
[----:B------:R-:W-:Y:S01]  /*7e70*/  MUFU.EX2 R151, R151 ;  /* 0x0000009700977308 */ /* 0x000fe20000000800 */
[----:B------:R-:W-:Y:S01]  /*7e80*/  FADD.FTZ R11, R7, R20 ;  /* 0x00000014070b7221 */ /* 0x000fe20000010000 */
[----:B------:R-:W-:Y:S01]  /*7e90*/  @!P1 PRMT R29, RZ, 0x654, R29 ;  /* 0x00000654ff1d9816 */ /* 0x000fe2000000001d */
[----:B------:R-:W-:Y:S01]  /*7ea0*/  FADD.FTZ R20, -R3, R6 ;  /* 0x0000000603147221 */ /* 0x000fe20000010100 */
[-C--:B------:R-:W-:Y:S01]  /*7eb0*/  FFMA.FTZ R143, R34, R43.reuse, -R57 ;  /* 0x0000002b228f7223 */ /* 0x080fe20000010839 */
[----:B------:R-:W-:Y:S01]  /*7ec0*/  FADD.FTZ R128, R12, R11 ;  /* 0x0000000b0c807221 */ /* 0x000fe20000010000 */
[----:B------:R0:W-:Y:S01]  /*7ed0*/  @!P1 SYNCS.ARRIVE.TRANS64.RED.A1T0 RZ, [R29+URZ], RZ ;  /* 0x000000ff1dff99a7 */ /* 0x0001e2000810043f */
[-C--:B------:R-:W-:Y:S01]  /*7ee0*/  FMUL.FTZ R11, R20, R43.reuse ;  /* 0x0000002b140b7220 */ /* 0x080fe20000410000 */
[----:B------:R1:W-:Y:S01]  /*7ef0*/  MUFU.EX2 R6, R44 ;  /* 0x0000002c00067308 */ /* 0x0003e20000000800 */
[----:B------:R-:W-:Y:S01]  /*7f00*/  FADD.FTZ R128, R13, R128 ;  /* 0x000000800d807221 */ /* 0x000fe20000010000 */
[-CC-:B------:R-:W-:Y:S01]  /*7f10*/  FFMA.FTZ R125, R42, R43.reuse, -R57.reuse ;  /* 0x0000002b2a7d7223 */ /* 0x180fe20000010839 */
[-CC-:B------:R-:W-:Y:S01]  /*7f20*/  FFMA.FTZ R34, R35, R43.reuse, -R57.reuse ;  /* 0x0000002b23227223 */ /* 0x180fe20000010839 */
[-CC-:B------:R-:W-:Y:S01]  /*7f30*/  FFMA.FTZ R139, R41, R43.reuse, -R57.reuse ;  /* 0x0000002b298b7223 */ /* 0x180fe20000010839 */
[----:B------:R-:W-:Y:S01]  /*7f40*/  FADD.FTZ R3, R15, R128 ;  /* 0x000000800f037221 */ /* 0x000fe20000010000 */
[----:B------:R-:W-:Y:S01]  /*7f50*/  F2FP.BF16.F32.PACK_AB R144, R13, R12 ;  /* 0x0000000c0d90723e */ /* 0x000fe200000010ff */
[-C--:B------:R-:W-:Y:S01]  /*7f60*/  FFMA.FTZ R129, R52, R43.reuse, -R57 ;  /* 0x0000002b34817223 */ /* 0x080fe20000010839 */
[----:B------:R-:W2:Y:S01]  /*7f70*/  MUFU.EX2 R11, R11 ;  /* 0x0000000b000b7308 */ /* 0x000ea20000000800 */
[----:B------:R-:W-:Y:S01]  /*7f80*/  FADD.FTZ R20, R24, R3 ;  /* 0x0000000318147221 */ /* 0x000fe20000010000 */
[----:B------:R-:W-:Y:S01]  /*7f90*/  F2FP.BF16.F32.PACK_AB R148, R5, R148 ;  /* 0x000000940594723e */ /* 0x000fe200000010ff */
[--C-:B------:R-:W-:Y:S01]  /*7fa0*/  FFMA.FTZ R131, R58, R43, -R57.reuse ;  /* 0x0000002b3a837223 */ /* 0x100fe20000010839 */
[----:B------:R-:W-:Y:S01]  /*7fb0*/  F2FP.BF16.F32.PACK_AB R146, R24, R15 ;  /* 0x0000000f1892723e */ /* 0x000fe200000010ff */
[----:B------:R-:W-:Y:S01]  /*7fc0*/  FADD.FTZ R3, R21, R20 ;  /* 0x0000001415037221 */ /* 0x000fe20000010000 */
[-CC-:B------:R-:W-:Y:S01]  /*7fd0*/  FFMA.FTZ R20, R48, R43.reuse, -R57.reuse ;  /* 0x0000002b30147223 */ /* 0x180fe20000010839 */
[-C--:B------:R-:W-:Y:S01]  /*7fe0*/  FFMA.FTZ R60, R60, R43.reuse, -R57 ;  /* 0x0000002b3c3c7223 */ /* 0x080fe20000010839 */
[----:B------:R-:W3:Y:S01]  /*7ff0*/  MUFU.EX2 R32, R32 ;  /* 0x0000002000207308 */ /* 0x000ee20000000800 */
[----:B-1----:R-:W-:Y:S01]  /*8000*/  FADD.FTZ R44, R26, R3 ;  /* 0x000000031a2c7221 */ /* 0x002fe20000010000 */
[----:B------:R-:W-:Y:S01]  /*8010*/  F2FP.BF16.F32.PACK_AB R150, R7, R10 ;  /* 0x0000000a0796723e */ /* 0x000fe200000010ff */
[-CC-:B------:R-:W-:Y:S01]  /*8020*/  FFMA.FTZ R76, R76, R43.reuse, -R57.reuse ;  /* 0x0000002b4c4c7223 */ /* 0x180fe20000010839 */
[-CC-:B------:R-:W-:Y:S01]  /*8030*/  FFMA.FTZ R64, R64, R43.reuse, -R57.reuse ;  /* 0x0000002b40407223 */ /* 0x180fe20000010839 */
[----:B------:R-:W-:Y:S01]  /*8040*/  FADD.FTZ R3, R25, R44 ;  /* 0x0000002c19037221 */ /* 0x000fe20000010000 */
[-CC-:B------:R-:W-:Y:S01]  /*8050*/  FFMA.FTZ R66, R66, R43.reuse, -R57.reuse ;  /* 0x0000002b42427223 */ /* 0x180fe20000010839 */
[-C--:B------:R-:W-:Y:S01]  /*8060*/  FFMA.FTZ R78, R78, R43.reuse, -R57 ;  /* 0x0000002b4e4e7223 */ /* 0x080fe20000010839 */
[----:B------:R-:W1:Y:S01]  /*8070*/  MUFU.EX2 R145, R145 ;  /* 0x0000009100917308 */ /* 0x000e620000000800 */
[----:B------:R-:W-:Y:S01]  /*8080*/  FADD.FTZ R44, R28, R3 ;  /* 0x000000031c2c7221 */ /* 0x000fe20000010000 */
[----:B--2---:R-:W-:Y:S01]  /*8090*/  FFMA.FTZ R30, R11, R2, R4 ;  /* 0x000000020b1e7223 */ /* 0x004fe20000010004 */
[-CC-:B------:R-:W-:Y:S01]  /*80a0*/  FFMA.FTZ R2, R50, R43.reuse, -R57.reuse ;  /* 0x0000002b32027223 */ /* 0x180fe20000010839 */
[-CC-:B------:R-:W-:Y:S01]  /*80b0*/  FFMA.FTZ R80, R80, R43.reuse, -R57.reuse ;  /* 0x0000002b50507223 */ /* 0x180fe20000010839 */
[----:B------:R-:W-:Y:S01]  /*80c0*/  FADD.FTZ R3, R27, R44 ;  /* 0x0000002c1b037221 */ /* 0x000fe20000010000 */
[----:B------:R-:W-:Y:S01]  /*80d0*/  FADD.FTZ R44, R149, R30 ;  /* 0x0000001e952c7221 */ /* 0x000fe20000010000 */
[-C--:B------:R-:W-:Y:S01]  /*80e0*/  FFMA.FTZ R30, R54, R43.reuse, -R57 ;  /* 0x0000002b361e7223 */ /* 0x080fe20000010839 */
[----:B------:R-:W2:Y:S01]  /*80f0*/  MUFU.EX2 R74, R74 ;  /* 0x0000004a004a7308 */ /* 0x000ea20000000800 */
[----:B------:R-:W-:Y:S01]  /*8100*/  FADD.FTZ R46, R36, R3 ;  /* 0x00000003242e7221 */ /* 0x000fe20000010000 */
[----:B------:R-:W-:Y:S01]  /*8110*/  FADD.FTZ R3, R151, R44 ;  /* 0x0000002c97037221 */ /* 0x000fe20000010000 */
[-CC-:B------:R-:W-:Y:S01]  /*8120*/  FFMA.FTZ R82, R82, R43.reuse, -R57.reuse ;  /* 0x0000002b52527223 */ /* 0x180fe20000010839 */
[----:B------:R-:W-:Y:S01]  /*8130*/  FFMA.FTZ R57, R84, R43, -R57 ;  /* 0x0000002b54397223 */ /* 0x000fe20000010839 */
[----:B0-----:R-:W-:Y:S01]  /*8140*/  FADD.FTZ R29, R33, R46 ;  /* 0x0000002e211d7221 */ /* 0x001fe20000010000 */
[----:B---3--:R-:W-:Y:S01]  /*8150*/  FADD.FTZ R44, R32, R3 ;  /* 0x00000003202c7221 */ /* 0x008fe20000010000 */
[----:B------:R-:W-:Y:S01]  /*8160*/  ISETP.GT.AND P2, PT, R0, UR27, PT ;  /* 0x0000001b00007c0c */ /* 0x000fe2000bf44270 */
[----:B------:R-:W0:Y:S01]  /*8170*/  MUFU.EX2 R147, R147 ;  /* 0x0000009300937308 */ /* 0x000e220000000800 */
[----:B------:R-:W-:Y:S01]  /*8180*/  FADD.FTZ R46, R40, R29 ;  /* 0x0000001d282e7221 */ /* 0x000fe20000010000 */
[----:B-1----:R-:W-:Y:S01]  /*8190*/  FADD.FTZ R3, R145, R44 ;  /* 0x0000002c91037221 */ /* 0x002fe20000010000 */
[----:B------:R-:W-:Y:S01]  /*81a0*/  UMOV UR37, UR26 ;  /* 0x0000001a00257c82 */ /* 0x000fe20008000000 */
[----:B------:R-:W-:Y:S01]  /*81b0*/  F2FP.BF16.F32.PACK_AB R149, R149, R4 ;  /* 0x000000049595723e */ /* 0x000fe200000010ff */
[----:B------:R-:W-:Y:S01]  /*81c0*/  FADD.FTZ R29, R37, R46 ;  /* 0x0000002e251d7221 */ /* 0x000fe20000010000 */
[----:B------:R-:W-:Y:S01]  /*81d0*/  F2FP.BF16.F32.PACK_AB R140, R26, R21 ;  /* 0x000000151a8c723e */ /* 0x000fe200000010ff */
[----:B------:R-:W-:Y:S01]  /*81e0*/  FMUL.FTZ R88, R88, R9 ;  /* 0x0000000958587220 */ /* 0x000fe20000410000 */
[----:B------:R-:W1:Y:S01]  /*81f0*/  MUFU.EX2 R72, R72 ;  /* 0x0000004800487308 */ /* 0x000e620000000800 */
[----:B--2---:R-:W-:Y:S01]  /*8200*/  FADD.FTZ R42, R74, R3 ;  /* 0x000000034a2a7221 */ /* 0x004fe20000010000 */
[----:B------:R-:W-:Y:S01]  /*8210*/  FADD.FTZ R44, R62, R29 ;  /* 0x0000001d3e2c7221 */ /* 0x000fe20000010000 */
[----:B------:R-:W-:Y:S01]  /*8220*/  F2FP.BF16.F32.PACK_AB R142, R28, R25 ;  /* 0x000000191c8e723e */ /* 0x000fe200000010ff */
[----:B------:R-:W-:Y:S01]  /*8230*/  FMUL.FTZ R89, R89, R9 ;  /* 0x0000000959597220 */ /* 0x000fe20000410000 */
[----:B------:R-:W-:Y:S01]  /*8240*/  F2FP.BF16.F32.PACK_AB R128, R56, R45 ;  /* 0x0000002d3880723e */ /* 0x000fe200000010ff */
        /* <DEDUP_REMOVED lines=25> */
[C---:B------:R-:W-:Y:S01]  /*83e0*/  F2FP.BF16.F32.PACK_AB R124, R49.reuse, R124 ;  /* 0x0000007c317c723e */ /* 0x040fe200000010ff */
[----:B------:R-:W2:Y:S01]  /*83f0*/  MUFU.EX2 R34, R34 ;  /* 0x0000002200227308 */ /* 0x000ea20000000800 */
[----:B0-----:R-:W-:Y:S01]  /*8400*/  FADD.FTZ R42, R86, R3 ;  /* 0x00000003562a7221 */ /* 0x001fe20000010000 */
[----:B------:R-:W-:Y:S01]  /*8410*/  FADD.FTZ R5, R49, R24 ;  /* 0x0000001831057221 */ /* 0x000fe20000010000 */
[-C--:B------:R-:W-:Y:S01]  /*8420*/  FMUL.FTZ R116, R116, R9.reuse ;  /* 0x0000000974747220 */ /* 0x080fe20000410000 */
[----:B------:R-:W-:Y:S01]  /*8430*/  FMUL.FTZ R117, R117, R9 ;  /* 0x0000000975757220 */ /* 0x000fe20000410000 */
[----:B------:R-:W-:Y:S01]  /*8440*/  F2FP.BF16.F32.PACK_AB R151, R32, R151 ;  /* 0x000000972097723e */ /* 0x000fe200000010ff */
[----:B------:R-:W-:Y:S01]  /*8450*/  VIADD R0, R0, 0xffffffff ;  /* 0xffffffff00007836 */ /* 0x000fe20000000000 */
[----:B------:R-:W-:Y:S01]  /*8460*/  F2FP.BF16.F32.PACK_AB R145, R74, R145 ;  /* 0x000000914a91723e */ /* 0x000fe200000010ff */
[----:B------:R-:W0:Y:S01]  /*8470*/  MUFU.EX2 R137, R137 ;  /* 0x0000008900897308 */ /* 0x000e220000000800 */
[----:B-1----:R-:W-:Y:S01]  /*8480*/  FADD.FTZ R3, R143, R42 ;  /* 0x0000002a8f037221 */ /* 0x002fe20000010000 */
[----:B------:R-:W-:Y:S01]  /*8490*/  F2FP.BF16.F32.PACK_AB R147, R72, R147 ;  /* 0x000000934893723e */ /* 0x000fe200000010ff */
[----:B------:R-:W-:Y:S01]  /*84a0*/  FMUL.FTZ R90, R90, R11 ;  /* 0x0000000b5a5a7220 */ /* 0x000fe20000410000 */
[----:B------:R-:W-:Y:S01]  /*84b0*/  F2FP.BF16.F32.PACK_AB R141, R86, R141 ;  /* 0x0000008d568d723e */ /* 0x000fe200000010ff */
[-C--:B------:R-:W-:Y:S01]  /*84c0*/  FMUL.FTZ R91, R91, R11.reuse ;  /* 0x0000000b5b5b7220 */ /* 0x080fe20000410000 */
[-C--:B------:R-:W-:Y:S01]  /*84d0*/  FMUL.FTZ R94, R94, R11.reuse ;  /* 0x0000000b5e5e7220 */ /* 0x080fe20000410000 */
[----:B------:R-:W-:Y:S01]  /*84e0*/  FMUL.FTZ R95, R95, R11 ;  /* 0x0000000b5f5f7220 */ /* 0x000fe20000410000 */
[----:B------:R-:W1:Y:S01]  /*84f0*/  MUFU.EX2 R14, R14 ;  /* 0x0000000e000e7308 */ /* 0x000e620000000800 */
[C---:B--2---:R-:W-:Y:S01]  /*8500*/  FADD.FTZ R12, R34.reuse, R3 ;  /* 0x00000003220c7221 */ /* 0x044fe20000010000 */
[----:B------:R-:W-:Y:S01]  /*8510*/  F2FP.BF16.F32.PACK_AB R143, R34, R143 ;  /* 0x0000008f228f723e */ /* 0x000fe200000010ff */
[-C--:B------:R-:W-:Y:S01]  /*8520*/  FMUL.FTZ R98, R98, R11.reuse ;  /* 0x0000000b62627220 */ /* 0x080fe20000410000 */
[-C--:B------:R-:W-:Y:S01]  /*8530*/  FMUL.FTZ R99, R99, R11.reuse ;  /* 0x0000000b63637220 */ /* 0x080fe20000410000 */
        /* <DEDUP_REMOVED lines=14> */
[----:B------:R-:W-:Y:S01]  /*8620*/  FMUL.FTZ R119, R119, R11 ;  /* 0x0000000b77777220 */ /* 0x000fe20000410000 */
[----:B------:R-:W-:-:S04]  /*8630*/  IMAD.MOV.U32 R4, RZ, RZ, R8 ;  /* 0x000000ffff047224 */ /* 0x000fc800078e0008 */
[----:B------:R-:W1:Y:S01]  /*8640*/  MUFU.EX2 R133, R133 ;  /* 0x0000008500857308 */ /* 0x000e620000000800 */
[----:B--2---:R-:W-:Y:S01]  /*8650*/  FADD.FTZ R3, R139, R12 ;  /* 0x0000000c8b037221 */ /* 0x004fe20000010000 */
[----:B------:R-:W-:-:S03]  /*8660*/  F2FP.BF16.F32.PACK_AB R139, R6, R139 ;  /* 0x0000008b068b723e */ /* 0x000fc600000010ff */
[----:B------:R-:W-:Y:S01]  /*8670*/  FADD.FTZ R12, R6, R3 ;  /* 0x00000003060c7221 */ /* 0x000fe20000010000 */
[----:B------:R-:W-:Y:S02]  /*8680*/  IMAD.MOV.U32 R6, RZ, RZ, R38 ;  /* 0x000000ffff067224 */ /* 0x000fe400078e0026 */
        /* <DEDUP_REMOVED lines=48> */
[----:B-1----:R-:W-:Y:S01]  /*8990*/  FADD.FTZ R12, R123, R12 ;  /* 0x0000000c7b0c7221 */ /* 0x002fe20000010000 */
[C---:B--2---:R-:W-:Y:S01]  /*89a0*/  FADD.FTZ R3, R55.reuse, R24 ;  /* 0x0000001837037221 */ /* 0x044fe20000010000 */
[----:B------:R-:W-:Y:S02]  /*89b0*/  F2FP.BF16.F32.PACK_AB R122, R55, R122 ;  /* 0x0000007a377a723e */ /* 0x000fe400000010ff */
[C---:B0-----:R-:W-:Y:S01]  /*89c0*/  FADD.FTZ R2, R57.reuse, R12 ;  /* 0x0000000c39027221 */ /* 0x041fe20000010000 */
[----:B------:R-:W-:Y:S01]  /*89d0*/  F2FP.BF16.F32.PACK_AB R123, R57, R123 ;  /* 0x0000007b397b723e */ /* 0x000fe200000010ff */
[----:B------:R-:W-:Y:S06]  /*89e0*/  @P2 BRA `(.L_x_1071) ;  /* 0xffffffc800b02947 */ /* 0x000fec000383ffff */
[----:B------:R-:W-:Y:S01]  /*89f0*/  IMAD.MOV.U32 R6, RZ, RZ, R38 ;  /* 0x000000ffff067224 */ /* 0x000fe200078e0026 */
[----:B------:R-:W-:Y:S01]  /*8a00*/  UMOV UR37, UR26 ;  /* 0x0000001a00257c82 */ /* 0x000fe20008000000 */
[----:B------:R-:W-:Y:S01]  /*8a10*/  IMAD.MOV.U32 R4, RZ, RZ, R8 ;  /* 0x000000ffff047224 */ /* 0x000fe200078e0008 */
[----:B------:R-:W-:-:S06]  /*8a20*/  UMOV UR46, UR25 ;  /* 0x00000019002e7c82 */ /* 0x000fcc0008000000 */
.L_x_1054:
[----:B------:R-:W-:Y:S01]  /*8a30*/  ULDC UR6, c[0x0][0x448] ;  /* 0x0001120000067ab9 */ /* 0x000fe20000000800 */
[----:B------:R-:W-:Y:S01]  /*8a40*/  ULDC UR14, c[0x0][0x9e4] ;  /* 0x00027900000e7ab9 */ /* 0x000fe20000000800 */
[----:B------:R-:W-:Y:S02]  /*8a50*/  UISETP.NE.AND UP0, UPT, UR6, 0x1, UPT ;  /* 0x000000010600788c */ /* 0x000fe4000bf05270 */
[----:B------:R-:W-:Y:S02]  /*8a60*/  UISETP.GE.AND UP1, UPT, UR14, 0x1, UPT ;  /* 0x000000010e00788c */ /* 0x000fe4000bf26270 */
[----:B------:R-:W-:Y:S02]  /*8a70*/  UIADD3 UR10, UR41, 0xbf, URZ ;  /* 0x000000bf290a7890 */ /* 0x000fe4000fffe03f */
[----:B------:R-:W-:Y:S02]  /*8a80*/  UIADD3 UR11, UR42, 0x1, -UR38 ;  /* 0x000000012a0b7890 */ /* 0x000fe4000fffe826 */
[----:B------:R-:W-:-:S03]  /*8a90*/  PLOP3.LUT P6, PT, PT, PT, UP1, 0x80, 0x0 ;  /* 0x000000000000781c */ /* 0x000fc60003fcf018 */
[----:B------:R-:W-:Y:S01]  /*8aa0*/  @UP0 ULDC UR6, c[0x0][0x44c] ;  /* 0x0001130000060ab9 */ /* 0x000fe20000000800 */
[----:B------:R-:W-:Y:S01]  /*8ab0*/  @UP0 ULDC UR15, c[0x0][0x450] ;  /* 0x00011400000f0ab9 */ /* 0x000fe20000000800 */
[----:B------:R-:W-:-:S04]  /*8ac0*/  UIMAD.WIDE.U32 UR6, UR10, UR6, URZ ;  /* 0x000000060a0672a5 */ /* 0x000fc8000f8e003f */
[----:B------:R-:W-:-:S04]  /*8ad0*/  @UP0 USHF.R.U32.HI UR10, URZ, UR15, UR7 ;  /* 0x0000000f3f0a0299 */ /* 0x000fc80008011607 */
[----:B------:R-:W-:-:S03]  /*8ae0*/  UIADD3 UR10, UR11, UR10, URZ ;  /* 0x0000000a0b0a7290 */ /* 0x000fc6000fffe03f */
[----:B------:R-:W-:Y:S02]  /*8af0*/  ULDC UR11, c[0x0][0x9dc] ;  /* 0x00027700000b7ab9 */ /* 0x000fe40000000800 */
        /* <DEDUP_REMOVED lines=12> */
.L_x_1073:
[----:B------:R-:W-:-:S11]  /*8bc0*/  UISETP.NE.AND UP1, UPT, UR14, 0x1, UPT ;  /* 0x000000010e00788c */ /* 0x000fd6000bf25270 */
[----:B------:R-:W-:Y:S02]  /*8bd0*/  @UP1 ULDC.64 UR18, c[0x0][0x9e8] ;  /* 0x00027a0000121ab9 */ /* 0x000fe40000000a00 */
[----:B------:R-:W-:-:S04]  /*8be0*/  UIMAD.WIDE.U32 UR6, UR10, UR18, URZ ;  /* 0x000000120a0672a5 */ /* 0x000fc8000f8e003f */
[----:B------:R-:W-:-:S12]  /*8bf0*/  @UP1 USHF.R.U32.HI UR10, URZ, UR19, UR7 ;  /* 0x000000133f0a1299 */ /* 0x000fd80008011607 */
.L_x_1074:
[----:B------:R-:W-:-:S04]  /*8c00*/  UIMAD UR10, UR10, UR14, URZ ;  /* 0x0000000e0a0a72a4 */ /* 0x000fc8000f8e023f */
[----:B------:R-:W-:-:S04]  /*8c10*/  UISETP.LT.AND UP1, UPT, UR11, UR10, UPT ;  /* 0x0000000a0b00728c */ /* 0x000fc8000bf21270 */
[----:B------:R-:W-:-:S12]  /*8c20*/  USEL UR11, UR11, UR10, !UP1 ;  /* 0x0000000a0b0b7287 */ /* 0x000fd8000c800000 */
.L_x_1072:
[----:B------:R-:W-:-:S04]  /*8c30*/  UIADD3 UR11, UR11, 0x7f, URZ ;  /* 0x0000007f0b0b7890 */ /* 0x000fc8000fffe03f */
[----:B------:R-:W-:-:S04]  /*8c40*/  USHF.R.S32.HI UR6, URZ, 0x1f, UR11 ;  /* 0x0000001f3f067899 */ /* 0x000fc8000801140b */
[----:B------:R-:W-:-:S04]  /*8c50*/  ULEA.HI UR6, UR6, UR11, URZ, 0x7 ;  /* 0x0000000b06067291 */ /* 0x000fc8000f8f383f */
[----:B------:R-:W-:-:S04]  /*8c60*/  USHF.R.S32.HI UR6, URZ, 0x7, UR6 ;  /* 0x000000073f067899 */ /* 0x000fc80008011406 */
[----:B------:R-:W-:-:S04]  /*8c70*/  UISETP.LT.AND UP1, UPT, UR43, UR6, UPT ;  /* 0x000000062b00728c */ /* 0x000fc8000bf21270 */
[----:B------:R-:W-:-:S06]  /*8c80*/  USEL UR23, UR43, UR6, !UP1 ;  /* 0x000000062b177287 */ /* 0x000fcc000c800000 */
[----:B------:R-:W-:-:S13]  /*8c90*/  ISETP.GE.AND P2, PT, R0, UR23, PT ;  /* 0x0000001700007c0c */ /* 0x000fda000bf46270 */
[----:B------:R-:W-:Y:S05]  /*8ca0*/  @!P2 BRA `(.L_x_1075) ;  /* 0x000000240030a947 */ /* 0x000fea0003800000 */
[----:B------:R-:W-:Y:S01]  /*8cb0*/  IMAD.MOV.U32 R5, RZ, RZ, R6 ;  /* 0x000000ffff057224 */ /* 0x000fe200078e0006 */
[----:B------:R-:W-:Y:S01]  /*8cc0*/  UMOV UR25, UR46 ;  /* 0x0000002e00197c82 */ /* 0x000fe20008000000 */
[----:B------:R-:W-:Y:S01]  /*8cd0*/  IMAD.MOV.U32 R7, RZ, RZ, R4 ;  /* 0x000000ffff077224 */ /* 0x000fe200078e0004 */
[----:B------:R-:W-:Y:S01]  /*8ce0*/  UMOV UR24, UR37 ;  /* 0x0000002500187c82 */ /* 0x000fe20008000000 */
[----:B------:R-:W-:-:S05]  /*8cf0*/  ULDC UR22, c[0x0][0x9d8] ;  /* 0x0002760000167ab9 */ /* 0x000fca0000000800 */
.L_x_1084:
        /* <DEDUP_REMOVED lines=9> */
.L_x_1077:
[----:B------:R-:W-:Y:S01]  /*8d90*/  ULEA UR6, UR37, UR45, 0x3 ;  /* 0x0000002d25067291 */ /* 0x000fe2000f8e183f */
[----:B------:R-:W-:-:S05]  /*8da0*/  IMAD.U32 R4, RZ, RZ, UR46 ;  /* 0x0000002eff047e24 */ /* 0x000fca000f8e00ff */
[----:B------:R-:W-:-:S04]  /*8db0*/  SHF.L.U32 R4, R4, 0x1f, RZ ;  /* 0x0000001f04047819 */ /* 0x000fc800000006ff */
[----:B------:R0:W1:Y:S01]  /*8dc0*/  SYNCS.PHASECHK.TRANS64.TRYWAIT P2, [UR6+0x16830], R4 ;  /* 0x01683004ff0075a7 */ /* 0x0000620008040146 */
[----:B------:R-:W-:Y:S05]  /*8dd0*/  @!P0 BRA `(.L_x_1078) ;  /* 0x0000000000048947 */ /* 0x000fea0003800000 */
[----:B------:R-:W-:Y:S01]  /*8de0*/  BPT.TRAP 0x1 ;  /* 0x000000040000795c */ /* 0x000fe20000300000 */
.L_x_1078:
[----:B-1----:R-:W-:Y:S05]  /*8df0*/  @P2 BRA `(.L_x_1076) ;  /* 0x0000000000082947 */ /* 0x002fea0003800000 */
[----:B------:R-:W1:Y:S02]  /*8e00*/  SYNCS.PHASECHK.TRANS64.TRYWAIT P2, [UR6+0x16830], R4 ;  /* 0x01683004ff0075a7 */ /* 0x000e640008040146 */
[----:B-1----:R-:W-:Y:S05]  /*8e10*/  @!P2 BRA `(.L_x_1079) ;  /* 0x000000d4004ca947 */ /* 0x002fea0003800000 */
.L_x_1076:
        /* <DEDUP_REMOVED lines=25> */
.L_x_1081:
[----:B------:R-:W-:Y:S01]  /*8fb0*/  ULEA UR6, UR24, UR45, 0x3 ;  /* 0x0000002d18067291 */ /* 0x000fe2000f8e183f */
[----:B------:R-:W-:-:S05]  /*8fc0*/  IMAD.U32 R4, RZ, RZ, UR25 ;  /* 0x00000019ff047e24 */ /* 0x000fca000f8e00ff */
[----:B------:R-:W-:-:S04]  /*8fd0*/  SHF.L.U32 R4, R4, 0x1f, RZ ;  /* 0x0000001f04047819 */ /* 0x000fc800000006ff */
[----:B------:R0:W1:Y:S01]  /*8fe0*/  SYNCS.PHASECHK.TRANS64.TRYWAIT P2, [UR6+0x16850], R4 ;  /* 0x01685004ff0075a7 */ /* 0x0000620008040146 */
[----:B------:R-:W-:Y:S05]  /*8ff0*/  @!P0 BRA `(.L_x_1082) ;  /* 0x0000000000048947 */ /* 0x000fea0003800000 */
[----:B------:R-:W-:Y:S01]  /*9000*/  BPT.TRAP 0x1 ;  /* 0x000000040000795c */ /* 0x000fe20000300000 */
.L_x_1082:
[----:B-1----:R-:W-:Y:S05]  /*9010*/  @P2 BRA `(.L_x_1080) ;  /* 0x0000000000082947 */ /* 0x002fea0003800000 */
[----:B------:R-:W1:Y:S02]  /*9020*/  SYNCS.PHASECHK.TRANS64.TRYWAIT P2, [UR6+0x16850], R4 ;  /* 0x01685004ff0075a7 */ /* 0x000e640008040146 */
[----:B-1----:R-:W-:Y:S05]  /*9030*/  @!P2 BRA `(.L_x_1083) ;  /* 0x000000d000dca947 */ /* 0x002fea0003800000 */
.L_x_1080:
[----:B------:R-:W-:Y:S01]  /*9040*/  UIADD3 UR6, UR45, 0x400, URZ ;  /* 0x000004002d067890 */ /* 0x000fe2000fffe03f */
[----:B------:R-:W-:Y:S01]  /*9050*/  WARPGROUP.ARRIVE ;  /* 0x00000000000079c5 */ /* 0x000fe20000000000 */
[----:B------:R-:W-:Y:S01]  /*9060*/  UMOV UR7, 0x40000040 ;  /* 0x4000004000077882 */ /* 0x000fe20000000000 */
[----:B------:R-:W-:Y:S01]  /*9070*/  FMUL.FTZ R6, R24, UR22 ;  /* 0x0000001618067c20 */ /* 0x000fe20008410000 */
[----:B------:R-:W-:Y:S01]  /*9080*/  USHF.R.U32.HI UR6, URZ, 0x4, UR6 ;  /* 0x000000043f067899 */ /* 0x000fe20008011606 */
[----:B-1----:R-:W-:Y:S01]  /*9090*/  FMUL.FTZ R9, R25, UR22 ;  /* 0x0000001619097c20 */ /* 0x002fe20008410000 */
[----:B------:R-:W-:Y:S01]  /*90a0*/  FMUL.FTZ R11, R28, UR22 ;  /* 0x000000161c0b7c20 */ /* 0x000fe20008410000 */
[----:B------:R-:W-:Y:S01]  /*90b0*/  FMUL.FTZ R13, R29, UR22 ;  /* 0x000000161d0d7c20 */ /* 0x000fe20008410000 */
[----:B------:R-:W-:Y:S01]  /*90c0*/  ULOP3.LUT UR6, UR6, 0x3fff, URZ, 0xc0, !UPT ;  /* 0x00003fff06067892 */ /* 0x000fe2000f8ec03f */
[----:B------:R-:W0:Y:S01]  /*90d0*/  MUFU.TANH R6, R6 ;  /* 0x0000000600067308 */ /* 0x000e220000002400 */
[----:B------:R-:W-:Y:S01]  /*90e0*/  FMUL.FTZ R15, R32, UR22 ;  /* 0x00000016200f7c20 */ /* 0x000fe20008410000 */
[----:B------:R-:W-:Y:S01]  /*90f0*/  FMUL.FTZ R20, R33, UR22 ;  /* 0x0000001621147c20 */ /* 0x000fe20008410000 */
[----:B------:R-:W-:Y:S01]  /*9100*/  ULEA UR10, UR24, UR6, 0xa ;  /* 0x00000006180a7291 */ /* 0x000fe2000f8e503f */
[----:B------:R-:W-:Y:S01]  /*9110*/  FMUL.FTZ R25, R36, UR22 ;  /* 0x0000001624197c20 */ /* 0x000fe20008410000 */
[----:B------:R-:W-:Y:S01]  /*9120*/  FMUL.FTZ R10, R27, UR22 ;  /* 0x000000161b0a7c20 */ /* 0x000fe20008410000 */
[----:B------:R-:W-:Y:S01]  /*9130*/  FMUL.FTZ R27, R37, UR22 ;  /* 0x00000016251b7c20 */ /* 0x000fe20008410000 */
[----:B------:R-:W-:Y:S01]  /*9140*/  FMUL.FTZ R29, R40, UR22 ;  /* 0x00000016281d7c20 */ /* 0x000fe20008410000 */
[----:B------:R-:W1:Y:S01]  /*9150*/  MUFU.TANH R9, R9 ;  /* 0x0000000900097308 */ /* 0x000e620000002400 */
[----:B------:R-:W-:Y:S01]  /*9160*/  FMUL.FTZ R12, R30, UR22 ;  /* 0x000000161e0c7c20 */ /* 0x000fe20008410000 */
[----:B------:R-:W-:Y:S01]  /*9170*/  UMOV UR6, UR10 ;  /* 0x0000000a00067c82 */ /* 0x000fe20008000000 */
[----:B------:R-:W-:Y:S01]  /*9180*/  FMUL.FTZ R30, R41, UR22 ;  /* 0x00000016291e7c20 */ /* 0x000fe20008410000 */
[----:B------:R-:W-:Y:S01]  /*9190*/  HGMMA.64x64x16.F32.BF16 R88, R148, gdesc[UR4].tnspB, R88, gsb0 ;  /* 0x40e0000494587df0 */ /* 0x000fe20008001858 */
[----:B------:R-:W-:Y:S01]  /*91a0*/  UIADD3 UR6, UR10, 0x80, URZ ;  /* 0x000000800a067890 */ /* 0x000fe2000fffe03f */
[----:B------:R-:W-:Y:S01]  /*91b0*/  FMUL.FTZ R32, R43, UR22 ;  /* 0x000000162b207c20 */ /* 0x000fe20008410000 */
[----:B------:R-:W-:Y:S01]  /*91c0*/  UMOV UR7, 0x40000040 ;  /* 0x4000004000077882 */ /* 0x000fe20000000000 */
        /* <DEDUP_REMOVED lines=62> */
[----:B------:R-:W-:-:S02]  /*95b0*/  UMOV UR25, UR46 ;  /* 0x0000002e00197c82 */ /* 0x000fc40008000000 */
[----:B------:R-:W1:Y:S01]  /*95c0*/  MUFU.TANH R33, R33 ;  /* 0x0000002100217308 */ /* 0x000e620000002400 */
[----:B--2---:R-:W-:-:S07]  /*95d0*/  FMNMX.FTZ R43, R29, R4, !PT ;  /* 0x000000041d2b7209 */ /* 0x004fce0007810000 */
[----:B------:R-:W2:Y:S01]  /*95e0*/  MUFU.TANH R35, R35 ;  /* 0x0000002300237308 */ /* 0x000ea20000002400 */
[----:B0-----:R-:W-:Y:S01]  /*95f0*/  FMNMX.FTZ R4, R30, R43, !PT ;  /* 0x0000002b1e047209 */ /* 0x001fe20007810000 */
[----:B------:R-:W-:Y:S02]  /*9600*/  WARPGROUP.DEPBAR.LE gsb0, 0x0 ;  /* 0x00008000000079c5 */ /* 0x000fe40000010000 */
[----:B------:R-:W-:Y:S01]  /*9610*/  WARPGROUP.ARRIVE ;  /* 0x00000000000079c5 */ /* 0x000fe20000000000 */
[----:B------:R-:W-:Y:S01]  /*9620*/  FMUL.FTZ R148, R69, UR22 ;  /* 0x0000001645947c20 */ /* 0x000fe20008410000 */
[----:B------:R-:W-:Y:S02]  /*9630*/  FMUL.FTZ R150, R73, UR22 ;  /* 0x0000001649967c20 */ /* 0x000fe40008410000 */
[----:B------:R-:W0:Y:S01]  /*9640*/  MUFU.TANH R37, R37 ;  /* 0x0000002500257308 */ /* 0x000e220000002400 */
[----:B-1----:R-:W-:Y:S01]  /*9650*/  FMNMX.FTZ R4, R33, R4, !PT ;  /* 0x0000000421047209 */ /* 0x002fe20007810000 */
[----:B------:R-:W-:Y:S01]  /*9660*/  HGMMA.64x64x16.F32.BF16 R88, R144, gdesc[UR4].tnspB, R88, gsb0 ;  /* 0x40e0000490587df0 */ /* 0x000fe20008001858 */
[----:B------:R-:W-:-:S02]  /*9670*/  UIADD3 UR6, UR10, 0x100, URZ ;  /* 0x000001000a067890 */ /* 0x000fc4000fffe03f */
[----:B------:R-:W1:Y:S01]  /*9680*/  S2R R73, SR_TID.X ;  /* 0x0000000000497919 */ /* 0x000e620000002100 */
[----:B------:R-:W-:Y:S02]  /*9690*/  UMOV UR7, 0x40000040 ;  /* 0x4000004000077882 */ /* 0x000fe40000000000 */
[----:B------:R-:W3:Y:S01]  /*96a0*/  MUFU.TANH R39, R39 ;  /* 0x0000002700277308 */ /* 0x000ee20000002400 */
[----:B--2---:R-:W-:-:S07]  /*96b0*/  FMNMX.FTZ R4, R35, R4, !PT ;  /* 0x0000000423047209 */ /* 0x004fce0007810000 */
[----:B------:R-:W2:Y:S01]  /*96c0*/  MUFU.TANH R41, R41 ;  /* 0x0000002900297308 */ /* 0x000ea20000002400 */
[----:B0-----:R-:W-:-:S07]  /*96d0*/  FMNMX.FTZ R4, R37, R4, !PT ;  /* 0x0000000425047209 */ /* 0x001fce0007810000 */
[----:B------:R-:W0:Y:S01]  /*96e0*/  MUFU.TANH R42, R42 ;  /* 0x0000002a002a7308 */ /* 0x000e220000002400 */
[----:B---3--:R-:W-:-:S07]  /*96f0*/  FMNMX.FTZ R4, R39, R4, !PT ;  /* 0x0000000427047209 */ /* 0x008fce0007810000 */
[----:B------:R-:W3:Y:S01]  /*9700*/  MUFU.TANH R48, R48 ;  /* 0x0000003000307308 */ /* 0x000ee20000002400 */
[----:B--2---:R-:W-:Y:S02]  /*9710*/  FMNMX.FTZ R43, R41, R4, !PT ;  /* 0x00000004292b7209 */ /* 0x004fe40007810000 */
[----:B-1----:R-:W-:-:S05]  /*9720*/  ISETP.GE.U32.AND P2, PT, R73, 0x180, PT ;  /* 0x000001804900780c */ /* 0x002fca0003f46070 */
[----:B------:R-:W1:Y:S01]  /*9730*/  MUFU.TANH R50, R50 ;  /* 0x0000003200327308 */ /* 0x000e620000002400 */
[----:B0-----:R-:W-:-:S07]  /*9740*/  FMNMX.FTZ R43, R42, R43, !PT ;  /* 0x0000002b2a2b7209 */ /* 0x001fce0007810000 */
[----:B------:R-:W0:Y:S01]  /*9750*/  MUFU.TANH R56, R56 ;  /* 0x0000003800387308 */ /* 0x000e220000002400 */
[----:B---3--:R-:W-:-:S07]  /*9760*/  FMNMX.FTZ R43, R48, R43, !PT ;  /* 0x0000002b302b7209 */ /* 0x008fce0007810000 */
[----:B------:R-:W2:Y:S01]  /*9770*/  MUFU.TANH R58, R58 ;  /* 0x0000003a003a7308 */ /* 0x000ea20000002400 */
[----:B-1----:R-:W-:-:S07]  /*9780*/  FMNMX.FTZ R43, R50, R43, !PT ;  /* 0x0000002b322b7209 */ /* 0x002fce0007810000 */
[----:B------:R-:W1:Y:S01]  /*9790*/  MUFU.TANH R62, R62 ;  /* 0x0000003e003e7308 */ /* 0x000e620000002400 */
[----:B0-----:R-:W-:-:S07]  /*97a0*/  FMNMX.FTZ R43, R56, R43, !PT ;  /* 0x0000002b382b7209 */ /* 0x001fce0007810000 */
[----:B------:R-:W0:Y:S01]  /*97b0*/  MUFU.TANH R64, R64 ;  /* 0x0000004000407308 */ /* 0x000e220000002400 */
[----:B--2---:R-:W-:Y:S01]  /*97c0*/  FMNMX.FTZ R43, R58, R43, !PT ;  /* 0x0000002b3a2b7209 */ /* 0x004fe20007810000 */
[----:B------:R-:W-:Y:S02]  /*97d0*/  WARPGROUP.DEPBAR.LE gsb0, 0x0 ;  /* 0x00008000000079c5 */ /* 0x000fe40000010000 */
[----:B------:R-:W-:-:S04]  /*97e0*/  WARPGROUP.ARRIVE ;  /* 0x00000000000079c5 */ /* 0x000fc80000000000 */
[----:B------:R-:W2:Y:S01]  /*97f0*/  MUFU.TANH R68, R68 ;  /* 0x0000004400447308 */ /* 0x000ea20000002400 */
[----:B-1----:R-:W-:Y:S01]  /*9800*/  FMNMX.FTZ R43, R62, R43, !PT ;  /* 0x0000002b3e2b7209 */ /* 0x002fe20007810000 */
[----:B------:R-:W-:Y:S01]  /*9810*/  FMUL.FTZ R146, R63, UR22 ;  /* 0x000000163f927c20 */ /* 0x000fe20008410000 */
[----:B------:R-:W-:Y:S01]  /*9820*/  HGMMA.64x64x16.F32.BF16 R88, R140, gdesc[UR4].tnspB, R88, gsb0 ;  /* 0x40e000048c587df0 */ /* 0x000fe20008001858 */
[----:B------:R-:W-:Y:S01]  /*9830*/  UIADD3 UR6, UR10, 0x180, URZ ;  /* 0x000001800a067890 */ /* 0x000fe2000fffe03f */
[----:B0-----:R-:W-:Y:S01]  /*9840*/  FMNMX.FTZ R43, R64, R43, !PT ;  /* 0x0000002b402b7209 */ /* 0x001fe20007810000 */
[----:B------:R-:W-:Y:S02]  /*9850*/  UMOV UR7, 0x40000040 ;  /* 0x4000004000077882 */ /* 0x000fe40000000000 */
        /* <DEDUP_REMOVED lines=20> */
[----:B------:R-:W-:Y:S01]  /*99a0*/  WARPGROUP.ARRIVE ;  /* 0x00000000000079c5 */ /* 0x000fe20000000000 */
[----:B------:R-:W-:Y:S01]  /*99b0*/  FMUL.FTZ R140, R83, UR22 ;  /* 0x00000016538c7c20 */ /* 0x000fe20008410000 */
[----:B------:R-:W-:Y:S02]  /*99c0*/  FMUL.FTZ R142, R87, UR22 ;  /* 0x00000016578e7c20 */ /* 0x000fe40008410000 */
[----:B------:R-:W1:Y:S01]  /*99d0*/  MUFU.TANH R10, R10 ;  /* 0x0000000a000a7308 */ /* 0x000e620000002400 */
[----:B--2---:R-:W-:Y:S01]  /*99e0*/  FMNMX.FTZ R43, R144, R43, !PT ;  /* 0x0000002b902b7209 */ /* 0x004fe20007810000 */
[----:B------:R-:W-:Y:S01]  /*99f0*/  HGMMA.64x64x16.F32.BF16 R88, R136, gdesc[UR4].tnspB, R88, gsb0 ;  /* 0x40e0000488587df0 */ /* 0x000fe20008001858 */
[----:B------:R-:W-:Y:S01]  /*9a00*/  UIADD3 UR6, UR10, 0x200, URZ ;  /* 0x000002000a067890 */ /* 0x000fe2000fffe03f */
[----:B------:R-:W-:-:S02]  /*9a10*/  UMOV UR7, 0x40000040 ;  /* 0x4000004000077882 */ /* 0x000fc40000000000 */
[----:B------:R-:W2:Y:S02]  /*9a20*/  SHFL.BFLY PT, R4, R43, 0x2, 0x1f ;  /* 0x0c401f002b047f89 */ /* 0x000ea400000e0000 */
[----:B------:R-:W3:Y:S08]  /*9a30*/  MUFU.TANH R12, R12 ;  /* 0x0000000c000c7308 */ /* 0x000ef00000002400 */
[----:B------:R-:W4:Y:S08]  /*9a40*/  MUFU.TANH R14, R14 ;  /* 0x0000000e000e7308 */ /* 0x000f300000002400 */
[----:B------:R-:W5:Y:S01]  /*9a50*/  MUFU.TANH R21, R21 ;  /* 0x0000001500157308 */ /* 0x000f620000002400 */
[----:B--2---:R-:W-:-:S02]  /*9a60*/  FMNMX.FTZ R4, R43, R4, !PT ;  /* 0x000000042b047209 */ /* 0x004fc40007810000 */
[----:B------:R-:W2:Y:S05]  /*9a70*/  LDC R43, c[0x0][0x988] ;  /* 0x00026200ff2b7b82 */ /* 0x000eaa0000000800 */
[----:B------:R-:W5:Y:S01]  /*9a80*/  MUFU.TANH R24, R24 ;  /* 0x0000001800187308 */ /* 0x000f620000002400 */
[----:B------:R-:W0:Y:S07]  /*9a90*/  SHFL.BFLY PT, R59, R4, 0x1, 0x1f ;  /* 0x0c201f00043b7f89 */ /* 0x000e2e00000e0000 */
[----:B------:R-:W5:Y:S08]  /*9aa0*/  MUFU.TANH R26, R26 ;  /* 0x0000001a001a7308 */ /* 0x000f700000002400 */
[----:B------:R-:W5:Y:S08]  /*9ab0*/  MUFU.TANH R28, R28 ;  /* 0x0000001c001c7308 */ /* 0x000f700000002400 */
[----:B------:R-:W5:Y:S01]  /*9ac0*/  MUFU.TANH R31, R31 ;  /* 0x0000001f001f7308 */ /* 0x000f620000002400 */
[----:B0-----:R-:W-:-:S05]  /*9ad0*/  FMNMX.FTZ R4, R4, R59, !PT ;  /* 0x0000003b04047209 */ /* 0x001fca0007810000 */
[C---:B------:R-:W-:Y:S01]  /*9ae0*/  FADD.FTZ R78, -R4.reuse, R7 ;  /* 0x00000007044e7221 */ /* 0x040fe20000010100 */
[-C--:B--2---:R-:W-:Y:S01]  /*9af0*/  FMUL.FTZ R7, R4, R43.reuse ;  /* 0x0000002b04077220 */ /* 0x084fe20000410000 */
[----:B------:R-:W0:Y:S02]  /*9b00*/  MUFU.TANH R32, R32 ;  /* 0x0000002000207308 */ /* 0x000e240000002400 */
[-C--:B------:R-:W-:Y:S01]  /*9b10*/  FMUL.FTZ R78, R78, R43.reuse ;  /* 0x0000002b4e4e7220 */ /* 0x080fe20000410000 */
[-CC-:B------:R-:W-:Y:S01]  /*9b20*/  FFMA.FTZ R61, R13, R43.reuse, -R7.reuse ;  /* 0x0000002b0d3d7223 */ /* 0x180fe20000010807 */
[--C-:B------:R-:W-:Y:S01]  /*9b30*/  FFMA.FTZ R13, R15, R43, -R7.reuse ;  /* 0x0000002b0f0d7223 */ /* 0x100fe20000010807 */
[----:B------:R-:W-:Y:S01]  /*9b40*/  FMNMX.FTZ R15, R8, R5, !PT ;  /* 0x00000005080f7209 */ /* 0x000fe20007810000 */
[-CC-:B------:R-:W-:Y:S01]  /*9b50*/  FFMA.FTZ R59, R6, R43.reuse, -R7.reuse ;  /* 0x0000002b063b7223 */ /* 0x180fe20000010807 */
[--C-:B------:R-:W-:Y:S01]  /*9b60*/  FFMA.FTZ R63, R25, R43, -R7.reuse ;  /* 0x0000002b193f7223 */ /* 0x100fe20000010807 */
[----:B------:R-:W2:Y:S01]  /*9b70*/  MUFU.TANH R34, R34 ;  /* 0x0000002200227308 */ /* 0x000ea20000002400 */
[----:B-1----:R-:W-:Y:S01]  /*9b80*/  FMNMX.FTZ R15, R10, R15, !PT ;  /* 0x0000000f0a0f7209 */ /* 0x002fe20007810000 */
[-CC-:B------:R-:W-:Y:S01]  /*9b90*/  FFMA.FTZ R25, R29, R43.reuse, -R7.reuse ;  /* 0x0000002b1d197223 */ /* 0x180fe20000010807 */
[-CC-:B------:R-:W-:Y:S01]  /*9ba0*/  FFMA.FTZ R29, R30, R43.reuse, -R7.reuse ;  /* 0x0000002b1e1d7223 */ /* 0x180fe20000010807 */
[----:B------:R-:W-:Y:S01]  /*9bb0*/  FFMA.FTZ R30, R35, R43, -R7 ;  /* 0x0000002b231e7223 */ /* 0x000fe20000010807 */
[----:B---3--:R-:W-:Y:S01]  /*9bc0*/  FMNMX.FTZ R15, R12, R15, !PT ;  /* 0x0000000f0c0f7209 */ /* 0x008fe20007810000 */
[----:B------:R-:W-:-:S02]  /*9bd0*/  WARPGROUP.DEPBAR.LE gsb0, 0x0 ;  /* 0x00008000000079c5 */ /* 0x000fc40000010000 */
[----:B------:R-:W-:Y:S01]  /*9be0*/  WARPGROUP.ARRIVE ;  /* 0x00000000000079c5 */ /* 0x000fe20000000000 */
[----:B----4-:R-:W-:Y:S01]  /*9bf0*/  FMNMX.FTZ R6, R14, R15, !PT ;  /* 0x0000000f0e067209 */ /* 0x010fe20007810000 */
[----:B------:R-:W1:Y:S01]  /*9c00*/  MUFU.TANH R36, R36 ;  /* 0x0000002400247308 */ /* 0x000e620000002400 */
[-CC-:B------:R-:W-:Y:S01]  /*9c10*/  FFMA.FTZ R39, R39, R43.reuse, -R7.reuse ;  /* 0x0000002b27277223 */ /* 0x180fe20000010807 */
[-CC-:B------:R-:W-:Y:S01]  /*9c20*/  FFMA.FTZ R42, R42, R43.reuse, -R7.reuse ;  /* 0x0000002b2a2a7223 */ /* 0x180fe20000010807 */
[----:B-----5:R-:W-:Y:S01]  /*9c30*/  FMNMX.FTZ R15, R21, R6, !PT ;  /* 0x00000006150f7209 */ /* 0x020fe20007810000 */
[----:B------:R-:W-:Y:S01]  /*9c40*/  HGMMA.64x64x16.F32.BF16 R88, R132, gdesc[UR4].tnspB, R88, gsb0 ;  /* 0x40e0000484587df0 */ /* 0x000fe20008001858 */
[----:B------:R-:W-:Y:S01]  /*9c50*/  UIADD3 UR6, UR10, 0x280, URZ ;  /* 0x000002800a067890 */ /* 0x000fe2000fffe03f */
[--C-:B------:R-:W-:Y:S01]  /*9c60*/  FFMA.FTZ R136, R37, R43, -R7.reuse ;  /* 0x0000002b25887223 */ /* 0x100fe20000010807 */
[----:B------:R-:W-:Y:S01]  /*9c70*/  UMOV UR7, 0x40000040 ;  /* 0x4000004000077882 */ /* 0x000fe20000000000 */
[----:B------:R-:W-:Y:S01]  /*9c80*/  FMNMX.FTZ R15, R24, R15, !PT ;  /* 0x0000000f180f7209 */ /* 0x000fe20007810000 */
[----:B------:R-:W3:Y:S01]  /*9c90*/  MUFU.TANH R38, R38 ;  /* 0x0000002600267308 */ /* 0x000ee20000002400 */
[-CC-:B------:R-:W-:Y:S01]  /*9ca0*/  FFMA.FTZ R138, R41, R43.reuse, -R7.reuse ;  /* 0x0000002b298a7223 */ /* 0x180fe20000010807 */
[--C-:B------:R-:W-:Y:S01]  /*9cb0*/  FFMA.FTZ R37, R50, R43, -R7.reuse ;  /* 0x0000002b32257223 */ /* 0x100fe20000010807 */
[----:B------:R-:W-:Y:S01]  /*9cc0*/  FMNMX.FTZ R15, R26, R15, !PT ;  /* 0x0000000f1a0f7209 */ /* 0x000fe20007810000 */
[-CC-:B------:R-:W-:Y:S01]  /*9cd0*/  FFMA.FTZ R41, R58, R43.reuse, -R7.reuse ;  /* 0x0000002b3a297223 */ /* 0x180fe20000010807 */
[-CC-:B------:R-:W-:Y:S01]  /*9ce0*/  FFMA.FTZ R9, R9, R43.reuse, -R7.reuse ;  /* 0x0000002b09097223 */ /* 0x180fe20000010807 */
[--C-:B------:R-:W-:Y:S01]  /*9cf0*/  FFMA.FTZ R11, R11, R43, -R7.reuse ;  /* 0x0000002b0b0b7223 */ /* 0x100fe20000010807 */
[----:B------:R-:W-:Y:S01]  /*9d00*/  FMNMX.FTZ R6, R28, R15, !PT ;  /* 0x0000000f1c067209 */ /* 0x000fe20007810000 */
[----:B------:R-:W4:Y:S01]  /*9d10*/  MUFU.TANH R40, R40 ;  /* 0x0000002800287308 */ /* 0x000f220000002400 */
[-CC-:B------:R-:W-:Y:S01]  /*9d20*/  FFMA.FTZ R20, R20, R43.reuse, -R7.reuse ;  /* 0x0000002b14147223 */ /* 0x180fe20000010807 */
[-CC-:B------:R-:W-:Y:S01]  /*9d30*/  FFMA.FTZ R27, R27, R43.reuse, -R7.reuse ;  /* 0x0000002b1b1b7223 */ /* 0x180fe20000010807 */
[----:B------:R-:W-:Y:S01]  /*9d40*/  FMNMX.FTZ R15, R31, R6, !PT ;  /* 0x000000061f0f7209 */ /* 0x000fe20007810000 */
[-CC-:B------:R-:W-:Y:S01]  /*9d50*/  FFMA.FTZ R6, R33, R43.reuse, -R7.reuse ;  /* 0x0000002b21067223 */ /* 0x180fe20000010807 */
[-CC-:B------:R-:W-:Y:S01]  /*9d60*/  FFMA.FTZ R65, R148, R43.reuse, -R7.reuse ;  /* 0x0000002b94417223 */ /* 0x180fe20000010807 */
[--C-:B------:R-:W-:Y:S01]  /*9d70*/  FFMA.FTZ R50, R72, R43, -R7.reuse ;  /* 0x0000002b48327223 */ /* 0x100fe20000010807 */
[----:B0-----:R-:W-:Y:S01]  /*9d80*/  FMNMX.FTZ R15, R32, R15, !PT ;  /* 0x0000000f200f7209 */ /* 0x001fe20007810000 */
[----:B------:R-:W0:Y:S01]  /*9d90*/  MUFU.TANH R44, R44 ;  /* 0x0000002c002c7308 */ /* 0x000e220000002400 */
[-CC-:B------:R-:W-:Y:S01]  /*9da0*/  FFMA.FTZ R45, R45, R43.reuse, -R7.reuse ;  /* 0x0000002b2d2d7223 */ /* 0x180fe20000010807 */
[--C-:B------:R-:W-:Y:S01]  /*9db0*/  FFMA.FTZ R58, R80, R43, -R7.reuse ;  /* 0x0000002b503a7223 */ /* 0x100fe20000010807 */
[----:B--2---:R-:W-:Y:S01]  /*9dc0*/  FMNMX.FTZ R15, R34, R15, !PT ;  /* 0x0000000f220f7209 */ /* 0x004fe20007810000 */
[-CC-:B------:R-:W-:Y:S01]  /*9dd0*/  FFMA.FTZ R47, R47, R43.reuse, -R7.reuse ;  /* 0x0000002b2f2f7223 */ /* 0x180fe20000010807 */
[-CC-:B------:R-:W-:Y:S01]  /*9de0*/  FFMA.FTZ R84, R84, R43.reuse, -R7.reuse ;  /* 0x0000002b54547223 */ /* 0x180fe20000010807 */
[----:B------:R-:W-:Y:S01]  /*9df0*/  FFMA.FTZ R144, R144, R43, -R7 ;  /* 0x0000002b90907223 */ /* 0x000fe20000010807 */
[----:B-1----:R-:W-:Y:S01]  /*9e00*/  FMNMX.FTZ R15, R36, R15, !PT ;  /* 0x0000000f240f7209 */ /* 0x002fe20007810000 */
[----:B------:R-:W1:Y:S03]  /*9e10*/  MUFU.TANH R46, R46 ;  /* 0x0000002e002e7308 */ /* 0x000e660000002400 */
[----:B---3--:R-:W-:-:S04]  /*9e20*/  FMNMX.FTZ R33, R38, R15, !PT ;  /* 0x0000000f26217209 */ /* 0x008fc80007810000 */
[----:B----4-:R-:W-:Y:S01]  /*9e30*/  FMNMX.FTZ R33, R40, R33, !PT ;  /* 0x0000002128217209 */ /* 0x010fe20007810000 */
[----:B------:R-:W2:Y:S03]  /*9e40*/  MUFU.TANH R52, R52 ;  /* 0x0000003400347308 */ /* 0x000ea60000002400 */
[----:B0-----:R-:W-:-:S05]  /*9e50*/  FMNMX.FTZ R33, R44, R33, !PT ;  /* 0x000000212c217209 */ /* 0x001fca0007810000 */
        /* <DEDUP_REMOVED lines=12> */
[-CC-:B------:R-:W-:Y:S01]  /*9f20*/  FFMA.FTZ R132, R48, R43.reuse, -R7.reuse ;  /* 0x0000002b30847223 */ /* 0x180fe20000010807 */
[-CC-:B------:R-:W-:Y:S01]  /*9f30*/  FFMA.FTZ R134, R56, R43.reuse, -R7.reuse ;  /* 0x0000002b38867223 */ /* 0x180fe20000010807 */
[-CC-:B------:R-:W-:Y:S01]  /*9f40*/  FFMA.FTZ R48, R68, R43.reuse, -R7.reuse ;  /* 0x0000002b44307223 */ /* 0x180fe20000010807 */
[----:B------:R-:W2:Y:S01]  /*9f50*/  MUFU.TANH R70, R70 ;  /* 0x0000004600467308 */ /* 0x000ea20000002400 */
[----:B------:R-:W-:Y:S01]  /*9f60*/  HGMMA.64x64x16.F32.BF16 R88, R128, gdesc[UR4].tnspB, R88, gsb0 ;  /* 0x40e0000480587df0 */ /* 0x000fe20008001858 */
[----:B------:R-:W-:Y:S01]  /*9f70*/  UIADD3 UR6, UR10, 0x300, URZ ;  /* 0x000003000a067890 */ /* 0x000fe2000fffe03f */
[----:B------:R-:W-:Y:S01]  /*9f80*/  FFMA.FTZ R56, R76, R43, -R7 ;  /* 0x0000002b4c387223 */ /* 0x000fe20000010807 */
[----:B------:R-:W-:-:S04]  /*9f90*/  UMOV UR7, 0x40000040 ;  /* 0x4000004000077882 */ /* 0x000fc80000000000 */
[----:B------:R-:W3:Y:S08]  /*9fa0*/  MUFU.TANH R51, R51 ;  /* 0x0000003300337308 */ /* 0x000ef00000002400 */
[----:B------:R-:W4:Y:S08]  /*9fb0*/  MUFU.TANH R74, R74 ;  /* 0x0000004a004a7308 */ /* 0x000f300000002400 */
[----:B------:R0:W-:Y:S08]  /*9fc0*/  MUFU.EX2 R15, R6 ;  /* 0x00000006000f7308 */ /* 0x0001f00000000800 */
[----:B------:R-:W5:Y:S01]  /*9fd0*/  MUFU.TANH R53, R53 ;  /* 0x0000003500357308 */ /* 0x000f620000002400 */
[----:B0-----:R-:W-:-:S04]  /*9fe0*/  FMNMX.FTZ R6, R66, R35, !PT ;  /* 0x0000002342067209 */ /* 0x001fc80007810000 */
[----:B-1----:R-:W-:-:S03]  /*9ff0*/  FMNMX.FTZ R35, R49, R6, !PT ;  /* 0x0000000631237209 */ /* 0x002fc60007810000 */
[----:B------:R-:W0:Y:S01]  /*a000*/  MUFU.TANH R55, R55 ;  /* 0x0000003700377308 */ /* 0x000e220000002400 */
[----:B--2---:R-:W-:-:S04]  /*a010*/  FMNMX.FTZ R6, R70, R35, !PT ;  /* 0x0000002346067209 */ /* 0x004fc80007810000 */
[----:B---3--:R-:W-:-:S03]  /*a020*/  FMNMX.FTZ R35, R51, R6, !PT ;  /* 0x0000000633237209 */ /* 0x008fc60007810000 */
[----:B------:R-:W1:Y:S01]  /*a030*/  MUFU.TANH R57, R57 ;  /* 0x0000003900397308 */ /* 0x000e620000002400 */
[----:B----4-:R-:W-:-:S04]  /*a040*/  FMNMX.FTZ R6, R74, R35, !PT ;  /* 0x000000234a067209 */ /* 0x010fc80007810000 */
[----:B-----5:R-:W-:-:S03]  /*a050*/  FMNMX.FTZ R6, R53, R6, !PT ;  /* 0x0000000635067209 */ /* 0x020fc60007810000 */
[----:B------:R-:W2:Y:S01]  /*a060*/  MUFU.TANH R82, R82 ;  /* 0x0000005200527308 */ /* 0x000ea20000002400 */
[----:B0-----:R-:W-:-:S07]  /*a070*/  FMNMX.FTZ R6, R55, R6, !PT ;  /* 0x0000000637067209 */ /* 0x001fce0007810000 */
        /* <DEDUP_REMOVED lines=9> */
[----:B------:R-:W-:Y:S02]  /*a110*/  UIADD3 UR6, UR10, 0x380, URZ ;  /* 0x000003800a067890 */ /* 0x000fe4000fffe03f */
[----:B-1----:R-:W-:Y:S01]  /*a120*/  FMNMX.FTZ R35, R86, R35, !PT ;  /* 0x0000002356237209 */ /* 0x002fe20007810000 */
[----:B------:R-:W-:Y:S02]  /*a130*/  UMOV UR7, 0x40000040 ;  /* 0x4000004000077882 */ /* 0x000fe40000000000 */
[----:B------:R-:W-:Y:S01]  /*a140*/  MUFU.EX2 R33, R39 ;  /* 0x0000002700217308 */ /* 0x000fe20000000800 */
[----:B--2---:R-:W-:Y:S01]  /*a150*/  FMNMX.FTZ R6, R142, R35, !PT ;  /* 0x000000238e067209 */ /* 0x004fe20007810000 */
[----:B------:R-:W-:-:S06]  /*a160*/  FFMA.FTZ R35, R62, R43, -R7 ;  /* 0x0000002b3e237223 */ /* 0x000fcc0000010807 */
[----:B------:R0:W-:Y:S01]  /*a170*/  MUFU.EX2 R39, R42 ;  /* 0x0000002a00277308 */ /* 0x0001e20000000800 */
[----:B------:R-:W1:Y:S07]  /*a180*/  SHFL.BFLY PT, R67, R6, 0x2, 0x1f ;  /* 0x0c401f0006437f89 */ /* 0x000e6e00000e0000 */
[----:B------:R-:W-:Y:S01]  /*a190*/  MUFU.EX2 R78, R78 ;  /* 0x0000004e004e7308 */ /* 0x000fe20000000800 */
[----:B0-----:R-:W-:-:S07]  /*a1a0*/  FFMA.FTZ R42, R64, R43, -R7 ;  /* 0x0000002b402a7223 */ /* 0x001fce0000010807 */
[----:B------:R-:W-:Y:S08]  /*a1b0*/  MUFU.EX2 R59, R59 ;  /* 0x0000003b003b7308 */ /* 0x000ff00000000800 */
[----:B------:R-:W0:Y:S01]  /*a1c0*/  MUFU.EX2 R9, R9 ;  /* 0x0000000900097308 */ /* 0x000e220000000800 */
[----:B-1----:R-:W-:Y:S01]  /*a1d0*/  FMNMX.FTZ R62, R6, R67, !PT ;  /* 0x00000043063e7209 */ /* 0x002fe20007810000 */
[----:B------:R-:W-:-:S04]  /*a1e0*/  FFMA.FTZ R67, R150, R43, -R7 ;  /* 0x0000002b96437223 */ /* 0x000fc80000010807 */
[----:B------:R-:W1:Y:S02]  /*a1f0*/  SHFL.BFLY PT, R69, R62, 0x1, 0x1f ;  /* 0x0c201f003e457f89 */ /* 0x000e6400000e0000 */
[----:B------:R-:W-:Y:S08]  /*a200*/  MUFU.EX2 R11, R11 ;  /* 0x0000000b000b7308 */ /* 0x000ff00000000800 */
[----:B------:R-:W2:Y:S01]  /*a210*/  MUFU.EX2 R61, R61 ;  /* 0x0000003d003d7308 */ /* 0x000ea20000000800 */
[----:B0-----:R-:W-:-:S07]  /*a220*/  F2FP.BF16.F32.PACK_AB R148, R9, R59 ;  /* 0x0000003b0994723e */ /* 0x001fce00000010ff */
[----:B------:R-:W-:Y:S01]  /*a230*/  MUFU.EX2 R13, R13 ;  /* 0x0000000d000d7308 */ /* 0x000fe20000000800 */
[----:B-1----:R-:W-:-:S07]  /*a240*/  FMNMX.FTZ R6, R62, R69, !PT ;  /* 0x000000453e067209 */ /* 0x002fce0007810000 */
[----:B------:R-:W-:Y:S01]  /*a250*/  MUFU.EX2 R20, R20 ;  /* 0x0000001400147308 */ /* 0x000fe20000000800 */
[----:B--2---:R-:W-:Y:S01]  /*a260*/  F2FP.BF16.F32.PACK_AB R150, R61, R11 ;  /* 0x0000000b3d96723e */ /* 0x004fe200000010ff */
[CC--:B------:R-:W-:Y:S01]  /*a270*/  FMUL.FTZ R69, R6.reuse, R43.reuse ;  /* 0x0000002b06457220 */ /* 0x0c0fe20000410000 */
[----:B------:R-:W-:Y:S01]  /*a280*/  FADD.FTZ R64, -R6, R5 ;  /* 0x0000000506407221 */ /* 0x000fe20000010100 */
[----:B------:R-:W-:Y:S02]  /*a290*/  WARPGROUP.DEPBAR.LE gsb0, 0x0 ;  /* 0x00008000000079c5 */ /* 0x000fe40000010000 */
[----:B------:R-:W-:Y:S01]  /*a2a0*/  WARPGROUP.ARRIVE ;  /* 0x00000000000079c5 */ /* 0x000fe20000000000 */
[-CC-:B------:R-:W-:Y:S01]  /*a2b0*/  FFMA.FTZ R145, R21, R43.reuse, -R69.reuse ;  /* 0x0000002b15917223 */ /* 0x180fe20000010845 */
[----:B------:R-:W-:Y:S02]  /*a2c0*/  IMAD.U32 R21, RZ, RZ, UR37 ;  /* 0x00000025ff157e24 */ /* 0x000fe4000f8e00ff */
[-C--:B------:R-:W-:Y:S01]  /*a2d0*/  FMUL.FTZ R7, R64, R43.reuse ;  /* 0x0000002b40077220 */ /* 0x080fe20000410000 */
[-CC-:B------:R-:W-:Y:S01]  /*a2e0*/  FFMA.FTZ R8, R8, R43.reuse, -R69.reuse ;  /* 0x0000002b08087223 */ /* 0x180fe20000010845 */
[-CC-:B------:R-:W-:Y:S01]  /*a2f0*/  FFMA.FTZ R149, R10, R43.reuse, -R69.reuse ;  /* 0x0000002b0a957223 */ /* 0x180fe20000010845 */
[----:B------:R-:W-:Y:S01]  /*a300*/  HGMMA.64x64x16.F32.BF16 R88, R120, gdesc[UR4].tnspB, R88, gsb0 ;  /* 0x40e0000478587df0 */ /* 0x000fe20008001858 */
[----:B------:R-:W-:Y:S01]  /*a310*/  @!P1 LEA R21, R21, UR45, 0x3 ;  /* 0x0000002d15159c11 */ /* 0x000fe2000f8e18ff */
[----:B------:R-:W-:Y:S01]  /*a320*/  FFMA.FTZ R141, R31, R43, -R69 ;  /* 0x0000002b1f8d7223 */ /* 0x000fe20000010845 */
[----:B------:R-:W-:Y:S01]  /*a330*/  MUFU.EX2 R7, R7 ;  /* 0x0000000700077308 */ /* 0x000fe20000000800 */
[----:B------:R-:W-:-:S02]  /*a340*/  VIADD R31, R22, 0x9 ;  /* 0x00000009161f7836 */ /* 0x000fc40000000000 */
[-CC-:B------:R-:W-:Y:S01]  /*a350*/  FFMA.FTZ R151, R12, R43.reuse, -R69.reuse ;  /* 0x0000002b0c977223 */ /* 0x180fe20000010845 */
[----:B------:R-:W-:Y:S02]  /*a360*/  @!P1 VIADD R21, R21, 0x16840 ;  /* 0x0001684015159836 */ /* 0x000fe40000000000 */
[-CC-:B------:R-:W-:Y:S01]  /*a370*/  FFMA.FTZ R10, R14, R43.reuse, -R69.reuse ;  /* 0x0000002b0e0a7223 */ /* 0x180fe20000010845 */
[-CC-:B------:R-:W-:Y:S01]  /*a380*/  FFMA.FTZ R12, R24, R43.reuse, -R69.reuse ;  /* 0x0000002b180c7223 */ /* 0x180fe20000010845 */
[----:B------:R-:W-:Y:S01]  /*a390*/  SEL R31, R31, 0x9, !P2 ;  /* 0x000000091f1f7807 */ /* 0x000fe20005000000 */
[-C--:B------:R-:W-:Y:S01]  /*a3a0*/  FFMA.FTZ R147, R26, R43.reuse, -R69 ;  /* 0x0000002b1a937223 */ /* 0x080fe20000010845 */
[----:B------:R-:W0:Y:S01]  /*a3b0*/  MUFU.EX2 R8, R8 ;  /* 0x0000000800087308 */ /* 0x000e220000000800 */
[----:B------:R-:W-:Y:S01]  /*a3c0*/  @!P1 PRMT R21, RZ, 0x654, R21 ;  /* 0x00000654ff159816 */ /* 0x000fe20000000015 */
[----:B------:R-:W-:Y:S01]  /*a3d0*/  FFMA.FTZ R26, R36, R43, -R69 ;  /* 0x0000002b241a7223 */ /* 0x000fe20000010845 */
[----:B------:R-:W-:Y:S01]  /*a3e0*/  FFMA.FTZ R36, R78, R3, R59 ;  /* 0x000000034e247223 */ /* 0x000fe2000001003b */
[-CC-:B------:R-:W-:Y:S01]  /*a3f0*/  FFMA.FTZ R137, R38, R43.reuse, -R69.reuse ;  /* 0x0000002b26897223 */ /* 0x180fe20000010845 */
[-CC-:B------:R-:W-:Y:S01]  /*a400*/  FFMA.FTZ R14, R28, R43.reuse, -R69.reuse ;  /* 0x0000002b1c0e7223 */ /* 0x180fe20000010845 */
[-CC-:B------:R-:W-:Y:S01]  /*a410*/  FFMA.FTZ R24, R32, R43.reuse, -R69.reuse ;  /* 0x0000002b20187223 */ /* 0x180fe20000010845 */
[----:B------:R-:W-:Y:S01]  /*a420*/  FADD.FTZ R36, R9, R36 ;  /* 0x0000002409247221 */ /* 0x000fe20000010000 */
[----:B------:R-:W1:Y:S01]  /*a430*/  MUFU.EX2 R149, R149 ;  /* 0x0000009500957308 */ /* 0x000e620000000800 */
[-CC-:B------:R-:W-:Y:S01]  /*a440*/  FFMA.FTZ R143, R34, R43.reuse, -R69.reuse ;  /* 0x0000002b228f7223 */ /* 0x180fe20000010845 */
[-CC-:B------:R-:W-:Y:S01]  /*a450*/  FFMA.FTZ R28, R40, R43.reuse, -R69.reuse ;  /* 0x0000002b281c7223 */ /* 0x180fe20000010845 */
[----:B------:R-:W-:Y:S01]  /*a460*/  FADD.FTZ R36, R11, R36 ;  /* 0x000000240b247221 */ /* 0x000fe20000010000 */
[-CC-:B------:R-:W-:Y:S01]  /*a470*/  FFMA.FTZ R139, R44, R43.reuse, -R69.reuse ;  /* 0x0000002b2c8b7223 */ /* 0x180fe20000010845 */
[-CC-:B------:R-:W-:Y:S01]  /*a480*/  FFMA.FTZ R32, R46, R43.reuse, -R69.reuse ;  /* 0x0000002b2e207223 */ /* 0x180fe20000010845 */
[-CC-:B------:R-:W-:Y:S01]  /*a490*/  FFMA.FTZ R133, R52, R43.reuse, -R69.reuse ;  /* 0x0000002b34857223 */ /* 0x180fe20000010845 */
[----:B------:R-:W-:Y:S01]  /*a4a0*/  FADD.FTZ R36, R61, R36 ;  /* 0x000000243d247221 */ /* 0x000fe20000010000 */
        /* <DEDUP_REMOVED lines=12> */
[----:B------:R-:W-:Y:S01]  /*a570*/  F2FP.BF16.F32.PACK_AB R149, R149, R8 ;  /* 0x000000089595723e */ /* 0x000fe200000010ff */
[-CC-:B------:R-:W-:Y:S01]  /*a580*/  FFMA.FTZ R57, R57, R43.reuse, -R69.reuse ;  /* 0x0000002b39397223 */ /* 0x180fe20000010845 */
[-CC-:B------:R-:W-:Y:S01]  /*a590*/  FFMA.FTZ R82, R82, R43.reuse, -R69.reuse ;  /* 0x0000002b52527223 */ /* 0x180fe20000010845 */
[----:B------:R-:W-:Y:S01]  /*a5a0*/  FFMA.FTZ R86, R86, R43, -R69 ;  /* 0x0000002b56567223 */ /* 0x000fe20000010845 */
[----:B------:R-:W-:Y:S01]  /*a5b0*/  MUFU.EX2 R145, R145 ;  /* 0x0000009100917308 */ /* 0x000fe20000000800 */
[----:B--2---:R-:W-:Y:S01]  /*a5c0*/  FADD.FTZ R3, R151, R38 ;  /* 0x0000002697037221 */ /* 0x004fe20000010000 */
[C---:B------:R-:W-:Y:S01]  /*a5d0*/  ISETP.GT.AND P2, PT, R0.reuse, UR23, PT ;  /* 0x0000001700007c0c */ /* 0x040fe2000bf44270 */
[----:B------:R-:W-:-:S05]  /*a5e0*/  VIADD R0, R0, 0xffffffff ;  /* 0xffffffff00007836 */ /* 0x000fca0000000000 */
[----:B------:R-:W-:Y:S01]  /*a5f0*/  MUFU.EX2 R12, R12 ;  /* 0x0000000c000c7308 */ /* 0x000fe20000000800 */
[C---:B0-----:R-:W-:Y:S01]  /*a600*/  FADD.FTZ R38, R10.reuse, R3 ;  /* 0x000000030a267221 */ /* 0x041fe20000010000 */
[----:B------:R-:W-:Y:S01]  /*a610*/  FADD.FTZ R3, R13, R36 ;  /* 0x000000240d037221 */ /* 0x000fe20000010000 */
[----:B------:R-:W-:Y:S01]  /*a620*/  F2FP.BF16.F32.PACK_AB R151, R10, R151 ;  /* 0x000000970a97723e */ /* 0x000fe200000010ff */
[----:B------:R-:W-:-:S04]  /*a630*/  FFMA.FTZ R36, R49, R43, -R69 ;  /* 0x0000002b31247223 */ /* 0x000fc80000010845 */
[----:B------:R-:W-:Y:S08]  /*a640*/  MUFU.EX2 R63, R63 ;  /* 0x0000003f003f7308 */ /* 0x000ff00000000800 */
[----:B------:R-:W-:Y:S08]  /*a650*/  MUFU.EX2 R147, R147 ;  /* 0x0000009300937308 */ /* 0x000ff00000000800 */
[----:B------:R-:W0:Y:S01]  /*a660*/  MUFU.EX2 R27, R27 ;  /* 0x0000001b001b7308 */ /* 0x000e220000000800 */
[----:B------:R-:W-:-:S02]  /*a670*/  WARPGROUP.DEPBAR.LE gsb0, 0x0 ;  /* 0x00008000000079c5 */ /* 0x000fc40000010000 */
[----:B------:R1:W-:Y:S06]  /*a680*/  BAR.ARV R31, 0x100 ;  /* 0x0004001f0000751d */ /* 0x0003ec0000002000 */
[----:B------:R2:W-:Y:S01]  /*a690*/  @!P1 SYNCS.ARRIVE.TRANS64.RED.A1T0 RZ, [R21+URZ], RZ ;  /* 0x000000ff15ff99a7 */ /* 0x0005e2000810043f */
[----:B------:R-:W3:Y:S01]  /*a6a0*/  MUFU.EX2 R14, R14 ;  /* 0x0000000e000e7308 */ /* 0x000ee20000000800 */
[-C--:B------:R-:W-:Y:S01]  /*a6b0*/  FMUL.FTZ R90, R90, R7.reuse ;  /* 0x000000075a5a7220 */ /* 0x080fe20000410000 */
[-C--:B------:R-:W-:Y:S01]  /*a6c0*/  FMUL.FTZ R91, R91, R7.reuse ;  /* 0x000000075b5b7220 */ /* 0x080fe20000410000 */
[-C--:B------:R-:W-:Y:S01]  /*a6d0*/  FMUL.FTZ R94, R94, R7.reuse ;  /* 0x000000075e5e7220 */ /* 0x080fe20000410000 */
[-C--:B------:R-:W-:Y:S01]  /*a6e0*/  FMUL.FTZ R95, R95, R7.reuse ;  /* 0x000000075f5f7220 */ /* 0x080fe20000410000 */
[-C--:B------:R-:W-:Y:S01]  /*a6f0*/  FMUL.FTZ R98, R98, R7.reuse ;  /* 0x0000000762627220 */ /* 0x080fe20000410000 */
[-C--:B------:R-:W-:Y:S01]  /*a700*/  FMUL.FTZ R99, R99, R7.reuse ;  /* 0x0000000763637220 */ /* 0x080fe20000410000 */
[----:B--2---:R-:W-:Y:S01]  /*a710*/  IMAD.U32 R21, RZ, RZ, UR24 ;  /* 0x00000018ff157e24 */ /* 0x004fe2000f8e00ff */
[----:B------:R-:W2:Y:S01]  /*a720*/  MUFU.EX2 R25, R25 ;  /* 0x0000001900197308 */ /* 0x000ea20000000800 */
[----:B------:R-:W-:Y:S01]  /*a730*/  UMOV UR24, UR37 ;  /* 0x0000002500187c82 */ /* 0x000fe20008000000 */
[-C--:B------:R-:W-:Y:S01]  /*a740*/  FMUL.FTZ R102, R102, R7.reuse ;  /* 0x0000000766667220 */ /* 0x080fe20000410000 */
[-C--:B------:R-:W-:Y:S01]  /*a750*/  FMUL.FTZ R103, R103, R7.reuse ;  /* 0x0000000767677220 */ /* 0x080fe20000410000 */
[----:B------:R-:W-:Y:S01]  /*a760*/  @!P1 LEA R21, R21, UR45, 0x3 ;  /* 0x0000002d15159c11 */ /* 0x000fe2000f8e18ff */
[-C--:B------:R-:W-:Y:S01]  /*a770*/  FMUL.FTZ R106, R106, R7.reuse ;  /* 0x000000076a6a7220 */ /* 0x080fe20000410000 */
[-C--:B------:R-:W-:Y:S01]  /*a780*/  FMUL.FTZ R107, R107, R7.reuse ;  /* 0x000000076b6b7220 */ /* 0x080fe20000410000 */
[----:B------:R-:W-:Y:S01]  /*a790*/  FMUL.FTZ R110, R110, R7 ;  /* 0x000000076e6e7220 */ /* 0x000fe20000410000 */
[----:B------:R-:W4:Y:S01]  /*a7a0*/  MUFU.EX2 R141, R141 ;  /* 0x0000008d008d7308 */ /* 0x000f220000000800 */
[----:B------:R-:W-:-:S02]  /*a7b0*/  @!P1 VIADD R21, R21, 0x16860 ;  /* 0x0001686015159836 */ /* 0x000fc40000000000 */
[-C--:B------:R-:W-:Y:S01]  /*a7c0*/  FMUL.FTZ R111, R111, R7.reuse ;  /* 0x000000076f6f7220 */ /* 0x080fe20000410000 */
[-C--:B------:R-:W-:Y:S01]  /*a7d0*/  FMUL.FTZ R114, R114, R7.reuse ;  /* 0x0000000772727220 */ /* 0x080fe20000410000 */
[-C--:B------:R-:W-:Y:S01]  /*a7e0*/  FMUL.FTZ R115, R115, R7.reuse ;  /* 0x0000000773737220 */ /* 0x080fe20000410000 */
[-C--:B------:R-:W-:Y:S01]  /*a7f0*/  FMUL.FTZ R118, R118, R7.reuse ;  /* 0x0000000776767220 */ /* 0x080fe20000410000 */
[----:B------:R-:W-:Y:S01]  /*a800*/  @!P1 PRMT R21, RZ, 0x654, R21 ;  /* 0x00000654ff159816 */ /* 0x000fe20000000015 */
[----:B------:R-:W-:Y:S01]  /*a810*/  FMUL.FTZ R119, R119, R7 ;  /* 0x0000000777777220 */ /* 0x000fe20000410000 */
[----:B------:R-:W5:Y:S01]  /*a820*/  MUFU.EX2 R29, R29 ;  /* 0x0000001d001d7308 */ /* 0x000f620000000800 */
[----:B0-----:R-:W-:Y:S01]  /*a830*/  F2FP.BF16.F32.PACK_AB R146, R27, R63 ;  /* 0x0000003f1b92723e */ /* 0x001fe200000010ff */
[----:B------:R0:W-:Y:S01]  /*a840*/  @!P1 SYNCS.ARRIVE.TRANS64.RED.A1T0 RZ, [R21+URZ], RZ ;  /* 0x000000ff15ff99a7 */ /* 0x0001e2000810043f */
[-C--:B------:R-:W-:Y:S01]  /*a850*/  FMUL.FTZ R88, R88, R78.reuse ;  /* 0x0000004e58587220 */ /* 0x080fe20000410000 */
[-C--:B------:R-:W-:Y:S01]  /*a860*/  FMUL.FTZ R89, R89, R78.reuse ;  /* 0x0000004e59597220 */ /* 0x080fe20000410000 */
[-C--:B------:R-:W-:Y:S01]  /*a870*/  FMUL.FTZ R92, R92, R78.reuse ;  /* 0x0000004e5c5c7220 */ /* 0x080fe20000410000 */
[-C--:B------:R-:W-:Y:S01]  /*a880*/  FMUL.FTZ R93, R93, R78.reuse ;  /* 0x0000004e5d5d7220 */ /* 0x080fe20000410000 */
[-C--:B------:R-:W-:Y:S01]  /*a890*/  FMUL.FTZ R96, R96, R78.reuse ;  /* 0x0000004e60607220 */ /* 0x080fe20000410000 */
[----:B------:R-:W1:Y:S01]  /*a8a0*/  MUFU.EX2 R24, R24 ;  /* 0x0000001800187308 */ /* 0x000e620000000800 */
[-C--:B------:R-:W-:Y:S01]  /*a8b0*/  FMUL.FTZ R97, R97, R78.reuse ;  /* 0x0000004e61617220 */ /* 0x080fe20000410000 */
[----:B0-----:R-:W-:Y:S01]  /*a8c0*/  FADD.FTZ R21, R145, R38 ;  /* 0x0000002691157221 */ /* 0x001fe20000010000 */
[----:B------:R-:W-:Y:S01]  /*a8d0*/  FADD.FTZ R38, R20, R3 ;  /* 0x0000000314267221 */ /* 0x000fe20000010000 */
[----:B------:R-:W-:Y:S01]  /*a8e0*/  F2FP.BF16.F32.PACK_AB R145, R12, R145 ;  /* 0x000000910c91723e */ /* 0x000fe200000010ff */
[-C--:B------:R-:W-:Y:S01]  /*a8f0*/  FMUL.FTZ R100, R100, R78.reuse ;  /* 0x0000004e64647220 */ /* 0x080fe20000410000 */
[----:B------:R-:W-:Y:S01]  /*a900*/  FADD.FTZ R40, R12, R21 ;  /* 0x000000150c287221 */ /* 0x000fe20000010000 */
[----:B------:R-:W-:Y:S01]  /*a910*/  FADD.FTZ R44, R63, R38 ;  /* 0x000000263f2c7221 */ /* 0x000fe20000010000 */
[----:B------:R-:W0:Y:S01]  /*a920*/  MUFU.EX2 R143, R143 ;  /* 0x0000008f008f7308 */ /* 0x000e220000000800 */
[----:B------:R-:W-:Y:S01]  /*a930*/  FFMA.FTZ R38, R51, R43, -R69 ;  /* 0x0000002b33267223 */ /* 0x000fe20000010845 */
[----:B------:R-:W-:Y:S01]  /*a940*/  FADD.FTZ R3, R147, R40 ;  /* 0x0000002893037221 */ /* 0x000fe20000010000 */
[----:B------:R-:W-:Y:S01]  /*a950*/  FADD.FTZ R44, R27, R44 ;  /* 0x0000002c1b2c7221 */ /* 0x000fe20000010000 */
[C---:B---3--:R-:W-:Y:S01]  /*a960*/  F2FP.BF16.F32.PACK_AB R147, R14.reuse, R147 ;  /* 0x000000930e93723e */ /* 0x048fe200000010ff */
[-C--:B------:R-:W-:Y:S01]  /*a970*/  FMUL.FTZ R101, R101, R78.reuse ;  /* 0x0000004e65657220 */ /* 0x080fe20000410000 */
[----:B------:R-:W-:Y:S01]  /*a980*/  FADD.FTZ R40, R14, R3 ;  /* 0x000000030e287221 */ /* 0x000fe20000010000 */
[----:B--2---:R-:W-:Y:S01]  /*a990*/  FADD.FTZ R44, R25, R44 ;  /* 0x0000002c192c7221 */ /* 0x004fe20000010000 */
[----:B------:R-:W2:Y:S01]  /*a9a0*/  MUFU.EX2 R30, R30 ;  /* 0x0000001e001e7308 */ /* 0x000ea20000000800 */
[-C--:B------:R-:W-:Y:S01]  /*a9b0*/  FMUL.FTZ R104, R104, R78.reuse ;  /* 0x0000004e68687220 */ /* 0x080fe20000410000 */
[----:B----4-:R-:W-:Y:S01]  /*a9c0*/  FADD.FTZ R3, R141, R40 ;  /* 0x000000288d037221 */ /* 0x010fe20000010000 */
[----:B-----5:R-:W-:Y:S01]  /*a9d0*/  FADD.FTZ R44, R29, R44 ;  /* 0x0000002c1d2c7221 */ /* 0x020fe20000010000 */
[C---:B-1----:R-:W-:Y:S01]  /*a9e0*/  F2FP.BF16.F32.PACK_AB R141, R24.reuse, R141 ;  /* 0x0000008d188d723e */ /* 0x042fe200000010ff */
[-C--:B------:R-:W-:Y:S01]  /*a9f0*/  FMUL.FTZ R105, R105, R78.reuse ;  /* 0x0000004e69697220 */ /* 0x080fe20000410000 */
[----:B------:R-:W-:Y:S01]  /*aa00*/  FADD.FTZ R40, R24, R3 ;  /* 0x0000000318287221 */ /* 0x000fe20000010000 */
[----:B------:R-:W-:Y:S01]  /*aa10*/  FADD.FTZ R21, R15, R44 ;  /* 0x0000002c0f157221 */ /* 0x000fe20000010000 */
[----:B------:R-:W1:Y:S01]  /*aa20*/  MUFU.EX2 R26, R26 ;  /* 0x0000001a001a7308 */ /* 0x000e620000000800 */
[-CC-:B------:R-:W-:Y:S01]  /*aa30*/  FFMA.FTZ R3, R140, R43.reuse, -R69.reuse ;  /* 0x0000002b8c037223 */ /* 0x180fe20000010845 */
[----:B0-----:R-:W-:Y:S01]  /*aa40*/  FADD.FTZ R31, R143, R40 ;  /* 0x000000288f1f7221 */ /* 0x001fe20000010000 */
[----:B------:R-:W-:Y:S01]  /*aa50*/  FFMA.FTZ R69, R142, R43, -R69 ;  /* 0x0000002b8e457223 */ /* 0x000fe20000010845 */
[----:B------:R-:W-:Y:S01]  /*aa60*/  F2FP.BF16.F32.PACK_AB R140, R29, R25 ;  /* 0x000000191d8c723e */ /* 0x000fe200000010ff */
[-C--:B------:R-:W-:Y:S01]  /*aa70*/  FMUL.FTZ R108, R108, R78.reuse ;  /* 0x0000004e6c6c7220 */ /* 0x080fe20000410000 */
[-C--:B------:R-:W-:Y:S01]  /*aa80*/  FMUL.FTZ R109, R109, R78.reuse ;  /* 0x0000004e6d6d7220 */ /* 0x080fe20000410000 */
[-C--:B------:R-:W-:Y:S01]  /*aa90*/  FMUL.FTZ R112, R112, R78.reuse ;  /* 0x0000004e70707220 */ /* 0x080fe20000410000 */
[----:B------:R-:W0:Y:S01]  /*aaa0*/  MUFU.EX2 R136, R136 ;  /* 0x0000008800887308 */ /* 0x000e220000000800 */
[C---:B--2---:R-:W-:Y:S01]  /*aab0*/  FADD.FTZ R21, R30.reuse, R21 ;  /* 0x000000151e157221 */ /* 0x044fe20000010000 */
[----:B------:R-:W-:Y:S01]  /*aac0*/  F2FP.BF16.F32.PACK_AB R142, R30, R15 ;  /* 0x0000000f1e8e723e */ /* 0x000fe200000010ff */
[-C--:B------:R-:W-:Y:S01]  /*aad0*/  FMUL.FTZ R113, R113, R78.reuse ;  /* 0x0000004e71717220 */ /* 0x080fe20000410000 */
[-C--:B------:R-:W-:Y:S01]  /*aae0*/  FMUL.FTZ R116, R116, R78.reuse ;  /* 0x0000004e74747220 */ /* 0x080fe20000410000 */
[----:B------:R-:W-:Y:S01]  /*aaf0*/  FMUL.FTZ R117, R117, R78 ;  /* 0x0000004e75757220 */ /* 0x000fe20000410000 */
[----:B------:R-:W-:-:S02]  /*ab00*/  IMAD.MOV.U32 R7, RZ, RZ, R4 ;  /* 0x000000ffff077224 */ /* 0x000fc400078e0004 */
[----:B------:R-:W2:Y:S01]  /*ab10*/  MUFU.EX2 R137, R137 ;  /* 0x0000008900897308 */ /* 0x000ea20000000800 */
[C---:B-1----:R-:W-:Y:S01]  /*ab20*/  FADD.FTZ R40, R26.reuse, R31 ;  /* 0x0000001f1a287221 */ /* 0x042fe20000010000 */
[----:B------:R-:W-:-:S06]  /*ab30*/  F2FP.BF16.F32.PACK_AB R143, R26, R143 ;  /* 0x0000008f1a8f723e */ /* 0x000fcc00000010ff */
[----:B------:R-:W1:Y:S01]  /*ab40*/  MUFU.EX2 R28, R28 ;  /* 0x0000001c001c7308 */ /* 0x000e620000000800 */
[----:B0-----:R-:W-:Y:S01]  /*ab50*/  FADD.FTZ R44, R136, R21 ;  /* 0x00000015882c7221 */ /* 0x001fe20000010000 */
[----:B------:R-:W-:-:S03]  /*ab60*/  F2FP.BF16.F32.PACK_AB R136, R33, R136 ;  /* 0x000000882188723e */ /* 0x000fc600000010ff */
[----:B------:R-:W-:-:S03]  /*ab70*/  FADD.FTZ R11, R33, R44 ;  /* 0x0000002c210b7221 */ /* 0x000fc60000010000 */
[----:B------:R-:W-:Y:S01]  /*ab80*/  MUFU.EX2 R138, R138 ;  /* 0x0000008a008a7308 */ /* 0x000fe20000000800 */
[----:B--2---:R-:W-:-:S07]  /*ab90*/  FADD.FTZ R9, R137, R40 ;  /* 0x0000002889097221 */ /* 0x004fce0000010000 */
[----:B------:R-:W0:Y:S01]  /*aba0*/  MUFU.EX2 R139, R139 ;  /* 0x0000008b008b7308 */ /* 0x000e220000000800 */
[C---:B-1----:R-:W-:Y:S01]  /*abb0*/  FADD.FTZ R40, R28.reuse, R9 ;  /* 0x000000091c287221 */ /* 0x042fe20000010000 */
[----:B------:R-:W-:-:S06]  /*abc0*/  F2FP.BF16.F32.PACK_AB R137, R28, R137 ;  /* 0x000000891c89723e */ /* 0x000fcc00000010ff */
[----:B------:R-:W1:Y:S08]  /*abd0*/  MUFU.EX2 R32, R32 ;  /* 0x0000002000207308 */ /* 0x000e700000000800 */
[----:B------:R-:W-:Y:S01]  /*abe0*/  MUFU.EX2 R132, R132 ;  /* 0x0000008400847308 */ /* 0x000fe20000000800 */
[----:B0-----:R-:W-:-:S07]  /*abf0*/  FADD.FTZ R9, R139, R40 ;  /* 0x000000288b097221 */ /* 0x001fce0000010000 */
[----:B------:R-:W0:Y:S01]  /*ac00*/  MUFU.EX2 R133, R133 ;  /* 0x0000008500857308 */ /* 0x000e220000000800 */
[C---:B-1----:R-:W-:Y:S01]  /*ac10*/  FADD.FTZ R10, R32.reuse, R9 ;  /* 0x00000009200a7221 */ /* 0x042fe20000010000 */
[----:B------:R-:W-:-:S06]  /*ac20*/  F2FP.BF16.F32.PACK_AB R139, R32, R139 ;  /* 0x0000008b208b723e */ /* 0x000fcc00000010ff */
[----:B------:R-:W-:Y:S08]  /*ac30*/  MUFU.EX2 R37, R37 ;  /* 0x0000002500257308 */ /* 0x000ff00000000800 */
[----:B------:R-:W1:Y:S01]  /*ac40*/  MUFU.EX2 R34, R34 ;  /* 0x0000002200227308 */ /* 0x000e620000000800 */
[----:B0-----:R-:W-:-:S07]  /*ac50*/  FADD.FTZ R9, R133, R10 ;  /* 0x0000000a85097221 */ /* 0x001fce0000010000 */
[----:B------:R0:W-:Y:S08]  /*ac60*/  MUFU.EX2 R5, R144 ;  /* 0x0000009000057308 */ /* 0x0001f00000000800 */
[----:B------:R-:W2:Y:S01]  /*ac70*/  MUFU.EX2 R134, R134 ;  /* 0x0000008600867308 */ /* 0x000ea20000000800 */
[----:B0-----:R-:W-:Y:S01]  /*ac80*/  F2FP.BF16.F32.PACK_AB R144, R20, R13 ;  /* 0x0000000d1490723e */ /* 0x001fe200000010ff */
[----:B------:R-:W-:Y:S01]  /*ac90*/  FADD.FTZ R20, R138, R11 ;  /* 0x0000000b8a147221 */ /* 0x000fe20000010000 */
[----:B-1----:R-:W-:Y:S01]  /*aca0*/  FADD.FTZ R10, R34, R9 ;  /* 0x00000009220a7221 */ /* 0x002fe20000010000 */
[----:B------:R-:W-:-:S02]  /*acb0*/  F2FP.BF16.F32.PACK_AB R138, R39, R138 ;  /* 0x0000008a278a723e */ /* 0x000fc400000010ff */
[----:B------:R-:W-:Y:S01]  /*acc0*/  FADD.FTZ R11, R39, R20 ;  /* 0x00000014270b7221 */ /* 0x000fe20000010000 */
[----:B------:R-:W-:Y:S01]  /*acd0*/  F2FP.BF16.F32.PACK_AB R133, R34, R133 ;  /* 0x000000852285723e */ /* 0x000fe200000010ff */
[----:B------:R-:W0:Y:S02]  /*ace0*/  MUFU.EX2 R135, R135 ;  /* 0x0000008700877308 */ /* 0x000e240000000800 */
[----:B------:R-:W-:Y:S01]  /*acf0*/  FADD.FTZ R12, R132, R11 ;  /* 0x0000000b840c7221 */ /* 0x000fe20000010000 */
[----:B------:R-:W-:-:S03]  /*ad00*/  F2FP.BF16.F32.PACK_AB R132, R37, R132 ;  /* 0x000000842584723e */ /* 0x000fc600000010ff */
[----:B------:R-:W-:Y:S02]  /*ad10*/  FADD.FTZ R11, R37, R12 ;  /* 0x0000000c250b7221 */ /* 0x000fe40000010000 */
[----:B------:R-:W1:Y:S02]  /*ad20*/  MUFU.EX2 R41, R41 ;  /* 0x0000002900297308 */ /* 0x000e640000000800 */
[----:B--2---:R-:W-:-:S06]  /*ad30*/  FADD.FTZ R12, R134, R11 ;  /* 0x0000000b860c7221 */ /* 0x004fcc0000010000 */
        /* <DEDUP_REMOVED lines=42> */
[----:B------:R-:W-:Y:S01]  /*afe0*/  MUFU.EX2 R58, R58 ;  /* 0x0000003a003a7308 */ /* 0x000fe20000000800 */
[----:B--2---:R-:W-:-:S07]  /*aff0*/  F2FP.BF16.F32.PACK_AB R126, R45, R56 ;  /* 0x000000382d7e723e */ /* 0x004fce00000010ff */
[----:B------:R-:W1:Y:S01]  /*b000*/  MUFU.EX2 R121, R82 ;  /* 0x0000005200797308 */ /* 0x000e620000000800 */
[C---:B0-----:R-:W-:Y:S01]  /*b010*/  FADD.FTZ R2, R57.reuse, R2 ;  /* 0x0000000239027221 */ /* 0x041fe20000010000 */
[----:B------:R-:W-:-:S06]  /*b020*/  F2FP.BF16.F32.PACK_AB R127, R57, R127 ;  /* 0x0000007f397f723e */ /* 0x000fcc00000010ff */
[----:B------:R-:W0:Y:S08]  /*b030*/  MUFU.EX2 R47, R47 ;  /* 0x0000002f002f7308 */ /* 0x000e300000000800 */
[----:B------:R2:W3:Y:S01]  /*b040*/  MUFU.EX2 R13, R3 ;  /* 0x00000003000d7308 */ /* 0x0004e20000000800 */
[----:B-1----:R-:W-:-:S07]  /*b050*/  FADD.FTZ R2, R121, R2 ;  /* 0x0000000279027221 */ /* 0x002fce0000010000 */
[----:B------:R-:W1:Y:S01]  /*b060*/  MUFU.EX2 R62, R84 ;  /* 0x00000054003e7308 */ /* 0x000e620000000800 */
[----:B--2---:R-:W-:Y:S01]  /*b070*/  FADD.FTZ R3, R45, R10 ;  /* 0x0000000a2d037221 */ /* 0x004fe20000010000 */
[----:B0-----:R-:W-:-:S03]  /*b080*/  F2FP.BF16.F32.PACK_AB R120, R47, R58 ;  /* 0x0000003a2f78723e */ /* 0x001fc600000010ff */
[----:B------:R-:W-:-:S03]  /*b090*/  FADD.FTZ R10, R58, R3 ;  /* 0x000000033a0a7221 */ /* 0x000fc60000010000 */
[----:B------:R-:W0:Y:S01]  /*b0a0*/  MUFU.EX2 R123, R86 ;  /* 0x00000056007b7308 */ /* 0x000e220000000800 */
[----:B------:R-:W-:Y:S01]  /*b0b0*/  FADD.FTZ R3, R47, R10 ;  /* 0x0000000a2f037221 */ /* 0x000fe20000010000 */
[C---:B---3--:R-:W-:Y:S01]  /*b0c0*/  FADD.FTZ R2, R13.reuse, R2 ;  /* 0x000000020d027221 */ /* 0x048fe20000010000 */
[----:B------:R-:W-:-:S05]  /*b0d0*/  F2FP.BF16.F32.PACK_AB R121, R13, R121 ;  /* 0x000000790d79723e */ /* 0x000fca00000010ff */
[----:B------:R-:W2:Y:S01]  /*b0e0*/  MUFU.EX2 R69, R69 ;  /* 0x0000004500457308 */ /* 0x000ea20000000800 */
[----:B-1----:R-:W-:Y:S01]  /*b0f0*/  FADD.FTZ R8, R62, R3 ;  /* 0x000000033e087221 */ /* 0x002fe20000010000 */
[----:B------:R-:W-:-:S03]  /*b100*/  F2FP.BF16.F32.PACK_AB R122, R5, R62 ;  /* 0x0000003e057a723e */ /* 0x000fc600000010ff */
[----:B------:R-:W-:Y:S01]  /*b110*/  FADD.FTZ R3, R5, R8 ;  /* 0x0000000805037221 */ /* 0x000fe20000010000 */
[----:B------:R-:W-:Y:S02]  /*b120*/  IMAD.MOV.U32 R5, RZ, RZ, R6 ;  /* 0x000000ffff057224 */ /* 0x000fe400078e0006 */
[----:B0-----:R-:W-:-:S04]  /*b130*/  FADD.FTZ R2, R123, R2 ;  /* 0x000000027b027221 */ /* 0x001fc80000010000 */
[C---:B--2---:R-:W-:Y:S01]  /*b140*/  FADD.FTZ R2, R69.reuse, R2 ;  /* 0x0000000245027221 */ /* 0x044fe20000010000 */
[----:B------:R-:W-:Y:S01]  /*b150*/  F2FP.BF16.F32.PACK_AB R123, R69, R123 ;  /* 0x0000007b457b723e */ /* 0x000fe200000010ff */
[----:B------:R-:W-:Y:S06]  /*b160*/  @P2 BRA `(.L_x_1084) ;  /* 0xffffffd800e42947 */ /* 0x000fec000383ffff */
.L_x_1075:
        /* <DEDUP_REMOVED lines=8> */
[----:B------:R-:W-:-:S05]  /*b1f0*/  ULDC UR23, c[0x0][0x9e0] ;  /* 0x0002780000177ab9 */ /* 0x000fca0000000800 */
.L_x_1102:
        /* <DEDUP_REMOVED lines=9> */
.L_x_1087:
[----:B------:R-:W-:Y:S01]  /*b290*/  ULEA UR6, UR37, UR45, 0x3 ;  /* 0x0000002d25067291 */ /* 0x000fe2000f8e183f */
[----:B------:R-:W-:-:S05]  /*b2a0*/  IMAD.U32 R4, RZ, RZ, UR46 ;  /* 0x0000002eff047e24 */ /* 0x000fca000f8e00ff */
[----:B------:R-:W-:-:S04]  /*b2b0*/  SHF.L.U32 R4, R4, 0x1f, RZ ;  /* 0x0000001f04047819 */ /* 0x000fc800000006ff */
[----:B------:R0:W1:Y:S01]  /*b2c0*/  SYNCS.PHASECHK.TRANS64.TRYWAIT P2, [UR6+0x16830], R4 ;  /* 0x01683004ff0075a7 */ /* 0x0000620008040146 */
[----:B------:R-:W-:Y:S05]  /*b2d0*/  @!P0 BRA `(.L_x_1088) ;  /* 0x0000000000048947 */ /* 0x000fea0003800000 */
[----:B------:R-:W-:Y:S01]  /*b2e0*/  BPT.TRAP 0x1 ;  /* 0x000000040000795c */ /* 0x000fe20000300000 */
.L_x_1088:
[----:B-1----:R-:W-:Y:S05]  /*b2f0*/  @P2 BRA `(.L_x_1086) ;  /* 0x0000000000082947 */ /* 0x002fea0003800000 */
[----:B------:R-:W1:Y:S02]  /*b300*/  SYNCS.PHASECHK.TRANS64.TRYWAIT P2, [UR6+0x16830], R4 ;  /* 0x01683004ff0075a7 */ /* 0x000e640008040146 */
[----:B-1----:R-:W-:Y:S05]  /*b310*/  @!P2 BRA `(.L_x_1089) ;  /* 0x000000b0003ca947 */ /* 0x002fea0003800000 */
.L_x_1086:
        /* <DEDUP_REMOVED lines=25> */
.L_x_1091:
[----:B------:R-:W-:Y:S01]  /*b4b0*/  ULEA UR6, UR25, UR45, 0x3 ;  /* 0x0000002d19067291 */ /* 0x000fe2000f8e183f */
[----:B------:R-:W-:-:S05]  /*b4c0*/  IMAD.U32 R4, RZ, RZ, UR26 ;  /* 0x0000001aff047e24 */ /* 0x000fca000f8e00ff */
[----:B------:R-:W-:-:S04]  /*b4d0*/  SHF.L.U32 R4, R4, 0x1f, RZ ;  /* 0x0000001f04047819 */ /* 0x000fc800000006ff */
[----:B------:R0:W1:Y:S01]  /*b4e0*/  SYNCS.PHASECHK.TRANS64.TRYWAIT P2, [UR6+0x16850], R4 ;  /* 0x01685004ff0075a7 */ /* 0x0000620008040146 */
[----:B------:R-:W-:Y:S05]  /*b4f0*/  @!P0 BRA `(.L_x_1092) ;  /* 0x0000000000048947 */ /* 0x000fea0003800000 */
[----:B------:R-:W-:Y:S01]  /*b500*/  BPT.TRAP 0x1 ;  /* 0x000000040000795c */ /* 0x000fe20000300000 */
.L_x_1092:
[----:B-1----:R-:W-:Y:S05]  /*b510*/  @P2 BRA `(.L_x_1090) ;  /* 0x0000000000082947 */ /* 0x002fea0003800000 */
[----:B------:R-:W1:Y:S02]  /*b520*/  SYNCS.PHASECHK.TRANS64.TRYWAIT P2, [UR6+0x16850], R4 ;  /* 0x01685004ff0075a7 */ /* 0x000e640008040146 */
[----:B-1----:R-:W-:Y:S05]  /*b530*/  @!P2 BRA `(.L_x_1093) ;  /* 0x000000ac00cca947 */ /* 0x002fea0003800000 */
.L_x_1090:
[----:B------:R-:W-:Y:S01]  /*b540*/  UIADD3 UR6, UR45, 0x400, URZ ;  /* 0x000004002d067890 */ /* 0x000fe2000fffe03f */
[----:B------:R-:W-:Y:S01]  /*b550*/  WARPGROUP.ARRIVE ;  /* 0x00000000000079c5 */ /* 0x000fe20000000000 */
[----:B------:R-:W-:Y:S01]  /*b560*/  UMOV UR7, 0x40000040 ;  /* 0x4000004000077882 */ /* 0x000fe20000000000 */
[----:B------:R-:W-:Y:S01]  /*b570*/  PLOP3.LUT P2, PT, PT, PT, UP0, 0x80, 0x0 ;  /* 0x000000000000781c */ /* 0x000fe20003f4f008 */
[----:B------:R-:W-:Y:S01]  /*b580*/  USHF.R.U32.HI UR6, URZ, 0x4, UR6 ;  /* 0x000000043f067899 */ /* 0x000fe20008011606 */
[----:B------:R-:W-:Y:S01]  /*b590*/  FMUL.FTZ R21, R33, UR24 ;  /* 0x0000001821157c20 */ /* 0x000fe20008410000 */
[----:B------:R-:W-:Y:S02]  /*b5a0*/  IMAD.U32 R33, RZ, RZ, UR37 ;  /* 0x00000025ff217e24 */ /* 0x000fe4000f8e00ff */
[----:B------:R-:W-:Y:S01]  /*b5b0*/  FMUL.FTZ R15, R32, UR24 ;  /* 0x00000018200f7c20 */ /* 0x000fe20008410000 */
[----:B------:R-:W-:Y:S01]  /*b5c0*/  ULOP3.LUT UR6, UR6, 0x3fff, URZ, 0xc0, !UPT ;  /* 0x00003fff06067892 */ /* 0x000fe2000f8ec03f */
[----:B01----:R-:W-:Y:S01]  /*b5d0*/  FMUL.FTZ R4, R24, UR24 ;  /* 0x0000001818047c20 */ /* 0x003fe20008410000 */
[----:B------:R-:W-:Y:S01]  /*b5e0*/  FMUL.FTZ R8, R27, UR24 ;  /* 0x000000181b087c20 */ /* 0x000fe20008410000 */
[----:B------:R-:W-:Y:S01]  /*b5f0*/  @!P1 LEA R33, R33, UR45, 0x3 ;  /* 0x0000002d21219c11 */ /* 0x000fe2000f8e18ff */
        /* <DEDUP_REMOVED lines=8> */
[----:B------:R-:W-:Y:S01]  /*b680*/  @!P1 VIADD R33, R33, 0x16840 ;  /* 0x0001684021219836 */ /* 0x000fe20000000000 */
        /* <DEDUP_REMOVED lines=60> */
[----:B------:R-:W0:Y:S01]  /*ba50*/  MUFU.TANH R4, R4 ;  /* 0x0000000400047308 */ /* 0x000e220000002400 */
[----:B------:R-:W-:-:S05]  /*ba60*/  IMAD.U32 R74, RZ, RZ, UR38 ;  /* 0x00000026ff4a7e24 */ /* 0x000fca000f8e00ff */
[----:B------:R-:W-:Y:S02]  /*ba70*/  IADD3 R33, -R74, UR42, R33 ;  /* 0x0000002a4a217c10 */ /* 0x000fe4000fffe121 */
[----:B------:R-:W1:Y:S08]  /*ba80*/  MUFU.TANH R9, R9 ;  /* 0x0000000900097308 */ /* 0x000e700000002400 */
[----:B------:R-:W2:Y:S01]  /*ba90*/  MUFU.TANH R6, R6 ;  /* 0x0000000600067308 */ /* 0x000ea20000002400 */
[----:B------:R-:W-:-:S02]  /*baa0*/  WARPGROUP.DEPBAR.LE gsb0, 0x0 ;  /* 0x00008000000079c5 */ /* 0x000fc40000010000 */
        /* <DEDUP_REMOVED lines=95> */
[----:B------:R-:W-:Y:S02]  /*c0a0*/  VIADD R121, R17, UR41 ;  /* 0x0000002911797c36 */ /* 0x000fe40008000000 */
[----:B------:R-:W-:Y:S02]  /*c0b0*/  VIADD R123, R33, UR21 ;  /* 0x00000015217b7c36 */ /* 0x000fe40008000000 */
[----:B------:R-:W-:Y:S01]  /*c0c0*/  @P2 IMAD.HI.U32 R32, R121, UR6, RZ ;  /* 0x0000000679202c27 */ /* 0x000fe2000f8e00ff */
[----:B------:R-:W-:-:S04]  /*c0d0*/  @UP0 ULDC UR6, c[0x0][0x450] ;  /* 0x0001140000060ab9 */ /* 0x000fc80000000800 */
[----:B------:R-:W-:Y:S01]  /*c0e0*/  @P2 SHF.R.U32.HI R121, RZ, UR6, R32 ;  /* 0x00000006ff792c19 */ /* 0x000fe20008011620 */
[----:B------:R-:W-:Y:S01]  /*c0f0*/  VIADD R32, R22, 0x9 ;  /* 0x0000000916207836 */ /* 0x000fe20000000000 */
[----:B---3--:R-:W-:-:S03]  /*c100*/  ISETP.GE.U32.AND P2, PT, R151, 0x180, PT ;  /* 0x000001809700780c */ /* 0x008fc60003f46070 */
[----:B------:R-:W3:Y:S01]  /*c110*/  SHFL.IDX PT, R72, R121, RZ, 0x1c1f ;  /* 0x001c1fff79487589 */ /* 0x000ee200000e0000 */
[----:B------:R-:W-:-:S05]  /*c120*/  SEL R32, R32, 0x9, !P2 ;  /* 0x0000000920207807 */ /* 0x000fca0005000000 */
[----:B------:R0:W-:Y:S06]  /*c130*/  BAR.ARV R32, 0x100 ;  /* 0x000400200000751d */ /* 0x0001ec0000002000 */
[----:B------:R5:W-:Y:S02]  /*c140*/  @!P1 SYNCS.ARRIVE.TRANS64.RED.A1T0 RZ, [R71+URZ], RZ ;  /* 0x000000ff47ff99a7 */ /* 0x000be4000810043f */
[----:B-----5:R-:W-:Y:S01]  /*c150*/  FMUL.FTZ R71, R87, UR24 ;  /* 0x0000001857477c20 */ /* 0x020fe20008410000 */
[----:B------:R-:W-:Y:S02]  /*c160*/  VIADD R87, R33, UR23 ;  /* 0x0000001721577c36 */ /* 0x000fe40008000000 */
[----:B---3--:R-:W-:-:S03]  /*c170*/  IMAD.IADD R127, R123, 0x1, R72 ;  /* 0x000000017b7f7824 */ /* 0x008fc600078e0248 */
[----:B------:R-:W3:Y:S01]  /*c180*/  MUFU.TANH R71, R71 ;  /* 0x0000004700477308 */ /* 0x000ee20000002400 */
[----:B------:R-:W-:Y:S01]  /*c190*/  IMAD.IADD R125, R87, 0x1, R72 ;  /* 0x00000001577d7824 */ /* 0x000fe200078e0248 */
[----:B012-4-:R-:W-:Y:S06]  /*c1a0*/  @!P6 BRA `(.L_x_1094) ;  /* 0x00000000005ce947 */ /* 0x017fec0003800000 */
        /* <DEDUP_REMOVED lines=13> */
.L_x_1096:
[----:B------:R-:W-:-:S05]  /*c280*/  IMAD.U32 R74, RZ, RZ, UR22 ;  /* 0x00000016ff4a7e24 */ /* 0x000fca000f8e00ff */
[----:B------:R-:W-:-:S13]  /*c290*/  ISETP.NE.AND P2, PT, R74, 0x1, PT ;  /* 0x000000014a00780c */ /* 0x000fda0003f45270 */
[----:B------:R-:W0:Y:S02]  /*c2a0*/  @P2 LDC.64 R32, c[0x0][0x9e8] ;  /* 0x00027a00ff202b82 */ /* 0x000e240000000a00 */
[----:B0-----:R-:W-:-:S05]  /*c2b0*/  @P2 IMAD.HI.U32 R32, R72, R32, RZ ;  /* 0x0000002048202227 */ /* 0x001fca00078e00ff */
[----:B------:R-:W-:-:S07]  /*c2c0*/  @P2 SHF.R.U32.HI R72, RZ, R33, R32 ;  /* 0x00000021ff482219 */ /* 0x000fce0000011620 */
.L_x_1097:
[----:B------:R-:W-:Y:S05]  /*c2d0*/  BSYNC B0 ;  /* 0x0000000000007941 */ /* 0x000fea0003800000 */
.L_x_1095:
[----:B------:R-:W-:-:S04]  /*c2e0*/  IMAD R33, R72, R74, -R79 ;  /* 0x0000004a48217224 */ /* 0x000fc800078e0a4f */
[----:B------:R-:W-:-:S05]  /*c2f0*/  IMAD R32, R16, -0x2, R33 ;  /* 0xfffffffe10207824 */ /* 0x000fca00078e0221 */
[----:B------:R-:W-:Y:S02]  /*c300*/  VIADDMNMX R125, R32, R74, R125, PT ;  /* 0x0000004a207d7246 */ /* 0x000fe4000380017d */
[----:B------:R-:W-:-:S07]  /*c310*/  VIMNMX R127, R127, R32, !PT ;  /* 0x000000207f7f7248 */ /* 0x000fce0007fe0100 */
.L_x_1094:
[----:B------:R-:W-:-:S04]  /*c320*/  ISETP.GT.AND P2, PT, R0, -0x1, PT ;  /* 0xffffffff0000780c */ /* 0x000fc80003f44270 */
[C---:B------:R-:W-:Y:S02]  /*c330*/  ISETP.GT.AND P4, PT, R127.reuse, RZ, P2 ;  /* 0x000000ff7f00720c */ /* 0x040fe40001784270 */
[----:B------:R-:W-:Y:S02]  /*c340*/  ISETP.GT.AND P5, PT, R127, 0x1, P2 ;  /* 0x000000017f00780c */ /* 0x000fe400017a4270 */
[C---:B------:R-:W-:Y:S02]  /*c350*/  ISETP.LT.OR P4, PT, R125.reuse, 0x1, P4 ;  /* 0x000000017d00780c */ /* 0x040fe40002781670 */
[----:B------:R-:W-:Y:S02]  /*c360*/  ISETP.LT.OR P5, PT, R125, 0x2, P5 ;  /* 0x000000027d00780c */ /* 0x000fe40002fa1670 */
[----:B------:R-:W-:Y:S02]  /*c370*/  FSEL R120, R4, -INF , !P4 ;  /* 0xff80000004787808 */ /* 0x000fe40006000000 */
[----:B------:R-:W-:Y:S01]  /*c380*/  FSEL R72, R9, -INF , !P5 ;  /* 0xff80000009487808 */ /* 0x000fe20006800000 */
[----:B------:R-:W0:Y:S01]  /*c390*/  SHFL.IDX PT, R4, R121, 0x1, 0x1c1f ;  /* 0x003c1f0079047f89 */ /* 0x000e2200000e0000 */
[----:B------:R-:W-:-:S02]  /*c3a0*/  ISETP.GT.AND P3, PT, R127, 0x8, P2 ;  /* 0x000000087f00780c */ /* 0x000fc40001764270 */
[C---:B------:R-:W-:Y:S02]  /*c3b0*/  ISETP.GT.AND P4, PT, R127.reuse, 0x9, P2 ;  /* 0x000000097f00780c */ /* 0x040fe40001784270 */
[----:B------:R-:W-:Y:S02]  /*c3c0*/  ISETP.GT.AND P5, PT, R127, 0x10, P2 ;  /* 0x000000107f00780c */ /* 0x000fe400017a4270 */
[C---:B------:R-:W-:Y:S02]  /*c3d0*/  ISETP.LT.OR P3, PT, R125.reuse, 0x9, P3 ;  /* 0x000000097d00780c */ /* 0x040fe40001f61670 */
[C---:B------:R-:W-:Y:S02]  /*c3e0*/  ISETP.LT.OR P4, PT, R125.reuse, 0xa, P4 ;  /* 0x0000000a7d00780c */ /* 0x040fe40002781670 */
[----:B------:R-:W-:Y:S02]  /*c3f0*/  ISETP.LT.OR P5, PT, R125, 0x11, P5 ;  /* 0x000000117d00780c */ /* 0x000fe40002fa1670 */
[----:B------:R-:W-:-:S02]  /*c400*/  FSEL R74, R11, -INF , !P3 ;  /* 0xff8000000b4a7808 */ /* 0x000fc40005800000 */
[----:B------:R-:W-:Y:S02]  /*c410*/  FSEL R12, R12, -INF , !P4 ;  /* 0xff8000000c0c7808 */ /* 0x000fe40006000000 */
[----:B------:R-:W-:Y:S02]  /*c420*/  FSEL R76, R15, -INF , !P5 ;  /* 0xff8000000f4c7808 */ /* 0x000fe40006800000 */
[C---:B------:R-:W-:Y:S02]  /*c430*/  ISETP.GT.AND P3, PT, R127.reuse, 0x11, P2 ;  /* 0x000000117f00780c */ /* 0x040fe40001764270 */
[C---:B------:R-:W-:Y:S02]  /*c440*/  ISETP.GT.AND P4, PT, R127.reuse, 0x18, P2 ;  /* 0x000000187f00780c */ /* 0x040fe40001784270 */
[----:B------:R-:W-:Y:S01]  /*c450*/  ISETP.GT.AND P5, PT, R127, 0x19, P2 ;  /* 0x000000197f00780c */ /* 0x000fe200017a4270 */
[----:B0-----:R-:W-:Y:S01]  /*c460*/  IMAD.IADD R11, R87, 0x1, R4 ;  /* 0x00000001570b7824 */ /* 0x001fe200078e0204 */
[----:B------:R-:W-:-:S02]  /*c470*/  ISETP.LT.OR P3, PT, R125, 0x12, P3 ;  /* 0x000000127d00780c */ /* 0x000fc40001f61670 */
[C---:B------:R-:W-:Y:S02]  /*c480*/  ISETP.LT.OR P4, PT, R125.reuse, 0x19, P4 ;  /* 0x000000197d00780c */ /* 0x040fe40002781670 */
[----:B------:R-:W-:Y:S02]  /*c490*/  ISETP.LT.OR P5, PT, R125, 0x1a, P5 ;  /* 0x0000001a7d00780c */ /* 0x000fe40002fa1670 */
[----:B------:R-:W-:Y:S02]  /*c4a0*/  FSEL R78, R21, -INF , !P3 ;  /* 0xff800000154e7808 */ /* 0x000fe40005800000 */
[----:B------:R-:W-:Y:S01]  /*c4b0*/  FSEL R80, R25, -INF , !P4 ;  /* 0xff80000019507808 */ /* 0x000fe20006000000 */
[----:B------:R-:W-:Y:S01]  /*c4c0*/  IMAD.IADD R25, R123, 0x1, R4 ;  /* 0x000000017b197824 */ /* 0x000fe200078e0204 */
[----:B------:R-:W-:Y:S02]  /*c4d0*/  FSEL R82, R27, -INF , !P5 ;  /* 0xff8000001b527808 */ /* 0x000fe40006800000 */
        /* <DEDUP_REMOVED lines=11> */
[----:B------:R-:W-:Y:S02]  /*c590*/  ISETP.GT.AND P5, PT, R127, 0x31, P2 ;  /* 0x000000317f00780c */ /* 0x000fe400017a4270 */
[----:B------:R-:W-:-:S02]  /*c5a0*/  ISETP.LT.OR P3, PT, R125, 0x2a, P3 ;  /* 0x0000002a7d00780c */ /* 0x000fc40001f61670 */
[C---:B------:R-:W-:Y:S02]  /*c5b0*/  ISETP.LT.OR P4, PT, R125.reuse, 0x31, P4 ;  /* 0x000000317d00780c */ /* 0x040fe40002781670 */
[----:B------:R-:W-:Y:S02]  /*c5c0*/  ISETP.LT.OR P5, PT, R125, 0x32, P5 ;  /* 0x000000327d00780c */ /* 0x000fe40002fa1670 */
[----:B------:R-:W-:Y:S02]  /*c5d0*/  FSEL R124, R39, -INF , !P3 ;  /* 0xff800000277c7808 */ /* 0x000fe40005800000 */
[----:B------:R-:W-:Y:S02]  /*c5e0*/  FSEL R126, R41, -INF , !P4 ;  /* 0xff800000297e7808 */ /* 0x000fe40006000000 */
        /* <DEDUP_REMOVED lines=54> */
[----:B------:R-:W-:Y:S01]  /*c950*/  FSEL R9, R85, -INF , !P5 ;  /* 0xff80000055097808 */ /* 0x000fe20006800000 */
[----:B------:R-:W-:Y:S06]  /*c960*/  @!P6 BRA `(.L_x_1098) ;  /* 0x00000000005ce947 */ /* 0x000fec0003800000 */
        /* <DEDUP_REMOVED lines=13> */
.L_x_1100:
[----:B------:R-:W-:-:S05]  /*ca40*/  IMAD.U32 R31, RZ, RZ, UR22 ;  /* 0x00000016ff1f7e24 */ /* 0x000fca000f8e00ff */
[----:B------:R-:W-:-:S13]  /*ca50*/  ISETP.NE.AND P3, PT, R31, 0x1, PT ;  /* 0x000000011f00780c */ /* 0x000fda0003f65270 */
[----:B------:R-:W0:Y:S02]  /*ca60*/  @P3 LDC.64 R32, c[0x0][0x9e8] ;  /* 0x00027a00ff203b82 */ /* 0x000e240000000a00 */
[----:B0-----:R-:W-:-:S05]  /*ca70*/  @P3 IMAD.HI.U32 R32, R4, R32, RZ ;  /* 0x0000002004203227 */ /* 0x001fca00078e00ff */
[----:B------:R-:W-:-:S07]  /*ca80*/  @P3 SHF.R.U32.HI R4, RZ, R33, R32 ;  /* 0x00000021ff043219 */ /* 0x000fce0000011620 */
.L_x_1101:
[----:B------:R-:W-:Y:S05]  /*ca90*/  BSYNC B0 ;  /* 0x0000000000007941 */ /* 0x000fea0003800000 */
.L_x_1099:
[----:B------:R-:W-:-:S04]  /*caa0*/  IMAD R79, R4, R31, -R79 ;  /* 0x0000001f044f7224 */ /* 0x000fc800078e0a4f */
[----:B------:R-:W-:-:S05]  /*cab0*/  IMAD R4, R16, -0x2, R79 ;  /* 0xfffffffe10047824 */ /* 0x000fca00078e024f */
[----:B------:R-:W-:Y:S02]  /*cac0*/  VIADDMNMX R11, R4, R31, R11, PT ;  /* 0x0000001f040b7246 */ /* 0x000fe4000380010b */
[----:B------:R-:W-:-:S07]  /*cad0*/  VIMNMX R25, R25, R4, !PT ;  /* 0x0000000419197248 */ /* 0x000fce0007fe0100 */
.L_x_1098:
[----:B------:R-:W-:Y:S01]  /*cae0*/  FMNMX.FTZ R29, R120, R5, !PT ;  /* 0x00000005781d7209 */ /* 0x000fe20007810000 */
[----:B------:R-:W0:Y:S01]  /*caf0*/  LDC R43, c[0x0][0x988] ;  /* 0x00026200ff2b7b82 */ /* 0x000e220000000800 */
[----:B------:R-:W-:Y:S01]  /*cb00*/  ISETP.GT.AND P4, PT, R25, 0x8, P2 ;  /* 0x000000081900780c */ /* 0x000fe20001784270 */
[----:B------:R-:W-:Y:S01]  /*cb10*/  UMOV UR26, UR46 ;  /* 0x0000002e001a7c82 */ /* 0x000fe20008000000 */
        /* <DEDUP_REMOVED lines=17> */
[C---:B------:R-:W-:Y:S02]  /*cc30*/  ISETP.GT.AND P3, PT, R25.reuse, 0x18, P2 ;  /* 0x000000181900780c */ /* 0x040fe40001764270 */
[----:B------:R-:W-:Y:S02]  /*cc40*/  FMNMX.FTZ R29, R122, R29, !PT ;  /* 0x0000001d7a1d7209 */ /* 0x000fe40007810000 */
[----:B------:R-:W-:Y:S02]  /*cc50*/  FSEL R20, R20, -INF , !P4 ;  /* 0xff80000014147808 */ /* 0x000fe40006000000 */
        /* <DEDUP_REMOVED lines=35> */
[----:B------:R-:W-:Y:S02]  /*ce90*/  ISETP.GT.AND P4, PT, R25, RZ, P2 ;  /* 0x000000ff1900720c */ /* 0x000fe40001784270 */
[----:B------:R-:W-:Y:S02]  /*cea0*/  FMNMX.FTZ R4, R27, R4, !PT ;  /* 0x000000041b047209 */ /* 0x000fe40007810000 */
[----:B------:R-:W-:-:S02]  /*ceb0*/  ISETP.LT.OR P3, PT, R11, 0x29, P3 ;  /* 0x000000290b00780c */ /* 0x000fc40001f61670 */
[----:B------:R-:W-:Y:S02]  /*cec0*/  FMNMX.FTZ R4, R21, R4, !PT ;  /* 0x0000000415047209 */ /* 0x000fe40007810000 */
[----:B------:R-:W-:Y:S02]  /*ced0*/  ISETP.LT.OR P4, PT, R11, 0x1, P4 ;  /* 0x000000010b00780c */ /* 0x000fe40002781670 */
[----:B------:R-:W-:Y:S02]  /*cee0*/  FMNMX.FTZ R29, R9, R4, !PT ;  /* 0x00000004091d7209 */ /* 0x000fe40007810000 */
[----:B------:R-:W-:Y:S02]  /*cef0*/  FSEL R34, R34, -INF , !P3 ;  /* 0xff80000022227808 */ /* 0x000fe40005800000 */
[----:B------:R-:W-:Y:S01]  /*cf00*/  ISETP.GT.AND P3, PT, R25, 0x29, P2 ;  /* 0x000000291900780c */ /* 0x000fe20001764270 */
[----:B------:R-:W1:Y:S03]  /*cf10*/  SHFL.BFLY PT, R4, R29, 0x2, 0x1f ;  /* 0x0c401f001d047f89 */ /* 0x000e6600000e0000 */
[----:B------:R-:W-:-:S02]  /*cf20*/  ISETP.LT.OR P3, PT, R11, 0x2a, P3 ;  /* 0x0000002a0b00780c */ /* 0x000fc40001f61670 */
[----:B-1----:R-:W-:-:S05]  /*cf30*/  FMNMX.FTZ R31, R29, R4, !PT ;  /* 0x000000041d1f7209 */ /* 0x002fca0007810000 */
[----:B------:R-:W1:Y:S02]  /*cf40*/  SHFL.BFLY PT, R4, R31, 0x1, 0x1f ;  /* 0x0c201f001f047f89 */ /* 0x000e6400000e0000 */
[----:B-1----:R-:W-:-:S04]  /*cf50*/  FMNMX.FTZ R4, R31, R4, !PT ;  /* 0x000000041f047209 */ /* 0x002fc80007810000 */
[C---:B------:R-:W-:Y:S01]  /*cf60*/  FSETP.NEU.FTZ.AND P5, PT, R4.reuse, -INF , PT ;  /* 0xff8000000400780b */ /* 0x040fe20003fbd000 */
[----:B0-----:R-:W-:-:S05]  /*cf70*/  FMUL.FTZ R13, R4, R43 ;  /* 0x0000002b040d7220 */ /* 0x001fca0000410000 */
[----:B------:R-:W-:-:S05]  /*cf80*/  FSEL R13, R13, RZ, P5 ;  /* 0x000000ff0d0d7208 */ /* 0x000fca0002800000 */
[-CC-:B------:R-:W-:Y:S01]  /*cf90*/  FFMA.FTZ R29, R72, R43.reuse, -R13.reuse ;  /* 0x0000002b481d7223 */ /* 0x180fe2000001080d */
[----:B------:R-:W-:Y:S01]  /*cfa0*/  FSEL R72, R6, -INF , !P4 ;  /* 0xff80000006487808 */ /* 0x000fe20006000000 */
[-CC-:B------:R-:W-:Y:S01]  /*cfb0*/  FFMA.FTZ R31, R74, R43.reuse, -R13.reuse ;  /* 0x0000002b4a1f7223 */ /* 0x180fe2000001080d */
[----:B------:R-:W-:Y:S01]  /*cfc0*/  FSEL R74, R35, -INF , !P3 ;  /* 0xff800000234a7808 */ /* 0x000fe20005800000 */
[--C-:B------:R-:W-:Y:S01]  /*cfd0*/  FFMA.FTZ R6, R76, R43, -R13.reuse ;  /* 0x0000002b4c067223 */ /* 0x100fe2000001080d */
        /* <DEDUP_REMOVED lines=9> */
[-CC-:B------:R-:W-:Y:S01]  /*d070*/  FFMA.FTZ R126, R126, R43.reuse, -R13.reuse ;  /* 0x0000002b7e7e7223 */ /* 0x180fe2000001080d */
[C---:B------:R-:W-:Y:S01]  /*d080*/  ISETP.GT.AND P3, PT, R25.reuse, 0x31, P2 ;  /* 0x000000311900780c */ /* 0x040fe20001764270 */
[--C-:B------:R-:W-:Y:S01]  /*d090*/  FFMA.FTZ R130, R130, R43, -R13.reuse ;  /* 0x0000002b82827223 */ /* 0x100fe2000001080d */
[----:B------:R-:W-:Y:S01]  /*d0a0*/  FMNMX.FTZ R35, R32, R35, !PT ;  /* 0x0000002320237209 */ /* 0x000fe20007810000 */
[-CC-:B------:R-:W-:Y:S01]  /*d0b0*/  FFMA.FTZ R12, R12, R43.reuse, -R13.reuse ;  /* 0x0000002b0c0c7223 */ /* 0x180fe2000001080d */
[----:B------:R-:W-:Y:S01]  /*d0c0*/  FSEL R76, R36, -INF , !P4 ;  /* 0xff800000244c7808 */ /* 0x000fe20006000000 */
[--C-:B------:R-:W-:Y:S01]  /*d0d0*/  FFMA.FTZ R36, R78, R43, -R13.reuse ;  /* 0x0000002b4e247223 */ /* 0x100fe2000001080d */
[----:B------:R-:W-:Y:S01]  /*d0e0*/  FMNMX.FTZ R35, R14, R35, !PT ;  /* 0x000000230e237209 */ /* 0x000fe20007810000 */
[--C-:B0-----:R-:W-:Y:S01]  /*d0f0*/  FFMA.FTZ R6, R80, R43, -R13.reuse ;  /* 0x0000002b50067223 */ /* 0x101fe2000001080d */
[----:B------:R-:W-:Y:S01]  /*d100*/  ISETP.GT.AND P4, PT, R25, 0x38, P2 ;  /* 0x000000381900780c */ /* 0x000fe20001784270 */
[----:B------:R-:W-:Y:S01]  /*d110*/  MUFU.EX2 R120, R120 ;  /* 0x0000007800787308 */ /* 0x000fe20000000800 */
[----:B------:R-:W-:Y:S01]  /*d120*/  FMNMX.FTZ R37, R20, R35, !PT ;  /* 0x0000002314257209 */ /* 0x000fe20007810000 */
[-CC-:B------:R-:W-:Y:S01]  /*d130*/  FFMA.FTZ R44, R44, R43.reuse, -R13.reuse ;  /* 0x0000002b2c2c7223 */ /* 0x180fe2000001080d */
[C---:B------:R-:W-:Y:S01]  /*d140*/  ISETP.LT.OR P3, PT, R11.reuse, 0x32, P3 ;  /* 0x000000320b00780c */ /* 0x040fe20001f61670 */
[--C-:B------:R-:W-:Y:S01]  /*d150*/  FFMA.FTZ R132, R132, R43, -R13.reuse ;  /* 0x0000002b84847223 */ /* 0x100fe2000001080d */
[----:B------:R-:W-:Y:S01]  /*d160*/  FMNMX.FTZ R37, R24, R37, !PT ;  /* 0x0000002518257209 */ /* 0x000fe20007810000 */
[--C-:B------:R-:W-:Y:S01]  /*d170*/  FFMA.FTZ R49, R144, R43, -R13.reuse ;  /* 0x0000002b90317223 */ /* 0x100fe2000001080d */
[----:B------:R-:W-:Y:S01]  /*d180*/  ISETP.LT.OR P4, PT, R11, 0x39, P4 ;  /* 0x000000390b00780c */ /* 0x000fe20002781670 */
[----:B------:R0:W-:Y:S01]  /*d190*/  MUFU.EX2 R35, R6 ;  /* 0x0000000600237308 */ /* 0x0001e20000000800 */
[----:B------:R-:W-:Y:S01]  /*d1a0*/  FMNMX.FTZ R37, R26, R37, !PT ;  /* 0x000000251a257209 */ /* 0x000fe20007810000 */
[-CC-:B------:R-:W-:Y:S01]  /*d1b0*/  FFMA.FTZ R53, R73, R43.reuse, -R13.reuse ;  /* 0x0000002b49357223 */ /* 0x180fe2000001080d */
[----:B------:R-:W-:Y:S01]  /*d1c0*/  FSEL R38, R38, -INF , !P3 ;  /* 0xff80000026267808 */ /* 0x000fe20005800000 */
[--C-:B------:R-:W-:Y:S01]  /*d1d0*/  FFMA.FTZ R15, R15, R43, -R13.reuse ;  /* 0x0000002b0f0f7223 */ /* 0x100fe2000001080d */
[----:B------:R-:W-:Y:S01]  /*d1e0*/  FMNMX.FTZ R37, R28, R37, !PT ;  /* 0x000000251c257209 */ /* 0x000fe20007810000 */
[--C-:B------:R-:W-:Y:S01]  /*d1f0*/  FFMA.FTZ R21, R21, R43, -R13.reuse ;  /* 0x0000002b15157223 */ /* 0x100fe2000001080d */
[----:B------:R-:W-:Y:S01]  /*d200*/  ISETP.GT.AND P3, PT, R25, 0x39, P2 ;  /* 0x000000391900780c */ /* 0x000fe20001764270 */
[----:B------:R-:W-:Y:S01]  /*d210*/  MUFU.EX2 R29, R29 ;  /* 0x0000001d001d7308 */ /* 0x000fe20000000800 */
[----:B------:R-:W-:Y:S01]  /*d220*/  FMNMX.FTZ R39, R30, R37, !PT ;  /* 0x000000251e277209 */ /* 0x000fe20007810000 */
[-CC-:B0-----:R-:W-:Y:S01]  /*d230*/  FFMA.FTZ R6, R84, R43.reuse, -R13.reuse ;  /* 0x0000002b54067223 */ /* 0x181fe2000001080d */
[----:B------:R-:W-:Y:S01]  /*d240*/  FSEL R40, R40, -INF , !P4 ;  /* 0xff80000028287808 */ /* 0x000fe20006000000 */
[----:B------:R-:W-:Y:S01]  /*d250*/  FFMA.FTZ R9, R9, R43, -R13 ;  /* 0x0000002b09097223 */ /* 0x000fe2000001080d */
[----:B------:R-:W-:-:S02]  /*d260*/  FMNMX.FTZ R39, R34, R39, !PT ;  /* 0x0000002722277209 */ /* 0x000fc40007810000 */
[----:B------:R-:W-:Y:S01]  /*d270*/  ISETP.GT.AND P4, PT, R25, 0x40, P2 ;  /* 0x000000401900780c */ /* 0x000fe20001784270 */
[----:B------:R-:W-:Y:S01]  /*d280*/  MUFU.EX2 R37, R6 ;  /* 0x0000000600257308 */ /* 0x000fe20000000800 */
[----:B------:R-:W-:Y:S02]  /*d290*/  FMNMX.FTZ R39, R74, R39, !PT ;  /* 0x000000274a277209 */ /* 0x000fe40007810000 */
[C---:B------:R-:W-:Y:S02]  /*d2a0*/  ISETP.LT.OR P3, PT, R11.reuse, 0x3a, P3 ;  /* 0x0000003a0b00780c */ /* 0x040fe40001f61670 */
[----:B------:R-:W-:Y:S02]  /*d2b0*/  FMNMX.FTZ R39, R76, R39, !PT ;  /* 0x000000274c277209 */ /* 0x000fe40007810000 */
[----:B------:R-:W-:Y:S01]  /*d2c0*/  ISETP.LT.OR P4, PT, R11, 0x41, P4 ;  /* 0x000000410b00780c */ /* 0x000fe20002781670 */
[----:B------:R-:W-:Y:S01]  /*d2d0*/  MUFU.EX2 R31, R31 ;  /* 0x0000001f001f7308 */ /* 0x000fe20000000800 */
[----:B------:R-:W-:Y:S01]  /*d2e0*/  FSEL R78, R42, -INF , !P3 ;  /* 0xff8000002a4e7808 */ /* 0x000fe20005800000 */
[----:B------:R-:W-:Y:S01]  /*d2f0*/  FFMA.FTZ R42, R82, R43, -R13 ;  /* 0x0000002b522a7223 */ /* 0x000fe2000001080d */
[----:B------:R-:W-:-:S02]  /*d300*/  ISETP.GT.AND P3, PT, R25, 0x41, P2 ;  /* 0x000000411900780c */ /* 0x000fc40001764270 */
[----:B------:R-:W-:Y:S02]  /*d310*/  FMNMX.FTZ R41, R38, R39, !PT ;  /* 0x0000002726297209 */ /* 0x000fe40007810000 */
[----:B------:R-:W-:Y:S01]  /*d320*/  FSEL R80, R46, -INF , !P4 ;  /* 0xff8000002e507808 */ /* 0x000fe20006000000 */
[----:B------:R-:W-:Y:S01]  /*d330*/  FFMA.FTZ R46, R86, R43, -R13 ;  /* 0x0000002b562e7223 */ /* 0x000fe2000001080d */
[----:B------:R-:W-:Y:S01]  /*d340*/  ISETP.GT.AND P4, PT, R25, 0x48, P2 ;  /* 0x000000481900780c */ /* 0x000fe20001784270 */
[----:B------:R-:W-:Y:S01]  /*d350*/  MUFU.EX2 R39, R122 ;  /* 0x0000007a00277308 */ /* 0x000fe20000000800 */
[C---:B------:R-:W-:Y:S02]  /*d360*/  ISETP.LT.OR P3, PT, R11.reuse, 0x42, P3 ;  /* 0x000000420b00780c */ /* 0x040fe40001f61670 */
[----:B------:R-:W-:Y:S02]  /*d370*/  FMNMX.FTZ R41, R40, R41, !PT ;  /* 0x0000002928297209 */ /* 0x000fe40007810000 */
[----:B------:R-:W-:-:S02]  /*d380*/  ISETP.LT.OR P4, PT, R11, 0x49, P4 ;  /* 0x000000490b00780c */ /* 0x000fc40002781670 */
[----:B------:R-:W-:Y:S01]  /*d390*/  FSEL R82, R47, -INF , !P3 ;  /* 0xff8000002f527808 */ /* 0x000fe20005800000 */
[----:B------:R-:W-:Y:S01]  /*d3a0*/  MUFU.EX2 R12, R12 ;  /* 0x0000000c000c7308 */ /* 0x000fe20000000800 */
[C---:B------:R-:W-:Y:S02]  /*d3b0*/  ISETP.GT.AND P3, PT, R25.reuse, 0x49, P2 ;  /* 0x000000491900780c */ /* 0x040fe40001764270 */
[----:B------:R-:W-:Y:S02]  /*d3c0*/  FMNMX.FTZ R41, R78, R41, !PT ;  /* 0x000000294e297209 */ /* 0x000fe40007810000 */
[----:B------:R-:W-:Y:S02]  /*d3d0*/  FSEL R48, R48, -INF , !P4 ;  /* 0xff80000030307808 */ /* 0x000fe40006000000 */
[----:B------:R-:W-:Y:S01]  /*d3e0*/  ISETP.GT.AND P4, PT, R25, 0x50, P2 ;  /* 0x000000501900780c */ /* 0x000fe20001784270 */
[----:B------:R-:W0:Y:S01]  /*d3f0*/  MUFU.EX2 R36, R36 ;  /* 0x0000002400247308 */ /* 0x000e220000000800 */
[----:B------:R-:W-:-:S02]  /*d400*/  ISETP.LT.OR P3, PT, R11, 0x4a, P3 ;  /* 0x0000004a0b00780c */ /* 0x000fc40001f61670 */
[----:B------:R-:W-:Y:S02]  /*d410*/  FMNMX.FTZ R41, R80, R41, !PT ;  /* 0x0000002950297209 */ /* 0x000fe40007810000 */
[----:B------:R-:W-:Y:S02]  /*d420*/  ISETP.LT.OR P4, PT, R11, 0x51, P4 ;  /* 0x000000510b00780c */ /* 0x000fe40002781670 */
[----:B------:R-:W-:Y:S01]  /*d430*/  FSEL R84, R50, -INF , !P3 ;  /* 0xff80000032547808 */ /* 0x000fe20005800000 */
[-CC-:B------:R-:W-:Y:S01]  /*d440*/  FFMA.FTZ R50, R124, R43.reuse, -R13.reuse ;  /* 0x0000002b7c327223 */ /* 0x180fe2000001080d */
[----:B------:R-:W-:Y:S01]  /*d450*/  ISETP.GT.AND P3, PT, R25, 0x51, P2 ;  /* 0x000000511900780c */ /* 0x000fe20001764270 */
[----:B------:R-:W-:Y:S01]  /*d460*/  FFMA.FTZ R124, R146, R43, -R13 ;  /* 0x0000002b927c7223 */ /* 0x000fe2000001080d */
[----:B------:R-:W-:Y:S01]  /*d470*/  FMNMX.FTZ R45, R82, R41, !PT ;  /* 0x00000029522d7209 */ /* 0x000fe20007810000 */
[----:B------:R-:W1:Y:S01]  /*d480*/  MUFU.EX2 R42, R42 ;  /* 0x0000002a002a7308 */ /* 0x000e620000000800 */
[----:B------:R-:W-:-:S02]  /*d490*/  FSEL R52, R52, -INF , !P4 ;  /* 0xff80000034347808 */ /* 0x000fc40006000000 */
[----:B------:R-:W-:Y:S02]  /*d4a0*/  ISETP.GT.AND P4, PT, R25, 0x58, P2 ;  /* 0x000000581900780c */ /* 0x000fe40001784270 */
[C---:B------:R-:W-:Y:S02]  /*d4b0*/  ISETP.LT.OR P3, PT, R11.reuse, 0x52, P3 ;  /* 0x000000520b00780c */ /* 0x040fe40001f61670 */
[----:B------:R-:W-:Y:S01]  /*d4c0*/  FMNMX.FTZ R45, R48, R45, !PT ;  /* 0x0000002d302d7209 */ /* 0x000fe20007810000 */
[----:B------:R2:W-:Y:S01]  /*d4d0*/  MUFU.EX2 R41, R126 ;  /* 0x0000007e00297308 */ /* 0x0005e20000000800 */
[----:B------:R-:W-:Y:S02]  /*d4e0*/  ISETP.LT.OR P4, PT, R11, 0x59, P4 ;  /* 0x000000590b00780c */ /* 0x000fe40002781670 */
[----:B------:R-:W-:Y:S01]  /*d4f0*/  FSEL R86, R54, -INF , !P3 ;  /* 0xff80000036567808 */ /* 0x000fe20005800000 */
[--C-:B------:R-:W-:Y:S01]  /*d500*/  FFMA.FTZ R54, R128, R43, -R13.reuse ;  /* 0x0000002b80367223 */ /* 0x100fe2000001080d */
[----:B------:R-:W-:Y:S01]  /*d510*/  FMNMX.FTZ R45, R84, R45, !PT ;  /* 0x0000002d542d7209 */ /* 0x000fe20007810000 */
[-CC-:B------:R-:W-:Y:S01]  /*d520*/  FFMA.FTZ R128, R56, R43.reuse, -R13.reuse ;  /* 0x0000002b38807223 */ /* 0x180fe2000001080d */
[----:B------:R-:W-:Y:S01]  /*d530*/  ISETP.GT.AND P3, PT, R25, 0x59, P2 ;  /* 0x000000591900780c */ /* 0x000fe20001764270 */
[-CC-:B------:R-:W-:Y:S01]  /*d540*/  FFMA.FTZ R56, R27, R43.reuse, -R13.reuse ;  /* 0x0000002b1b387223 */ /* 0x180fe2000001080d */
[----:B------:R-:W-:Y:S01]  /*d550*/  FSEL R58, R58, -INF , !P4 ;  /* 0xff8000003a3a7808 */ /* 0x000fe20006000000 */
[----:B--2---:R-:W-:Y:S01]  /*d560*/  FFMA.FTZ R126, R150, R43, -R13 ;  /* 0x0000002b967e7223 */ /* 0x004fe2000001080d */
[----:B------:R-:W-:Y:S01]  /*d570*/  FMNMX.FTZ R45, R52, R45, !PT ;  /* 0x0000002d342d7209 */ /* 0x000fe20007810000 */
[----:B------:R-:W2:Y:S01]  /*d580*/  MUFU.EX2 R46, R46 ;  /* 0x0000002e002e7308 */ /* 0x000ea20000000800 */
[----:B------:R-:W-:Y:S01]  /*d590*/  ISETP.GT.AND P4, PT, R25, 0x60, P2 ;  /* 0x000000601900780c */ /* 0x000fe20001784270 */
[----:B------:R-:W-:Y:S01]  /*d5a0*/  IMAD.U32 R27, RZ, RZ, UR25 ;  /* 0x00000019ff1b7e24 */ /* 0x000fe2000f8e00ff */
[----:B------:R-:W-:Y:S01]  /*d5b0*/  ISETP.LT.OR P3, PT, R11, 0x5a, P3 ;  /* 0x0000005a0b00780c */ /* 0x000fe20001f61670 */
[----:B------:R-:W-:Y:S01]  /*d5c0*/  UMOV UR25, UR37 ;  /* 0x0000002500197c82 */ /* 0x000fe20008000000 */
[----:B------:R-:W-:-:S02]  /*d5d0*/  FMNMX.FTZ R45, R86, R45, !PT ;  /* 0x0000002d562d7209 */ /* 0x000fc40007810000 */
[----:B------:R-:W-:Y:S01]  /*d5e0*/  ISETP.LT.OR P4, PT, R11, 0x61, P4 ;  /* 0x000000610b00780c */ /* 0x000fe20002781670 */
[----:B------:R-:W4:Y:S01]  /*d5f0*/  MUFU.EX2 R50, R50 ;  /* 0x0000003200327308 */ /* 0x000f220000000800 */
[----:B------:R-:W-:Y:S02]  /*d600*/  FSEL R60, R60, -INF , !P3 ;  /* 0xff8000003c3c7808 */ /* 0x000fe40005800000 */
[----:B------:R-:W-:Y:S02]  /*d610*/  ISETP.GT.AND P3, PT, R25, 0x61, P2 ;  /* 0x000000611900780c */ /* 0x000fe40001764270 */
[----:B------:R-:W-:Y:S02]  /*d620*/  FMNMX.FTZ R45, R58, R45, !PT ;  /* 0x0000002d3a2d7209 */ /* 0x000fe40007810000 */
[----:B------:R-:W-:Y:S01]  /*d630*/  FSEL R122, R61, -INF , !P4 ;  /* 0xff8000003d7a7808 */ /* 0x000fe20006000000 */
[----:B------:R-:W-:Y:S01]  /*d640*/  MUFU.EX2 R54, R54 ;  /* 0x0000003600367308 */ /* 0x000fe20000000800 */
[----:B------:R-:W-:-:S02]  /*d650*/  ISETP.GT.AND P4, PT, R25, 0x68, P2 ;  /* 0x000000681900780c */ /* 0x000fc40001784270 */
[C---:B------:R-:W-:Y:S02]  /*d660*/  ISETP.LT.OR P3, PT, R11.reuse, 0x62, P3 ;  /* 0x000000620b00780c */ /* 0x040fe40001f61670 */
[----:B------:R-:W-:Y:S02]  /*d670*/  FMNMX.FTZ R47, R60, R45, !PT ;  /* 0x0000002d3c2f7209 */ /* 0x000fe40007810000 */
[----:B------:R-:W-:Y:S01]  /*d680*/  ISETP.LT.OR P4, PT, R11, 0x69, P4 ;  /* 0x000000690b00780c */ /* 0x000fe20002781670 */
[----:B------:R5:W-:Y:S01]  /*d690*/  MUFU.EX2 R45, R130 ;  /* 0x00000082002d7308 */ /* 0x000be20000000800 */
[----:B------:R-:W-:Y:S02]  /*d6a0*/  FSEL R62, R62, -INF , !P3 ;  /* 0xff8000003e3e7808 */ /* 0x000fe40005800000 */
[----:B------:R-:W-:Y:S02]  /*d6b0*/  ISETP.GT.AND P3, PT, R25, 0x69, P2 ;  /* 0x000000691900780c */ /* 0x000fe40001764270 */
[----:B------:R-:W-:-:S02]  /*d6c0*/  FMNMX.FTZ R47, R122, R47, !PT ;  /* 0x0000002f7a2f7209 */ /* 0x000fc40007810000 */
[----:B------:R-:W-:Y:S01]  /*d6d0*/  FSEL R64, R64, -INF , !P4 ;  /* 0xff80000040407808 */ /* 0x000fe20006000000 */
[----:B------:R-:W4:Y:S01]  /*d6e0*/  MUFU.EX2 R44, R44 ;  /* 0x0000002c002c7308 */ /* 0x000f220000000800 */
[----:B------:R-:W-:Y:S01]  /*d6f0*/  ISETP.GT.AND P4, PT, R25, 0x70, P2 ;  /* 0x000000701900780c */ /* 0x000fe20001784270 */
[----:B-----5:R-:W-:Y:S01]  /*d700*/  FFMA.FTZ R130, R142, R43, -R13 ;  /* 0x0000002b8e827223 */ /* 0x020fe2000001080d */
[C---:B------:R-:W-:Y:S02]  /*d710*/  ISETP.LT.OR P3, PT, R11.reuse, 0x6a, P3 ;  /* 0x0000006a0b00780c */ /* 0x040fe40001f61670 */
[----:B------:R-:W-:Y:S02]  /*d720*/  FMNMX.FTZ R47, R62, R47, !PT ;  /* 0x0000002f3e2f7209 */ /* 0x000fe40007810000 */
[----:B------:R-:W-:Y:S01]  /*d730*/  ISETP.LT.OR P4, PT, R11, 0x71, P4 ;  /* 0x000000710b00780c */ /* 0x000fe20002781670 */
[----:B------:R-:W-:Y:S01]  /*d740*/  MUFU.EX2 R132, R132 ;  /* 0x0000008400847308 */ /* 0x000fe20000000800 */
[----:B------:R-:W-:-:S02]  /*d750*/  FSEL R66, R66, -INF , !P3 ;  /* 0xff80000042427808 */ /* 0x000fc40005800000 */
[C---:B------:R-:W-:Y:S02]  /*d760*/  ISETP.GT.AND P3, PT, R25.reuse, 0x71, P2 ;  /* 0x000000711900780c */ /* 0x040fe40001764270 */
[----:B------:R-:W-:Y:S02]  /*d770*/  FMNMX.FTZ R47, R64, R47, !PT ;  /* 0x0000002f402f7209 */ /* 0x000fe40007810000 */
[----:B------:R-:W-:Y:S01]  /*d780*/  FSEL R68, R68, -INF , !P4 ;  /* 0xff80000044447808 */ /* 0x000fe20006000000 */
[----:B------:R-:W-:Y:S01]  /*d790*/  MUFU.EX2 R128, R128 ;  /* 0x0000008000807308 */ /* 0x000fe20000000800 */
[----:B------:R-:W-:Y:S02]  /*d7a0*/  ISETP.GT.AND P4, PT, R25, 0x78, P2 ;  /* 0x000000781900780c */ /* 0x000fe40001784270 */
[----:B------:R-:W-:Y:S02]  /*d7b0*/  ISETP.LT.OR P3, PT, R11, 0x72, P3 ;  /* 0x000000720b00780c */ /* 0x000fe40001f61670 */
[----:B------:R-:W-:-:S02]  /*d7c0*/  FMNMX.FTZ R47, R66, R47, !PT ;  /* 0x0000002f422f7209 */ /* 0x000fc40007810000 */
[----:B------:R-:W-:Y:S01]  /*d7d0*/  ISETP.GT.AND P2, PT, R25, 0x79, P2 ;  /* 0x000000791900780c */ /* 0x000fe20001744270 */
[-CC-:B------:R-:W-:Y:S01]  /*d7e0*/  FFMA.FTZ R25, R134, R43.reuse, -R13.reuse ;  /* 0x0000002b86197223 */ /* 0x180fe2000001080d */
[----:B------:R-:W-:Y:S01]  /*d7f0*/  ISETP.LT.OR P4, PT, R11, 0x79, P4 ;  /* 0x000000790b00780c */ /* 0x000fe20002781670 */
[--C-:B------:R-:W-:Y:S01]  /*d800*/  FFMA.FTZ R134, R136, R43, -R13.reuse ;  /* 0x0000002b88867223 */ /* 0x100fe2000001080d */
[----:B------:R-:W-:Y:S01]  /*d810*/  FSEL R69, R69, -INF , !P3 ;  /* 0xff80000045457808 */ /* 0x000fe20005800000 */
[----:B------:R-:W-:Y:S01]  /*d820*/  MUFU.EX2 R130, R130 ;  /* 0x0000008200827308 */ /* 0x000fe20000000800 */
[----:B------:R-:W-:Y:S01]  /*d830*/  FMNMX.FTZ R6, R68, R47, !PT ;  /* 0x0000002f44067209 */ /* 0x000fe20007810000 */
[----:B------:R-:W-:Y:S01]  /*d840*/  FFMA.FTZ R47, R140, R43, -R13 ;  /* 0x0000002b8c2f7223 */ /* 0x000fe2000001080d */
[----:B------:R-:W-:Y:S02]  /*d850*/  ISETP.LT.OR P2, PT, R11, 0x7a, P2 ;  /* 0x0000007a0b00780c */ /* 0x000fe40001741670 */
[----:B------:R-:W-:-:S02]  /*d860*/  FSEL R70, R70, -INF , !P4 ;  /* 0xff80000046467808 */ /* 0x000fc40006000000 */
[----:B------:R-:W-:Y:S01]  /*d870*/  FMNMX.FTZ R11, R69, R6, !PT ;  /* 0x00000006450b7209 */ /* 0x000fe20007810000 */
[----:B------:R-:W-:Y:S01]  /*d880*/  MUFU.EX2 R25, R25 ;  /* 0x0000001900197308 */ /* 0x000fe20000000800 */
[----:B---3--:R-:W-:Y:S02]  /*d890*/  FSEL R136, R71, -INF , !P2 ;  /* 0xff80000047887808 */ /* 0x008fe40005000000 */
[----:B------:R-:W-:Y:S02]  /*d8a0*/  FMNMX.FTZ R11, R70, R11, !PT ;  /* 0x0000000b460b7209 */ /* 0x000fe40007810000 */
[----:B------:R-:W-:Y:S02]  /*d8b0*/  @!P1 LEA R27, R27, UR45, 0x3 ;  /* 0x0000002d1b1b9c11 */ /* 0x000fe4000f8e18ff */
[----:B------:R-:W-:Y:S01]  /*d8c0*/  FMNMX.FTZ R6, R136, R11, !PT ;  /* 0x0000000b88067209 */ /* 0x000fe20007810000 */
[----:B------:R-:W-:Y:S01]  /*d8d0*/  MUFU.EX2 R134, R134 ;  /* 0x0000008600867308 */ /* 0x000fe20000000800 */
[----:B0-----:R-:W-:Y:S01]  /*d8e0*/  F2FP.BF16.F32.PACK_AB R144, R36, R33 ;  /* 0x000000212490723e */ /* 0x001fe200000010ff */
[----:B------:R-:W-:Y:S01]  /*d8f0*/  @!P1 VIADD R27, R27, 0x16860 ;  /* 0x000168601b1b9836 */ /* 0x000fe20000000000 */
[----:B------:R-:W-:Y:S01]  /*d900*/  F2FP.BF16.F32.PACK_AB R150, R12, R31 ;  /* 0x0000001f0c96723e */ /* 0x000fe200000010ff */
[----:B------:R-:W0:Y:S01]  /*d910*/  SHFL.BFLY PT, R51, R6, 0x2, 0x1f ;  /* 0x0c401f0006337f89 */ /* 0x000e2200000e0000 */
[----:B-1----:R-:W-:-:S02]  /*d920*/  F2FP.BF16.F32.PACK_AB R146, R42, R35 ;  /* 0x000000232a92723e */ /* 0x002fc400000010ff */
[----:B------:R-:W-:Y:S01]  /*d930*/  @!P1 PRMT R27, RZ, 0x654, R27 ;  /* 0x00000654ff1b9816 */ /* 0x000fe2000000001b */
[----:B------:R1:W-:Y:S01]  /*d940*/  MUFU.EX2 R11, R138 ;  /* 0x0000008a000b7308 */ /* 0x0003e20000000800 */
[----:B--2---:R-:W-:Y:S02]  /*d950*/  F2FP.BF16.F32.PACK_AB R140, R46, R37 ;  /* 0x000000252e8c723e */ /* 0x004fe400000010ff */
[----:B------:R2:W-:Y:S01]  /*d960*/  @!P1 SYNCS.ARRIVE.TRANS64.RED.A1T0 RZ, [R27+URZ], RZ ;  /* 0x000000ff1bff99a7 */ /* 0x0005e2000810043f */
[----:B----4-:R-:W-:-:S04]  /*d970*/  F2FP.BF16.F32.PACK_AB R142, R50, R39 ;  /* 0x00000027328e723e */ /* 0x010fc800000010ff */
[----:B------:R-:W-:Y:S01]  /*d980*/  MUFU.EX2 R47, R47 ;  /* 0x0000002f002f7308 */ /* 0x000fe20000000800 */
[----:B-1----:R-:W-:-:S05]  /*d990*/  FSEL R138, R4, RZ, P5 ;  /* 0x000000ff048a7208 */ /* 0x002fca0002800000 */
[----:B------:R-:W-:Y:S02]  /*d9a0*/  FADD.FTZ R138, -R138, R5 ;  /* 0x000000058a8a7221 */ /* 0x000fe40000010100 */
[----:B------:R-:W-:Y:S02]  /*d9b0*/  MUFU.EX2 R49, R49 ;  /* 0x0000003100317308 */ /* 0x000fe40000000800 */
[----:B------:R-:W-:Y:S01]  /*d9c0*/  FMUL.FTZ R5, R138, R43 ;  /* 0x0000002b8a057220 */ /* 0x000fe20000410000 */
[----:B------:R-:W-:Y:S02]  /*d9d0*/  F2FP.BF16.F32.PACK_AB R138, R45, R44 ;  /* 0x0000002c2d8a723e */ /* 0x000fe400000010ff */
[----:B0-----:R-:W-:Y:S01]  /*d9e0*/  FMNMX.FTZ R55, R6, R51, !PT ;  /* 0x0000003306377209 */ /* 0x001fe20007810000 */
[----:B------:R-:W-:Y:S01]  /*d9f0*/  FFMA.FTZ R51, R148, R43, -R13 ;  /* 0x0000002b94337223 */ /* 0x000fe2000001080d */
[----:B------:R-:W-:Y:S01]  /*da00*/  F2FP.BF16.F32.PACK_AB R148, R29, R120 ;  /* 0x000000781d94723e */ /* 0x000fe200000010ff */
[----:B------:R-:W0:Y:S02]  /*da10*/  MUFU.EX2 R5, R5 ;  /* 0x0000000500057308 */ /* 0x000e240000000800 */
[----:B------:R-:W1:Y:S06]  /*da20*/  SHFL.BFLY PT, R6, R55, 0x1, 0x1f ;  /* 0x0c201f0037067f89 */ /* 0x000e6c00000e0000 */
[----:B------:R-:W-:Y:S08]  /*da30*/  MUFU.EX2 R124, R124 ;  /* 0x0000007c007c7308 */ /* 0x000ff00000000800 */
[----:B------:R-:W-:Y:S01]  /*da40*/  MUFU.EX2 R51, R51 ;  /* 0x0000003300337308 */ /* 0x000fe20000000800 */
[-C--:B0-----:R-:W-:Y:S01]  /*da50*/  FMUL.FTZ R88, R88, R5.reuse ;  /* 0x0000000558587220 */ /* 0x081fe20000410000 */
        /* <DEDUP_REMOVED lines=8> */
[----:B-1----:R-:W-:Y:S01]  /*dae0*/  FMNMX.FTZ R6, R55, R6, !PT ;  /* 0x0000000637067209 */ /* 0x002fe20007810000 */
[-C--:B------:R-:W-:Y:S01]  /*daf0*/  FMUL.FTZ R104, R104, R5.reuse ;  /* 0x0000000568687220 */ /* 0x080fe20000410000 */
[-C--:B------:R-:W-:Y:S01]  /*db00*/  FMUL.FTZ R105, R105, R5.reuse ;  /* 0x0000000569697220 */ /* 0x080fe20000410000 */
[----:B------:R-:W-:Y:S01]  /*db10*/  FMUL.FTZ R108, R108, R5 ;  /* 0x000000056c6c7220 */ /* 0x000fe20000410000 */
[C---:B------:R-:W-:Y:S01]  /*db20*/  FSETP.NEU.FTZ.AND P2, PT, R6.reuse, -INF , PT ;  /* 0xff8000000600780b */ /* 0x040fe20003f5d000 */
[----:B------:R-:W-:Y:S01]  /*db30*/  FMUL.FTZ R13, R6, R43 ;  /* 0x0000002b060d7220 */ /* 0x000fe20000410000 */
[----:B------:R-:W-:Y:S01]  /*db40*/  MUFU.EX2 R53, R53 ;  /* 0x0000003500357308 */ /* 0x000fe20000000800 */
[-C--:B------:R-:W-:Y:S01]  /*db50*/  FMUL.FTZ R109, R109, R5.reuse ;  /* 0x000000056d6d7220 */ /* 0x080fe20000410000 */
[-C--:B------:R-:W-:Y:S01]  /*db60*/  FMUL.FTZ R112, R112, R5.reuse ;  /* 0x0000000570707220 */ /* 0x080fe20000410000 */
[-C--:B------:R-:W-:Y:S01]  /*db70*/  FMUL.FTZ R113, R113, R5.reuse ;  /* 0x0000000571717220 */ /* 0x080fe20000410000 */
[----:B------:R-:W-:Y:S01]  /*db80*/  FSEL R13, R13, RZ, P2 ;  /* 0x000000ff0d0d7208 */ /* 0x000fe20001000000 */
[-C--:B------:R-:W-:Y:S01]  /*db90*/  FMUL.FTZ R116, R116, R5.reuse ;  /* 0x0000000574747220 */ /* 0x080fe20000410000 */
[----:B------:R-:W-:-:S02]  /*dba0*/  FMUL.FTZ R117, R117, R5 ;  /* 0x0000000575757220 */ /* 0x000fc40000410000 */
[----:B------:R-:W-:Y:S01]  /*dbb0*/  MUFU.EX2 R15, R15 ;  /* 0x0000000f000f7308 */ /* 0x000fe20000000800 */
[--C-:B------:R-:W-:Y:S01]  /*dbc0*/  FFMA.FTZ R141, R28, R43, -R13.reuse ;  /* 0x0000002b1c8d7223 */ /* 0x100fe2000001080d */
[----:B------:R-:W-:Y:S01]  /*dbd0*/  FFMA.FTZ R28, R5, R3, R120 ;  /* 0x00000003051c7223 */ /* 0x000fe20000010078 */
[-CC-:B------:R-:W-:Y:S01]  /*dbe0*/  FFMA.FTZ R151, R10, R43.reuse, -R13.reuse ;  /* 0x0000002b0a977223 */ /* 0x180fe2000001080d */
[-CC-:B------:R-:W-:Y:S01]  /*dbf0*/  FFMA.FTZ R10, R20, R43.reuse, -R13.reuse ;  /* 0x0000002b140a7223 */ /* 0x180fe2000001080d */
[-CC-:B------:R-:W-:Y:S01]  /*dc00*/  FFMA.FTZ R20, R30, R43.reuse, -R13.reuse ;  /* 0x0000002b1e147223 */ /* 0x180fe2000001080d */
[----:B------:R-:W-:Y:S01]  /*dc10*/  FADD.FTZ R28, R29, R28 ;  /* 0x0000001c1d1c7221 */ /* 0x000fe20000010000 */
[-CC-:B------:R-:W-:Y:S01]  /*dc20*/  FFMA.FTZ R149, R8, R43.reuse, -R13.reuse ;  /* 0x0000002b08957223 */ /* 0x180fe2000001080d */
[-CC-:B------:R-:W-:Y:S01]  /*dc30*/  FFMA.FTZ R8, R32, R43.reuse, -R13.reuse ;  /* 0x0000002b20087223 */ /* 0x180fe2000001080d */
[-CC-:B------:R-:W-:Y:S01]  /*dc40*/  FFMA.FTZ R72, R72, R43.reuse, -R13.reuse ;  /* 0x0000002b48487223 */ /* 0x180fe2000001080d */
[----:B------:R-:W-:Y:S01]  /*dc50*/  FADD.FTZ R3, R31, R28 ;  /* 0x0000001c1f037221 */ /* 0x000fe20000010000 */
[----:B------:R-:W-:Y:S01]  /*dc60*/  FSEL R28, R6, RZ, P2 ;  /* 0x000000ff061c7208 */ /* 0x000fe20001000000 */
[----:B------:R-:W-:Y:S01]  /*dc70*/  MUFU.EX2 R151, R151 ;  /* 0x0000009700977308 */ /* 0x000fe20000000800 */
[-C--:B------:R-:W-:Y:S01]  /*dc80*/  FFMA.FTZ R145, R14, R43.reuse, -R13 ;  /* 0x0000002b0e917223 */ /* 0x080fe2000001080d */
[----:B------:R-:W-:Y:S01]  /*dc90*/  FADD.FTZ R30, R12, R3 ;  /* 0x000000030c1e7221 */ /* 0x000fe20000010000 */
[-CC-:B------:R-:W-:Y:S01]  /*dca0*/  FFMA.FTZ R143, R34, R43.reuse, -R13.reuse ;  /* 0x0000002b228f7223 */ /* 0x180fe2000001080d */
[-CC-:B------:R-:W-:Y:S01]  /*dcb0*/  FFMA.FTZ R147, R24, R43.reuse, -R13.reuse ;  /* 0x0000002b18937223 */ /* 0x180fe2000001080d */
[-C--:B------:R-:W-:Y:S01]  /*dcc0*/  FFMA.FTZ R14, R26, R43.reuse, -R13 ;  /* 0x0000002b1a0e7223 */ /* 0x080fe2000001080d */
[----:B------:R-:W-:Y:S01]  /*dcd0*/  FADD.FTZ R3, R33, R30 ;  /* 0x0000001e21037221 */ /* 0x000fe20000010000 */
[----:B------:R-:W-:Y:S01]  /*dce0*/  FADD.FTZ R30, -R28, R7 ;  /* 0x000000071c1e7221 */ /* 0x000fe20000010100 */
[----:B------:R-:W-:Y:S01]  /*dcf0*/  MUFU.EX2 R72, R72 ;  /* 0x0000004800487308 */ /* 0x000fe20000000800 */
[-C--:B------:R-:W-:Y:S01]  /*dd00*/  FFMA.FTZ R26, R38, R43.reuse, -R13 ;  /* 0x0000002b261a7223 */ /* 0x080fe2000001080d */
[----:B------:R-:W-:Y:S01]  /*dd10*/  FADD.FTZ R32, R36, R3 ;  /* 0x0000000324207221 */ /* 0x000fe20000010000 */
[-C--:B------:R-:W-:Y:S01]  /*dd20*/  FMUL.FTZ R7, R30, R43.reuse ;  /* 0x0000002b1e077220 */ /* 0x080fe20000410000 */
[-CC-:B------:R-:W-:Y:S01]  /*dd30*/  FFMA.FTZ R24, R74, R43.reuse, -R13.reuse ;  /* 0x0000002b4a187223 */ /* 0x180fe2000001080d */
[-CC-:B------:R-:W-:Y:S01]  /*dd40*/  FFMA.FTZ R137, R76, R43.reuse, -R13.reuse ;  /* 0x0000002b4c897223 */ /* 0x180fe2000001080d */
[----:B------:R-:W-:Y:S01]  /*dd50*/  FADD.FTZ R3, R35, R32 ;  /* 0x0000002023037221 */ /* 0x000fe20000010000 */
[-CC-:B------:R-:W-:Y:S01]  /*dd60*/  FFMA.FTZ R139, R40, R43.reuse, -R13.reuse ;  /* 0x0000002b288b7223 */ /* 0x180fe2000001080d */
[----:B------:R-:W-:Y:S01]  /*dd70*/  MUFU.EX2 R149, R149 ;  /* 0x0000009500957308 */ /* 0x000fe20000000800 */
[-C--:B------:R-:W-:Y:S01]  /*dd80*/  FFMA.FTZ R78, R78, R43.reuse, -R13 ;  /* 0x0000002b4e4e7223 */ /* 0x080fe2000001080d */
[----:B------:R-:W-:Y:S01]  /*dd90*/  FADD.FTZ R30, R42, R3 ;  /* 0x000000032a1e7221 */ /* 0x000fe20000010000 */
[-CC-:B------:R-:W-:Y:S01]  /*dda0*/  FFMA.FTZ R133, R80, R43.reuse, -R13.reuse ;  /* 0x0000002b50857223 */ /* 0x180fe2000001080d */
[-CC-:B------:R-:W-:Y:S01]  /*ddb0*/  FFMA.FTZ R135, R48, R43.reuse, -R13.reuse ;  /* 0x0000002b30877223 */ /* 0x180fe2000001080d */
[-CC-:B------:R-:W-:Y:S01]  /*ddc0*/  FFMA.FTZ R129, R52, R43.reuse, -R13.reuse ;  /* 0x0000002b34817223 */ /* 0x180fe2000001080d */
[----:B------:R-:W-:Y:S01]  /*ddd0*/  FADD.FTZ R3, R37, R30 ;  /* 0x0000001e25037221 */ /* 0x000fe20000010000 */
[-CC-:B------:R-:W-:Y:S01]  /*dde0*/  FFMA.FTZ R30, R82, R43.reuse, -R13.reuse ;  /* 0x0000002b521e7223 */ /* 0x180fe2000001080d */
[----:B------:R-:W0:Y:S01]  /*ddf0*/  MUFU.EX2 R7, R7 ;  /* 0x0000000700077308 */ /* 0x000e220000000800 */
[-C--:B------:R-:W-:Y:S01]  /*de00*/  FFMA.FTZ R131, R58, R43.reuse, -R13 ;  /* 0x0000002b3a837223 */ /* 0x080fe2000001080d */
[----:B------:R-:W-:Y:S01]  /*de10*/  FADD.FTZ R32, R46, R3 ;  /* 0x000000032e207221 */ /* 0x000fe20000010000 */
[-CC-:B------:R-:W-:Y:S01]  /*de20*/  FFMA.FTZ R60, R60, R43.reuse, -R13.reuse ;  /* 0x0000002b3c3c7223 */ /* 0x180fe2000001080d */
[-CC-:B------:R-:W-:Y:S01]  /*de30*/  FFMA.FTZ R125, R122, R43.reuse, -R13.reuse ;  /* 0x0000002b7a7d7223 */ /* 0x180fe2000001080d */
[-CC-:B------:R-:W-:Y:S01]  /*de40*/  FFMA.FTZ R62, R62, R43.reuse, -R13.reuse ;  /* 0x0000002b3e3e7223 */ /* 0x180fe2000001080d */
[----:B------:R-:W-:Y:S01]  /*de50*/  FADD.FTZ R3, R39, R32 ;  /* 0x0000002027037221 */ /* 0x000fe20000010000 */
[-CC-:B------:R-:W-:Y:S01]  /*de60*/  FFMA.FTZ R64, R64, R43.reuse, -R13.reuse ;  /* 0x0000002b40407223 */ /* 0x180fe2000001080d */
[----:B------:R-:W1:Y:S01]  /*de70*/  MUFU.EX2 R8, R8 ;  /* 0x0000000800087308 */ /* 0x000e620000000800 */
[-C--:B------:R-:W-:Y:S01]  /*de80*/  FFMA.FTZ R66, R66, R43.reuse, -R13 ;  /* 0x0000002b42427223 */ /* 0x080fe2000001080d */
[----:B------:R-:W-:Y:S01]  /*de90*/  FADD.FTZ R34, R50, R3 ;  /* 0x0000000332227221 */ /* 0x000fe20000010000 */
[-CC-:B------:R-:W-:Y:S01]  /*dea0*/  FFMA.FTZ R68, R68, R43.reuse, -R13.reuse ;  /* 0x0000002b44447223 */ /* 0x180fe2000001080d */
[-CC-:B------:R-:W-:Y:S01]  /*deb0*/  FFMA.FTZ R69, R69, R43.reuse, -R13.reuse ;  /* 0x0000002b45457223 */ /* 0x180fe2000001080d */
[-C--:B------:R-:W-:Y:S01]  /*dec0*/  FFMA.FTZ R70, R70, R43.reuse, -R13 ;  /* 0x0000002b46467223 */ /* 0x080fe2000001080d */
[----:B------:R-:W-:Y:S01]  /*ded0*/  FADD.FTZ R3, R41, R34 ;  /* 0x0000002229037221 */ /* 0x000fe20000010000 */
[----:B------:R-:W-:Y:S01]  /*dee0*/  ISETP.GT.AND P2, PT, R0, UR43, PT ;  /* 0x0000002b00007c0c */ /* 0x000fe2000bf44270 */
[----:B------:R-:W3:Y:S01]  /*def0*/  MUFU.EX2 R145, R145 ;  /* 0x0000009100917308 */ /* 0x000ee20000000800 */
[----:B0-----:R-:W-:Y:S01]  /*df00*/  FFMA.FTZ R32, R7, R2, R72 ;  /* 0x0000000207207223 */ /* 0x001fe20000010048 */
[----:B--2---:R-:W-:Y:S01]  /*df10*/  FADD.FTZ R27, R54, R3 ;  /* 0x00000003361b7221 */ /* 0x004fe20000010000 */
[----:B------:R-:W-:Y:S01]  /*df20*/  FFMA.FTZ R2, R84, R43, -R13 ;  /* 0x0000002b54027223 */ /* 0x000fe2000001080d */
[----:B------:R-:W-:Y:S01]  /*df30*/  FMUL.FTZ R90, R90, R7 ;  /* 0x000000075a5a7220 */ /* 0x000fe20000410000 */
[----:B------:R-:W-:Y:S01]  /*df40*/  FADD.FTZ R34, R149, R32 ;  /* 0x0000002095227221 */ /* 0x000fe20000010000 */
[----:B------:R-:W-:Y:S01]  /*df50*/  FADD.FTZ R38, R44, R27 ;  /* 0x0000001b2c267221 */ /* 0x000fe20000010000 */
[-CC-:B------:R-:W-:Y:S01]  /*df60*/  FFMA.FTZ R32, R86, R43.reuse, -R13.reuse ;  /* 0x0000002b56207223 */ /* 0x180fe2000001080d */
[----:B------:R-:W0:Y:S01]  /*df70*/  MUFU.EX2 R10, R10 ;  /* 0x0000000a000a7308 */ /* 0x000e220000000800 */
[----:B------:R-:W-:Y:S01]  /*df80*/  FADD.FTZ R3, R151, R34 ;  /* 0x0000002297037221 */ /* 0x000fe20000010000 */
[----:B------:R-:W-:Y:S01]  /*df90*/  FADD.FTZ R27, R45, R38 ;  /* 0x000000262d1b7221 */ /* 0x000fe20000010000 */
[----:B------:R-:W-:Y:S01]  /*dfa0*/  FFMA.FTZ R13, R136, R43, -R13 ;  /* 0x0000002b880d7223 */ /* 0x000fe2000001080d */
[-C--:B------:R-:W-:Y:S01]  /*dfb0*/  FMUL.FTZ R91, R91, R7.reuse ;  /* 0x000000075b5b7220 */ /* 0x080fe20000410000 */
[----:B-1----:R-:W-:Y:S01]  /*dfc0*/  FADD.FTZ R34, R8, R3 ;  /* 0x0000000308227221 */ /* 0x002fe20000010000 */
[----:B------:R-:W-:Y:S01]  /*dfd0*/  FADD.FTZ R38, R132, R27 ;  /* 0x0000001b84267221 */ /* 0x000fe20000010000 */
[-C--:B------:R-:W-:Y:S01]  /*dfe0*/  FMUL.FTZ R94, R94, R7.reuse ;  /* 0x000000075e5e7220 */ /* 0x080fe20000410000 */
[----:B------:R-:W1:Y:S01]  /*dff0*/  MUFU.EX2 R147, R147 ;  /* 0x0000009300937308 */ /* 0x000e620000000800 */
[----:B---3--:R-:W-:Y:S01]  /*e000*/  FADD.FTZ R3, R145, R34 ;  /* 0x0000002291037221 */ /* 0x008fe20000010000 */
        /* <DEDUP_REMOVED lines=26> */
[----:B------:R-:W-:Y:S01]  /*e1b0*/  FMUL.FTZ R119, R119, R7 ;  /* 0x0000000777777220 */ /* 0x000fe20000410000 */
[----:B------:R-:W-:Y:S01]  /*e1c0*/  F2FP.BF16.F32.PACK_AB R136, R54, R41 ;  /* 0x000000293688723e */ /* 0x000fe200000010ff */
[----:B------:R-:W-:Y:S01]  /*e1d0*/  FADD.FTZ R36, R124, R27 ;  /* 0x0000001b7c247221 */ /* 0x000fe20000010000 */
[----:B------:R-:W-:Y:S01]  /*e1e0*/  F2FP.BF16.F32.PACK_AB R132, R25, R132 ;  /* 0x000000841984723e */ /* 0x000fe200000010ff */
[----:B------:R-:W2:Y:S01]  /*e1f0*/  MUFU.EX2 R143, R143 ;  /* 0x0000008f008f7308 */ /* 0x000ea20000000800 */
[----:B0-----:R-:W-:Y:S01]  /*e200*/  FADD.FTZ R3, R141, R34 ;  /* 0x000000228d037221 */ /* 0x001fe20000010000 */
[----:B------:R-:W-:Y:S01]  /*e210*/  FADD.FTZ R27, R51, R36 ;  /* 0x00000024331b7221 */ /* 0x000fe20000010000 */
[----:B------:R-:W-:Y:S01]  /*e220*/  F2FP.BF16.F32.PACK_AB R128, R47, R128 ;  /* 0x000000802f80723e */ /* 0x000fe200000010ff */
[----:B------:R-:W-:Y:S01]  /*e230*/  VIADD R0, R0, 0xffffffff ;  /* 0xffffffff00007836 */ /* 0x000fe20000000000 */
[----:B------:R-:W-:Y:S01]  /*e240*/  F2FP.BF16.F32.PACK_AB R130, R49, R130 ;  /* 0x000000823182723e */ /* 0x000fe200000010ff */
[----:B------:R-:W-:Y:S01]  /*e250*/  FADD.FTZ R36, R126, R27 ;  /* 0x0000001b7e247221 */ /* 0x000fe20000010000 */
[----:B------:R-:W-:Y:S01]  /*e260*/  F2FP.BF16.F32.PACK_AB R124, R51, R124 ;  /* 0x0000007c337c723e */ /* 0x000fe200000010ff */
[----:B------:R-:W0:Y:S01]  /*e270*/  MUFU.EX2 R24, R24 ;  /* 0x0000001800187308 */ /* 0x000e220000000800 */
[----:B-1----:R-:W-:Y:S01]  /*e280*/  FADD.FTZ R34, R20, R3 ;  /* 0x0000000314227221 */ /* 0x002fe20000010000 */
[C---:B------:R-:W-:Y:S01]  /*e290*/  FADD.FTZ R36, R53.reuse, R36 ;  /* 0x0000002435247221 */ /* 0x040fe20000010000 */
[----:B------:R-:W-:Y:S01]  /*e2a0*/  F2FP.BF16.F32.PACK_AB R126, R53, R126 ;  /* 0x0000007e357e723e */ /* 0x000fe200000010ff */
[----:B------:R-:W-:Y:S01]  /*e2b0*/  IMAD.MOV.U32 R5, RZ, RZ, R4 ;  /* 0x000000ffff057224 */ /* 0x000fe200078e0004 */
[----:B------:R-:W-:Y:S01]  /*e2c0*/  F2FP.BF16.F32.PACK_AB R149, R149, R72 ;  /* 0x000000489595723e */ /* 0x000fe200000010ff */
[----:B------:R-:W-:Y:S01]  /*e2d0*/  FADD.FTZ R11, R15, R36 ;  /* 0x000000240f0b7221 */ /* 0x000fe20000010000 */
[----:B------:R-:W-:Y:S01]  /*e2e0*/  F2FP.BF16.F32.PACK_AB R151, R8, R151 ;  /* 0x000000970897723e */ /* 0x000fe200000010ff */
[----:B------:R-:W1:Y:S01]  /*e2f0*/  MUFU.EX2 R137, R137 ;  /* 0x0000008900897308 */ /* 0x000e620000000800 */
[----:B--2---:R-:W-:Y:S01]  /*e300*/  FADD.FTZ R3, R143, R34 ;  /* 0x000000228f037221 */ /* 0x004fe20000010000 */
[----:B------:R-:W-:Y:S01]  /*e310*/  F2FP.BF16.F32.PACK_AB R145, R10, R145 ;  /* 0x000000910a91723e */ /* 0x000fe200000010ff */
[----:B------:R-:W-:Y:S01]  /*e320*/  IMAD.MOV.U32 R7, RZ, RZ, R6 ;  /* 0x000000ffff077224 */ /* 0x000fe200078e0006 */
[----:B------:R-:W-:-:S02]  /*e330*/  F2FP.BF16.F32.PACK_AB R147, R14, R147 ;  /* 0x000000930e93723e */ /* 0x000fc400000010ff */
[----:B------:R-:W-:Y:S02]  /*e340*/  F2FP.BF16.F32.PACK_AB R141, R20, R141 ;  /* 0x0000008d148d723e */ /* 0x000fe400000010ff */
        /* <DEDUP_REMOVED lines=55> */
[----:B------:R-:W-:-:S03]  /*e6c0*/  F2FP.BF16.F32.PACK_AB R121, R69, R121 ;  /* 0x000000794579723e */ /* 0x000fc600000010ff */
[----:B-1----:R-:W-:-:S04]  /*e6d0*/  FADD.FTZ R34, R123, R34 ;  /* 0x000000227b227221 */ /* 0x002fc80000010000 */
[C---:B--2---:R-:W-:Y:S01]  /*e6e0*/  FADD.FTZ R2, R13.reuse, R34 ;  /* 0x000000220d027221 */ /* 0x044fe20000010000 */
[----:B------:R-:W-:Y:S01]  /*e6f0*/  F2FP.BF16.F32.PACK_AB R123, R13, R123 ;  /* 0x0000007b0d7b723e */ /* 0x000fe200000010ff */
[----:B------:R-:W-:Y:S06]  /*e700*/  @P2 BRA `(.L_x_1102) ;  /* 0xffffffc800bc2947 */ /* 0x000fec000383ffff */
.L_x_1085:
[----:B------:R-:W-:Y:S06]  /*e710*/  BAR.ARV 0x8, 0x200 ;  /* 0x0208000000007b1d */ /* 0x000fec0000002000 */
[----:B------:R-:W-:Y:S05]  /*e720*/  @!P0 BRA `(.L_x_1103) ;  /* 0x0000000000048947 */ /* 0x000fea0003800000 */
[----:B------:R-:W-:Y:S01]  /*e730*/  BPT.TRAP 0x1 ;  /* 0x000000040000795c */ /* 0x000fe20000300000 */
.L_x_1103:
[----:B------:R-:W-:Y:S01]  /*e740*/  ULEA UR5, UR37, UR45, 0x3 ;  /* 0x0000002d25057291 */ /* 0x000fe2000f8e183f */
[----:B------:R-:W-:-:S05]  /*e750*/  IMAD.U32 R0, RZ, RZ, UR46 ;  /* 0x0000002eff007e24 */ /* 0x000fca000f8e00ff */
[----:B------:R-:W-:-:S04]  /*e760*/  SHF.L.U32 R0, R0, 0x1f, RZ ;  /* 0x0000001f00007819 */ /* 0x000fc800000006ff */
[----:B------:R0:W1:Y:S01]  /*e770*/  SYNCS.PHASECHK.TRANS64.TRYWAIT P2, [UR5+0x16850], R0 ;  /* 0x01685000ff0075a7 */ /* 0x0000620008040145 */
[----:B------:R-:W-:Y:S05]  /*e780*/  @!P0 BRA `(.L_x_1104) ;  /* 0x0000000000048947 */ /* 0x000fea0003800000 */
[----:B------:R-:W-:Y:S01]  /*e790*/  BPT.TRAP 0x1 ;  /* 0x000000040000795c */ /* 0x000fe20000300000 */
.L_x_1104:
[----:B-1----:R-:W-:Y:S05]  /*e7a0*/  @P2 BRA `(.L_x_1105) ;  /* 0x0000000000082947 */ /* 0x002fea0003800000 */
[----:B------:R-:W1:Y:S02]  /*e7b0*/  SYNCS.PHASECHK.TRANS64.TRYWAIT P0, [UR5+0x16850], R0 ;  /* 0x01685000ff0075a7 */ /* 0x000e640008000145 */
[----:B-1----:R-:W-:Y:S05]  /*e7c0*/  @!P0 BRA `(.L_x_1106) ;  /* 0x0000007c00408947 */ /* 0x002fea0003800000 */
.L_x_1105:
[----:B------:R-:W-:Y:S01]  /*e7d0*/  UIADD3 UR45, UR45, 0x400, URZ ;  /* 0x000004002d2d7890 */ /* 0x000fe2000fffe03f */
[----:B------:R-:W-:Y:S01]  /*e7e0*/  WARPGROUP.ARRIVE ;  /* 0x00000000000079c5 */ /* 0x000fe20000000000 */
[----:B------:R-:W-:Y:S01]  /*e7f0*/  UMOV UR7, 0x40000040 ;  /* 0x4000004000077882 */ /* 0x000fe20000000000 */
[----:B01----:R-:W0:Y:S01]  /*e800*/  SHFL.BFLY PT, R0, R3, 0x2, 0x1f ;  /* 0x0c401f0003007f89 */ /* 0x003e2200000e0000 */
[----:B------:R-:W-:Y:S01]  /*e810*/  USHF.R.U32.HI UR45, URZ, 0x4, UR45 ;  /* 0x000000043f2d7899 */ /* 0x000fe2000801162d */
[----:B------:R-:W-:Y:S01]  /*e820*/  IMAD.U32 R13, RZ, RZ, UR5 ;  /* 0x00000005ff0d7e24 */ /* 0x000fe2000f8e00ff */
[----:B------:R-:W-:Y:S01]  /*e830*/  UIADD3 UR47, UR47, 0x1, URZ ;  /* 0x000000012f2f7890 */ /* 0x000fe2000fffe03f */
[----:B------:R-:W1:Y:S01]  /*e840*/  SHFL.BFLY PT, R5, R2, 0x2, 0x1f ;  /* 0x0c401f0002057f89 */ /* 0x000e6200000e0000 */
[----:B------:R-:W-:Y:S01]  /*e850*/  ULOP3.LUT UR4, UR45, 0x3fff, URZ, 0xc0, !UPT ;  /* 0x00003fff2d047892 */ /* 0x000fe2000f8ec03f */
[----:B------:R-:W-:-:S03]  /*e860*/  IMAD.MOV.U32 R20, RZ, RZ, -0x800000 ;  /* 0xff800000ff147424 */ /* 0x000fc600078e00ff */
        /* <DEDUP_REMOVED lines=9> */
[----:B-1----:R-:W-:Y:S01]  /*e900*/  FADD.FTZ R7, R5, R2 ;  /* 0x0000000205077221 */ /* 0x002fe20000010000 */
[----:B------:R-:W-:-:S03]  /*e910*/  IMAD.MOV.U32 R2, RZ, RZ, RZ ;  /* 0x000000ffff027224 */ /* 0x000fc600078e00ff */
[----:B------:R-:W0:Y:S04]  /*e920*/  SHFL.BFLY PT, R5, R0, 0x1, 0x1f ;  /* 0x0c201f0000057f89 */ /* 0x000e2800000e0000 */
[----:B------:R-:W1:Y:S01]  /*e930*/  SHFL.BFLY PT, R8, R7, 0x1, 0x1f ;  /* 0x0c201f0007087f89 */ /* 0x000e6200000e0000 */
[----:B0-----:R-:W-:Y:S01]  /*e940*/  FADD.FTZ R10, R0, R5 ;  /* 0x00000005000a7221 */ /* 0x001fe20000010000 */
[----:B------:R-:W-:Y:S02]  /*e950*/  IMAD.MOV.U32 R0, RZ, RZ, -0x800000 ;  /* 0xff800000ff007424 */ /* 0x000fe400078e00ff */
[----:B-1----:R-:W-:Y:S02]  /*e960*/  FADD.FTZ R11, R7, R8 ;  /* 0x00000008070b7221 */ /* 0x002fe40000010000 */
[----:B------:R-:W-:Y:S01]  /*e970*/  FSETP.NE.FTZ.AND P0, PT, R10, RZ, PT ;  /* 0x000000ff0a00720b */ /* 0x000fe20003f15000 */
[----:B------:R-:W-:-:S02]  /*e980*/  IMAD.MOV.U32 R7, RZ, RZ, RZ ;  /* 0x000000ffff077224 */ /* 0x000fc400078e00ff */
[----:B------:R-:W-:-:S10]  /*e990*/  FSETP.NE.FTZ.AND P2, PT, R11, RZ, PT ;  /* 0x000000ff0b00720b */ /* 0x000fd40003f55000 */
[----:B------:R-:W0:Y:S01]  /*e9a0*/  @P0 MUFU.LG2 R5, R10 ;  /* 0x0000000a00050308 */ /* 0x000e220000000c00 */
[C---:B------:R-:W-:Y:S02]  /*e9b0*/  @P0 FMUL.FTZ R3, R43.reuse, 0.69314718246459960938 ;  /* 0x3f3172182b030820 */ /* 0x040fe40000410000 */
[----:B------:R-:W-:-:S05]  /*e9c0*/  @P2 FMUL.FTZ R12, R43, 0.69314718246459960938 ;  /* 0x3f3172182b0c2820 */ /* 0x000fca0000410000 */
[----:B------:R-:W1:Y:S08]  /*e9d0*/  @P2 MUFU.LG2 R9, R11 ;  /* 0x0000000b00092308 */ /* 0x000e700000000c00 */
[----:B------:R-:W2:Y:S01]  /*e9e0*/  @P0 MUFU.RCP R2, R10 ;  /* 0x0000000a00020308 */ /* 0x000ea20000001000 */
[----:B0-----:R-:W-:Y:S01]  /*e9f0*/  @P0 FMUL.FTZ R8, R5, 0.69314718246459960938 ;  /* 0x3f31721805080820 */ /* 0x001fe20000410000 */
[----:B------:R-:W-:-:S03]  /*ea00*/  @!P1 VIADD R5, R13, 0x16860 ;  /* 0x000168600d059836 */ /* 0x000fc60000000000 */
[----:B------:R-:W-:Y:S01]  /*ea10*/  @P0 FFMA.FTZ R20, R3, R4, R8 ;  /* 0x0000000403140223 */ /* 0x000fe20000010008 */
[----:B------:R-:W-:Y:S02]  /*ea20*/  PLOP3.LUT P0, PT, PT, PT, PT, 0x8, 0x0 ;  /* 0x000000000000781c */ /* 0x000fe40003f0e170 */
[----:B------:R-:W-:Y:S01]  /*ea30*/  @!P1 PRMT R5, RZ, 0x654, R5 ;  /* 0x00000654ff059816 */ /* 0x000fe20000000005 */
[----:B------:R-:W-:Y:S02]  /*ea40*/  WARPGROUP.DEPBAR.LE gsb0, 0x0 ;  /* 0x00008000000079c5 */ /* 0x000fe40000010000 */
[----:B------:R-:W-:Y:S01]  /*ea50*/  WARPGROUP.ARRIVE ;  /* 0x00000000000079c5 */ /* 0x000fe20000000000 */
[----:B------:R-:W0:Y:S01]  /*ea60*/  @P2 MUFU.RCP R7, R11 ;  /* 0x0000000b00072308 */ /* 0x000e220000001000 */
[----:B-1----:R-:W-:-:S04]  /*ea70*/  @P2 FMUL.FTZ R9, R9, 0.69314718246459960938 ;  /* 0x3f31721809092820 */ /* 0x002fc80000410000 */
[----:B------:R-:W-:Y:S01]  /*ea80*/  HGMMA.64x64x16.F32.BF16 R88, R144, gdesc[UR4].tnspB, R88, gsb0 ;  /* 0x40e0000490587df0 */ /* 0x000fe20008001858 */
[----:B------:R-:W-:Y:S01]  /*ea90*/  UIADD3 UR6, UR4, 0x100, URZ ;  /* 0x0000010004067890 */ /* 0x000fe2000fffe03f */
[----:B------:R-:W-:Y:S01]  /*eaa0*/  @P2 FFMA.FTZ R0, R12, R6, R9 ;  /* 0x000000060c002223 */ /* 0x000fe20000010009 */
        /* <DEDUP_REMOVED lines=66> */
.L_x_1036:
[----:B------:R-:W0:Y:S01]  /*eed0*/  S2R R2, SR_CgaCtaId ;  /* 0x0000000000027919 */ /* 0x000e220000008800 */
[----:B------:R-:W-:Y:S01]  /*eee0*/  MOV R21, 0x400 ;  /* 0x0000040000157802 */ /* 0x000fe20000000f00 */
[----:B------:R-:W-:Y:S01]  /*eef0*/  BSSY B0, `(.L_x_1107) ;  /* 0x000018a000007945 */ /* 0x000fe20003800000 */
[----:B------:R-:W-:Y:S02]  /*ef00*/  BAR.SYNC.DEFER_BLOCKING 0x5, 0x200 ;  /* 0x0148000000007b1d */ /* 0x000fe40000010000 */
[----:B0-----:R-:W-:-:S05]  /*ef10*/  LEA R21, R2, R21, 0x18 ;  /* 0x0000001502157211 */ /* 0x001fca00078ec0ff */
[----:B------:R-:W0:Y:S02]  /*ef20*/  LDS.128 R4, [R21+0x168d0] ;  /* 0x0168d00015047984 */ /* 0x000e240000000c00 */
[----:B0-----:R-:W-:Y:S02]  /*ef30*/  R2UR UR5, R5 ;  /* 0x00000000050572ca */ /* 0x001fe400000e0000 */
[----:B------:R-:W-:Y:S02]  /*ef40*/  R2UR UR7, R6 ;  /* 0x00000000060772ca */ /* 0x000fe400000e0000 */
[----:B------:R-:W-:Y:S01]  /*ef50*/  R2UR UR6, R7 ;  /* 0x00000000070672ca */ /* 0x000fe200000e0000 */
[----:B------:R-:W-:Y:S06]  /*ef60*/  BAR.ARV 0x4, 0x200 ;  /* 0x0108000000007b1d */ /* 0x000fec0000002000 */
[----:B------:R-:W-:Y:S08]  /*ef70*/  @P0 BRA `(.L_x_1108) ;  /* 0x0000000c00a40947 */ /* 0x000ff00003800000 */
[----:B------:R-:W0:Y:S01]  /*ef80*/  S2R R4, SR_SWINHI ;  /* 0x0000000000047919 */ /* 0x000e220000002f00 */
[----:B------:R-:W-:Y:S01]  /*ef90*/  F2FP.BF16.F32.PACK_AB R112, R113, R112 ;  /* 0x000000707170723e */ /* 0x000fe200000010ff */
[----:B------:R-:W-:Y:S01]  /*efa0*/  ULDC.64 UR8, c[0x0][0xc00] ;  /* 0x0003000000087ab9 */ /* 0x000fe20000000a00 */
[----:B------:R-:W-:Y:S01]  /*efb0*/  F2FP.BF16.F32.PACK_AB R12, R12, R27 ;  /* 0x0000001b0c0c723e */ /* 0x000fe200000010ff */
[----:B------:R-:W-:Y:S01]  /*efc0*/  UISETP.NE.U32.AND UP0, UPT, UR8, URZ, UPT ;  /* 0x0000003f0800728c */ /* 0x000fe2000bf05070 */
[----:B------:R-:W-:Y:S01]  /*efd0*/  F2FP.BF16.F32.PACK_AB R13, R13, R106 ;  /* 0x0000006a0d0d723e */ /* 0x000fe200000010ff */
[----:B------:R-:W1:Y:S01]  /*efe0*/  LDC R33, c[0x0][0xbe8] ;  /* 0x0002fa00ff217b82 */ /* 0x000e620000000800 */
[----:B------:R-:W-:Y:S01]  /*eff0*/  F2FP.BF16.F32.PACK_AB R14, R14, R25 ;  /* 0x000000190e0e723e */ /* 0x000fe200000010ff */
[----:B------:R-:W-:Y:S01]  /*f000*/  UISETP.NE.AND.EX UP0, UPT, UR9, URZ, UPT, UP0 ;  /* 0x0000003f0900728c */ /* 0x000fe2000bf05300 */
[----:B------:R-:W-:-:S05]  /*f010*/  F2FP.BF16.F32.PACK_AB R15, R15, R110 ;  /* 0x0000006e0f0f723e */ /* 0x000fca00000010ff */
[----:B------:R-:W-:Y:S01]  /*f020*/  BAR.SYNC.DEFER_BLOCKING 0x1, 0x180 ;  /* 0x0046000000007b1d */ /* 0x000fe20000010000 */
[----:B------:R-:W-:Y:S02]  /*f030*/  F2FP.BF16.F32.PACK_AB R113, R115, R114 ;  /* 0x000000727371723e */ /* 0x000fe400000010ff */
[----:B------:R-:W-:Y:S02]  /*f040*/  F2FP.BF16.F32.PACK_AB R114, R117, R116 ;  /* 0x000000747572723e */ /* 0x000fe400000010ff */
[----:B------:R-:W-:Y:S01]  /*f050*/  F2FP.BF16.F32.PACK_AB R115, R119, R118 ;  /* 0x000000767773723e */ /* 0x000fe200000010ff */
[----:B------:R-:W-:Y:S01]  /*f060*/  ULDC.64 UR8, c[0x0][0xc00] ;  /* 0x0003000000087ab9 */ /* 0x000fe20000000a00 */
[----:B------:R-:W-:Y:S01]  /*f070*/  UMOV UR4, URZ ;  /* 0x0000003f00047c82 */ /* 0x000fe20008000000 */
[----:B------:R-:W-:Y:S02]  /*f080*/  UIMAD.WIDE UR8, UR40, 0x4, UR8 ;  /* 0x00000004280878a5 */ /* 0x000fe4000f8e0208 */
[----:B------:R-:W-:Y:S01]  /*f090*/  USHF.R.S32.HI UR18, URZ, 0x1f, UR39 ;  /* 0x0000001f3f127899 */ /* 0x000fe20008011427 */
[----:B------:R-:W-:Y:S01]  /*f0a0*/  ULDC.64 UR12, c[0x0][0xb90] ;  /* 0x0002e400000c7ab9 */ /* 0x000fe20000000a00 */
[----:B------:R-:W-:-:S02]  /*f0b0*/  USHF.R.S32.HI UR11, URZ, 0x1f, UR40 ;  /* 0x0000001f3f0b7899 */ /* 0x000fc40008011428 */
[----:B------:R-:W-:Y:S01]  /*f0c0*/  IMAD.U32 R25, RZ, RZ, UR9 ;  /* 0x00000009ff197e24 */ /* 0x000fe2000f8e00ff */
[----:B------:R-:W-:Y:S01]  /*f0d0*/  ULDC.64 UR16, c[0x0][0xb98] ;  /* 0x0002e60000107ab9 */ /* 0x000fe20000000a00 */
[----:B------:R-:W-:Y:S01]  /*f0e0*/  ULDC.64 UR20, c[0x0][0xc08] ;  /* 0x0003020000147ab9 */ /* 0x000fe20000000a00 */
[----:B------:R-:W-:Y:S02]  /*f0f0*/  MOV R2, R21 ;  /* 0x0000001500027202 */ /* 0x000fe40000000f00 */
[----:B0-----:R-:W-:-:S03]  /*f100*/  MOV R3, R4 ;  /* 0x0000000400037202 */ /* 0x001fc60000000f00 */
[----:B------:R-:W-:-:S03]  /*f110*/  IMAD.WIDE R4, R155, 0x2, R2 ;  /* 0x000000029b047825 */ /* 0x000fc600078e0202 */
        /* <DEDUP_REMOVED lines=22> */
[----:B------:R-:W-:Y:S01]  /*f280*/  F2FP.BF16.F32.PACK_AB R8, R89, R24 ;  /* 0x000000185908723e */ /* 0x000fe200000010ff */
[----:B------:R-:W-:Y:S01]  /*f290*/  IMAD.U32 R24, RZ, RZ, UR8 ;  /* 0x00000008ff187e24 */ /* 0x000fe2000f8e00ff */
[----:B------:R-:W-:-:S02]  /*f2a0*/  F2FP.BF16.F32.PACK_AB R9, R91, R90 ;  /* 0x0000005a5b09723e */ /* 0x000fc400000010ff */
[----:B------:R-:W-:Y:S02]  /*f2b0*/  F2FP.BF16.F32.PACK_AB R10, R93, R92 ;  /* 0x0000005c5d0a723e */ /* 0x000fe400000010ff */
[----:B------:R-:W-:Y:S02]  /*f2c0*/  F2FP.BF16.F32.PACK_AB R11, R95, R94 ;  /* 0x0000005e5f0b723e */ /* 0x000fe400000010ff */
[----:B------:R-:W-:Y:S02]  /*f2d0*/  F2FP.BF16.F32.PACK_AB R4, R97, R96 ;  /* 0x000000606104723e */ /* 0x000fe400000010ff */
[----:B------:R-:W-:Y:S01]  /*f2e0*/  F2FP.BF16.F32.PACK_AB R5, R99, R98 ;  /* 0x000000626305723e */ /* 0x000fe200000010ff */
[----:B------:R0:W-:Y:S01]  /*f2f0*/  STSM.16.M88.4 [R31], R8 ;  /* 0x000000081f007844 */ /* 0x0001e20000000200 */
[----:B------:R-:W-:Y:S02]  /*f300*/  F2FP.BF16.F32.PACK_AB R6, R101, R100 ;  /* 0x000000646506723e */ /* 0x000fe400000010ff */
[----:B------:R-:W-:-:S02]  /*f310*/  F2FP.BF16.F32.PACK_AB R7, R103, R102 ;  /* 0x000000666707723e */ /* 0x000fc400000010ff */
[----:B------:R-:W-:-:S03]  /*f320*/  PLOP3.LUT P2, PT, PT, PT, UP0, 0x80, 0x0 ;  /* 0x000000000000781c */ /* 0x000fc60003f4f008 */
[----:B------:R2:W-:Y:S04]  /*f330*/  STSM.16.M88.4 [R30], R4 ;  /* 0x000000041e007844 */ /* 0x0005e80000000200 */
[----:B------:R3:W-:Y:S04]  /*f340*/  STSM.16.M88.4 [R29], R12 ;  /* 0x0000000c1d007844 */ /* 0x0007e80000000200 */
[----:B------:R3:W-:Y:S01]  /*f350*/  STSM.16.M88.4 [R28], R112 ;  /* 0x000000701c007844 */ /* 0x0007e20000000200 */
[----:B------:R-:W-:Y:S06]  /*f360*/  BAR.SYNC.DEFER_BLOCKING 0x1, 0x180 ;  /* 0x0046000000007b1d */ /* 0x000fec0000010000 */
[----:B------:R-:W4:Y:S01]  /*f370*/  @P2 LDG.E R26, desc[UR50][R24.64] ;  /* 0x00000032181a2981 */ /* 0x000f22000c1e1900 */
[----:B-1----:R-:W-:Y:S01]  /*f380*/  ISETP.NE.AND P1, PT, R33, 0x1, PT ;  /* 0x000000012100780c */ /* 0x002fe20003f25270 */
[----:B0-----:R-:W-:Y:S01]  /*f390*/  VIADD R8, R17, UR41 ;  /* 0x0000002911087c36 */ /* 0x001fe20008000000 */
[----:B------:R-:W-:-:S02]  /*f3a0*/  UIMAD UR8, UR18, UR12, URZ ;  /* 0x0000000c120872a4 */ /* 0x000fc4000f8e023f */
[----:B------:R-:W-:Y:S01]  /*f3b0*/  USEL UR11, UR11, URZ, !UP0 ;  /* 0x0000003f0b0b7287 */ /* 0x000fe2000c000000 */
[----:B--2---:R-:W-:Y:S01]  /*f3c0*/  IMAD.MOV.U32 R4, RZ, RZ, R8 ;  /* 0x000000ffff047224 */ /* 0x004fe200078e0008 */
[----:B------:R-:W-:Y:S02]  /*f3d0*/  UIMAD UR14, UR39, UR13, UR8 ;  /* 0x0000000d270e72a4 */ /* 0x000fe4000f8e0208 */
[----:B------:R-:W-:Y:S02]  /*f3e0*/  USEL UR10, UR40, URZ, !UP0 ;  /* 0x0000003f280a7287 */ /* 0x000fe4000c000000 */
[----:B------:R-:W-:-:S03]  /*f3f0*/  UISETP.NE.U32.AND UP0, UPT, UR20, URZ, UPT ;  /* 0x0000003f1400728c */ /* 0x000fc6000bf05070 */
[----:B------:R-:W0:Y:S01]  /*f400*/  @P1 LDC R27, c[0x0][0xbec] ;  /* 0x0002fb00ff1b1b82 */ /* 0x000e220000000800 */
[----:B------:R-:W-:-:S06]  /*f410*/  UISETP.NE.AND.EX UP0, UPT, UR21, URZ, UPT, UP0 ;  /* 0x0000003f1500728c */ /* 0x000fcc000bf05300 */
[----:B------:R-:W-:Y:S01]  /*f420*/  PLOP3.LUT P3, PT, PT, PT, UP0, 0x80, 0x0 ;  /* 0x000000000000781c */ /* 0x000fe20003f6f008 */
[----:B------:R-:W1:Y:S01]  /*f430*/  @P1 LDC R32, c[0x0][0xbf0] ;  /* 0x0002fc00ff201b82 */ /* 0x000e620000000800 */
[----:B0-----:R-:W-:-:S05]  /*f440*/  @P1 IMAD.HI.U32 R5, R8, R27, RZ ;  /* 0x0000001b08051227 */ /* 0x001fca00078e00ff */
[----:B-1----:R-:W-:-:S05]  /*f450*/  @P1 SHF.R.U32.HI R4, RZ, R32, R5 ;  /* 0x00000020ff041219 */ /* 0x002fca0000011605 */
[----:B------:R-:W-:-:S04]  /*f460*/  IMAD.MOV R6, RZ, RZ, -R4 ;  /* 0x000000ffff067224 */ /* 0x000fc800078e0a04 */
[----:B------:R-:W-:Y:S01]  /*f470*/  IMAD R7, R33, R6, R8 ;  /* 0x0000000621077224 */ /* 0x000fe200078e0208 */
[----:B------:R-:W-:-:S04]  /*f480*/  SHF.R.S32.HI R6, RZ, 0x1f, R4 ;  /* 0x0000001fff067819 */ /* 0x000fc80000011404 */
[----:B------:R-:W-:Y:S02]  /*f490*/  SHF.R.S32.HI R5, RZ, 0x1f, R7 ;  /* 0x0000001fff057819 */ /* 0x000fe40000011407 */
[----:B----4-:R-:W-:-:S13]  /*f4a0*/  @P2 R2UR UR4, R26 ;  /* 0x000000001a0422ca */ /* 0x010fda00000e0000 */
[----:B------:R-:W-:Y:S02]  /*f4b0*/  USHF.R.S32.HI UR9, URZ, 0x1f, UR4 ;  /* 0x0000001f3f097899 */ /* 0x000fe40008011404 */
[----:B------:R-:W-:Y:S02]  /*f4c0*/  UMOV UR8, UR4 ;  /* 0x0000000400087c82 */ /* 0x000fe40008000000 */
[----:B------:R-:W-:-:S04]  /*f4d0*/  UIMAD.WIDE.U32 UR12, UR39, UR12, UR8 ;  /* 0x0000000c270c72a5 */ /* 0x000fc8000f8e0008 */
[----:B------:R-:W-:Y:S02]  /*f4e0*/  UIADD3 UR13, UR13, UR14, URZ ;  /* 0x0000000e0d0d7290 */ /* 0x000fe4000fffe03f */
[----:B------:R-:W-:Y:S02]  /*f4f0*/  UIMAD UR14, UR11, UR16, URZ ;  /* 0x000000100b0e72a4 */ /* 0x000fe4000f8e023f */
[----:B------:R-:W-:Y:S02]  /*f500*/  UIMAD.WIDE.U32 UR12, UR10, UR16, UR12 ;  /* 0x000000100a0c72a5 */ /* 0x000fe4000f8e000c */
[----:B------:R-:W-:Y:S01]  /*f510*/  UIMAD UR14, UR10, UR17, UR14 ;  /* 0x000000110a0e72a4 */ /* 0x000fe2000f8e020e */
[----:B------:R-:W-:-:S03]  /*f520*/  ULDC UR16, c[0x0][0xa88] ;  /* 0x0002a20000107ab9 */ /* 0x000fc60000000800 */
[----:B------:R-:W-:Y:S02]  /*f530*/  IADD3 R4, P0, R4, UR12, RZ ;  /* 0x0000000c04047c10 */ /* 0x000fe4000ff1e0ff */
[----:B------:R-:W-:Y:S01]  /*f540*/  IMAD.U32 R9, RZ, RZ, UR14 ;  /* 0x0000000eff097e24 */ /* 0x000fe2000f8e00ff */
[----:B------:R-:W-:Y:S02]  /*f550*/  ULDC.64 UR14, c[0x0][0xb88] ;  /* 0x0002e200000e7ab9 */ /* 0x000fe40000000a00 */
[----:B------:R-:W-:Y:S02]  /*f560*/  IMAD R8, R5, UR14, RZ ;  /* 0x0000000e05087c24 */ /* 0x000fe4000f8e02ff */
[----:B------:R-:W-:Y:S01]  /*f570*/  IADD3.X R5, R6, UR13, R9, P0, !PT ;  /* 0x0000000d06057c10 */ /* 0x000fe200087fe409 */
[----:B------:R-:W-:Y:S01]  /*f580*/  @UP0 ULDC.64 UR12, c[0x0][0xc08] ;  /* 0x00030200000c0ab9 */ /* 0x000fe20000000a00 */
[----:B------:R-:W-:Y:S01]  /*f590*/  IMAD R9, R7, UR15, R8 ;  /* 0x0000000f07097c24 */ /* 0x000fe2000f8e0208 */
[----:B------:R-:W-:Y:S01]  /*f5a0*/  @UP0 UIMAD.WIDE UR12, UR40, 0x4, UR12 ;  /* 0x00000004280c08a5 */ /* 0x000fe2000f8e020c */
[----:B------:R-:W-:-:S02]  /*f5b0*/  IMAD.U32 R6, RZ, RZ, UR16 ;  /* 0x00000010ff067e24 */ /* 0x000fc4000f8e00ff */
[----:B------:R-:W-:Y:S01]  /*f5c0*/  IMAD.WIDE.U32 R4, R7, UR14, R4 ;  /* 0x0000000e07047c25 */ /* 0x000fe2000f8e0004 */
[----:B------:R-:W-:-:S03]  /*f5d0*/  ULDC.64 UR14, c[0x0][0xb50] ;  /* 0x0002d400000e7ab9 */ /* 0x000fc60000000a00 */
[----:B------:R-:W-:Y:S01]  /*f5e0*/  IMAD.IADD R5, R5, 0x1, R9 ;  /* 0x0000000105057824 */ /* 0x000fe200078e0209 */
[C---:B------:R-:W-:Y:S01]  /*f5f0*/  LEA R7, P0, R4.reuse, UR14, 0x2 ;  /* 0x0000000e04077c11 */ /* 0x040fe2000f8010ff */
[----:B------:R-:W-:Y:S02]  /*f600*/  IMAD.U32 R8, RZ, RZ, UR12 ;  /* 0x0000000cff087e24 */ /* 0x000fe4000f8e00ff */
[----:B------:R-:W-:Y:S01]  /*f610*/  IMAD.U32 R9, RZ, RZ, UR13 ;  /* 0x0000000dff097e24 */ /* 0x000fe2000f8e00ff */
[----:B------:R-:W-:Y:S01]  /*f620*/  LEA.HI.X R10, R4, UR15, R5, 0x2, P0 ;  /* 0x0000000f040a7c11 */ /* 0x000fe200080f1405 */
[----:B------:R-:W-:-:S03]  /*f630*/  IMAD R5, R23, 0x40, R19 ;  /* 0x0000004017057824 */ /* 0x000fc600078e0213 */
[----:B------:R3:W5:Y:S01]  /*f640*/  @P3 LDG.E R6, desc[UR50][R8.64] ;  /* 0x0000003208063981 */ /* 0x000762000c1e1900 */
[----:B------:R-:W-:Y:S05]  /*f650*/  @P3 BRA `(.L_x_1109) ;  /* 0x0000000000103947 */ /* 0x000fea0003800000 */
[----:B------:R-:W-:Y:S05]  /*f660*/  @!P2 BRA `(.L_x_1109) ;  /* 0x00000000000ca947 */ /* 0x000fea0003800000 */
[----:B---3--:R-:W2:Y:S04]  /*f670*/  LDG.E R9, desc[UR50][R24.64] ;  /* 0x0000003218097981 */ /* 0x008ea8000c1e1900 */
[----:B-----5:R-:W2:Y:S02]  /*f680*/  LDG.E R6, desc[UR50][R24.64+0x4] ;  /* 0x0000043218067981 */ /* 0x020ea4000c1e1900 */
[----:B--2---:R-:W-:-:S07]  /*f690*/  IMAD.IADD R6, R6, 0x1, -R9 ;  /* 0x0000000106067824 */ /* 0x004fce00078e0a09 */
.L_x_1109:
[----:B---3--:R-:W-:Y:S01]  /*f6a0*/  SHFL.IDX PT, R12, R7, RZ, 0x1c1f ;  /* 0x001c1fff070c7589 */ /* 0x008fe200000e0000 */
[----:B------:R-:W-:Y:S01]  /*f6b0*/  IMAD.WIDE R2, R5, 0x2, R2 ;  /* 0x0000000205027825 */ /* 0x000fe200078e0202 */
[----:B------:R-:W-:Y:S01]  /*f6c0*/  LOP3.LUT P0, RZ, R152, 0x3, RZ, 0xc0, !PT ;  /* 0x0000000398ff7812 */ /* 0x000fe2000780c0ff */
[----:B------:R-:W0:Y:S01]  /*f6d0*/  @P1 LDC R31, c[0x0][0xbf0] ;  /* 0x0002fc00ff1f1b82 */ /* 0x000e220000000800 */
[----:B------:R-:W1:Y:S01]  /*f6e0*/  SHFL.IDX PT, R13, R10, RZ, 0x1c1f ;  /* 0x001c1fff0a0d7589 */ /* 0x000e6200000e0000 */
[----:B------:R-:W-:Y:S01]  /*f6f0*/  VIADD R8, R154, UR41 ;  /* 0x000000299a087c36 */ /* 0x000fe20008000000 */
[----:B------:R-:W-:Y:S01]  /*f700*/  IADD3 R9, P3, R2, 0x1800, RZ ;  /* 0x0000180002097810 */ /* 0x000fe20007f7e0ff */
[----:B-----5:R-:W-:Y:S01]  /*f710*/  IMAD R35, R6, R33, RZ ;  /* 0x0000002106237224 */ /* 0x020fe200078e02ff */
[----:B------:R-:W-:Y:S01]  /*f720*/  SHFL.IDX PT, R14, R7, 0x1, 0x1c1f ;  /* 0x003c1f00070e7f89 */ /* 0x000fe200000e0000 */
[----:B------:R-:W-:Y:S01]  /*f730*/  VIADD R4, R8, 0x8 ;  /* 0x0000000808047836 */ /* 0x000fe20000000000 */
[----:B------:R-:W-:Y:S01]  /*f740*/  IADD3 R25, P4, R2, 0x3000, RZ ;  /* 0x0000300002197810 */ /* 0x000fe20007f9e0ff */
[----:B------:R-:W-:Y:S01]  /*f750*/  ULDC.64 UR14, c[0x0][0xaa0] ;  /* 0x0002a800000e7ab9 */ /* 0x000fe20000000a00 */
[----:B------:R-:W2:Y:S01]  /*f760*/  SHFL.IDX PT, R15, R10, 0x1, 0x1c1f ;  /* 0x003c1f000a0f7f89 */ /* 0x000ea200000e0000 */
[----:B------:R-:W-:-:S02]  /*f770*/  ISETP.GE.OR P2, PT, R8, R35, P0 ;  /* 0x000000230800720c */ /* 0x000fc40000746670 */
[----:B------:R-:W-:Y:S02]  /*f780*/  LOP3.LUT R5, R2, 0x380, RZ, 0xc0, !PT ;  /* 0x0000038002057812 */ /* 0x000fe400078ec0ff */
[----:B------:R-:W-:Y:S02]  /*f790*/  LOP3.LUT R8, R9, 0x380, RZ, 0xc0, !PT ;  /* 0x0000038009087812 */ /* 0x000fe400078ec0ff */
[----:B------:R-:W-:Y:S02]  /*f7a0*/  ISETP.GE.OR P0, PT, R4, R35, P0 ;  /* 0x000000230400720c */ /* 0x000fe40000706670 */
[----:B------:R-:W-:Y:S02]  /*f7b0*/  LOP3.LUT R24, R25, 0x380, RZ, 0xc0, !PT ;  /* 0x0000038019187812 */ /* 0x000fe400078ec0ff */
[----:B------:R-:W-:Y:S02]  /*f7c0*/  SHF.R.U64 R5, R5, 0x3, RZ ;  /* 0x0000000305057819 */ /* 0x000fe400000012ff */
[----:B------:R-:W-:-:S02]  /*f7d0*/  SHF.R.U64 R8, R8, 0x3, RZ ;  /* 0x0000000308087819 */ /* 0x000fc400000012ff */
[----:B------:R-:W-:Y:S01]  /*f7e0*/  SHF.R.U64 R24, R24, 0x3, RZ ;  /* 0x0000000318187819 */ /* 0x000fe200000012ff */
[----:B-1----:R1:W-:Y:S01]  /*f7f0*/  @!P2 ST.E desc[UR50][R12.64], R20 ;  /* 0x000000140c00a985 */ /* 0x0023e2000c101932 */
[----:B------:R-:W-:Y:S01]  /*f800*/  LOP3.LUT R4, R5, R2, RZ, 0x3c, !PT ;  /* 0x0000000205047212 */ /* 0x000fe200078e3cff */
[--C-:B------:R-:W-:Y:S01]  /*f810*/  IMAD.MOV.U32 R5, RZ, RZ, R3.reuse ;  /* 0x000000ffff057224 */ /* 0x100fe200078e0003 */
[----:B------:R-:W-:Y:S01]  /*f820*/  LOP3.LUT R8, R8, R9, RZ, 0x3c, !PT ;  /* 0x0000000908087212 */ /* 0x000fe200078e3cff */
[--C-:B------:R-:W-:Y:S01]  /*f830*/  IMAD.X R9, RZ, RZ, R3.reuse, P3 ;  /* 0x000000ffff097224 */ /* 0x100fe200018e0603 */
[----:B------:R-:W-:Y:S01]  /*f840*/  LOP3.LUT R24, R24, R25, RZ, 0x3c, !PT ;  /* 0x0000001918187212 */ /* 0x000fe200078e3cff */
[----:B------:R-:W-:Y:S01]  /*f850*/  IMAD.X R25, RZ, RZ, R3, P4 ;  /* 0x000000ffff197224 */ /* 0x000fe200020e0603 */
[----:B--2---:R2:W-:Y:S04]  /*f860*/  @!P0 ST.E desc[UR50][R14.64], R0 ;  /* 0x000000000e008985 */ /* 0x0045e8000c101932 */
[----:B------:R-:W3:Y:S04]  /*f870*/  LD.E.128 R4, desc[UR50][R4.64] ;  /* 0x0000003204047980 */ /* 0x000ee8000c101d00 */
[----:B------:R-:W4:Y:S04]  /*f880*/  LD.E.128 R8, desc[UR50][R8.64] ;  /* 0x0000003208087980 */ /* 0x000f28000c101d00 */
[----:B------:R-:W4:Y:S01]  /*f890*/  LD.E.128 R24, desc[UR50][R24.64] ;  /* 0x0000003218187980 */ /* 0x000f22000c101d00 */
[----:B------:R-:W-:Y:S01]  /*f8a0*/  IADD3 R29, P0, R2, 0x4800, RZ ;  /* 0x00004800021d7810 */ /* 0x000fe20007f1e0ff */
[----:B------:R-:W-:-:S04]  /*f8b0*/  UIMAD UR12, UR9, UR14, URZ ;  /* 0x0000000e090c72a4 */ /* 0x000fc8000f8e023f */
[----:B-1----:R-:W-:Y:S01]  /*f8c0*/  IMAD.X R13, RZ, RZ, R3, P0 ;  /* 0x000000ffff0d7224 */ /* 0x002fe200000e0603 */
[----:B------:R-:W-:Y:S01]  /*f8d0*/  LOP3.LUT R2, R29, 0x380, RZ, 0xc0, !PT ;  /* 0x000003801d027812 */ /* 0x000fe200078ec0ff */
[----:B------:R-:W1:Y:S01]  /*f8e0*/  @P1 LDC R3, c[0x0][0xbec] ;  /* 0x0002fb00ff031b82 */ /* 0x000e620000000800 */
[----:B------:R-:W-:Y:S02]  /*f8f0*/  UIMAD.WIDE.U32 UR8, UR4, UR14, URZ ;  /* 0x0000000e040872a5 */ /* 0x000fe4000f8e003f */
[----:B------:R-:W-:Y:S01]  /*f900*/  UIMAD UR12, UR4, UR15, UR12 ;  /* 0x0000000f040c72a4 */ /* 0x000fe2000f8e020c */
[----:B--2---:R-:W-:Y:S01]  /*f910*/  IMAD R0, R18, 0x30, R23 ;  /* 0x0000003012007824 */ /* 0x004fe200078e0217 */
[----:B------:R-:W-:Y:S01]  /*f920*/  SHF.R.U64 R2, R2, 0x3, RZ ;  /* 0x0000000302027819 */ /* 0x000fe200000012ff */
[----:B------:R-:W-:Y:S01]  /*f930*/  ULDC.64 UR14, c[0x0][0xae8] ;  /* 0x0002ba00000e7ab9 */ /* 0x000fe20000000a00 */
[----:B------:R-:W-:Y:S02]  /*f940*/  UIADD3 UR9, UR9, UR12, URZ ;  /* 0x0000000c09097290 */ /* 0x000fe4000fffe03f */
[----:B------:R-:W-:Y:S01]  /*f950*/  UIMAD UR4, UR18, UR14, URZ ;  /* 0x0000000e120472a4 */ /* 0x000fe2000f8e023f */
[----:B------:R-:W-:Y:S01]  /*f960*/  VIADD R28, R0, UR41 ;  /* 0x00000029001c7c36 */ /* 0x000fe20008000000 */
[----:B------:R-:W-:Y:S01]  /*f970*/  UIMAD.WIDE.U32 UR8, UR39, UR14, UR8 ;  /* 0x0000000e270872a5 */ /* 0x000fe2000f8e0008 */
[----:B------:R-:W-:Y:S01]  /*f980*/  LOP3.LUT R12, R2, R29, RZ, 0x3c, !PT ;  /* 0x0000001d020c7212 */ /* 0x000fe200078e3cff */
[----:B------:R-:W-:Y:S01]  /*f990*/  UIMAD UR4, UR39, UR15, UR4 ;  /* 0x0000000f270472a4 */ /* 0x000fe2000f8e0204 */
[----:B------:R-:W-:-:S02]  /*f9a0*/  ULDC.64 UR12, c[0x0][0xaf0] ;  /* 0x0002bc00000c7ab9 */ /* 0x000fc40000000a00 */
[----:B------:R-:W-:Y:S01]  /*f9b0*/  UIMAD UR11, UR11, UR12, URZ ;  /* 0x0000000c0b0b72a4 */ /* 0x000fe2000f8e023f */
[----:B------:R-:W-:Y:S01]  /*f9c0*/  IMAD.MOV.U32 R29, RZ, RZ, R28 ;  /* 0x000000ffff1d7224 */ /* 0x000fe200078e001c */
[----:B------:R-:W-:Y:S01]  /*f9d0*/  UIADD3 UR9, UR9, UR4, URZ ;  /* 0x0000000409097290 */ /* 0x000fe2000fffe03f */
[----:B------:R-:W5:Y:S01]  /*f9e0*/  LD.E.128 R12, desc[UR50][R12.64] ;  /* 0x000000320c0c7980 */ /* 0x000f62000c101d00 */
[----:B------:R-:W-:Y:S01]  /*f9f0*/  UIMAD UR4, UR10, UR13, UR11 ;  /* 0x0000000d0a0472a4 */ /* 0x000fe2000f8e020b */
[----:B------:R-:W-:Y:S01]  /*fa00*/  VIADD R32, R23, UR41 ;  /* 0x0000002917207c36 */ /* 0x000fe20008000000 */
[----:B------:R-:W-:Y:S01]  /*fa10*/  UIMAD.WIDE.U32 UR10, UR10, UR12, UR8 ;  /* 0x0000000c0a0a72a5 */ /* 0x000fe2000f8e0008 */
[----:B-1----:R-:W-:Y:S01]  /*fa20*/  @P1 IMAD.HI.U32 R0, R28, R3, RZ ;  /* 0x000000031c001227 */ /* 0x002fe200078e00ff */
[----:B------:R-:W-:Y:S01]  /*fa30*/  @!PT LDS RZ, [RZ] ;  /* 0x00000000fffff984 */ /* 0x000fe20000000800 */
[----:B------:R-:W-:Y:S01]  /*fa40*/  @!PT LDS RZ, [RZ] ;  /* 0x00000000fffff984 */ /* 0x000fe20000000800 */
[----:B------:R-:W-:Y:S01]  /*fa50*/  @!PT LDS RZ, [RZ] ;  /* 0x00000000fffff984 */ /* 0x000fe20000000800 */
[----:B------:R-:W-:Y:S01]  /*fa60*/  @!PT LDS RZ, [RZ] ;  /* 0x00000000fffff984 */ /* 0x000fe20000000800 */
[----:B------:R1:W-:Y:S06]  /*fa70*/  MEMBAR.ALL.CTA ;  /* 0x0000000000007992 */ /* 0x0003ec0000008000 */
[----:B-1----:R-:W1:Y:S01]  /*fa80*/  FENCE.VIEW.ASYNC.S ;  /* 0x00000000000073c6 */ /* 0x002e620000000000 */
[----:B------:R-:W-:Y:S01]  /*fa90*/  ULDC.64 UR8, c[0x0][0xae0] ;  /* 0x0002b80000087ab9 */ /* 0x000fe20000000a00 */
[----:B------:R-:W-:Y:S01]  /*faa0*/  UIADD3 UR4, UR11, UR4, URZ ;  /* 0x000000040b047290 */ /* 0x000fe2000fffe03f */
[----:B------:R-:W-:Y:S01]  /*fab0*/  VIADD R21, R21, 0x16820 ;  /* 0x0001682015157836 */ /* 0x000fe20000000000 */
[----:B0-----:R-:W-:Y:S01]  /*fac0*/  @P1 SHF.R.U32.HI R29, RZ, R31, R0 ;  /* 0x0000001fff1d1219 */ /* 0x001fe20000011600 */
[----:B------:R-:W-:-:S02]  /*fad0*/  IMAD.U32 R3, RZ, RZ, UR11 ;  /* 0x0000000bff037e24 */ /* 0x000fc4000f8e00ff */
[----:B------:R-:W-:Y:S01]  /*fae0*/  IMAD.U32 R2, RZ, RZ, UR10 ;  /* 0x0000000aff027e24 */ /* 0x000fe2000f8e00ff */
[--C-:B------:R-:W-:Y:S01]  /*faf0*/  SHF.R.S32.HI R0, RZ, 0x1f, R29.reuse ;  /* 0x0000001fff007819 */ /* 0x100fe2000001141d */
[----:B------:R-:W-:Y:S01]  /*fb00*/  IMAD.MOV R20, RZ, RZ, -R29 ;  /* 0x000000ffff147224 */ /* 0x000fe200078e0a1d */
[----:B------:R-:W-:Y:S01]  /*fb10*/  PRMT R21, RZ, 0x654, R21 ;  /* 0x00000654ff157816 */ /* 0x000fe20000000015 */
[----:B------:R-:W-:Y:S01]  /*fb20*/  IMAD.U32 R3, RZ, RZ, UR4 ;  /* 0x00000004ff037e24 */ /* 0x000fe2000f8e00ff */
[----:B------:R-:W-:Y:S01]  /*fb30*/  ULDC UR4, c[0x0][0xac8] ;  /* 0x0002b20000047ab9 */ /* 0x000fe20000000800 */
[----:B------:R-:W-:Y:S02]  /*fb40*/  IMAD R0, R0, UR8, RZ ;  /* 0x0000000800007c24 */ /* 0x000fe4000f8e02ff */
[----:B------:R-:W-:Y:S02]  /*fb50*/  IMAD R31, R33, R20, R28 ;  /* 0x00000014211f7224 */ /* 0x000fe400078e021c */
[----:B------:R-:W-:-:S02]  /*fb60*/  IMAD R33, R29, UR9, R0 ;  /* 0x000000091d217c24 */ /* 0x000fc4000f8e0200 */
[----:B------:R-:W-:Y:S01]  /*fb70*/  IMAD.WIDE.U32 R2, R29, UR8, R2 ;  /* 0x000000081d027c25 */ /* 0x000fe2000f8e0002 */
[----:B------:R-:W-:Y:S01]  /*fb80*/  SHF.R.S32.HI R0, RZ, 0x1f, R31 ;  /* 0x0000001fff007819 */ /* 0x000fe2000001141f */
[----:B------:R-:W-:Y:S02]  /*fb90*/  ULDC.64 UR8, c[0x0][0xad8] ;  /* 0x0002b60000087ab9 */ /* 0x000fe40000000a00 */
[----:B------:R-:W-:Y:S01]  /*fba0*/  IMAD.IADD R3, R3, 0x1, R33 ;  /* 0x0000000103037824 */ /* 0x000fe200078e0221 */
[----:B-1----:R0:W-:Y:S01]  /*fbb0*/  SYNCS.ARRIVE.TRANS64.RED.A1T0 RZ, [R21+URZ], RZ ;  /* 0x000000ff15ff79a7 */ /* 0x0021e2000810043f */
[----:B------:R-:W-:Y:S02]  /*fbc0*/  IMAD R0, R0, UR8, RZ ;  /* 0x0000000800007c24 */ /* 0x000fe4000f8e02ff */
[----:B------:R-:W-:-:S04]  /*fbd0*/  IMAD.WIDE.U32 R2, R31, UR8, R2 ;  /* 0x000000081f027c25 */ /* 0x000fc8000f8e0002 */
[----:B------:R-:W-:Y:S01]  /*fbe0*/  IMAD R29, R31, UR9, R0 ;  /* 0x000000091f1d7c24 */ /* 0x000fe2000f8e0200 */
[----:B------:R-:W-:Y:S01]  /*fbf0*/  ULDC.64 UR8, c[0x0][0xa80] ;  /* 0x0002a00000087ab9 */ /* 0x000fe20000000a00 */
[----:B------:R-:W-:Y:S01]  /*fc00*/  VIADD R0, R32, 0x30 ;  /* 0x0000003020007836 */ /* 0x000fe20000000000 */
[----:B------:R-:W-:Y:S01]  /*fc10*/  LEA R30, P0, R2, UR8, 0x1 ;  /* 0x00000008021e7c11 */ /* 0x000fe2000f8008ff */
[----:B------:R-:W-:-:S04]  /*fc20*/  IMAD.IADD R3, R3, 0x1, R29 ;  /* 0x0000000103037824 */ /* 0x000fc800078e021d */
[----:B------:R-:W1:Y:S01]  /*fc30*/  SHFL.IDX PT, R20, R30, RZ, 0x181f ;  /* 0x00181fff1e147589 */ /* 0x000e6200000e0000 */
[----:B------:R-:W-:Y:S01]  /*fc40*/  LEA.HI.X R31, R2, UR9, R3, 0x1, P0 ;  /* 0x00000009021f7c11 */ /* 0x000fe200080f0c03 */
[C---:B------:R-:W-:Y:S01]  /*fc50*/  VIADD R2, R32.reuse, 0x60 ;  /* 0x0000006020027836 */ /* 0x040fe20000000000 */
[C---:B------:R-:W-:Y:S01]  /*fc60*/  ISETP.GE.AND P0, PT, R19.reuse, UR4, PT ;  /* 0x0000000413007c0c */ /* 0x040fe2000bf06270 */
[----:B------:R-:W2:Y:S03]  /*fc70*/  SHFL.IDX PT, R28, R30, 0x1, 0x181f ;  /* 0x00381f001e1c7f89 */ /* 0x000ea600000e0000 */
        /* <DEDUP_REMOVED lines=11> */
[----:B--2---:R-:W-:-:S03]  /*fd30*/  @!P2 LEA R20, P5, R19, R28, 0x1 ;  /* 0x0000001c1314a211 */ /* 0x004fc600078a08ff */
[----:B------:R-:W2:Y:S01]  /*fd40*/  SHFL.IDX PT, R31, R31, 0x3, 0x181f ;  /* 0x00781f001f1f7f89 */ /* 0x000ea200000e0000 */
[C---:B0-----:R-:W-:Y:S02]  /*fd50*/  @!P3 LEA R28, P6, R19.reuse, R34, 0x1 ;  /* 0x00000022131cb211 */ /* 0x041fe400078c08ff */
[C-C-:B------:R-:W-:Y:S02]  /*fd60*/  @!P1 LEA.HI.X R3, R19.reuse, R3, R156.reuse, 0x1, P4 ;  /* 0x0000000313039211 */ /* 0x140fe400020f0c9c */
[C-C-:B------:R-:W-:Y:S02]  /*fd70*/  @!P2 LEA.HI.X R21, R19.reuse, R29, R156.reuse, 0x1, P5 ;  /* 0x0000001d1315a211 */ /* 0x140fe400028f0c9c */
[----:B------:R-:W-:Y:S01]  /*fd80*/  @!P3 LEA.HI.X R29, R19, R33, R156, 0x1, P6 ;  /* 0x00000021131db211 */ /* 0x000fe200030f0c9c */
[----:B---3--:R0:W-:Y:S04]  /*fd90*/  @!P1 ST.E.128 desc[UR50][R2.64], R4 ;  /* 0x0000000402009985 */ /* 0x0081e8000c101d32 */
[----:B----4-:R0:W-:Y:S04]  /*fda0*/  @!P2 ST.E.128 desc[UR50][R20.64], R8 ;  /* 0x000000081400a985 */ /* 0x0101e8000c101d32 */
[----:B------:R0:W-:Y:S01]  /*fdb0*/  @!P3 ST.E.128 desc[UR50][R28.64], R24 ;  /* 0x000000181c00b985 */ /* 0x0001e2000c101d32 */
[----:B-12---:R-:W-:Y:S05]  /*fdc0*/  @P0 BRA `(.L_x_1110) ;  /* 0x0000000800700947 */ /* 0x006fea0003800000 */
[----:B0-----:R-:W-:-:S04]  /*fdd0*/  LEA R2, P0, R19, R30, 0x1 ;  /* 0x0000001e13027211 */ /* 0x001fc800078008ff */
[----:B------:R-:W-:-:S05]  /*fde0*/  LEA.HI.X R3, R19, R31, R156, 0x1, P0 ;  /* 0x0000001f13037211 */ /* 0x000fca00000f0c9c */
[----:B-----5:R1:W-:Y:S01]  /*fdf0*/  ST.E.128 desc[UR50][R2.64], R12 ;  /* 0x0000000c02007985 */ /* 0x0203e2000c101d32 */
[----:B------:R-:W-:Y:S05]  /*fe00*/  BRA `(.L_x_1110) ;  /* 0x0000000800607947 */ /* 0x000fea0003800000 */
.L_x_1108:
        /* <DEDUP_REMOVED lines=11> */
[----:B------:R-:W-:Y:S01]  /*fec0*/  UISETP.NE.U32.AND UP1, UPT, UR8, URZ, UPT ;  /* 0x0000003f0800728c */ /* 0x000fe2000bf25070 */
[----:B------:R-:W-:Y:S02]  /*fed0*/  IMAD.U32 R0, RZ, RZ, UR4 ;  /* 0x00000004ff007e24 */ /* 0x000fe4000f8e00ff */
[----:B------:R-:W2:Y:S01]  /*fee0*/  @P2 LDG.E R6, desc[UR50][R2.64] ;  /* 0x0000003202062981 */ /* 0x000ea2000c1e1900 */
[----:B------:R-:W-:-:S06]  /*fef0*/  UISETP.NE.AND.EX UP1, UPT, UR9, URZ, UPT, UP1 ;  /* 0x0000003f0900728c */ /* 0x000fcc000bf25310 */
[----:B------:R-:W-:-:S05]  /*ff00*/  PLOP3.LUT P3, PT, PT, PT, UP1, 0x80, 0x0 ;  /* 0x000000000000781c */ /* 0x000fca0003f6f018 */
[----:B------:R-:W-:Y:S02]  /*ff10*/  @UP1 ULDC.64 UR8, c[0x0][0xc08] ;  /* 0x0003020000081ab9 */ /* 0x000fe40000000a00 */
[----:B------:R-:W-:-:S06]  /*ff20*/  @UP1 UIMAD.WIDE UR8, UR40, 0x4, UR8 ;  /* 0x00000004280818a5 */ /* 0x000fcc000f8e0208 */
[----:B------:R-:W-:Y:S02]  /*ff30*/  IMAD.U32 R4, RZ, RZ, UR8 ;  /* 0x00000008ff047e24 */ /* 0x000fe4000f8e00ff */
[----:B------:R-:W-:-:S05]  /*ff40*/  IMAD.U32 R5, RZ, RZ, UR9 ;  /* 0x00000009ff057e24 */ /* 0x000fca000f8e00ff */
[----:B------:R1:W5:Y:S01]  /*ff50*/  @P3 LDG.E R0, desc[UR50][R4.64] ;  /* 0x0000003204003981 */ /* 0x000362000c1e1900 */
[----:B0-----:R-:W-:Y:S01]  /*ff60*/  ISETP.NE.AND P0, PT, R11, 0x1, PT ;  /* 0x000000010b00780c */ /* 0x001fe20003f05270 */
[----:B------:R-:W-:Y:S01]  /*ff70*/  UMOV UR4, URZ ;  /* 0x0000003f00047c82 */ /* 0x000fe20008000000 */
[----:B------:R-:W-:Y:S01]  /*ff80*/  USHF.R.S32.HI UR12, URZ, 0x1f, UR39 ;  /* 0x0000001f3f0c7899 */ /* 0x000fe20008011427 */
[----:B------:R-:W-:-:S10]  /*ff90*/  ISETP.GE.AND P1, PT, R157, 0xc0, PT ;  /* 0x000000c09d00780c */ /* 0x000fd40003f26270 */
[----:B------:R-:W0:Y:S01]  /*ffa0*/  @P0 LDC R9, c[0x0][0xbec] ;  /* 0x0002fb00ff090b82 */ /* 0x000e220000000800 */
[----:B--2---:R-:W-:Y:S01]  /*ffb0*/  @P2 R2UR UR4, R6 ;  /* 0x00000000060422ca */ /* 0x004fe200000e0000 */
[----:B01----:R-:W-:-:S14]  /*ffc0*/  @P3 BRA `(.L_x_1111) ;  /* 0x0000000000103947 */ /* 0x003fdc0003800000 */
[----:B------:R-:W-:Y:S05]  /*ffd0*/  @!P2 BRA `(.L_x_1111) ;  /* 0x00000000000ca947 */ /* 0x000fea0003800000 */
[----:B------:R-:W2:Y:S04]  /*ffe0*/  LDG.E R5, desc[UR50][R2.64] ;  /* 0x0000003202057981 */ /* 0x000ea8000c1e1900 */
[----:B-----5:R-:W2:Y:S02]  /*fff0*/  LDG.E R0, desc[UR50][R2.64+0x4] ;  /* 0x0000043202007981 */ /* 0x020ea4000c1e1900 */
[----:B--2---:R-:W-:-:S07]  /*10000*/  IMAD.IADD R0, R0, 0x1, -R5 ;  /* 0x0000000100007824 */ /* 0x004fce00078e0a05 */
.L_x_1111:
[----:B------:R-:W-:Y:S01]  /*10010*/  USHF.R.S32.HI UR8, URZ, 0x1f, UR40 ;  /* 0x0000001f3f087899 */ /* 0x000fe20008011428 */
[----:B------:R-:W-:Y:S01]  /*10020*/  BSSY B1, `(.L_x_1112) ;  /* 0x000002e000017945 */ /* 0x000fe20003800000 */
[----:B------:R-:W-:Y:S02]  /*10030*/  USHF.R.S32.HI UR11, URZ, 0x1f, UR4 ;  /* 0x0000001f3f0b7899 */ /* 0x000fe40008011404 */
[----:B------:R-:W-:Y:S02]  /*10040*/  USEL UR13, UR40, URZ, !UP0 ;  /* 0x0000003f280d7287 */ /* 0x000fe4000c000000 */
[----:B------:R-:W-:Y:S01]  /*10050*/  USEL UR14, UR8, URZ, !UP0 ;  /* 0x0000003f080e7287 */ /* 0x000fe2000c000000 */
[----:B------:R-:W-:Y:S11]  /*10060*/  @P1 BRA `(.L_x_1113) ;  /* 0x0000000000a41947 */ /* 0x000ff60003800000 */
[----:B------:R-:W0:Y:S01]  /*10070*/  S2R R3, SR_TID.X ;  /* 0x0000000000037919 */ /* 0x000e220000002100 */
[----:B------:R-:W1:Y:S01]  /*10080*/  LDC R7, c[0x0][0xbe8] ;  /* 0x0002fa00ff077b82 */ /* 0x000e620000000800 */
[----:B------:R-:W-:Y:S02]  /*10090*/  IMAD.U32 R4, RZ, RZ, UR41 ;  /* 0x00000029ff047e24 */ /* 0x000fe4000f8e00ff */
[----:B-1---5:R-:W-:-:S03]  /*100a0*/  IMAD R2, R0, R7, RZ ;  /* 0x0000000700027224 */ /* 0x022fc600078e02ff */
[----:B0-----:R-:W-:-:S04]  /*100b0*/  IADD3 R4, R4, -0x80, R3 ;  /* 0xffffff8004047810 */ /* 0x001fc80007ffe003 */
[----:B------:R-:W-:-:S13]  /*100c0*/  ISETP.GE.AND P1, PT, R4, R2, PT ;  /* 0x000000020400720c */ /* 0x000fda0003f26270 */
[----:B------:R-:W-:Y:S05]  /*100d0*/  @P1 BRA `(.L_x_1113) ;  /* 0x0000000000881947 */ /* 0x000fea0003800000 */
[----:B------:R-:W-:Y:S01]  /*100e0*/  ISETP.NE.AND P1, PT, R7, 0x1, PT ;  /* 0x000000010700780c */ /* 0x000fe20003f25270 */
[----:B------:R-:W-:Y:S01]  /*100f0*/  ULDC.64 UR16, c[0x0][0xb90] ;  /* 0x0002e40000107ab9 */ /* 0x000fe20000000a00 */
[----:B------:R-:W-:Y:S01]  /*10100*/  UMOV UR8, UR4 ;  /* 0x0000000400087c82 */ /* 0x000fe20008000000 */
[----:B------:R-:W-:Y:S01]  /*10110*/  UIMAD UR10, UR12, UR16, URZ ;  /* 0x000000100c0a72a4 */ /* 0x000fe2000f8e023f */
[----:B------:R-:W-:Y:S01]  /*10120*/  IMAD.MOV.U32 R2, RZ, RZ, R4 ;  /* 0x000000ffff027224 */ /* 0x000fe200078e0004 */
[----:B------:R-:W-:Y:S02]  /*10130*/  UMOV UR9, UR11 ;  /* 0x0000000b00097c82 */ /* 0x000fe40008000000 */
[----:B------:R-:W-:Y:S02]  /*10140*/  UIMAD.WIDE.U32 UR8, UR39, UR16, UR8 ;  /* 0x00000010270872a5 */ /* 0x000fe4000f8e0008 */
[----:B------:R-:W-:-:S03]  /*10150*/  UIMAD UR10, UR39, UR17, UR10 ;  /* 0x00000011270a72a4 */ /* 0x000fc6000f8e020a */
[----:B------:R-:W-:Y:S01]  /*10160*/  ULDC.64 UR16, c[0x0][0xb98] ;  /* 0x0002e60000107ab9 */ /* 0x000fe20000000a00 */
[----:B------:R-:W0:Y:S01]  /*10170*/  @P1 LDC R3, c[0x0][0xbec] ;  /* 0x0002fb00ff031b82 */ /* 0x000e220000000800 */
[----:B------:R-:W-:Y:S02]  /*10180*/  UIADD3 UR9, UR9, UR10, URZ ;  /* 0x0000000a09097290 */ /* 0x000fe4000fffe03f */
[----:B------:R-:W-:Y:S02]  /*10190*/  UIMAD UR10, UR14, UR16, URZ ;  /* 0x000000100e0a72a4 */ /* 0x000fe4000f8e023f */
[----:B------:R-:W-:Y:S02]  /*101a0*/  UIMAD.WIDE.U32 UR8, UR13, UR16, UR8 ;  /* 0x000000100d0872a5 */ /* 0x000fe4000f8e0008 */
[----:B------:R-:W-:Y:S01]  /*101b0*/  UIMAD UR10, UR13, UR17, UR10 ;  /* 0x000000110d0a72a4 */ /* 0x000fe2000f8e020a */
[----:B------:R-:W1:Y:S02]  /*101c0*/  @P1 LDC R6, c[0x0][0xbf0] ;  /* 0x0002fc00ff061b82 */ /* 0x000e640000000800 */
[----:B------:R-:W-:Y:S01]  /*101d0*/  ULDC.64 UR16, c[0x0][0xb88] ;  /* 0x0002e20000107ab9 */ /* 0x000fe20000000a00 */
[----:B0-----:R-:W-:-:S05]  /*101e0*/  @P1 IMAD.HI.U32 R3, R4, R3, RZ ;  /* 0x0000000304031227 */ /* 0x001fca00078e00ff */
[----:B-1----:R-:W-:Y:S01]  /*101f0*/  @P1 SHF.R.U32.HI R2, RZ, R6, R3 ;  /* 0x00000006ff021219 */ /* 0x002fe20000011603 */
[----:B------:R-:W-:-:S03]  /*10200*/  IMAD.U32 R6, RZ, RZ, UR10 ;  /* 0x0000000aff067e24 */ /* 0x000fc6000f8e00ff */
[--C-:B------:R-:W-:Y:S01]  /*10210*/  SHF.R.S32.HI R3, RZ, 0x1f, R2.reuse ;  /* 0x0000001fff037819 */ /* 0x100fe20000011402 */
[----:B------:R-:W-:Y:S01]  /*10220*/  IMAD.MOV R5, RZ, RZ, -R2 ;  /* 0x000000ffff057224 */ /* 0x000fe200078e0a02 */
[----:B------:R-:W-:-:S03]  /*10230*/  IADD3 R2, P1, R2, UR8, RZ ;  /* 0x0000000802027c10 */ /* 0x000fc6000ff3e0ff */
[----:B------:R-:W-:Y:S01]  /*10240*/  IMAD R5, R7, R5, R4 ;  /* 0x0000000507057224 */ /* 0x000fe200078e0204 */
[----:B------:R-:W-:Y:S01]  /*10250*/  IADD3.X R3, R3, UR9, R6, P1, !PT ;  /* 0x0000000903037c10 */ /* 0x000fe20008ffe406 */
[----:B------:R-:W-:-:S03]  /*10260*/  ULDC.64 UR8, c[0x0][0xb50] ;  /* 0x0002d40000087ab9 */ /* 0x000fc60000000a00 */
[----:B------:R-:W-:Y:S01]  /*10270*/  SHF.R.S32.HI R4, RZ, 0x1f, R5 ;  /* 0x0000001fff047819 */ /* 0x000fe20000011405 */
[----:B------:R-:W-:-:S04]  /*10280*/  IMAD.WIDE.U32 R2, R5, UR16, R2 ;  /* 0x0000001005027c25 */ /* 0x000fc8000f8e0002 */
[----:B------:R-:W-:-:S04]  /*10290*/  IMAD R4, R4, UR16, RZ ;  /* 0x0000001004047c24 */ /* 0x000fc8000f8e02ff */
[----:B------:R-:W-:Y:S01]  /*102a0*/  IMAD R7, R5, UR17, R4 ;  /* 0x0000001105077c24 */ /* 0x000fe2000f8e0204 */
[----:B------:R-:W-:-:S03]  /*102b0*/  LEA R4, P1, R2, UR8, 0x2 ;  /* 0x0000000802047c11 */ /* 0x000fc6000f8210ff */
[----:B------:R-:W-:-:S05]  /*102c0*/  IMAD.IADD R3, R3, 0x1, R7 ;  /* 0x0000000103037824 */ /* 0x000fca00078e0207 */
[----:B------:R-:W-:Y:S01]  /*102d0*/  LEA.HI.X R5, R2, UR9, R3, 0x2, P1 ;  /* 0x0000000902057c11 */ /* 0x000fe200088f1403 */
[----:B------:R-:W-:-:S05]  /*102e0*/  IMAD.MOV.U32 R3, RZ, RZ, -0x800000 ;  /* 0xff800000ff037424 */ /* 0x000fca00078e00ff */
[----:B------:R0:W-:Y:S02]  /*102f0*/  STG.E desc[UR50][R4.64], R3 ;  /* 0x0000000304007986 */ /* 0x0001e4000c101932 */
.L_x_1113:
[----:B------:R-:W-:Y:S05]  /*10300*/  BSYNC B1 ;  /* 0x0000000000017941 */ /* 0x000fea0003800000 */
.L_x_1112:
[----:B0-----:R-:W0:Y:S01]  /*10310*/  @P0 LDC R3, c[0x0][0xbf0] ;  /* 0x0002fc00ff030b82 */ /* 0x001e220000000800 */
[----:B------:R-:W-:Y:S01]  /*10320*/  ULDC.64 UR16, c[0x0][0xaa0] ;  /* 0x0002a80000107ab9 */ /* 0x000fe20000000a00 */
[----:B------:R-:W-:Y:S01]  /*10330*/  IMAD R2, R18, 0x30, R23 ;  /* 0x0000003012027824 */ /* 0x000fe200078e0217 */
[----:B------:R-:W-:Y:S01]  /*10340*/  UIMAD UR10, UR11, UR16, URZ ;  /* 0x000000100b0a72a4 */ /* 0x000fe2000f8e023f */
[----:B------:R-:W-:Y:S01]  /*10350*/  VIADD R20, R23, UR41 ;  /* 0x0000002917147c36 */ /* 0x000fe20008000000 */
[----:B------:R-:W-:Y:S01]  /*10360*/  UIMAD.WIDE.U32 UR8, UR4, UR16, URZ ;  /* 0x00000010040872a5 */ /* 0x000fe2000f8e003f */
[----:B------:R-:W-:Y:S01]  /*10370*/  VIADD R4, R2, UR41 ;  /* 0x0000002902047c36 */ /* 0x000fe20008000000 */
[----:B------:R-:W-:Y:S01]  /*10380*/  UIMAD UR10, UR4, UR17, UR10 ;  /* 0x00000011040a72a4 */ /* 0x000fe2000f8e020a */
[----:B-----5:R-:W-:Y:S02]  /*10390*/  IMAD R13, R0, R11, RZ ;  /* 0x0000000b000d7224 */ /* 0x020fe400078e02ff */
[----:B------:R-:W-:Y:S01]  /*103a0*/  ULDC.64 UR16, c[0x0][0xae8] ;  /* 0x0002ba0000107ab9 */ /* 0x000fe20000000a00 */
[----:B------:R-:W-:Y:S01]  /*103b0*/  UIADD3 UR9, UR9, UR10, URZ ;  /* 0x0000000a09097290 */ /* 0x000fe2000fffe03f */
[----:B------:R-:W-:Y:S01]  /*103c0*/  @P0 IMAD.HI.U32 R2, R4, R9, RZ ;  /* 0x0000000904020227 */ /* 0x000fe200078e00ff */
[----:B------:R-:W-:-:S02]  /*103d0*/  UIMAD UR4, UR12, UR16, URZ ;  /* 0x000000100c0472a4 */ /* 0x000fc4000f8e023f */
[----:B------:R-:W-:Y:S01]  /*103e0*/  UIMAD.WIDE.U32 UR8, UR39, UR16, UR8 ;  /* 0x00000010270872a5 */ /* 0x000fe2000f8e0008 */
[----:B------:R-:W-:Y:S01]  /*103f0*/  IMAD.MOV.U32 R5, RZ, RZ, R4 ;  /* 0x000000ffff057224 */ /* 0x000fe200078e0004 */
[----:B------:R-:W-:Y:S01]  /*10400*/  UIMAD UR4, UR39, UR17, UR4 ;  /* 0x00000011270472a4 */ /* 0x000fe2000f8e0204 */
[----:B------:R-:W-:Y:S01]  /*10410*/  VIADD R0, R20, 0x30 ;  /* 0x0000003014007836 */ /* 0x000fe20000000000 */
[----:B------:R-:W-:Y:S02]  /*10420*/  ULDC.64 UR10, c[0x0][0xaf0] ;  /* 0x0002bc00000a7ab9 */ /* 0x000fe40000000a00 */
[----:B------:R-:W-:Y:S02]  /*10430*/  UIADD3 UR9, UR9, UR4, URZ ;  /* 0x0000000409097290 */ /* 0x000fe4000fffe03f */
[----:B------:R-:W-:Y:S01]  /*10440*/  UIMAD UR4, UR14, UR10, URZ ;  /* 0x0000000a0e0472a4 */ /* 0x000fe2000f8e023f */
[----:B0-----:R-:W-:Y:S01]  /*10450*/  @P0 SHF.R.U32.HI R5, RZ, R3, R2 ;  /* 0x00000003ff050219 */ /* 0x001fe20000011602 */
[----:B------:R-:W-:-:S02]  /*10460*/  UIMAD.WIDE.U32 UR8, UR13, UR10, UR8 ;  /* 0x0000000a0d0872a5 */ /* 0x000fc4000f8e0008 */
[----:B------:R-:W-:Y:S01]  /*10470*/  UIMAD UR4, UR13, UR11, UR4 ;  /* 0x0000000b0d0472a4 */ /* 0x000fe2000f8e0204 */
[--C-:B------:R-:W-:Y:S01]  /*10480*/  SHF.R.S32.HI R2, RZ, 0x1f, R5.reuse ;  /* 0x0000001fff027819 */ /* 0x100fe20000011405 */
[----:B------:R-:W-:Y:S01]  /*10490*/  IMAD.MOV R7, RZ, RZ, -R5 ;  /* 0x000000ffff077224 */ /* 0x000fe200078e0a05 */
[----:B------:R-:W-:Y:S01]  /*104a0*/  ULDC.64 UR10, c[0x0][0xae0] ;  /* 0x0002b800000a7ab9 */ /* 0x000fe20000000a00 */
[----:B------:R-:W-:Y:S02]  /*104b0*/  UIADD3 UR4, UR9, UR4, URZ ;  /* 0x0000000409047290 */ /* 0x000fe4000fffe03f */
[----:B------:R-:W-:Y:S02]  /*104c0*/  IMAD.U32 R3, RZ, RZ, UR9 ;  /* 0x00000009ff037e24 */ /* 0x000fe4000f8e00ff */
[----:B------:R-:W-:Y:S02]  /*104d0*/  IMAD R7, R11, R7, R4 ;  /* 0x000000070b077224 */ /* 0x000fe400078e0204 */
[----:B------:R-:W-:-:S02]  /*104e0*/  IMAD R6, R2, UR10, RZ ;  /* 0x0000000a02067c24 */ /* 0x000fc4000f8e02ff */
        /* <DEDUP_REMOVED lines=12> */
[----:B------:R-:W-:Y:S01]  /*105b0*/  IMAD.IADD R3, R3, 0x1, R5 ;  /* 0x0000000103037824 */ /* 0x000fe200078e0205 */
[----:B------:R-:W-:-:S04]  /*105c0*/  LEA R4, P0, R2, UR8, 0x1 ;  /* 0x0000000802047c11 */ /* 0x000fc8000f8008ff */
[----:B------:R-:W-:Y:S01]  /*105d0*/  LEA.HI.X R8, R2, UR9, R3, 0x1, P0 ;  /* 0x0000000902087c11 */ /* 0x000fe200080f0c03 */
[----:B------:R-:W0:Y:S01]  /*105e0*/  SHFL.IDX PT, R6, R4, RZ, 0x181f ;  /* 0x00181fff04067589 */ /* 0x000e2200000e0000 */
[----:B------:R-:W-:Y:S01]  /*105f0*/  ISETP.GE.AND P0, PT, R19, UR4, PT ;  /* 0x0000000413007c0c */ /* 0x000fe2000bf06270 */
[C---:B------:R-:W-:Y:S02]  /*10600*/  VIADD R2, R20.reuse, 0x60 ;  /* 0x0000006014027836 */ /* 0x040fe40000000000 */
[----:B------:R-:W1:Y:S01]  /*10610*/  SHFL.IDX PT, R10, R4, 0x1, 0x181f ;  /* 0x00381f00040a7f89 */ /* 0x000e6200000e0000 */
[CC--:B------:R-:W-:Y:S01]  /*10620*/  ISETP.GE.OR P3, PT, R20.reuse, R13.reuse, P0 ;  /* 0x0000000d1400720c */ /* 0x0c0fe20000766670 */
[----:B------:R-:W-:Y:S01]  /*10630*/  VIADD R3, R20, 0x90 ;  /* 0x0000009014037836 */ /* 0x000fe20000000000 */
[-C--:B------:R-:W-:Y:S01]  /*10640*/  ISETP.GE.OR P2, PT, R0, R13.reuse, P0 ;  /* 0x0000000d0000720c */ /* 0x080fe20000746670 */
[----:B------:R-:W2:Y:S01]  /*10650*/  SHFL.IDX PT, R12, R4, 0x2, 0x181f ;  /* 0x00581f00040c7f89 */ /* 0x000ea200000e0000 */
[----:B------:R-:W-:-:S02]  /*10660*/  ISETP.GE.OR P1, PT, R2, R13, P0 ;  /* 0x0000000d0200720c */ /* 0x000fc40000726670 */
[----:B------:R-:W-:Y:S01]  /*10670*/  ISETP.GE.OR P0, PT, R3, R13, P0 ;  /* 0x0000000d0300720c */ /* 0x000fe20000706670 */
[----:B------:R-:W3:Y:S04]  /*10680*/  SHFL.IDX PT, R5, R8, RZ, 0x181f ;  /* 0x00181fff08057589 */ /* 0x000ee800000e0000 */
        /* <DEDUP_REMOVED lines=16> */
.L_x_1110:
[----:B------:R-:W-:Y:S05]  /*10790*/  BSYNC B0 ;  /* 0x0000000000007941 */ /* 0x000fea0003800000 */
.L_x_1107:
[----:B------:R-:W-:Y:S02]  /*107a0*/  ULDC UR4, c[0x0][0xc3c] ;  /* 0x00030f0000047ab9 */ /* 0x000fe40000000800 */
[----:B------:R-:W-:-:S06]  /*107b0*/  UISETP.GE.AND UP0, UPT, UR6, UR4, UPT ;  /* 0x000000040600728c */ /* 0x000fcc000bf06270 */
[----:B------:R-:W-:-:S13]  /*107c0*/  PLOP3.LUT P0, PT, PT, PT, UP0, 0x80, 0x0 ;  /* 0x000000000000781c */ /* 0x000fda0003f0f008 */
[----:B------:R-:W-:Y:S05]  /*107d0*/  @!P0 BRA `(.L_x_1114) ;  /* 0xffffff0400848947 */ /* 0x000fea000383ffff */
[----:B------:R-:W-:Y:S05]  /*107e0*/  EXIT ;  /* 0x000000000000794d */ /* 0x000fea0003800000 */
.L_x_1025:
[----:B------:R-:W-:-:S08]  /*107f0*/  NOP ;  /* 0x0000000000007918 */ /* 0x000fd00000000000 */
[----:B------:R-:W0:-:S00]  /*10800*/  USETMAXREG.DEALLOC.CTAPOOL 0x20 ;  /* 0x00000020000079c8 */ /* 0x000e0000080e0500 */
        /* <DEDUP_REMOVED lines=16> */
.L_x_1115:
        /* <DEDUP_REMOVED lines=42> */
.L_x_1121:
        /* <DEDUP_REMOVED lines=12> */
.L_x_1120:
[----:B------:R-:W-:Y:S05]  /*10c70*/  BSYNC B0 ;  /* 0x0000000000007941 */ /* 0x000fea0003800000 */
.L_x_1119:
        /* <DEDUP_REMOVED lines=21> */
.L_x_1117:
[----:B------:R-:W-:-:S04]  /*10dd0*/  IMAD.IADD R13, R4, 0x1, -R3 ;  /* 0x00000001040d7824 */ /* 0x000fc800078e0a03 */
[----:B------:R-:W-:-:S05]  /*10de0*/  IMAD R2, R6, UR5, R13 ;  /* 0x0000000506027c24 */ /* 0x000fca000f8e020d */
[----:B------:R-:W-:Y:S02]  /*10df0*/  ISETP.GT.AND P0, PT, R2, UR6, PT ;  /* 0x0000000602007c0c */ /* 0x000fe4000bf04270 */
[----:B------:R-:W0:Y:S11]  /*10e00*/  LDC.64 R2, c[0x0][0xc90] ;  /* 0x00032400ff027b82 */ /* 0x000e360000000a00 */
[----:B------:R-:W-:-:S04]  /*10e10*/  VOTE.ANY R9, PT, !P0 ;  /* 0x0000000000097806 */ /* 0x000fc800040e0100 */
[----:B------:R-:W1:Y:S02]  /*10e20*/  POPC R15, R9 ;  /* 0x00000009000f7309 */ /* 0x000e640000000000 */
[----:B-1----:R-:W-:-:S04]  /*10e30*/  VIADD R19, R15, UR4 ;  /* 0x000000040f137c36 */ /* 0x002fc80008000000 */
[----:B0-----:R-:W-:-:S05]  /*10e40*/  IMAD.WIDE R2, R19, 0x4, R2 ;  /* 0x0000000413027825 */ /* 0x001fca00078e0202 */
[----:B------:R-:W2:Y:S01]  /*10e50*/  LDG.E R7, desc[UR50][R2.64] ;  /* 0x0000003202077981 */ /* 0x000ea2000c1e1900 */
[----:B------:R-:W-:-:S03]  /*10e60*/  ISETP.NE.AND P0, PT, R9, RZ, PT ;  /* 0x000000ff0900720c */ /* 0x000fc60003f05270 */
[----:B------:R-:W2:Y:S02]  /*10e70*/  SHFL.IDX PT, R0, R0, R15, 0x1f ;  /* 0x00001f0f00007589 */ /* 0x000ea400000e0000 */
[----:B--2---:R-:W-:-:S05]  /*10e80*/  IMAD R4, R0, R7, RZ ;  /* 0x0000000700047224 */ /* 0x004fca00078e02ff */
[----:B------:R-:W-:-:S04]  /*10e90*/  IABS R8, R4 ;  /* 0x0000000400087213 */ /* 0x000fc80000000000 */
[----:B------:R-:W0:Y:S08]  /*10ea0*/  I2F.RP R10, R8 ;  /* 0x00000008000a7306 */ /* 0x000e300000209400 */
[----:B0-----:R-:W0:Y:S02]  /*10eb0*/  MUFU.RCP R10, R10 ;  /* 0x0000000a000a7308 */ /* 0x001e240000001000 */
[----:B0-----:R-:W-:-:S06]  /*10ec0*/  VIADD R11, R10, 0xffffffe ;  /* 0x0ffffffe0a0b7836 */ /* 0x001fcc0000000000 */
[----:B------:R-:W0:Y:S02]  /*10ed0*/  F2I.FTZ.U32.TRUNC.NTZ R3, R11 ;  /* 0x0000000b00037305 */ /* 0x000e24000021f000 */
[----:B0-----:R-:W-:Y:S01]  /*10ee0*/  IMAD.MOV R11, RZ, RZ, -R3 ;  /* 0x000000ffff0b7224 */ /* 0x001fe200078e0a03 */
[----:B------:R-:W-:Y:S06]  /*10ef0*/  @!P0 BRA `(.L_x_1122) ;  /* 0x0000000000088947 */ /* 0x000fec0003800000 */
[----:B------:R-:W-:-:S05]  /*10f00*/  VIADD R9, R15, 0xffffffff ;  /* 0xffffffff0f097836 */ /* 0x000fca0000000000 */
[----:B------:R0:W1:Y:S02]  /*10f10*/  SHFL.IDX PT, R16, R6, R9, 0x1f ;  /* 0x00001f0906107589 */ /* 0x00006400000e0000 */
.L_x_1122:
[----:B-1----:R-:W-:Y:S01]  /*10f20*/  IMAD R16, R16, UR5, R13 ;  /* 0x0000000510107c24 */ /* 0x002fe2000f8e020d */
[----:B------:R-:W-:Y:S01]  /*10f30*/  IABS R10, R4 ;  /* 0x00000004000a7213 */ /* 0x000fe20000000000 */
[----:B------:R-:W-:Y:S02]  /*10f40*/  IMAD R11, R11, R8, RZ ;  /* 0x000000080b0b7224 */ /* 0x000fe400078e02ff */
[----:B------:R-:W-:Y:S01]  /*10f50*/  IMAD.MOV.U32 R2, RZ, RZ, RZ ;  /* 0x000000ffff027224 */ /* 0x000fe200078e00ff */
[----:B0-----:R-:W-:Y:S01]  /*10f60*/  IADD3 R9, -R16, UR6, RZ ;  /* 0x0000000610097c10 */ /* 0x001fe2000fffe1ff */
[----:B------:R-:W-:Y:S02]  /*10f70*/  IMAD.MOV R10, RZ, RZ, -R10 ;  /* 0x000000ffff0a7224 */ /* 0x000fe400078e0a0a */
[----:B------:R-:W-:Y:S01]  /*10f80*/  IMAD.HI.U32 R2, R3, R11, R2 ;  /* 0x0000000b03027227 */ /* 0x000fe200078e0002 */
[----:B------:R-:W-:-:S05]  /*10f90*/  IABS R6, R9 ;  /* 0x0000000900067213 */ /* 0x000fca0000000000 */
[----:B------:R-:W-:Y:S02]  /*10fa0*/  IMAD.MOV.U32 R3, RZ, RZ, R6 ;  /* 0x000000ffff037224 */ /* 0x000fe400078e0006 */
[----:B------:R-:W-:Y:S02]  /*10fb0*/  IMAD.MOV.U32 R6, RZ, RZ, R10 ;  /* 0x000000ffff067224 */ /* 0x000fe400078e000a */
        /* <DEDUP_REMOVED lines=12> */
[----:B------:R-:W-:Y:S02]  /*11080*/  IMAD R6, R7, R2, RZ ;  /* 0x0000000207067224 */ /* 0x000fe400078e02ff */
[----:B------:R-:W-:Y:S02]  /*11090*/  IMAD.MOV R2, RZ, RZ, -R2 ;  /* 0x000000ffff027224 */ /* 0x000fe400078e0a02 */
[----:B------:R-:W-:Y:S02]  /*110a0*/  IMAD.MOV R8, RZ, RZ, -R6 ;  /* 0x000000ffff087224 */ /* 0x000fe400078e0a06 */
[----:B------:R-:W-:Y:S02]  /*110b0*/  IMAD R4, R4, R2, R9 ;  /* 0x0000000204047224 */ /* 0x000fe400078e0209 */
[----:B------:R-:W-:Y:S01]  /*110c0*/  IMAD.MOV.U32 R2, RZ, RZ, RZ ;  /* 0x000000ffff027224 */ /* 0x000fe200078e00ff */
[----:B------:R-:W-:-:S04]  /*110d0*/  VIADDMNMX R7, R8, UR5, R7, PT ;  /* 0x0000000508077c46 */ /* 0x000fc8000b800107 */
[-C--:B------:R-:W-:Y:S02]  /*110e0*/  IABS R8, R7.reuse ;  /* 0x0000000700087213 */ /* 0x080fe40000000000 */
[----:B------:R-:W-:Y:S02]  /*110f0*/  IABS R12, R7 ;  /* 0x00000007000c7213 */ /* 0x000fe40000000000 */
[----:B------:R-:W0:Y:S08]  /*11100*/  I2F.RP R10, R8 ;  /* 0x00000008000a7306 */ /* 0x000e300000209400 */
[----:B0-----:R-:W0:Y:S02]  /*11110*/  MUFU.RCP R10, R10 ;  /* 0x0000000a000a7308 */ /* 0x001e240000001000 */
[----:B0-----:R-:W-:-:S06]  /*11120*/  VIADD R3, R10, 0xffffffe ;  /* 0x0ffffffe0a037836 */ /* 0x001fcc0000000000 */
[----:B------:R-:W0:Y:S02]  /*11130*/  F2I.FTZ.U32.TRUNC.NTZ R3, R3 ;  /* 0x0000000300037305 */ /* 0x000e24000021f000 */
[----:B0-----:R-:W-:-:S04]  /*11140*/  IMAD.MOV R11, RZ, RZ, -R3 ;  /* 0x000000ffff0b7224 */ /* 0x001fc800078e0a03 */
[----:B------:R-:W-:Y:S01]  /*11150*/  IMAD R9, R11, R8, RZ ;  /* 0x000000080b097224 */ /* 0x000fe200078e02ff */
[----:B------:R-:W-:-:S03]  /*11160*/  IABS R11, R4 ;  /* 0x00000004000b7213 */ /* 0x000fc60000000000 */
[----:B------:R-:W-:-:S04]  /*11170*/  IMAD.HI.U32 R2, R3, R9, R2 ;  /* 0x0000000903027227 */ /* 0x000fc800078e0002 */
[----:B------:R-:W-:Y:S02]  /*11180*/  IMAD.MOV.U32 R9, RZ, RZ, R11 ;  /* 0x000000ffff097224 */ /* 0x000fe400078e000b */
[----:B------:R-:W-:Y:S02]  /*11190*/  IMAD.MOV R3, RZ, RZ, -R12 ;  /* 0x000000ffff037224 */ /* 0x000fe400078e0a0c */
        /* <DEDUP_REMOVED lines=8> */
[----:B------:R-:W-:Y:S01]  /*11220*/  ISETP.GE.AND P2, PT, R3, RZ, PT ;  /* 0x000000ff0300720c */ /* 0x000fe20003f46270 */
[----:B------:R-:W-:-:S06]  /*11230*/  IMAD.IADD R3, R4, 0x1, R6 ;  /* 0x0000000104037824 */ /* 0x000fcc00078e0206 */
[----:B------:R-:W-:-:S06]  /*11240*/  @P0 VIADD R2, R2, 0x1 ;  /* 0x0000000102020836 */ /* 0x000fcc0000000000 */
[----:B------:R-:W-:Y:S01]  /*11250*/  @!P2 IMAD.MOV R2, RZ, RZ, -R2 ;  /* 0x000000ffff02a224 */ /* 0x000fe200078e0a02 */
[----:B------:R-:W-:Y:S01]  /*11260*/  @!P1 LOP3.LUT R2, RZ, R7, RZ, 0x33, !PT ;  /* 0x00000007ff029212 */ /* 0x000fe200078e33ff */
[----:B------:R-:W-:-:S03]  /*11270*/  IMAD.MOV R7, RZ, RZ, -R7 ;  /* 0x000000ffff077224 */ /* 0x000fc600078e0a07 */
[----:B------:R-:W-:Y:S01]  /*11280*/  LOP3.LUT R17, RZ, R2, RZ, 0x33, !PT ;  /* 0x00000002ff117212 */ /* 0x000fe200078e33ff */
[----:B------:R-:W-:-:S04]  /*11290*/  IMAD R18, R2, R7, R3 ;  /* 0x0000000702127224 */ /* 0x000fc800078e0203 */
[----:B------:R-:W-:Y:S01]  /*112a0*/  IMAD.IADD R17, R0, 0x1, R17 ;  /* 0x0000000100117824 */ /* 0x000fe200078e0211 */
[----:B------:R-:W-:Y:S06]  /*112b0*/  BRA `(.L_x_1123) ;  /* 0x00000000000c7947 */ /* 0x000fec0003800000 */
.L_x_1118:
[----:B------:R-:W-:Y:S02]  /*112c0*/  IMAD.MOV.U32 R17, RZ, RZ, RZ ;  /* 0x000000ffff117224 */ /* 0x000fe400078e00ff */
[----:B------:R-:W-:Y:S02]  /*112d0*/  IMAD.U32 R16, RZ, RZ, UR6 ;  /* 0x00000006ff107e24 */ /* 0x000fe4000f8e00ff */
[----:B------:R-:W-:-:S07]  /*112e0*/  IMAD.MOV.U32 R18, RZ, RZ, RZ ;  /* 0x000000ffff127224 */ /* 0x000fce00078e00ff */
.L_x_1123:
[----:B------:R-:W-:-:S13]  /*112f0*/  ISETP.NE.AND P0, PT, R5, RZ, PT ;  /* 0x000000ff0500720c */ /* 0x000fda0003f05270 */
[----:B------:R-:W0:Y:S01]  /*11300*/  @!P0 S2R R3, SR_CgaCtaId ;  /* 0x0000000000038919 */ /* 0x000e220000008800 */
[----:B------:R-:W-:-:S04]  /*11310*/  @!P0 MOV R0, 0x400 ;  /* 0x0000040000008802 */ /* 0x000fc80000000f00 */
[----:B0-----:R-:W-:-:S05]  /*11320*/  @!P0 LEA R0, R3, R0, 0x18 ;  /* 0x0000000003008211 */ /* 0x001fca00078ec0ff */
[----:B------:R0:W-:Y:S01]  /*11330*/  @!P0 STS.128 [R0+0x168d0], R16 ;  /* 0x0168d01000008388 */ /* 0x0001e20000000c00 */
[----:B------:R-:W-:Y:S06]  /*11340*/  BAR.ARV 0x5, 0x200 ;  /* 0x0148000000007b1d */ /* 0x000fec0000002000 */
.L_x_1116:
[----:B------:R2:W-:Y:S01]  /*11350*/  STL [R1+0x24], RZ ;  /* 0x000024ff01007387 */ /* 0x0005e20000100800 */
[----:B------:R-:W-:Y:S01]  /*11360*/  ULDC UR4, c[0x0][0xc3c] ;  /* 0x00030f0000047ab9 */ /* 0x000fe20000000800 */
[----:B------:R-:W-:Y:S01]  /*11370*/  IMAD.MOV.U32 R26, RZ, RZ, 0x1 ;  /* 0x00000001ff1a7424 */ /* 0x000fe200078e00ff */
[----:B-1----:R-:W-:Y:S01]  /*11380*/  ISETP.GE.AND P0, PT, R19, UR4, PT ;  /* 0x0000000413007c0c */ /* 0x002fe2000bf06270 */
[----:B------:R-:W-:-:S12]  /*11390*/  IMAD.MOV.U32 R23, RZ, RZ, RZ ;  /* 0x000000ffff177224 */ /* 0x000fd800078e00ff */
[----:B--2---:R-:W-:Y:S05]  /*113a0*/  @P0 BRA `(.L_x_1124) ;  /* 0x0000004800a40947 */ /* 0x004fea0003800000 */
[----:B------:R-:W1:Y:S01]  /*113b0*/  S2R R5, SR_TID.X ;  /* 0x0000000000057919 */ /* 0x000e620000002100 */
[----:B------:R-:W2:Y:S01]  /*113c0*/  S2UR UR5, SR_CgaCtaId ;  /* 0x00000000000579c3 */ /* 0x000ea20000008800 */
[----:B------:R-:W-:Y:S01]  /*113d0*/  UMOV UR4, 0x400 ;  /* 0x0000040000047882 */ /* 0x000fe20000000000 */
[----:B------:R-:W-:Y:S01]  /*113e0*/  BSSY B8, `(.L_x_1124) ;  /* 0x00004a5000087945 */ /* 0x000fe20003800000 */
[----:B------:R3:W-:Y:S01]  /*113f0*/  STL [R1+0x24], RZ ;  /* 0x000024ff01007387 */ /* 0x0007e20000100800 */
[----:B------:R-:W-:Y:S01]  /*11400*/  IMAD.MOV.U32 R26, RZ, RZ, 0x1 ;  /* 0x00000001ff1a7424 */ /* 0x000fe200078e00ff */
[----:B------:R-:W-:Y:S01]  /*11410*/  ULDC UR37, c[0x0][0xc] ;  /* 0x0000030000257ab9 */ /* 0x000fe20000000800 */
[----:B------:R-:W-:Y:S01]  /*11420*/  IMAD.MOV.U32 R23, RZ, RZ, RZ ;  /* 0x000000ffff177224 */ /* 0x000fe200078e00ff */
[----:B------:R-:W-:Y:S01]  /*11430*/  ULDC.64 UR38, c[0x0][0x198] ;  /* 0x0000660000267ab9 */ /* 0x000fe20000000a00 */
[----:B--2---:R-:W-:-:S06]  /*11440*/  ULEA UR4, UR5, UR4, 0x18 ;  /* 0x0000000405047291 */ /* 0x004fcc000f8ec03f */
[----:B------:R-:W-:Y:S01]  /*11450*/  IMAD.U32 R22, RZ, RZ, UR4 ;  /* 0x00000004ff167e24 */ /* 0x000fe2000f8e00ff */
[C---:B-1----:R-:W-:Y:S01]  /*11460*/  LOP3.LUT R4, R5.reuse, 0x7f, RZ, 0xc0, !PT ;  /* 0x0000007f05047812 */ /* 0x042fe200078ec0ff */
[----:B0-----:R-:W-:-:S04]  /*11470*/  IMAD.SHL.U32 R0, R5, 0x8, RZ ;  /* 0x0000000805007824 */ /* 0x001fc800078e00ff */
[----:B------:R-:W-:Y:S01]  /*11480*/  IMAD.SHL.U32 R3, R4, 0x8, RZ ;  /* 0x0000000804037824 */ /* 0x000fe200078e00ff */
[----:B------:R-:W-:Y:S02]  /*11490*/  LOP3.LUT R2, R0, 0x1f8, RZ, 0xc0, !PT ;  /* 0x000001f800027812 */ /* 0x000fe400078ec0ff */
[----:B------:R-:W-:Y:S02]  /*114a0*/  SHF.R.U32.HI R4, RZ, 0x3, R4 ;  /* 0x00000003ff047819 */ /* 0x000fe40000011604 */
[----:B------:R-:W-:-:S04]  /*114b0*/  LOP3.LUT R2, R2, 0x38, R5, 0x78, !PT ;  /* 0x0000003802027812 */ /* 0x000fc800078e7805 */
[----:B------:R-:W-:Y:S01]  /*114c0*/  LOP3.LUT R3, R2, 0x200, R3, 0xf8, !PT ;  /* 0x0000020002037812 */ /* 0x000fe200078ef803 */
[----:B------:R-:W-:-:S04]  /*114d0*/  IMAD.SHL.U32 R2, R5, 0x10, RZ ;  /* 0x0000001005027824 */ /* 0x000fc800078e00ff */
[----:B------:R-:W-:Y:S01]  /*114e0*/  IMAD R0, R3, 0x2, R22 ;  /* 0x0000000203007824 */ /* 0x000fe200078e0216 */
[----:B------:R-:W-:-:S04]  /*114f0*/  LOP3.LUT R2, R4, 0x70, R2, 0xf8, !PT ;  /* 0x0000007004027812 */ /* 0x000fc800078ef802 */
[----:B------:R3:W-:Y:S03]  /*11500*/  STL [R1+0x4], R0 ;  /* 0x0000040001007387 */ /* 0x0007e60000100800 */
.L_x_1222:
[----:B------:R-:W-:Y:S05]  /*11510*/  YIELD ;  /* 0x0000000000007946 */ /* 0x000fea0003800000 */
[----:B------:R-:W-:Y:S01]  /*11520*/  ULDC.64 UR4, c[0x0][0xa28] ;  /* 0x00028a0000047ab9 */ /* 0x000fe20000000a00 */
[----:B---3--:R-:W-:Y:S01]  /*11530*/  IMAD.MOV.U32 R0, RZ, RZ, RZ ;  /* 0x000000ffff007224 */ /* 0x008fe200078e00ff */
[----:B------:R-:W-:Y:S01]  /*11540*/  ISETP.NE.U32.AND P0, PT, RZ, UR4, PT ;  /* 0x00000004ff007c0c */ /* 0x000fe2000bf05070 */
[----:B0-----:R-:W0:Y:S01]  /*11550*/  LDC.64 R4, c[0x0][0xa00] ;  /* 0x00028000ff047b82 */ /* 0x001e220000000a00 */
[----:B-1----:R-:W-:Y:S01]  /*11560*/  IMAD.MOV.U32 R8, RZ, RZ, RZ ;  /* 0x000000ffff087224 */ /* 0x002fe200078e00ff */
[----:B------:R-:W-:Y:S01]  /*11570*/  ULDC.64 UR6, c[0x0][0xa08] ;  /* 0x0002820000067ab9 */ /* 0x000fe20000000a00 */
[----:B------:R-:W-:Y:S01]  /*11580*/  ISETP.NE.AND.EX P0, PT, RZ, UR5, PT, P0 ;  /* 0x00000005ff007c0c */ /* 0x000fe2000bf05300 */
[----:B------:R-:W-:-:S12]  /*11590*/  ULDC.64 UR4, c[0x0][0xa18] ;  /* 0x0002860000047ab9 */ /* 0x000fd80000000a00 */
[----:B------:R-:W1:Y:S02]  /*115a0*/  @P0 LDC.64 R2, c[0x0][0xa28] ;  /* 0x00028a00ff020b82 */ /* 0x000e640000000a00 */
[----:B-1----:R-:W-:-:S05]  /*115b0*/  @P0 IMAD.WIDE R2, R19, 0x4, R2 ;  /* 0x0000000413020825 */ /* 0x002fca00078e0202 */
[----:B------:R1:W5:Y:S01]  /*115c0*/  @P0 LDG.E R0, desc[UR50][R2.64] ;  /* 0x0000003202000981 */ /* 0x000362000c1e1900 */
[----:B------:R-:W-:Y:S01]  /*115d0*/  ISETP.NE.U32.AND P0, PT, RZ, UR4, PT ;  /* 0x00000004ff007c0c */ /* 0x000fe2000bf05070 */
[----:B0-----:R-:W-:Y:S01]  /*115e0*/  IMAD.WIDE R4, R19, 0x4, R4 ;  /* 0x0000000413047825 */ /* 0x001fe200078e0204 */
[----:B------:R-:W-:Y:S02]  /*115f0*/  ISETP.NE.U32.AND P1, PT, RZ, UR6, PT ;  /* 0x00000006ff007c0c */ /* 0x000fe4000bf25070 */
[----:B------:R-:W-:Y:S01]  /*11600*/  ISETP.NE.AND.EX P2, PT, RZ, UR5, PT, P0 ;  /* 0x00000005ff007c0c */ /* 0x000fe2000bf45300 */
[----:B------:R-:W-:Y:S01]  /*11610*/  ULDC.64 UR4, c[0x0][0xa00] ;  /* 0x0002800000047ab9 */ /* 0x000fe20000000a00 */
[----:B------:R-:W-:Y:S01]  /*11620*/  ISETP.NE.AND.EX P1, PT, RZ, UR7, PT, P1 ;  /* 0x00000007ff007c0c */ /* 0x000fe2000bf25310 */
[----:B------:R-:W-:Y:S01]  /*11630*/  IMAD.MOV.U32 R27, RZ, RZ, RZ ;  /* 0x000000ffff1b7224 */ /* 0x000fe200078e00ff */
[----:B------:R-:W-:Y:S01]  /*11640*/  ISETP.NE.U32.AND P0, PT, RZ, UR4, PT ;  /* 0x00000004ff007c0c */ /* 0x000fe2000bf05070 */
[----:B-1----:R-:W0:Y:S03]  /*11650*/  LDC.64 R2, c[0x0][0xa08] ;  /* 0x00028200ff027b82 */ /* 0x002e260000000a00 */
[----:B------:R-:W-:-:S05]  /*11660*/  ISETP.NE.AND.EX P0, PT, RZ, UR5, PT, P0 ;  /* 0x00000005ff007c0c */ /* 0x000fca000bf05300 */
[----:B------:R-:W1:Y:S08]  /*11670*/  @P2 LDC.64 R6, c[0x0][0xa18] ;  /* 0x00028600ff062b82 */ /* 0x000e700000000a00 */
[----:B--2---:R-:W2:Y:S01]  /*11680*/  @P0 LDG.E R8, desc[UR50][R4.64] ;  /* 0x0000003204080981 */ /* 0x004ea2000c1e1900 */
[----:B------:R-:W-:Y:S01]  /*11690*/  ULDC UR4, c[0x0][0x288] ;  /* 0x0000a20000047ab9 */ /* 0x000fe20000000800 */
[----:B0-----:R-:W-:-:S05]  /*116a0*/  IMAD.WIDE R2, R19, 0x4, R2 ;  /* 0x0000000413027825 */ /* 0x001fca00078e0202 */
[----:B------:R0:W5:Y:S01]  /*116b0*/  @P1 LDG.E R27, desc[UR50][R2.64] ;  /* 0x00000032021b1981 */ /* 0x000162000c1e1900 */
[----:B-1----:R-:W-:-:S03]  /*116c0*/  @P2 IMAD.WIDE R6, R19, 0x4, R6 ;  /* 0x0000000413062825 */ /* 0x002fc600078e0206 */
[----:B--2---:R1:W-:Y:S02]  /*116d0*/  STL [R1+0x18], R8 ;  /* 0x0000180801007387 */ /* 0x0043e40000100800 */
[----:B-1----:R-:W-:Y:S01]  /*116e0*/  IMAD.U32 R8, RZ, RZ, UR4 ;  /* 0x00000004ff087e24 */ /* 0x002fe2000f8e00ff */
[----:B------:R-:W-:-:S05]  /*116f0*/  ULDC.64 UR4, c[0x0][0x418] ;  /* 0x0001060000047ab9 */ /* 0x000fca0000000a00 */
[----:B------:R-:W2:Y:S01]  /*11700*/  @P2 LDG.E R8, desc[UR50][R6.64] ;  /* 0x0000003206082981 */ /* 0x000ea2000c1e1900 */
[----:B------:R-:W-:-:S03]  /*11710*/  UISETP.NE.U32.AND UP0, UPT, UR4, URZ, UPT ;  /* 0x0000003f0400728c */ /* 0x000fc6000bf05070 */
[----:B------:R-:W-:Y:S01]  /*11720*/  ULDC UR4, c[0x0][0x424] ;  /* 0x0001090000047ab9 */ /* 0x000fe20000000800 */
[----:B------:R-:W-:-:S03]  /*11730*/  UISETP.NE.AND.EX UP0, UPT, UR5, URZ, UPT, UP0 ;  /* 0x0000003f0500728c */ /* 0x000fc6000bf05300 */
[----:B------:R-:W-:Y:S01]  /*11740*/  ULDC UR5, c[0x0][0x2f0] ;  /* 0x0000bc0000057ab9 */ /* 0x000fe20000000800 */
[----:B------:R-:W-:-:S04]  /*11750*/  USEL UR4, UR4, 0x1, UP0 ;  /* 0x0000000104047887 */ /* 0x000fc80008000000 */
[----:B------:R-:W-:-:S06]  /*11760*/  UIMAD UR4, UR4, UR5, URZ ;  /* 0x00000005040472a4 */ /* 0x000fcc000f8e023f */
[----:B------:R-:W-:Y:S01]  /*11770*/  IMAD.U32 R9, RZ, RZ, UR4 ;  /* 0x00000004ff097e24 */ /* 0x000fe2000f8e00ff */
[----:B--2---:R0:W-:Y:S01]  /*11780*/  STL [R1+0x10], R8 ;  /* 0x0000100801007387 */ /* 0x0041e20000100800 */
[----:B------:R-:W-:Y:S05]  /*11790*/  @P2 BRA `(.L_x_1125) ;  /* 0x0000000000142947 */ /* 0x000fea0003800000 */
[----:B------:R-:W-:Y:S05]  /*117a0*/  @!P0 BRA `(.L_x_1125) ;  /* 0x0000000000108947 */ /* 0x000fea0003800000 */
[----:B------:R-:W0:Y:S04]  /*117b0*/  LDG.E R7, desc[UR50][R4.64] ;  /* 0x0000003204077981 */ /* 0x000e28000c1e1900 */
[----:B------:R-:W0:Y:S02]  /*117c0*/  LDG.E R6, desc[UR50][R4.64+0x4] ;  /* 0x0000043204067981 */ /* 0x000e24000c1e1900 */
[----:B0-----:R-:W-:-:S05]  /*117d0*/  IMAD.IADD R8, R6, 0x1, -R7 ;  /* 0x0000000106087824 */ /* 0x001fca00078e0a07 */
[----:B------:R1:W-:Y:S02]  /*117e0*/  STL [R1+0x10], R8 ;  /* 0x0000100801007387 */ /* 0x0003e40000100800 */
.L_x_1125:
[----:B------:R-:W-:Y:S01]  /*117f0*/  ULDC.64 UR4, c[0x0][0xa20] ;  /* 0x0002880000047ab9 */ /* 0x000fe20000000a00 */
[----:B-----5:R-:W-:Y:S01]  /*11800*/  IMAD.IADD R27, R27, 0x1, R0 ;  /* 0x000000011b1b7824 */ /* 0x020fe200078e0200 */
[----:B------:R-:W-:-:S04]  /*11810*/  ISETP.NE.U32.AND P0, PT, RZ, UR4, PT ;  /* 0x00000004ff007c0c */ /* 0x000fc8000bf05070 */
[----:B------:R-:W-:-:S13]  /*11820*/  ISETP.NE.AND.EX P0, PT, RZ, UR5, PT, P0 ;  /* 0x00000005ff007c0c */ /* 0x000fda000bf05300 */
[----:B------:R-:W-:Y:S05]  /*11830*/  @!P0 BRA `(.L_x_1126) ;  /* 0x0000000000108947 */ /* 0x000fea0003800000 */
[----:B0-----:R-:W0:Y:S02]  /*11840*/  LDC.64 R2, c[0x0][0xa20] ;  /* 0x00028800ff027b82 */ /* 0x001e240000000a00 */
[----:B0-----:R-:W-:-:S05]  /*11850*/  IMAD.WIDE R2, R19, 0x4, R2 ;  /* 0x0000000413027825 */ /* 0x001fca00078e0202 */
[----:B------:R2:W5:Y:S01]  /*11860*/  LDG.E R9, desc[UR50][R2.64] ;  /* 0x0000003202097981 */ /* 0x000562000c1e1900 */
[----:B------:R-:W-:Y:S05]  /*11870*/  BRA `(.L_x_1127) ;  /* 0x0000000000107947 */ /* 0x000fea0003800000 */
.L_x_1126:
[----:B------:R-:W-:Y:S05]  /*11880*/  @!P1 BRA `(.L_x_1127) ;  /* 0x00000000000c9947 */ /* 0x000fea0003800000 */
[----:B------:R-:W2:Y:S04]  /*11890*/  LDG.E R4, desc[UR50][R2.64] ;  /* 0x0000003202047981 */ /* 0x000ea8000c1e1900 */
[----:B------:R-:W2:Y:S02]  /*118a0*/  LDG.E R9, desc[UR50][R2.64+0x4] ;  /* 0x0000043202097981 */ /* 0x000ea4000c1e1900 */
[----:B--2---:R-:W-:-:S07]  /*118b0*/  IMAD.IADD R9, R9, 0x1, -R4 ;  /* 0x0000000109097824 */ /* 0x004fce00078e0a04 */
.L_x_1127:
[----:B0-2---:R-:W0:Y:S01]  /*118c0*/  LDC R2, c[0x0][0x448] ;  /* 0x00011200ff027b82 */ /* 0x005e220000000800 */
[----:B------:R-:W-:Y:S02]  /*118d0*/  IMAD R6, R17, 0xc0, RZ ;  /* 0x000000c011067824 */ /* 0x000fe400078e02ff */
[----:B-----5:R-:W-:Y:S02]  /*118e0*/  IMAD.IADD R9, R9, 0x1, -R0 ;  /* 0x0000000109097824 */ /* 0x020fe400078e0a00 */
[----:B------:R-:W-:Y:S01]  /*118f0*/  VIADD R0, R6, 0xbf ;  /* 0x000000bf06007836 */ /* 0x000fe20000000000 */
[----:B------:R2:W-:Y:S01]  /*11900*/  STL [R1+0xc], R6 ;  /* 0x00000c0601007387 */ /* 0x0005e20000100800 */
[----:B0-----:R-:W-:Y:S02]  /*11910*/  ISETP.NE.AND P1, PT, R2, 0x1, PT ;  /* 0x000000010200780c */ /* 0x001fe40003f25270 */
[----:B------:R-:W0:Y:S11]  /*11920*/  LDC.64 R2, c[0x0][0x9e0] ;  /* 0x00027800ff027b82 */ /* 0x000e360000000a00 */
[----:B------:R-:W3:Y:S08]  /*11930*/  @P1 LDC R5, c[0x0][0x44c] ;  /* 0x00011300ff051b82 */ /* 0x000ef00000000800 */
[----:B------:R-:W4:Y:S01]  /*11940*/  @P1 LDC R4, c[0x0][0x450] ;  /* 0x00011400ff041b82 */ /* 0x000f220000000800 */
[----:B0-----:R-:W-:Y:S01]  /*11950*/  ISETP.GE.AND P2, PT, R3, 0x1, PT ;  /* 0x000000010300780c */ /* 0x001fe20003f46270 */
[----:B---3--:R-:W-:-:S05]  /*11960*/  @P1 IMAD.HI.U32 R5, R0, R5, RZ ;  /* 0x0000000500051227 */ /* 0x008fca00078e00ff */
[----:B----4-:R-:W-:Y:S02]  /*11970*/  @P1 SHF.R.U32.HI R0, RZ, R4, R5 ;  /* 0x00000004ff001219 */ /* 0x010fe40000011605 */
[----:B------:R-:W-:-:S05]  /*11980*/  IADD3 R5, R9, 0x1, -R8 ;  /* 0x0000000109057810 */ /* 0x000fca0007ffe808 */
[----:B------:R-:W-:-:S04]  /*11990*/  IMAD.IADD R7, R5, 0x1, R0 ;  /* 0x0000000105077824 */ /* 0x000fc800078e0200 */
[----:B------:R-:W-:Y:S01]  /*119a0*/  IMAD.IADD R2, R7, 0x1, R2 ;  /* 0x0000000107027824 */ /* 0x000fe200078e0202 */
[----:B--2---:R-:W-:Y:S06]  /*119b0*/  @!P2 BRA `(.L_x_1128) ;  /* 0x000000000048a947 */ /* 0x004fec0003800000 */
[C---:B------:R-:W-:Y:S01]  /*119c0*/  ISETP.GT.AND P0, PT, R7.reuse, RZ, PT ;  /* 0x000000ff0700720c */ /* 0x040fe20003f04270 */
[----:B------:R-:W-:Y:S01]  /*119d0*/  BSSY B0, `(.L_x_1129) ;  /* 0x000000e000007945 */ /* 0x000fe20003800000 */
[----:B------:R-:W-:-:S11]  /*119e0*/  VIADD R0, R7, 0xffffffff ;  /* 0xffffffff07007836 */ /* 0x000fd60000000000 */
[----:B------:R-:W-:Y:S05]  /*119f0*/  @P0 BRA `(.L_x_1130) ;  /* 0x00000000001c0947 */ /* 0x000fea0003800000 */
[----:B------:R-:W-:Y:S01]  /*11a00*/  ISETP.NE.AND P0, PT, R3, 0x1, PT ;  /* 0x000000010300780c */ /* 0x000fe20003f05270 */
[----:B------:R-:W-:-:S12]  /*11a10*/  IMAD.MOV R7, RZ, RZ, -R7 ;  /* 0x000000ffff077224 */ /* 0x000fd800078e0a07 */
[----:B------:R-:W0:Y:S02]  /*11a20*/  @P0 LDC.64 R4, c[0x0][0x9e8] ;  /* 0x00027a00ff040b82 */ /* 0x000e240000000a00 */
[----:B0-----:R-:W-:-:S05]  /*11a30*/  @P0 IMAD.HI.U32 R4, R7, R4, RZ ;  /* 0x0000000407040227 */ /* 0x001fca00078e00ff */
[----:B------:R-:W-:-:S04]  /*11a40*/  @P0 SHF.R.U32.HI R7, RZ, R5, R4 ;  /* 0x00000005ff070219 */ /* 0x000fc80000011604 */
[----:B------:R-:W-:Y:S01]  /*11a50*/  LOP3.LUT R0, RZ, R7, RZ, 0x33, !PT ;  /* 0x00000007ff007212 */ /* 0x000fe200078e33ff */
[----:B------:R-:W-:Y:S06]  /*11a60*/  BRA `(.L_x_1131) ;  /* 0x0000000000107947 */ /* 0x000fec0003800000 */
.L_x_1130:
[----:B------:R-:W-:-:S13]  /*11a70*/  ISETP.NE.AND P0, PT, R3, 0x1, PT ;  /* 0x000000010300780c */ /* 0x000fda0003f05270 */
[----:B------:R-:W0:Y:S02]  /*11a80*/  @P0 LDC.64 R4, c[0x0][0x9e8] ;  /* 0x00027a00ff040b82 */ /* 0x000e240000000a00 */
[----:B0-----:R-:W-:-:S05]  /*11a90*/  @P0 IMAD.HI.U32 R4, R0, R4, RZ ;  /* 0x0000000400040227 */ /* 0x001fca00078e00ff */
[----:B------:R-:W-:-:S07]  /*11aa0*/  @P0 SHF.R.U32.HI R0, RZ, R5, R4 ;  /* 0x00000005ff000219 */ /* 0x000fce0000011604 */
.L_x_1131:
[----:B------:R-:W-:Y:S05]  /*11ab0*/  BSYNC B0 ;  /* 0x0000000000007941 */ /* 0x000fea0003800000 */
.L_x_1129:
[----:B------:R-:W-:-:S05]  /*11ac0*/  IMAD R5, R0, R3, R3 ;  /* 0x0000000300057224 */ /* 0x000fca00078e0203 */
[----:B------:R-:W-:-:S07]  /*11ad0*/  VIMNMX R2, R2, R5, PT ;  /* 0x0000000502027248 */ /* 0x000fce0003fe0100 */
.L_x_1128:
[----:B------:R-:W0:Y:S01]  /*11ae0*/  @P1 LDC R4, c[0x0][0x44c] ;  /* 0x00011300ff041b82 */ /* 0x000e220000000800 */
[----:B------:R-:W-:Y:S01]  /*11af0*/  VIADD R2, R2, 0x7f ;  /* 0x0000007f02027836 */ /* 0x000fe20000000000 */
[----:B------:R-:W-:Y:S01]  /*11b00*/  ULDC UR4, c[0x0][0x9dc] ;  /* 0x0002770000047ab9 */ /* 0x000fe20000000800 */
[----:B------:R-:W-:-:S05]  /*11b10*/  IMAD.MOV.U32 R0, RZ, RZ, R6 ;  /* 0x000000ffff007224 */ /* 0x000fca00078e0006 */
[----:B------:R-:W2:Y:S01]  /*11b20*/  @P1 LDC R5, c[0x0][0x450] ;  /* 0x00011400ff051b82 */ /* 0x000ea20000000800 */
[----:B0-----:R-:W-:-:S05]  /*11b30*/  @P1 IMAD.HI.U32 R4, R6, R4, RZ ;  /* 0x0000000406041227 */ /* 0x001fca00078e00ff */
[----:B--2---:R-:W-:Y:S02]  /*11b40*/  @P1 SHF.R.U32.HI R0, RZ, R5, R4 ;  /* 0x00000005ff001219 */ /* 0x004fe40000011604 */
[----:B------:R-:W-:-:S04]  /*11b50*/  SHF.R.S32.HI R5, RZ, 0x1f, R2 ;  /* 0x0000001fff057819 */ /* 0x000fc80000011402 */
[----:B------:R-:W-:Y:S01]  /*11b60*/  LEA.HI R4, R5, R2, RZ, 0x7 ;  /* 0x0000000205047211 */ /* 0x000fe200078f38ff */
[----:B------:R-:W-:Y:S01]  /*11b70*/  VIADD R2, R9, 0x7f ;  /* 0x0000007f09027836 */ /* 0x000fe20000000000 */
[----:B------:R-:W-:Y:S02]  /*11b80*/  IADD3 R9, R0, R9, -R8 ;  /* 0x0000000900097210 */ /* 0x000fe40007ffe808 */
[----:B------:R-:W-:Y:S02]  /*11b90*/  SHF.R.S32.HI R4, RZ, 0x7, R4 ;  /* 0x00000007ff047819 */ /* 0x000fe40000011404 */
[----:B------:R-:W-:Y:S01]  /*11ba0*/  SHF.R.S32.HI R5, RZ, 0x1f, R2 ;  /* 0x0000001fff057819 */ /* 0x000fe20000011402 */
[----:B------:R-:W-:-:S03]  /*11bb0*/  VIADD R0, R9, -UR4 ;  /* 0x8000000409007c36 */ /* 0x000fc60008000000 */
[----:B------:R-:W-:-:S04]  /*11bc0*/  LEA.HI R5, R5, R2, RZ, 0x7 ;  /* 0x0000000205057211 */ /* 0x000fc800078f38ff */
[----:B------:R-:W-:-:S04]  /*11bd0*/  SHF.R.S32.HI R5, RZ, 0x7, R5 ;  /* 0x00000007ff057819 */ /* 0x000fc80000011405 */
[----:B------:R-:W-:-:S05]  /*11be0*/  VIMNMX R24, R5, R4, PT ;  /* 0x0000000405187248 */ /* 0x000fca0003fe0100 */
[----:B------:R0:W-:Y:S01]  /*11bf0*/  STL [R1+0x8], R24 ;  /* 0x0000081801007387 */ /* 0x0001e20000100800 */
[----:B------:R-:W-:Y:S05]  /*11c00*/  @!P2 BRA `(.L_x_1132) ;  /* 0x000000000044a947 */ /* 0x000fea0003800000 */
[----:B------:R-:W-:Y:S01]  /*11c10*/  ISETP.GT.AND P0, PT, R9, -0x1, PT ;  /* 0xffffffff0900780c */ /* 0x000fe20003f04270 */
[----:B------:R-:W-:-:S12]  /*11c20*/  BSSY B0, `(.L_x_1133) ;  /* 0x000000d000007945 */ /* 0x000fd80003800000 */
[----:B------:R-:W-:Y:S05]  /*11c30*/  @P0 BRA `(.L_x_1134) ;  /* 0x00000000001c0947 */ /* 0x000fea0003800000 */
[----:B------:R-:W-:Y:S02]  /*11c40*/  ISETP.NE.AND P0, PT, R3, 0x1, PT ;  /* 0x000000010300780c */ /* 0x000fe40003f05270 */
[----:B------:R-:W-:-:S11]  /*11c50*/  LOP3.LUT R9, RZ, R9, RZ, 0x33, !PT ;  /* 0x00000009ff097212 */ /* 0x000fd600078e33ff */
[----:B------:R-:W2:Y:S02]  /*11c60*/  @P0 LDC.64 R4, c[0x0][0x9e8] ;  /* 0x00027a00ff040b82 */ /* 0x000ea40000000a00 */
[----:B--2---:R-:W-:-:S05]  /*11c70*/  @P0 IMAD.HI.U32 R4, R9, R4, RZ ;  /* 0x0000000409040227 */ /* 0x004fca00078e00ff */
[----:B------:R-:W-:-:S04]  /*11c80*/  @P0 SHF.R.U32.HI R9, RZ, R5, R4 ;  /* 0x00000005ff090219 */ /* 0x000fc80000011604 */
[----:B------:R-:W-:Y:S01]  /*11c90*/  LOP3.LUT R9, RZ, R9, RZ, 0x33, !PT ;  /* 0x00000009ff097212 */ /* 0x000fe200078e33ff */
[----:B------:R-:W-:Y:S06]  /*11ca0*/  BRA `(.L_x_1135) ;  /* 0x0000000000107947 */ /* 0x000fec0003800000 */
.L_x_1134:
[----:B------:R-:W-:-:S13]  /*11cb0*/  ISETP.NE.AND P0, PT, R3, 0x1, PT ;  /* 0x000000010300780c */ /* 0x000fda0003f05270 */
[----:B------:R-:W2:Y:S02]  /*11cc0*/  @P0 LDC.64 R4, c[0x0][0x9e8] ;  /* 0x00027a00ff040b82 */ /* 0x000ea40000000a00 */
[----:B--2---:R-:W-:-:S05]  /*11cd0*/  @P0 IMAD.HI.U32 R4, R9, R4, RZ ;  /* 0x0000000409040227 */ /* 0x004fca00078e00ff */
[----:B------:R-:W-:-:S07]  /*11ce0*/  @P0 SHF.R.U32.HI R9, RZ, R5, R4 ;  /* 0x00000005ff090219 */ /* 0x000fce0000011604 */
.L_x_1135:
[----:B------:R-:W-:Y:S05]  /*11cf0*/  BSYNC B0 ;  /* 0x0000000000007941 */ /* 0x000fea0003800000 */
.L_x_1133:
[----:B------:R-:W-:-:S05]  /*11d00*/  IMAD R3, R9, R3, RZ ;  /* 0x0000000309037224 */ /* 0x000fca00078e02ff */
[----:B------:R-:W-:-:S07]  /*11d10*/  VIMNMX R0, R0, R3, !PT ;  /* 0x0000000300007248 */ /* 0x000fce0007fe0100 */
.L_x_1132:
[----:B------:R-:W-:Y:S01]  /*11d20*/  SHF.R.S32.HI R3, RZ, 0x1f, R0 ;  /* 0x0000001fff037819 */ /* 0x000fe20000011400 */
[----:B------:R-:W-:Y:S03]  /*11d30*/  BSSY B7, `(.L_x_1136) ;  /* 0x000034d000077945 */ /* 0x000fe60003800000 */
[----:B------:R-:W-:-:S04]  /*11d40*/  LEA.HI R3, R3, R0, RZ, 0x7 ;  /* 0x0000000003037211 */ /* 0x000fc800078f38ff */
[----:B------:R-:W-:-:S04]  /*11d50*/  SHF.R.S32.HI R3, RZ, 0x7, R3 ;  /* 0x00000007ff037819 */ /* 0x000fc80000011403 */
[----:B------:R-:W-:-:S04]  /*11d60*/  VIMNMX R29, RZ, R3, !PT ;  /* 0x00000003ff1d7248 */ /* 0x000fc80007fe0100 */
[----:B------:R-:W-:-:S13]  /*11d70*/  ISETP.GT.AND P0, PT, R24, R29, PT ;  /* 0x0000001d1800720c */ /* 0x000fda0003f04270 */
        /* <DEDUP_REMOVED lines=8> */
[----:B------:R-:W2:Y:S08]  /*11e00*/  FLO.U32 R0, UR4 ;  /* 0x0000000400007d00 */ /* 0x000eb000080e0000 */
[----:B------:R-:W3:Y:S01]  /*11e10*/  POPC R5, UR4 ;  /* 0x0000000400057d09 */ /* 0x000ee20008000000 */
[----:B--2---:R-:W-:-:S13]  /*11e20*/  ISETP.EQ.U32.AND P0, PT, R0, R7, PT ;  /* 0x000000070000720c */ /* 0x004fda0003f02070 */
[----:B---3--:R-:W2:Y:S01]  /*11e30*/  @P0 ATOMG.E.ADD.STRONG.GPU PT, R3, desc[UR50][R2.64], R5 ;  /* 0x00000005020309a8 */ /* 0x008ea200081ee1f2 */
[----:B------:R-:W3:Y:S02]  /*11e40*/  S2R R4, SR_LTMASK ;  /* 0x0000000000047919 */ /* 0x000ee40000003900 */
[----:B---3--:R-:W-:-:S04]  /*11e50*/  LOP3.LUT R4, R4, UR4, RZ, 0xc0, !PT ;  /* 0x0000000404047c12 */ /* 0x008fc8000f8ec0ff */
[----:B------:R-:W3:Y:S01]  /*11e60*/  POPC R7, R4 ;  /* 0x0000000400077309 */ /* 0x000ee20000000000 */
[----:B--2---:R-:W3:Y:S02]  /*11e70*/  SHFL.IDX PT, R0, R3, R0, 0x1f ;  /* 0x00001f0003007589 */ /* 0x004ee400000e0000 */
[----:B---3--:R-:W-:Y:S01]  /*11e80*/  IADD3 R16, R0, UR37, R7 ;  /* 0x0000002500107c10 */ /* 0x008fe2000fffe007 */
[----:B------:R-:W-:Y:S06]  /*11e90*/  BRA `(.L_x_1138) ;  /* 0x0000003000d87947 */ /* 0x000fec0003800000 */
.L_x_1137:
        /* <DEDUP_REMOVED lines=8> */
[----:B------:R-:W-:Y:S02]  /*11f20*/  IMAD.U32 R4, RZ, RZ, UR6 ;  /* 0x00000006ff047e24 */ /* 0x000fe4000f8e00ff */
[----:B------:R-:W2:Y:S01]  /*11f30*/  LDC.64 R2, c[0x4][R2] ;  /* 0x0100000002027b82 */ /* 0x000ea20000000a00 */
[----:B------:R-:W-:Y:S02]  /*11f40*/  IMAD.U32 R5, RZ, RZ, UR7 ;  /* 0x00000007ff057e24 */ /* 0x000fe4000f8e00ff */
[----:B------:R-:W-:Y:S02]  /*11f50*/  IMAD.U32 R6, RZ, RZ, UR8 ;  /* 0x00000008ff067e24 */ /* 0x000fe4000f8e00ff */
[----:B------:R-:W-:-:S02]  /*11f60*/  IMAD.U32 R7, RZ, RZ, UR9 ;  /* 0x00000009ff077e24 */ /* 0x000fc4000f8e00ff */
[----:B------:R-:W-:Y:S02]  /*11f70*/  IMAD.U32 R10, RZ, RZ, UR4 ;  /* 0x00000004ff0a7e24 */ /* 0x000fe4000f8e00ff */
[----:B------:R-:W-:Y:S02]  /*11f80*/  IMAD.U32 R11, RZ, RZ, UR5 ;  /* 0x00000005ff0b7e24 */ /* 0x000fe4000f8e00ff */
[----:B-1----:R-:W-:Y:S02]  /*11f90*/  IMAD.MOV.U32 R8, RZ, RZ, 0x70 ;  /* 0x00000070ff087424 */ /* 0x002fe400078e00ff */
[----:B------:R-:W-:Y:S02]  /*11fa0*/  IMAD.MOV.U32 R12, RZ, RZ, 0x1 ;  /* 0x00000001ff0c7424 */ /* 0x000fe400078e00ff */
[----:B------:R-:W-:-:S07]  /*11fb0*/  IMAD.MOV.U32 R13, RZ, RZ, RZ ;  /* 0x000000ffff0d7224 */ /* 0x000fce00078e00ff */
[----:B------:R-:W-:-:S07]  /*11fc0*/  LEPC R20, `(.L_x_1140) ;  /* 0x000000001014794e */ /* 0x000fce0000000000 */
[----:B0-2---:R-:W-:Y:S05]  /*11fd0*/  CALL.ABS.NOINC R2 ;  /* 0x0000000002007343 */ /* 0x005fea0003c00000 */
.L_x_1140:
[----:B------:R-:W-:Y:S05]  /*11fe0*/  BSYNC B6 ;  /* 0x0000000000067941 */ /* 0x000fea0003800000 */
.L_x_1139:
        /* <DEDUP_REMOVED lines=9> */
[----:B------:R-:W-:Y:S02]  /*12080*/  IMAD.U32 R4, RZ, RZ, UR6 ;  /* 0x00000006ff047e24 */ /* 0x000fe4000f8e00ff */
[----:B------:R-:W-:Y:S02]  /*12090*/  IMAD.U32 R5, RZ, RZ, UR7 ;  /* 0x00000007ff057e24 */ /* 0x000fe4000f8e00ff */
[----:B------:R-:W-:Y:S02]  /*120a0*/  IMAD.U32 R6, RZ, RZ, UR8 ;  /* 0x00000008ff067e24 */ /* 0x000fe4000f8e00ff */
[----:B------:R-:W-:-:S02]  /*120b0*/  IMAD.U32 R7, RZ, RZ, UR9 ;  /* 0x00000009ff077e24 */ /* 0x000fc4000f8e00ff */
[----:B------:R-:W-:Y:S02]  /*120c0*/  IMAD.U32 R10, RZ, RZ, UR4 ;  /* 0x00000004ff0a7e24 */ /* 0x000fe4000f8e00ff */
[----:B------:R-:W-:Y:S02]  /*120d0*/  IMAD.U32 R11, RZ, RZ, UR5 ;  /* 0x00000005ff0b7e24 */ /* 0x000fe4000f8e00ff */
[----:B-1----:R-:W-:Y:S02]  /*120e0*/  IMAD.MOV.U32 R8, RZ, RZ, 0x70 ;  /* 0x00000070ff087424 */ /* 0x002fe400078e00ff */
[----:B------:R-:W-:Y:S02]  /*120f0*/  IMAD.MOV.U32 R12, RZ, RZ, 0x1 ;  /* 0x00000001ff0c7424 */ /* 0x000fe400078e00ff */
[----:B--2---:R-:W-:-:S07]  /*12100*/  IMAD.MOV.U32 R13, RZ, RZ, RZ ;  /* 0x000000ffff0d7224 */ /* 0x004fce00078e00ff */
[----:B------:R-:W-:-:S07]  /*12110*/  LEPC R20, `(.L_x_1143) ;  /* 0x000000001014794e */ /* 0x000fce0000000000 */
[----:B0--3--:R-:W-:Y:S05]  /*12120*/  CALL.ABS.NOINC R2 ;  /* 0x0000000002007343 */ /* 0x009fea0003c00000 */
.L_x_1143:
[----:B------:R0:W1:Y:S01]  /*12130*/  LDC.64 R2, c[0x4][R17] ;  /* 0x0100000011027b82 */ /* 0x0000620000000a00 */
[----:B------:R-:W-:Y:S01]  /*12140*/  ULDC.64 UR6, c[0x4][0xa8] ;  /* 0x01002a0000067ab9 */ /* 0x000fe20000000a00 */
[----:B------:R-:W-:Y:S01]  /*12150*/  ULDC.64 UR8, c[0x4][0xb0] ;  /* 0x01002c0000087ab9 */ /* 0x000fe20000000a00 */
[----:B------:R-:W-:Y:S01]  /*12160*/  ULDC.64 UR4, c[0x4][0x18] ;  /* 0x0100060000047ab9 */ /* 0x000fe20000000a00 */
        /* <DEDUP_REMOVED lines=11> */
.L_x_1142:
[----:B------:R-:W-:Y:S05]  /*12220*/  BSYNC B6 ;  /* 0x0000000000067941 */ /* 0x000fea0003800000 */
.L_x_1141:
[----:B------:R-:W-:Y:S01]  /*12230*/  ULDC.64 UR4, c[0x0][0x9f8] ;  /* 0x00027e0000047ab9 */ /* 0x000fe20000000a00 */
[----:B------:R-:W-:Y:S01]  /*12240*/  IMAD.MOV.U32 R25, RZ, RZ, R19 ;  /* 0x000000ffff197224 */ /* 0x000fe200078e0013 */
[----:B------:R-:W-:-:S04]  /*12250*/  ISETP.NE.U32.AND P0, PT, RZ, UR4, PT ;  /* 0x00000004ff007c0c */ /* 0x000fc8000bf05070 */
[----:B------:R-:W-:Y:S01]  /*12260*/  ISETP.NE.AND.EX P0, PT, RZ, UR5, PT, P0 ;  /* 0x00000005ff007c0c */ /* 0x000fe2000bf05300 */
[----:B------:R-:W-:-:S12]  /*12270*/  ULDC.64 UR4, c[0x0][0xa08] ;  /* 0x0002820000047ab9 */ /* 0x000fd80000000a00 */
[----:B------:R-:W2:Y:S02]  /*12280*/  @P0 LDC.64 R2, c[0x0][0x9f8] ;  /* 0x00027e00ff020b82 */ /* 0x000ea40000000a00 */
[----:B--2---:R-:W-:-:S05]  /*12290*/  @P0 IMAD.WIDE R2, R19, 0x4, R2 ;  /* 0x0000000413020825 */ /* 0x004fca00078e0202 */
[----:B------:R2:W3:Y:S01]  /*122a0*/  @P0 LDG.E R25, desc[UR50][R2.64] ;  /* 0x0000003202190981 */ /* 0x0004e2000c1e1900 */
[----:B0-----:R-:W-:Y:S01]  /*122b0*/  VIADD R24, R24, 0xffffffff ;  /* 0xffffffff18187836 */ /* 0x001fe20000000000 */
[----:B--2---:R-:W0:Y:S02]  /*122c0*/  LDC.64 R2, c[0x0][0x418] ;  /* 0x00010600ff027b82 */ /* 0x004e240000000a00 */
[----:B0-----:R-:W-:Y:S01]  /*122d0*/  LOP3.LUT P0, RZ, R2, UR4, RZ, 0xfc, !PT ;  /* 0x0000000402ff7c12 */ /* 0x001fe2000f80fcff */
[----:B------:R-:W-:-:S03]  /*122e0*/  UMOV UR4, 0xffffffff ;  /* 0xffffffff00047882 */ /* 0x000fc60000000000 */
[----:B------:R-:W-:Y:S02]  /*122f0*/  LOP3.LUT P0, RZ, R3, UR5, RZ, 0xfc, P0 ;  /* 0x0000000503ff7c12 */ /* 0x000fe4000800fcff */
[----:B---3--:R-:W-:Y:S02]  /*12300*/  SHF.R.S32.HI R28, RZ, 0x1f, R25 ;  /* 0x0000001fff1c7819 */ /* 0x008fe40000011419 */
[----:B------:R-:W-:Y:S01]  /*12310*/  SEL R17, R25, RZ, !P0 ;  /* 0x000000ff19117207 */ /* 0x000fe20004000000 */
[----:B------:R-:W-:Y:S08]  /*12320*/  BRA.DIV UR4, `(.L_x_1144) ;  /* 0x0000004204807947 */ /* 0x000ff0000b800000 */
[----:B------:R-:W0:Y:S02]  /*12330*/  S2R R0, SR_TID.X ;  /* 0x0000000000007919 */ /* 0x000e240000002100 */
[----:B0-----:R-:W-:-:S04]  /*12340*/  SHF.R.U32.HI R0, RZ, 0x5, R0 ;  /* 0x00000005ff007819 */ /* 0x001fc80000011600 */
[----:B------:R-:W-:-:S05]  /*12350*/  LOP3.LUT R0, R0, 0x3, RZ, 0xc0, !PT ;  /* 0x0000000300007812 */ /* 0x000fca00078ec0ff */
[----:B------:R0:W2:Y:S02]  /*12360*/  SHFL.IDX PT, R14, R0, RZ, 0x1f ;  /* 0x00001fff000e7589 */ /* 0x0000a400000e0000 */
.L_x_1238:
[----:B0-----:R-:W3:Y:S01]  /*12370*/  LDL.LU R0, [R1] ;  /* 0x0000000001007983 */ /* 0x001ee20000300800 */
[----:B------:R-:W-:Y:S02]  /*12380*/  PLOP3.LUT P1, PT, PT, PT, PT, 0x8, 0x0 ;  /* 0x000000000000781c */ /* 0x000fe40003f2e170 */
[----:B--2---:R-:W-:Y:S02]  /*12390*/  ISETP.NE.AND P0, PT, R14, RZ, PT ;  /* 0x000000ff0e00720c */ /* 0x004fe40003f05270 */
[----:B---3--:R-:W-:-:S09]  /*123a0*/  LOP3.LUT R0, R0, 0xfffffffe, RZ, 0xc0, !PT ;  /* 0xfffffffe00007812 */ /* 0x008fd200078ec0ff */
[----:B------:R-:W-:-:S05]  /*123b0*/  @P1 LOP3.LUT R0, R0, 0x1, RZ, 0xfc, !PT ;  /* 0x0000000100001812 */ /* 0x000fca00078efcff */
[----:B------:R0:W-:Y:S01]  /*123c0*/  STL [R1], R0 ;  /* 0x0000000001007387 */ /* 0x0001e20000100800 */
[----:B------:R-:W-:Y:S05]  /*123d0*/  @P0 BRA `(.L_x_1145) ;  /* 0x0000000000f40947 */ /* 0x000fea0003800000 */
[----:B------:R-:W-:-:S03]  /*123e0*/  UMOV UR4, 0xffffffff ;  /* 0xffffffff00047882 */ /* 0x000fc60000000000 */
[----:B------:R-:W-:Y:S05]  /*123f0*/  BRA.DIV UR4, `(.L_x_1146) ;  /* 0x0000004204807947 */ /* 0x000fea000b800000 */
[----:B------:R-:W-:-:S13]  /*12400*/  ELECT P6, URZ, PT ;  /* 0x00000000003f782f */ /* 0x000fda00038c0000 */
.L_x_1241:
[----:B------:R-:W-:Y:S05]  /*12410*/  @!P6 BRA `(.L_x_1145) ;  /* 0x0000000000e4e947 */ /* 0x000fea0003800000 */
[----:B------:R-:W-:-:S04]  /*12420*/  ISETP.NE.U32.AND P0, PT, R2, RZ, PT ;  /* 0x000000ff0200720c */ /* 0x000fc80003f05070 */
[----:B------:R-:W-:-:S13]  /*12430*/  ISETP.NE.AND.EX P0, PT, R3, RZ, PT, P0 ;  /* 0x000000ff0300720c */ /* 0x000fda0003f05300 */
[----:B------:R-:W-:Y:S05]  /*12440*/  @!P0 BRA `(.L_x_1147) ;  /* 0x0000000000448947 */ /* 0x000fea0003800000 */
[----:B0-----:R-:W0:Y:S01]  /*12450*/  LDC R0, c[0x0][0x43c] ;  /* 0x00010f00ff007b82 */ /* 0x001e220000000800 */
        /* <DEDUP_REMOVED lines=9> */
[----:B------:R-:W-:Y:S02]  /*124f0*/  IMAD R0, R28, UR4, RZ ;  /* 0x000000041c007c24 */ /* 0x000fe4000f8e02ff */
[----:B------:R-:W-:-:S04]  /*12500*/  IMAD.WIDE.U32 R4, R25, UR4, R4 ;  /* 0x0000000419047c25 */ /* 0x000fc8000f8e0004 */
[----:B------:R-:W-:Y:S01]  /*12510*/  IMAD R0, R25, UR5, R0 ;  /* 0x0000000519007c24 */ /* 0x000fe2000f8e0200 */
[----:B------:R-:W-:-:S03]  /*12520*/  LEA R2, P0, R4, R2, 0x2 ;  /* 0x0000000204027211 */ /* 0x000fc600078010ff */
[----:B------:R-:W-:-:S05]  /*12530*/  IMAD.IADD R0, R5, 0x1, R0 ;  /* 0x0000000105007824 */ /* 0x000fca00078e0200 */
[----:B------:R-:W-:-:S05]  /*12540*/  LEA.HI.X R3, R4, R3, R0, 0x2, P0 ;  /* 0x0000000304037211 */ /* 0x000fca00000f1400 */
[----:B------:R2:W5:Y:S02]  /*12550*/  LDG.E R17, desc[UR50][R2.64] ;  /* 0x0000003202117981 */ /* 0x000564000c1e1900 */
.L_x_1147:
[----:B0-----:R-:W0:Y:S01]  /*12560*/  S2R R0, SR_TID.X ;  /* 0x0000000000007919 */ /* 0x001e220000002100 */
[----:B--2---:R-:W-:Y:S01]  /*12570*/  IMAD R3, R23, 0x8, R22 ;  /* 0x0000000817037824 */ /* 0x004fe200078e0216 */
[----:B0-----:R-:W-:Y:S02]  /*12580*/  LOP3.LUT R2, R0, 0x7f, RZ, 0xc0, !PT ;  /* 0x0000007f00027812 */ /* 0x001fe400078ec0ff */
[----:B------:R-:W-:Y:S02]  /*12590*/  SHF.L.U32 R0, R26, 0x1f, RZ ;  /* 0x0000001f1a007819 */ /* 0x000fe400000006ff */
[----:B------:R-:W-:Y:S02]  /*125a0*/  ISETP.NE.AND P1, PT, R2, RZ, PT ;  /* 0x000000ff0200720c */ /* 0x000fe40003f25270 */
[----:B------:R-:W0:Y:S02]  /*125b0*/  SYNCS.PHASECHK.TRANS64.TRYWAIT P0, [R3+URZ+0x16840], R0 ;  /* 0x01684000030075a7 */ /* 0x000e24000800017f */
[----:B0-----:R-:W-:Y:S09]  /*125c0*/  @!P0 BRA `(.L_x_1148) ;  /* 0x00000040002c8947 */ /* 0x001ff20003800000 */
.L_x_1242:
[----:B------:R-:W-:Y:S05]  /*125d0*/  @P1 BRA `(.L_x_1149) ;  /* 0x00000000001c1947 */ /* 0x000fea0003800000 */
[----:B------:R-:W2:Y:S01]  /*125e0*/  S2R R2, SR_TID.X ;  /* 0x0000000000027919 */ /* 0x000ea20000002100 */
[----:B0-----:R-:W-:-:S04]  /*125f0*/  IMAD.MOV.U32 R0, RZ, RZ, 0x4000 ;  /* 0x00004000ff007424 */ /* 0x001fc800078e00ff */
[----:B------:R3:W-:Y:S01]  /*12600*/  SYNCS.ARRIVE.TRANS64 RZ, [R3+URZ+0x16830], R0 ;  /* 0x0168300003ff79a7 */ /* 0x0007e2000800003f */
[----:B--2---:R-:W-:-:S04]  /*12610*/  LOP3.LUT R2, R2, 0x1f, RZ, 0xc0, !PT ;  /* 0x0000001f02027812 */ /* 0x004fc800078ec0ff */
[----:B------:R-:W-:-:S13]  /*12620*/  ISETP.NE.AND P0, PT, R2, RZ, PT ;  /* 0x000000ff0200720c */ /* 0x000fda0003f05270 */
[----:B---3--:R-:W-:Y:S05]  /*12630*/  @!P0 BRA `(.L_x_1149) ;  /* 0x0000000000048947 */ /* 0x008fea0003800000 */
[----:B------:R-:W-:Y:S01]  /*12640*/  BPT.TRAP 0x1 ;  /* 0x000000040000795c */ /* 0x000fe20000300000 */
.L_x_1149:
[----:B------:R-:W2:Y:S01]  /*12650*/  LDL.LU R2, [R1] ;  /* 0x0000000001027983 */ /* 0x000ea20000300800 */
[----:B0-----:R-:W-:Y:S01]  /*12660*/  IMAD R0, R23, 0x4000, R22 ;  /* 0x0000400017007824 */ /* 0x001fe200078e0216 */
        /* <DEDUP_REMOVED lines=8> */
[----:B------:R-:W-:-:S02]  /*126f0*/  PLOP3.LUT P0, PT, PT, PT, PT, 0x80, 0x0 ;  /* 0x000000000000781c */ /* 0x000fc40003f0f070 */
[----:B------:R-:W-:Y:S02]  /*12700*/  R2UR UR12, R18 ;  /* 0x00000000120c72ca */ /* 0x000fe400000e0000 */
[----:B-----5:R-:W-:Y:S01]  /*12710*/  R2UR UR13, R17 ;  /* 0x00000000110d72ca */ /* 0x020fe200000e0000 */
[----:B------:R-:W-:-:S04]  /*12720*/  UIADD3 UR9, UR9, 0x16830, URZ ;  /* 0x0001683009097890 */ /* 0x000fc8000fffe03f */
[----:B------:R-:W-:Y:S02]  /*12730*/  ULEA UR11, UR11, UR4, 0x7 ;  /* 0x000000040b0b7291 */ /* 0x000fe4000f8e383f */
[----:B------:R-:W-:Y:S01]  /*12740*/  UIADD3 UR8, UR8, 0xe400, URZ ;  /* 0x0000e40008087890 */ /* 0x000fe2000fffe03f */
[----:B------:R-:W-:-:S08]  /*12750*/  UMOV UR4, 0x0 ;  /* 0x0000000000047882 */ /* 0x000fd00000000000 */
[----:B------:R3:W-:Y:S01]  /*12760*/  UTMALDG.4D [UR8], [UR6], desc[UR4] ;  /* 0x00000408060075b4 */ /* 0x0007e20008019000 */
[----:B--2---:R-:W-:-:S04]  /*12770*/  LOP3.LUT R2, R2, 0xfffffffe, RZ, 0xc0, !PT ;  /* 0xfffffffe02027812 */ /* 0x004fc800078ec0ff */
[----:B------:R-:W-:-:S05]  /*12780*/  @P0 LOP3.LUT R2, R2, 0x1, RZ, 0xfc, !PT ;  /* 0x0000000102020812 */ /* 0x000fca00078efcff */
[----:B------:R3:W-:Y:S01]  /*12790*/  STL [R1], R2 ;  /* 0x0000000201007387 */ /* 0x0007e20000100800 */
[----:B------:R-:W-:Y:S01]  /*127a0*/  NOP ;  /* 0x0000000000007918 */ /* 0x000fe20000000000 */
.L_x_1145:
[----:B------:R-:W0:Y:S01]  /*127b0*/  LDL.LU R3, [R1+0x18] ;  /* 0x0000180001037983 */ /* 0x000e220000300800 */
[----:B------:R-:W-:Y:S05]  /*127c0*/  WARPSYNC.ALL ;  /* 0x0000000000007948 */ /* 0x000fea0003800000 */
[----:B---3--:R-:W-:Y:S01]  /*127d0*/  ULDC.64 UR4, c[0x0][0x298] ;  /* 0x0000a60000047ab9 */ /* 0x008fe20000000a00 */
[----:B------:R-:W-:Y:S01]  /*127e0*/  VIADD R2, R22, 0x8400 ;  /* 0x0000840016027836 */ /* 0x000fe20000000000 */
[----:B------:R-:W-:Y:S01]  /*127f0*/  ULDC.64 UR6, c[0x0][0xa00] ;  /* 0x0002800000067ab9 */ /* 0x000fe20000000a00 */
[----:B------:R-:W-:Y:S01]  /*12800*/  BSSY B6, `(.L_x_1150) ;  /* 0x0000024000067945 */ /* 0x000fe20003800000 */
[----:B------:R-:W-:Y:S01]  /*12810*/  BAR.SYNC.DEFER_BLOCKING 0x8, 0x200 ;  /* 0x0208000000007b1d */ /* 0x000fe20000010000 */
[----:B------:R-:W-:-:S02]  /*12820*/  ISETP.NE.U32.AND P0, PT, RZ, UR6, PT ;  /* 0x00000006ff007c0c */ /* 0x000fc4000bf05070 */
[----:B------:R-:W-:Y:S02]  /*12830*/  LOP3.LUT P1, RZ, R2, 0x3ff, RZ, 0xc0, !PT ;  /* 0x000003ff02ff7812 */ /* 0x000fe4000782c0ff */
[----:B------:R-:W-:Y:S02]  /*12840*/  ISETP.NE.AND.EX P0, PT, RZ, UR7, PT, P0 ;  /* 0x00000007ff007c0c */ /* 0x000fe4000bf05300 */
[----:B0-----:R-:W-:Y:S01]  /*12850*/  SHF.R.S32.HI R0, RZ, 0x1f, R3 ;  /* 0x0000001fff007819 */ /* 0x001fe20000011403 */
[----:B------:R-:W-:-:S04]  /*12860*/  IMAD.WIDE.U32 R4, R3, UR4, RZ ;  /* 0x0000000403047c25 */ /* 0x000fc8000f8e00ff */
[----:B------:R-:W-:Y:S01]  /*12870*/  IMAD R0, R0, UR4, RZ ;  /* 0x0000000400007c24 */ /* 0x000fe2000f8e02ff */
[----:B------:R0:W-:Y:S03]  /*12880*/  STL.64 [R1+0x18], R4 ;  /* 0x0000180401007387 */ /* 0x0001e60000100a00 */
[----:B------:R-:W-:Y:S01]  /*12890*/  IMAD R2, R3, UR5, R0 ;  /* 0x0000000503027c24 */ /* 0x000fe2000f8e0200 */
[----:B------:R-:W-:-:S04]  /*128a0*/  SHF.R.S32.HI R0, RZ, 0x1f, R19 ;  /* 0x0000001fff007819 */ /* 0x000fc80000011413 */
[----:B------:R-:W-:Y:S02]  /*128b0*/  SEL R3, R0, RZ, !P0 ;  /* 0x000000ff00037207 */ /* 0x000fe40004000000 */
[----:B------:R-:W-:Y:S01]  /*128c0*/  SEL R0, R19, RZ, !P0 ;  /* 0x000000ff13007207 */ /* 0x000fe20004000000 */
[----:B0-----:R-:W-:Y:S01]  /*128d0*/  IMAD.IADD R4, R5, 0x1, R2 ;  /* 0x0000000105047824 */ /* 0x001fe200078e0202 */
[----:B------:R-:W-:-:S04]  /*128e0*/  SHF.R.S32.HI R2, RZ, 0x1f, R18 ;  /* 0x0000001fff027819 */ /* 0x000fc80000011412 */
[----:B------:R0:W-:Y:S04]  /*128f0*/  STL [R1+0x28], R4 ;  /* 0x0000280401007387 */ /* 0x0001e80000100800 */
[----:B------:R0:W-:Y:S04]  /*12900*/  STL [R1+0x30], R3 ;  /* 0x0000300301007387 */ /* 0x0001e80000100800 */
[----:B------:R0:W-:Y:S04]  /*12910*/  STL [R1+0x20], R0 ;  /* 0x0000200001007387 */ /* 0x0001e80000100800 */
[----:B------:R0:W-:Y:S01]  /*12920*/  STL [R1+0x2c], R2 ;  /* 0x00002c0201007387 */ /* 0x0001e20000100800 */
[----:B------:R-:W-:Y:S05]  /*12930*/  @!P1 BRA `(.L_x_1151) ;  /* 0x0000000000409947 */ /* 0x000fea0003800000 */
[----:B0-----:R-:W-:Y:S01]  /*12940*/  MOV R2, 0x0 ;  /* 0x0000000000027802 */ /* 0x001fe20000000f00 */
[----:B------:R-:W-:Y:S01]  /*12950*/  ULDC.64 UR6, c[0x4][0xa8] ;  /* 0x01002a0000067ab9 */ /* 0x000fe20000000a00 */
[----:B------:R-:W-:Y:S01]  /*12960*/  ULDC.64 UR8, c[0x4][0xb0] ;  /* 0x01002c0000087ab9 */ /* 0x000fe20000000a00 */
[----:B------:R-:W-:Y:S01]  /*12970*/  ULDC.64 UR4, c[0x4][0x20] ;  /* 0x0100080000047ab9 */ /* 0x000fe20000000a00 */
[----:B------:R-:W-:Y:S02]  /*12980*/  IMAD.U32 R4, RZ, RZ, UR6 ;  /* 0x00000006ff047e24 */ /* 0x000fe4000f8e00ff */
[----:B------:R-:W0:Y:S01]  /*12990*/  LDC.64 R2, c[0x4][R2] ;  /* 0x0100000002027b82 */ /* 0x000e220000000a00 */
        /* <DEDUP_REMOVED lines=9> */
[----:B0-----:R-:W-:Y:S05]  /*12a30*/  CALL.ABS.NOINC R2 ;  /* 0x0000000002007343 */ /* 0x001fea0003c00000 */
.L_x_1151:
[----:B------:R-:W-:Y:S05]  /*12a40*/  BSYNC B6 ;  /* 0x0000000000067941 */ /* 0x000fea0003800000 */
.L_x_1150:
[----:B0-----:R-:W2:Y:S01]  /*12a50*/  LDL.LU R0, [R1+0x28] ;  /* 0x0000280001007983 */ /* 0x001ea20000300800 */
[----:B------:R-:W0:Y:S01]  /*12a60*/  LDC R9, c[0x0][0x448] ;  /* 0x00011200ff097b82 */ /* 0x000e220000000800 */
[----:B------:R-:W-:Y:S01]  /*12a70*/  ULDC.64 UR4, c[0x0][0x2d8] ;  /* 0x0000b60000047ab9 */ /* 0x000fe20000000a00 */
[----:B------:R-:W-:Y:S01]  /*12a80*/  ULDC.64 UR6, c[0x0][0x2c8] ;  /* 0x0000b20000067ab9 */ /* 0x000fe20000000a00 */
[----:B------:R-:W2:Y:S01]  /*12a90*/  LDL.LU.64 R2, [R1+0x18] ;  /* 0x0000180001027983 */ /* 0x000ea20000300a00 */
[----:B------:R-:W-:-:S03]  /*12aa0*/  ULDC.64 UR8, c[0x0][0x280] ;  /* 0x0000a00000087ab9 */ /* 0x000fc60000000a00 */
[----:B------:R-:W3:Y:S04]  /*12ab0*/  LDL.LU R20, [R1+0x2c] ;  /* 0x00002c0001147983 */ /* 0x000ee80000300800 */
[----:B------:R-:W4:Y:S04]  /*12ac0*/  LDL.LU R21, [R1+0x30] ;  /* 0x0000300001157983 */ /* 0x000f280000300800 */
[----:B------:R-:W4:Y:S04]  /*12ad0*/  LDL.LU R4, [R1+0x20] ;  /* 0x0000200001047983 */ /* 0x000f280000300800 */
[----:B------:R-:W4:Y:S04]  /*12ae0*/  LDL R12, [R1+0xc] ;  /* 0x00000c00010c7983 */ /* 0x000f280000100800 */
[----:B------:R0:W5:Y:S02]  /*12af0*/  LDL R10, [R1+0x4] ;  /* 0x00000400010a7983 */ /* 0x0001640000100800 */
[----:B0-----:R-:W-:-:S13]  /*12b00*/  ISETP.NE.AND P1, PT, R9, 0x1, PT ;  /* 0x000000010900780c */ /* 0x001fda0003f25270 */
[----:B------:R-:W0:Y:S08]  /*12b10*/  @P1 LDC R5, c[0x0][0x450] ;  /* 0x00011400ff051b82 */ /* 0x000e300000000800 */
[----:B-1----:R-:W1:Y:S01]  /*12b20*/  @P1 LDC R8, c[0x0][0x44c] ;  /* 0x00011300ff081b82 */ /* 0x002e620000000800 */
[----:B------:R-:W1:Y:S01]  /*12b30*/  S2R R11, SR_TID.X ;  /* 0x00000000000b7919 */ /* 0x000e620000002100 */
        /* <DEDUP_REMOVED lines=12> */
[----:B------:R-:W4:Y:S01]  /*12c00*/  @P1 LDC R4, c[0x0][0x44c] ;  /* 0x00011300ff041b82 */ /* 0x000f220000000800 */
[----:B--2---:R-:W-:-:S04]  /*12c10*/  LOP3.LUT R20, R20, 0x7f, RZ, 0xc0, !PT ;  /* 0x0000007f14147812 */ /* 0x004fc800078ec0ff */
[----:B------:R-:W-:Y:S01]  /*12c20*/  SHF.R.U32.HI R20, RZ, 0x3, R20 ;  /* 0x00000003ff147819 */ /* 0x000fe20000011614 */
[----:B---3--:R-:W-:-:S05]  /*12c30*/  IMAD.SHL.U32 R6, R21, 0x10, RZ ;  /* 0x0000001015067824 */ /* 0x008fca00078e00ff */
[----:B------:R-:W-:Y:S01]  /*12c40*/  LOP3.LUT R6, R20, 0x70, R6, 0xf8, !PT ;  /* 0x0000007014067812 */ /* 0x000fe200078ef806 */
[----:B------:R-:W-:-:S04]  /*12c50*/  IMAD.IADD R3, R3, 0x1, R0 ;  /* 0x0000000103037824 */ /* 0x000fc800078e0200 */
[----:B------:R-:W-:-:S04]  /*12c60*/  IMAD.IADD R6, R6, 0x1, R12 ;  /* 0x0000000106067824 */ /* 0x000fc800078e020c */
[----:B----4-:R-:W-:-:S04]  /*12c70*/  @P1 IMAD.HI.U32 R0, R6, R4, RZ ;  /* 0x0000000406001227 */ /* 0x010fc800078e00ff */
[----:B------:R-:W-:Y:S01]  /*12c80*/  IMAD.MOV.U32 R4, RZ, RZ, R6 ;  /* 0x000000ffff047224 */ /* 0x000fe200078e0006 */
[----:B0-----:R-:W-:-:S04]  /*12c90*/  @P1 SHF.R.U32.HI R4, RZ, R5, R0 ;  /* 0x00000005ff041219 */ /* 0x001fc80000011600 */
        /* <DEDUP_REMOVED lines=10> */
[----:B------:R-:W-:Y:S01]  /*12d40*/  IMAD R7, R0, UR7, R7 ;  /* 0x0000000700077c24 */ /* 0x000fe2000f8e0207 */
[----:B------:R-:W-:-:S03]  /*12d50*/  LEA R0, P0, R4, UR8, 0x1 ;  /* 0x0000000804007c11 */ /* 0x000fc6000f8008ff */
[----:B------:R-:W-:-:S05]  /*12d60*/  IMAD.IADD R5, R5, 0x1, R7 ;  /* 0x0000000105057824 */ /* 0x000fca00078e0207 */
[----:B------:R-:W-:Y:S02]  /*12d70*/  LEA.HI.X R4, R4, UR9, R5, 0x1, P0 ;  /* 0x0000000904047c11 */ /* 0x000fe400080f0c05 */
[----:B------:R-:W0:Y:S01]  /*12d80*/  @P1 LDC R5, c[0x0][0x450] ;  /* 0x00011400ff051b82 */ /* 0x000e220000000800 */
[----:B------:R-:W-:-:S04]  /*12d90*/  VIADD R7, R6, 0x80 ;  /* 0x0000008006077836 */ /* 0x000fc80000000000 */
[----:B-1----:R-:W-:-:S04]  /*12da0*/  @P1 IMAD.HI.U32 R8, R7, R8, RZ ;  /* 0x0000000807081227 */ /* 0x002fc800078e00ff */
[----:B------:R-:W-:Y:S01]  /*12db0*/  IMAD.MOV.U32 R6, RZ, RZ, R7 ;  /* 0x000000ffff067224 */ /* 0x000fe200078e0007 */
        /* <DEDUP_REMOVED lines=23> */
[----:B------:R-:W2:Y:S04]  /*12f30*/  LDL.LU R7, [R1+0x10] ;  /* 0x0000100001077983 */ /* 0x000ea80000300800 */
[----:B------:R-:W3:Y:S04]  /*12f40*/  LDL.LU R11, [R1+0xc] ;  /* 0x00000c00010b7983 */ /* 0x000ee80000300800 */
[----:B------:R-:W0:Y:S04]  /*12f50*/  SHFL.IDX PT, R8, R0, RZ, 0x181f ;  /* 0x00181fff00087589 */ /* 0x000e2800000e0000 */
[----:B------:R-:W-:Y:S01]  /*12f60*/  SHFL.IDX PT, R14, R5, 0x1, 0x181f ;  /* 0x00381f00050e7f89 */ /* 0x000fe200000e0000 */
[----:B--2---:R-:W-:-:S03]  /*12f70*/  IMAD R6, R7, R9, RZ ;  /* 0x0000000907067224 */ /* 0x004fc600078e02ff */
[----:B------:R-:W1:Y:S01]  /*12f80*/  SHFL.IDX PT, R7, R4, RZ, 0x181f ;  /* 0x00181fff04077589 */ /* 0x000e6200000e0000 */
[----:B---3--:R-:W-:-:S05]  /*12f90*/  IMAD.IADD R3, R21, 0x1, R11 ;  /* 0x0000000115037824 */ /* 0x008fca00078e020b */
[----:B------:R-:W-:-:S13]  /*12fa0*/  ISETP.GE.AND P1, PT, R3, R6, PT ;  /* 0x000000060300720c */ /* 0x000fda0003f26270 */
[----:B0-----:R-:W-:-:S05]  /*12fb0*/  @!P1 LEA R8, P2, R20, R8, 0x1 ;  /* 0x0000000814089211 */ /* 0x001fca00078408ff */
[----:B-1----:R-:W-:-:S04]  /*12fc0*/  @!P1 IMAD.X R7, RZ, RZ, R7, P2 ;  /* 0x000000ffff079224 */ /* 0x002fc800010e0607 */
[----:B------:R-:W-:Y:S02]  /*12fd0*/  @!P1 IMAD.MOV.U32 R9, RZ, RZ, R7 ;  /* 0x000000ffff099224 */ /* 0x000fe400078e0007 */
[----:B------:R-:W-:-:S03]  /*12fe0*/  VIADD R7, R3, 0x10 ;  /* 0x0000001003077836 */ /* 0x000fc60000000000 */
[----:B-----5:R0:W-:Y:S02]  /*12ff0*/  @!P1 LDGSTS.E.BYPASS.LTC128B.128 [R10+0x8400], desc[UR50][R8.64], !P0 ;  /* 0x08400000080a9fae */ /* 0x0201e4000c101d72 */
        /* <DEDUP_REMOVED lines=42> */
[----:B------:R-:W-:Y:S04]  /*132a0*/  SHFL.IDX PT, R4, R4, 0x7, 0x181f ;  /* 0x00f81f0004047f89 */ /* 0x000fe800000e0000 */
[----:B0-----:R-:W0:Y:S03]  /*132b0*/  SHFL.IDX PT, R8, R0, 0x6, 0x181f ;  /* 0x00d81f0000087f89 */ /* 0x001e2600000e0000 */
[----:B0-----:R-:W-:-:S05]  /*132c0*/  @!P1 LEA R8, P2, R20, R8, 0x1 ;  /* 0x0000000814089211 */ /* 0x001fca00078408ff */
[----:B------:R-:W-:-:S04]  /*132d0*/  @!P1 IMAD.X R7, RZ, RZ, R7, P2 ;  /* 0x000000ffff079224 */ /* 0x000fc800010e0607 */
[----:B------:R-:W-:Y:S02]  /*132e0*/  @!P1 IMAD.MOV.U32 R9, RZ, RZ, R7 ;  /* 0x000000ffff099224 */ /* 0x000fe400078e0007 */
[----:B------:R-:W-:-:S03]  /*132f0*/  VIADD R7, R3, 0x80 ;  /* 0x0000008003077836 */ /* 0x000fc60000000000 */
[----:B------:R0:W-:Y:S02]  /*13300*/  @!P1 LDGSTS.E.BYPASS.LTC128B.128 [R10+0xb400], desc[UR50][R8.64], !P0 ;  /* 0x0b400000080a9fae */ /* 0x0001e4000c101d72 */
[----:B------:R-:W-:Y:S01]  /*13310*/  ISETP.GE.AND P2, PT, R7, R6, PT ;  /* 0x000000060700720c */ /* 0x000fe20003f46270 */
[----:B------:R-:W-:-:S05]  /*13320*/  VIADD R7, R3, 0x70 ;  /* 0x0000007003077836 */ /* 0x000fca0000000000 */
[----:B------:R-:W-:Y:S02]  /*13330*/  ISETP.GE.AND P1, PT, R7, R6, PT ;  /* 0x000000060700720c */ /* 0x000fe40003f26270 */
[----:B------:R-:W-:Y:S04]  /*13340*/  SHFL.IDX PT, R7, R5, RZ, 0x181f ;  /* 0x00181fff05077589 */ /* 0x000fe800000e0000 */
[----:B0-----:R-:W0:Y:S04]  /*13350*/  SHFL.IDX PT, R8, R0, 0x7, 0x181f ;  /* 0x00f81f0000087f89 */ /* 0x001e2800000e0000 */
[----:B------:R-:W1:Y:S03]  /*13360*/  SHFL.IDX PT, R0, R2, RZ, 0x181f ;  /* 0x00181fff02007589 */ /* 0x000e6600000e0000 */
[----:B0-----:R-:W-:-:S05]  /*13370*/  @!P1 LEA R8, P3, R20, R8, 0x1 ;  /* 0x0000000814089211 */ /* 0x001fca00078608ff */
[----:B------:R-:W-:-:S04]  /*13380*/  @!P1 IMAD.X R4, RZ, RZ, R4, P3 ;  /* 0x000000ffff049224 */ /* 0x000fc800018e0604 */
[----:B------:R-:W-:-:S05]  /*13390*/  @!P1 IMAD.MOV.U32 R9, RZ, RZ, R4 ;  /* 0x000000ffff099224 */ /* 0x000fca00078e0004 */
[----:B------:R0:W-:Y:S02]  /*133a0*/  @!P1 LDGSTS.E.BYPASS.LTC128B.128 [R10+0xbc00], desc[UR50][R8.64], !P0 ;  /* 0x0bc00000080a9fae */ /* 0x0001e4000c101d72 */
[----:B0-----:R-:W-:Y:S01]  /*133b0*/  @!P2 LEA R8, P1, R20, R7, 0x1 ;  /* 0x000000071408a211 */ /* 0x001fe200078208ff */
[----:B------:R-:W-:-:S04]  /*133c0*/  VIADD R7, R3, 0x90 ;  /* 0x0000009003077836 */ /* 0x000fc80000000000 */
[----:B-1----:R-:W-:Y:S01]  /*133d0*/  @!P2 IMAD.X R9, RZ, RZ, R0, P1 ;  /* 0x000000ffff09a224 */ /* 0x002fe200008e0600 */
[----:B------:R-:W-:Y:S01]  /*133e0*/  ISETP.GE.AND P1, PT, R7, R6, PT ;  /* 0x000000060700720c */ /* 0x000fe20003f26270 */
[----:B------:R-:W0:Y:S04]  /*133f0*/  SHFL.IDX PT, R0, R2, 0x1, 0x181f ;  /* 0x00381f0002007f89 */ /* 0x000e2800000e0000 */
[----:B------:R1:W-:Y:S08]  /*13400*/  @!P2 LDGSTS.E.BYPASS.LTC128B.128 [R10+0xc400], desc[UR50][R8.64], !P0 ;  /* 0x0c400000080aafae */ /* 0x0003f0000c101d72 */
[----:B------:R-:W-:-:S05]  /*13410*/  @!P1 LEA R14, P2, R20, R14, 0x1 ;  /* 0x0000000e140e9211 */ /* 0x000fca00078408ff */
[----:B-1----:R-:W-:Y:S02]  /*13420*/  @!P1 IMAD.MOV.U32 R8, RZ, RZ, R14 ;  /* 0x000000ffff089224 */ /* 0x002fe400078e000e */
[----:B------:R-:W1:Y:S01]  /*13430*/  SHFL.IDX PT, R14, R5, 0x2, 0x181f ;  /* 0x00581f00050e7f89 */ /* 0x000e6200000e0000 */
[----:B0-----:R-:W-:-:S03]  /*13440*/  @!P1 IMAD.X R7, RZ, RZ, R0, P2 ;  /* 0x000000ffff079224 */ /* 0x001fc600010e0600 */
[----:B------:R-:W0:Y:S01]  /*13450*/  SHFL.IDX PT, R0, R2, 0x2, 0x181f ;  /* 0x00581f0002007f89 */ /* 0x000e2200000e0000 */
[----:B------:R-:W-:Y:S02]  /*13460*/  @!P1 IMAD.MOV.U32 R9, RZ, RZ, R7 ;  /* 0x000000ffff099224 */ /* 0x000fe400078e0007 */
[----:B------:R-:W-:-:S03]  /*13470*/  VIADD R7, R3, 0xa0 ;  /* 0x000000a003077836 */ /* 0x000fc60000000000 */
[----:B------:R1:W-:Y:S02]  /*13480*/  @!P1 LDGSTS.E.BYPASS.LTC128B.128 [R10+0xcc00], desc[UR50][R8.64], !P0 ;  /* 0x0cc00000080a9fae */ /* 0x0003e4000c101d72 */
[----:B------:R-:W-:-:S13]  /*13490*/  ISETP.GE.AND P1, PT, R7, R6, PT ;  /* 0x000000060700720c */ /* 0x000fda0003f26270 */
[----:B-1----:R-:W-:Y:S02]  /*134a0*/  @!P1 LEA R8, P2, R20, R14, 0x1 ;  /* 0x0000000e14089211 */ /* 0x002fe400078408ff */
[----:B------:R1:W2:Y:S03]  /*134b0*/  SHFL.IDX PT, R14, R5, 0x3, 0x181f ;  /* 0x00781f00050e7f89 */ /* 0x0002a600000e0000 */
[----:B0-----:R-:W-:Y:S02]  /*134c0*/  @!P1 IMAD.X R9, RZ, RZ, R0, P2 ;  /* 0x000000ffff099224 */ /* 0x001fe400010e0600 */
[----:B------:R1:W0:Y:S04]  /*134d0*/  SHFL.IDX PT, R0, R2, 0x3, 0x181f ;  /* 0x00781f0002007f89 */ /* 0x00022800000e0000 */
[----:B------:R1:W-:Y:S02]  /*134e0*/  @!P1 LDGSTS.E.BYPASS.LTC128B.128 [R10+0xd400], desc[UR50][R8.64], !P0 ;  /* 0x0d400000080a9fae */ /* 0x0003e4000c101d72 */
.L_x_1267:
[----:B------:R-:W-:Y:S02]  /*134f0*/  VIADD R3, R3, 0xb0 ;  /* 0x000000b003037836 */ /* 0x000fe40000000000 */
[----:B-1----:R-:W-:-:S03]  /*13500*/  VIADD R8, R22, 0x16800 ;  /* 0x0001680016087836 */ /* 0x002fc60000000000 */
[----:B------:R-:W-:-:S13]  /*13510*/  ISETP.GE.AND P1, PT, R3, R6, PT ;  /* 0x000000060300720c */ /* 0x000fda0003f26270 */
[----:B--2---:R-:W-:-:S05]  /*13520*/  @!P1 LEA R2, P2, R20, R14, 0x1 ;  /* 0x0000000e14029211 */ /* 0x004fca00078408ff */
[----:B0-----:R-:W-:-:S05]  /*13530*/  @!P1 IMAD.X R3, RZ, RZ, R0, P2 ;  /* 0x000000ffff039224 */ /* 0x001fca00010e0600 */
[----:B------:R-:W-:Y:S01]  /*13540*/  @!PT LDS RZ, [RZ] ;  /* 0x00000000fffff984 */ /* 0x000fe20000000800 */
[----:B------:R-:W-:Y:S01]  /*13550*/  @!PT LDS RZ, [RZ] ;  /* 0x00000000fffff984 */ /* 0x000fe20000000800 */
[----:B------:R-:W-:Y:S01]  /*13560*/  @!PT LDS RZ, [RZ] ;  /* 0x00000000fffff984 */ /* 0x000fe20000000800 */
[----:B------:R0:W-:Y:S01]  /*13570*/  @!P1 LDGSTS.E.BYPASS.LTC128B.128 [R10+0xdc00], desc[UR50][R2.64], !P0 ;  /* 0x0dc00000020a9fae */ /* 0x0001e2000c101d72 */
[----:B------:R-:W-:Y:S01]  /*13580*/  PLOP3.LUT P0, PT, PT, PT, PT, 0x80, 0x0 ;  /* 0x000000000000781c */ /* 0x000fe20003f0f070 */
[----:B------:R-:W-:-:S12]  /*13590*/  NOP ;  /* 0x0000000000007918 */ /* 0x000fd80000000000 */
.L_x_1153:
        /* <DEDUP_REMOVED lines=14> */
[----:B0-----:R-:W2:Y:S01]  /*13680*/  LDL R2, [R1+0x8] ;  /* 0x0000080001027983 */ /* 0x001ea20000100800 */
[----:B------:R0:W-:Y:S01]  /*13690*/  SYNCS.ARRIVE.TRANS64.A1T0 RZ, [R22+URZ+0x16800], RZ ;  /* 0x016800ff16ff79a7 */ /* 0x0001e2000810003f */
[----:B------:R-:W-:Y:S01]  /*136a0*/  BSSY B0, `(.L_x_1154) ;  /* 0x0000005000007945 */ /* 0x000fe20003800000 */
[----:B------:R-:W1:Y:S01]  /*136b0*/  SYNCS.PHASECHK.TRANS64.TRYWAIT P0, [R22+URZ+0x16820], R3 ;  /* 0x01682003160075a7 */ /* 0x000e62000800017f */
[----:B--2---:R-:W-:-:S05]  /*136c0*/  VIADD R0, R2, 0xfffffffe ;  /* 0xfffffffe02007836 */ /* 0x004fca0000000000 */
[----:B------:R-:W-:Y:S01]  /*136d0*/  ISETP.GE.AND P1, PT, R0, R29, PT ;  /* 0x0000001d0000720c */ /* 0x000fe20003f26270 */
[----:B01----:R-:W-:-:S12]  /*136e0*/  @!P0 BRA `(.L_x_1155) ;  /* 0x0000003c009c8947 */ /* 0x003fd80003800000 */
.L_x_1268:
[----:B------:R-:W-:Y:S05]  /*136f0*/  BSYNC B0 ;  /* 0x0000000000007941 */ /* 0x000fea0003800000 */
.L_x_1154:
[----:B------:R-:W-:Y:S04]  /*13700*/  BSSY B0, `(.L_x_1156) ;  /* 0x000016e000007945 */ /* 0x000fe80003800000 */
[----:B------:R-:W-:Y:S05]  /*13710*/  @!P1 BRA `(.L_x_1157) ;  /* 0x0000001400b09947 */ /* 0x000fea0003800000 */
[----:B------:R-:W0:Y:S01]  /*13720*/  LDL R2, [R1+0x8] ;  /* 0x0000080001027983 */ /* 0x000e220000100800 */
[----:B------:R-:W-:Y:S01]  /*13730*/  LOP3.LUT R6, RZ, R29, RZ, 0x33, !PT ;  /* 0x0000001dff067212 */ /* 0x000fe200078e33ff */
[----:B------:R-:W-:Y:S01]  /*13740*/  BSSY B2, `(.L_x_1158) ;  /* 0x000007d000027945 */ /* 0x000fe20003800000 */
[----:B0-----:R-:W-:-:S05]  /*13750*/  IMAD.MOV R3, RZ, RZ, -R2 ;  /* 0x000000ffff037224 */ /* 0x001fca00078e0a02 */
[----:B------:R-:W-:-:S05]  /*13760*/  VIADDMNMX R6, R3, 0x1, R6, !PT ;  /* 0x0000000103067846 */ /* 0x000fca0007800106 */
        /* <DEDUP_REMOVED lines=35> */
.L_x_1162:
[----:B------:R-:W-:Y:S01]  /*139a0*/  IMAD R2, R7, 0x8, R22 ;  /* 0x0000000807027824 */ /* 0x000fe200078e0216 */
[----:B------:R-:W-:Y:S01]  /*139b0*/  SHF.L.U32 R3, R9, 0x1f, RZ ;  /* 0x0000001f09037819 */ /* 0x000fe200000006ff */
[----:B------:R-:W-:Y:S03]  /*139c0*/  BSSY B3, `(.L_x_1163) ;  /* 0x0000003000037945 */ /* 0x000fe60003800000 */
[----:B------:R-:W1:Y:S02]  /*139d0*/  SYNCS.PHASECHK.TRANS64.TRYWAIT P0, [R2+URZ+0x16840], R3 ;  /* 0x01684003020075a7 */ /* 0x000e64000800017f */
[----:B-1----:R-:W-:Y:S05]  /*139e0*/  @!P0 BRA `(.L_x_1164) ;  /* 0x0000003800f08947 */ /* 0x002fea0003800000 */
.L_x_1269:
[----:B------:R-:W-:Y:S05]  /*139f0*/  BSYNC B3 ;  /* 0x0000000000037941 */ /* 0x000fea0003800000 */
.L_x_1163:
        /* <DEDUP_REMOVED lines=12> */
.L_x_1166:
[----:B------:R-:W-:Y:S05]  /*13ac0*/  BSYNC B3 ;  /* 0x0000000000037941 */ /* 0x000fea0003800000 */
.L_x_1165:
        /* <DEDUP_REMOVED lines=11> */
.L_x_1167:
        /* <DEDUP_REMOVED lines=15> */
.L_x_1270:
[----:B------:R-:W-:Y:S05]  /*13c70*/  BSYNC B3 ;  /* 0x0000000000037941 */ /* 0x000fea0003800000 */
.L_x_1168:
        /* <DEDUP_REMOVED lines=12> */
.L_x_1171:
[----:B------:R-:W-:Y:S05]  /*13d40*/  BSYNC B3 ;  /* 0x0000000000037941 */ /* 0x000fea0003800000 */
.L_x_1170:
[----:B------:R-:W-:Y:S01]  /*13d50*/  R2UR UR10, R10 ;  /* 0x000000000a0a72ca */ /* 0x000fe200000e0000 */
[C-C-:B0-----:R-:W-:Y:S01]  /*13d60*/  IMAD R2, R23.reuse, 0x4000, R22.reuse ;  /* 0x0000400017027824 */ /* 0x141fe200078e0216 */
[----:B------:R-:W-:Y:S01]  /*13d70*/  R2UR UR6, R12 ;  /* 0x000000000c0672ca */ /* 0x000fe200000e0000 */
[----:B------:R-:W-:Y:S01]  /*13d80*/  IMAD R3, R23, 0x8, R22 ;  /* 0x0000000817037824 */ /* 0x000fe200078e0216 */
[----:B------:R-:W-:Y:S01]  /*13d90*/  R2UR UR7, R13 ;  /* 0x000000000d0772ca */ /* 0x000fe200000e0000 */
[----:B------:R-:W-:Y:S01]  /*13da0*/  UIADD3 UR4, UP0, UR38, 0x470, URZ ;  /* 0x0000047026047890 */ /* 0x000fe2000ff1e03f */
[----:B------:R-:W-:Y:S01]  /*13db0*/  PLOP3.LUT P0, PT, PT, PT, PT, 0x80, 0x0 ;  /* 0x000000000000781c */ /* 0x000fe20003f0f070 */
[----:B------:R-:W-:Y:S02]  /*13dc0*/  IMAD R5, R24, 0x80, R27 ;  /* 0x0000008018057824 */ /* 0x000fe400078e021b */
[----:B------:R-:W-:Y:S01]  /*13dd0*/  VIADD R2, R2, 0x400 ;  /* 0x0000040002027836 */ /* 0x000fe20000000000 */
[----:B------:R-:W-:Y:S01]  /*13de0*/  UIADD3.X UR5, URZ, UR39, URZ, UP0, !UPT ;  /* 0x000000273f057290 */ /* 0x000fe200087fe43f */
[----:B------:R-:W-:-:S11]  /*13df0*/  VIADD R3, R3, 0x16850 ;  /* 0x0001685003037836 */ /* 0x000fd60000000000 */
.L_x_1172:
        /* <DEDUP_REMOVED lines=12> */
.L_x_1161:
[----:B------:R-:W-:Y:S05]  /*13ec0*/  BSYNC B1 ;  /* 0x0000000000017941 */ /* 0x000fea0003800000 */
.L_x_1160:
[----:B------:R-:W2:Y:S01]  /*13ed0*/  LDL R0, [R1+0x8] ;  /* 0x0000080001007983 */ /* 0x000ea20000100800 */
[----:B------:R-:W-:Y:S02]  /*13ee0*/  IMAD.MOV.U32 R23, RZ, RZ, R7 ;  /* 0x000000ffff177224 */ /* 0x000fe400078e0007 */
[----:B------:R-:W-:Y:S02]  /*13ef0*/  IMAD.MOV.U32 R26, RZ, RZ, R9 ;  /* 0x000000ffff1a7224 */ /* 0x000fe400078e0009 */
[----:B--2---:R-:W-:-:S07]  /*13f00*/  VIADD R0, R0, 0xfffffffd ;  /* 0xfffffffd00007836 */ /* 0x004fce0000000000 */
.L_x_1159:
[----:B------:R-:W-:Y:S05]  /*13f10*/  BSYNC B2 ;  /* 0x0000000000027941 */ /* 0x000fea0003800000 */
.L_x_1158:
[----:B------:R-:W2:Y:S01]  /*13f20*/  LDL.LU R2, [R1+0x8] ;  /* 0x0000080001027983 */ /* 0x000ea20000300800 */
[----:B------:R-:W-:Y:S01]  /*13f30*/  VIADD R6, R6, 0xfffffffe ;  /* 0xfffffffe06067836 */ /* 0x000fe20000000000 */
[----:B--2---:R-:W-:-:S04]  /*13f40*/  LOP3.LUT R3, RZ, R2, RZ, 0x33, !PT ;  /* 0x00000002ff037212 */ /* 0x004fc800078e33ff */
[----:B------:R-:W-:-:S13]  /*13f50*/  ISETP.NE.AND P0, PT, R6, R3, PT ;  /* 0x000000030600720c */ /* 0x000fda0003f05270 */
[----:B------:R-:W-:Y:S05]  /*13f60*/  @!P0 BRA `(.L_x_1157) ;  /* 0x0000000c009c8947 */ /* 0x000fea0003800000 */
[----:B------:R-:W-:-:S07]  /*13f70*/  IMAD.MOV.U32 R4, RZ, RZ, R17 ;  /* 0x000000ffff047224 */ /* 0x000fce00078e0011 */
.L_x_1199:
        /* <DEDUP_REMOVED lines=32> */
.L_x_1175:
[----:B------:R-:W-:Y:S01]  /*14180*/  IMAD R2, R6, 0x8, R22 ;  /* 0x0000000806027824 */ /* 0x000fe200078e0216 */
[----:B------:R-:W-:Y:S01]  /*14190*/  SHF.L.U32 R3, R7, 0x1f, RZ ;  /* 0x0000001f07037819 */ /* 0x000fe200000006ff */
[----:B------:R-:W-:Y:S03]  /*141a0*/  BSSY B2, `(.L_x_1176) ;  /* 0x0000003000027945 */ /* 0x000fe60003800000 */
[----:B------:R-:W1:Y:S02]  /*141b0*/  SYNCS.PHASECHK.TRANS64.TRYWAIT P0, [R2+URZ+0x16840], R3 ;  /* 0x01684003020075a7 */ /* 0x000e64000800017f */
[----:B-1----:R-:W-:Y:S05]  /*141c0*/  @!P0 BRA `(.L_x_1177) ;  /* 0x0000003400208947 */ /* 0x002fea0003800000 */
.L_x_1271:
[----:B------:R-:W-:Y:S05]  /*141d0*/  BSYNC B2 ;  /* 0x0000000000027941 */ /* 0x000fea0003800000 */
.L_x_1176:
        /* <DEDUP_REMOVED lines=12> */
.L_x_1179:
[----:B------:R-:W-:Y:S05]  /*142a0*/  BSYNC B2 ;  /* 0x0000000000027941 */ /* 0x000fea0003800000 */
.L_x_1178:
        /* <DEDUP_REMOVED lines=11> */
.L_x_1180:
        /* <DEDUP_REMOVED lines=15> */
.L_x_1272:
[----:B------:R-:W-:Y:S05]  /*14450*/  BSYNC B2 ;  /* 0x0000000000027941 */ /* 0x000fea0003800000 */
.L_x_1181:
[----:B------:R-:W-:Y:S01]  /*14460*/  BSSY B2, `(.L_x_1183) ;  /* 0x000000b000027945 */ /* 0x000fe20003800000 */
[----:B------:R-:W-:Y:S02]  /*14470*/  IMAD.MOV.U32 R2, RZ, RZ, 0x0 ;  /* 0x00000000ff027424 */ /* 0x000fe400078e00ff */
[----:B0-----:R-:W-:Y:S01]  /*14480*/  IMAD.MOV.U32 R3, RZ, RZ, 0x14f00000 ;  /* 0x14f00000ff037424 */ /* 0x001fe200078e00ff */
[----:B------:R-:W-:Y:S06]  /*14490*/  @P1 BRA `(.L_x_1184) ;  /* 0x00000000001c1947 */ /* 0x000fec0003800000 */
[----:B------:R-:W0:Y:S02]  /*144a0*/  S2R R11, SR_TID.X ;  /* 0x00000000000b7919 */ /* 0x000e240000002100 */
[----:B0-----:R-:W-:Y:S01]  /*144b0*/  LOP3.LUT R12, R11, 0x1f, RZ, 0xc0, !PT ;  /* 0x0000001f0b0c7812 */ /* 0x001fe200078ec0ff */
[----:B------:R-:W-:-:S03]  /*144c0*/  IMAD.MOV.U32 R11, RZ, RZ, 0x4000 ;  /* 0x00004000ff0b7424 */ /* 0x000fc600078e00ff */
[----:B------:R-:W-:Y:S01]  /*144d0*/  ISETP.NE.AND P0, PT, R12, RZ, PT ;  /* 0x000000ff0c00720c */ /* 0x000fe20003f05270 */
[----:B------:R0:W-:-:S12]  /*144e0*/  SYNCS.ARRIVE.TRANS64 RZ, [R10+URZ+0x50], R11 ;  /* 0x0000500b0aff79a7 */ /* 0x0001d8000800003f */
[----:B0-----:R-:W-:Y:S05]  /*144f0*/  @!P0 BRA `(.L_x_1184) ;  /* 0x0000000000048947 */ /* 0x001fea0003800000 */
[----:B------:R-:W-:Y:S01]  /*14500*/  BPT.TRAP 0x1 ;  /* 0x000000040000795c */ /* 0x000fe20000300000 */
.L_x_1184:
[----:B------:R-:W-:Y:S05]  /*14510*/  BSYNC B2 ;  /* 0x0000000000027941 */ /* 0x000fea0003800000 */
.L_x_1183:
        /* <DEDUP_REMOVED lines=10> */
.L_x_1185:
        /* <DEDUP_REMOVED lines=12> */
.L_x_1174:
[----:B------:R-:W-:Y:S05]  /*14680*/  BSYNC B1 ;  /* 0x0000000000017941 */ /* 0x000fea0003800000 */
.L_x_1173:
[----:B------:R-:W2:Y:S01]  /*14690*/  LDL R2, [R1] ;  /* 0x0000000001027983 */ /* 0x000ea20000100800 */
[----:B------:R-:W-:Y:S01]  /*146a0*/  VIADD R23, R6, 0x1 ;  /* 0x0000000106177836 */ /* 0x000fe20000000000 */
[----:B------:R-:W-:Y:S01]  /*146b0*/  BSSY B1, `(.L_x_1186) ;  /* 0x000006f000017945 */ /* 0x000fe20003800000 */
[----:B------:R-:W-:-:S03]  /*146c0*/  VIADD R9, R0, 0xffffffff ;  /* 0xffffffff00097836 */ /* 0x000fc60000000000 */
        /* <DEDUP_REMOVED lines=28> */
.L_x_1188:
[----:B------:R-:W-:Y:S01]  /*14890*/  IMAD R2, R23, 0x8, R22 ;  /* 0x0000000817027824 */ /* 0x000fe200078e0216 */
[----:B------:R-:W-:Y:S01]  /*148a0*/  SHF.L.U32 R3, R26, 0x1f, RZ ;  /* 0x0000001f1a037819 */ /* 0x000fe200000006ff */
[----:B------:R-:W-:Y:S03]  /*148b0*/  BSSY B2, `(.L_x_1189) ;  /* 0x0000003000027945 */ /* 0x000fe60003800000 */
[----:B------:R-:W1:Y:S02]  /*148c0*/  SYNCS.PHASECHK.TRANS64.TRYWAIT P0, [R2+URZ+0x16840], R3 ;  /* 0x01684003020075a7 */ /* 0x000e64000800017f */
[----:B-1----:R-:W-:Y:S05]  /*148d0*/  @!P0 BRA `(.L_x_1190) ;  /* 0x0000002c00848947 */ /* 0x002fea0003800000 */
.L_x_1273:
[----:B------:R-:W-:Y:S05]  /*148e0*/  BSYNC B2 ;  /* 0x0000000000027941 */ /* 0x000fea0003800000 */
.L_x_1189:
        /* <DEDUP_REMOVED lines=12> */
.L_x_1192:
[----:B------:R-:W-:Y:S05]  /*149b0*/  BSYNC B2 ;  /* 0x0000000000027941 */ /* 0x000fea0003800000 */
.L_x_1191:
[----:B------:R-:W-:Y:S01]  /*149c0*/  IMAD.MOV.U32 R5, RZ, RZ, RZ ;  /* 0x000000ffff057224 */ /* 0x000fe200078e00ff */
[----:B------:R-:W-:Y:S01]  /*149d0*/  UIADD3 UR4, UP0, UR38, 0x370, URZ ;  /* 0x0000037026047890 */ /* 0x000fe2000ff1e03f */
[C---:B-1----:R-:W-:Y:S01]  /*149e0*/  IMAD R2, R23.reuse, 0x4000, R22 ;  /* 0x0000400017027824 */ /* 0x042fe200078e0216 */
        /* <DEDUP_REMOVED lines=9> */
.L_x_1193:
        /* <DEDUP_REMOVED lines=15> */
.L_x_1274:
[----:B------:R-:W-:Y:S05]  /*14b70*/  BSYNC B2 ;  /* 0x0000000000027941 */ /* 0x000fea0003800000 */
.L_x_1194:
[----:B------:R-:W-:Y:S01]  /*14b80*/  BSSY B2, `(.L_x_1196) ;  /* 0x000000b000027945 */ /* 0x000fe20003800000 */
[----:B0-----:R-:W-:Y:S02]  /*14b90*/  IMAD.MOV.U32 R2, RZ, RZ, 0x0 ;  /* 0x00000000ff027424 */ /* 0x001fe400078e00ff */
[----:B------:R-:W-:Y:S01]  /*14ba0*/  IMAD.MOV.U32 R3, RZ, RZ, 0x14f00000 ;  /* 0x14f00000ff037424 */ /* 0x000fe200078e00ff */
        /* <DEDUP_REMOVED lines=8> */
.L_x_1197:
[----:B------:R-:W-:Y:S05]  /*14c30*/  BSYNC B2 ;  /* 0x0000000000027941 */ /* 0x000fea0003800000 */
.L_x_1196:
        /* <DEDUP_REMOVED lines=10> */
.L_x_1198:
        /* <DEDUP_REMOVED lines=12> */
.L_x_1187:
[----:B------:R-:W-:Y:S05]  /*14da0*/  BSYNC B1 ;  /* 0x0000000000017941 */ /* 0x000fea0003800000 */
.L_x_1186:
[----:B------:R-:W-:Y:S01]  /*14db0*/  ISETP.GT.AND P0, PT, R9, R29, PT ;  /* 0x0000001d0900720c */ /* 0x000fe20003f04270 */
[----:B------:R-:W-:-:S12]  /*14dc0*/  VIADD R0, R0, 0xfffffffe ;  /* 0xfffffffe00007836 */ /* 0x000fd80000000000 */
[----:B------:R-:W-:Y:S05]  /*14dd0*/  @P0 BRA `(.L_x_1199) ;  /* 0xfffffff000680947 */ /* 0x000fea000383ffff */
.L_x_1157:
[----:B------:R-:W-:Y:S05]  /*14de0*/  BSYNC B0 ;  /* 0x0000000000007941 */ /* 0x000fea0003800000 */
.L_x_1156:
        /* <DEDUP_REMOVED lines=17> */
.L_x_1201:
[----:B------:R-:W-:Y:S05]  /*14f00*/  BSYNC B0 ;  /* 0x0000000000007941 */ /* 0x000fea0003800000 */
.L_x_1200:
[----:B------:R-:W2:Y:S01]  /*14f10*/  LDL R0, [R1] ;  /* 0x0000000001007983 */ /* 0x000ea20000100800 */
[----:B------:R-:W-:Y:S01]  /*14f20*/  BSSY B0, `(.L_x_1202) ;  /* 0x0000028000007945 */ /* 0x000fe20003800000 */
[----:B--2---:R-:W-:-:S13]  /*14f30*/  LOP3.LUT P0, RZ, R0, 0x1, RZ, 0xc0, !PT ;  /* 0x0000000100ff7812 */ /* 0x004fda000780c0ff */
[----:B------:R-:W-:Y:S05]  /*14f40*/  @!P0 BRA `(.L_x_1203) ;  /* 0x0000000000948947 */ /* 0x000fea0003800000 */
[----:B0-----:R-:W-:Y:S01]  /*14f50*/  IMAD R3, R23, 0x8, R22 ;  /* 0x0000000817037824 */ /* 0x001fe200078e0216 */
[----:B------:R-:W-:Y:S01]  /*14f60*/  SHF.L.U32 R0, R26, 0x1f, RZ ;  /* 0x0000001f1a007819 */ /* 0x000fe200000006ff */
[----:B------:R-:W-:Y:S01]  /*14f70*/  BSSY B1, `(.L_x_1204) ;  /* 0x0000004000017945 */ /* 0x000fe20003800000 */
[----:B------:R-:W-:Y:S02]  /*14f80*/  ISETP.NE.AND P1, PT, R6, RZ, PT ;  /* 0x000000ff0600720c */ /* 0x000fe40003f25270 */
[----:B------:R-:W0:Y:S02]  /*14f90*/  SYNCS.PHASECHK.TRANS64.TRYWAIT P0, [R3+URZ+0x16860], R0 ;  /* 0x01686000030075a7 */ /* 0x000e24000800017f */
[----:B0-----:R-:W-:Y:S09]  /*14fa0*/  @!P0 BRA `(.L_x_1205) ;  /* 0x0000002400f88947 */ /* 0x001ff20003800000 */
.L_x_1275:
[----:B------:R-:W-:Y:S05]  /*14fb0*/  BSYNC B1 ;  /* 0x0000000000017941 */ /* 0x000fea0003800000 */
.L_x_1204:
        /* <DEDUP_REMOVED lines=9> */
.L_x_1207:
[----:B------:R-:W-:Y:S05]  /*15050*/  BSYNC B1 ;  /* 0x0000000000017941 */ /* 0x000fea0003800000 */
.L_x_1206:
[----:B0-----:R-:W-:Y:S01]  /*15060*/  IMAD R0, R23, 0x4000, R22 ;  /* 0x0000400017007824 */ /* 0x001fe200078e0216 */
[----:B------:R-:W-:Y:S01]  /*15070*/  UIADD3 UR4, UP0, UR38, 0x470, URZ ;  /* 0x0000047026047890 */ /* 0x000fe2000ff1e03f */
[----:B------:R-:W-:Y:S01]  /*15080*/  IMAD R24, R24, 0x80, R27 ;  /* 0x0000008018187824 */ /* 0x000fe200078e021b */
[----:B------:R-:W-:Y:S01]  /*15090*/  PLOP3.LUT P0, PT, PT, PT, PT, 0x80, 0x0 ;  /* 0x000000000000781c */ /* 0x000fe20003f0f070 */
[----:B------:R-:W-:Y:S01]  /*150a0*/  VIADD R2, R3, 0x16850 ;  /* 0x0001685003027836 */ /* 0x000fe20000000000 */
[----:B------:R-:W-:Y:S01]  /*150b0*/  UIADD3.X UR5, URZ, UR39, URZ, UP0, !UPT ;  /* 0x000000273f057290 */ /* 0x000fe200087fe43f */
[----:B------:R-:W-:Y:S01]  /*150c0*/  VIADD R0, R0, 0x400 ;  /* 0x0000040000007836 */ /* 0x000fe20000000000 */
[----:B------:R-:W-:Y:S01]  /*150d0*/  UMOV UR6, 0x0 ;  /* 0x0000000000067882 */ /* 0x000fe20000000000 */
[----:B------:R-:W-:Y:S01]  /*150e0*/  UMOV UR7, 0x14f00000 ;  /* 0x14f0000000077882 */ /* 0x000fe20000000000 */
[----:B------:R-:W-:-:S08]  /*150f0*/  UMOV UR10, URZ ;  /* 0x0000003f000a7c82 */ /* 0x000fd00008000000 */
.L_x_1208:
        /* <DEDUP_REMOVED lines=10> */
.L_x_1203:
[----:B------:R-:W-:Y:S05]  /*151a0*/  BSYNC B0 ;  /* 0x0000000000007941 */ /* 0x000fea0003800000 */
.L_x_1202:
[----:B------:R-:W-:-:S05]  /*151b0*/  VIADD R23, R23, 0x1 ;  /* 0x0000000117177836 */ /* 0x000fca0000000000 */
[----:B------:R-:W-:-:S04]  /*151c0*/  ISETP.NE.AND P0, PT, R23, 0x2, PT ;  /* 0x000000021700780c */ /* 0x000fc80003f05270 */
[----:B0-----:R-:W-:Y:S02]  /*151d0*/  SEL R3, RZ, 0x1, P0 ;  /* 0x00000001ff037807 */ /* 0x001fe40000000000 */
[----:B------:R-:W-:Y:S02]  /*151e0*/  SEL R23, R23, RZ, P0 ;  /* 0x000000ff17177207 */ /* 0x000fe40000000000 */
[----:B------:R-:W-:-:S07]  /*151f0*/  LOP3.LUT R26, R26, R3, RZ, 0x3c, !PT ;  /* 0x000000031a1a7212 */ /* 0x000fce00078e3cff */
.L_x_1138:
[----:B------:R-:W-:Y:S05]  /*15200*/  BSYNC B7 ;  /* 0x0000000000077941 */ /* 0x000fea0003800000 */
.L_x_1136:
        /* <DEDUP_REMOVED lines=12> */
.L_x_1209:
[----:B------:R-:W1:Y:S01]  /*152d0*/  S2R R0, SR_TID.X ;  /* 0x0000000000007919 */ /* 0x000e620000002100 */
[----:B------:R-:W-:Y:S01]  /*152e0*/  UMOV UR4, 0xffffffff ;  /* 0xffffffff00047882 */ /* 0x000fe20000000000 */
[----:B-1----:R-:W-:-:S04]  /*152f0*/  LOP3.LUT R8, R0, 0x1f, RZ, 0xc0, !PT ;  /* 0x0000001f00087812 */ /* 0x002fc800078ec0ff */
[----:B------:R-:W-:Y:S01]  /*15300*/  ISETP.NE.AND P0, PT, R8, 0x1f, PT ;  /* 0x0000001f0800780c */ /* 0x000fe20003f05270 */
[----:B------:R-:W-:-:S12]  /*15310*/  BRA.DIV UR4, `(.L_x_1211) ;  /* 0x0000002604307947 */ /* 0x000fd8000b800000 */
[----:B------:R-:W-:Y:S01]  /*15320*/  IMAD.IADD R5, R19, 0x1, R8 ;  /* 0x0000000113057824 */ /* 0x000fe200078e0208 */
[----:B------:R-:W-:-:S04]  /*15330*/  ULDC UR4, c[0x0][0xc3c] ;  /* 0x00030f0000047ab9 */ /* 0x000fc80000000800 */
[----:B------:R-:W-:-:S13]  /*15340*/  ISETP.GE.OR P1, PT, R5, UR4, !P0 ;  /* 0x0000000405007c0c */ /* 0x000fda000c726670 */
[----:B------:R-:W1:Y:S02]  /*15350*/  @!P1 LDC.64 R2, c[0x0][0xc80] ;  /* 0x00032000ff029b82 */ /* 0x000e640000000a00 */
[----:B-1----:R-:W-:-:S06]  /*15360*/  @!P1 IMAD.WIDE R2, R5, 0x4, R2 ;  /* 0x0000000405029825 */ /* 0x002fcc00078e0202 */
[----:B------:R-:W2:Y:S01]  /*15370*/  @!P1 LDG.E R2, desc[UR50][R2.64] ;  /* 0x0000003202029981 */ /* 0x000ea2000c1e1900 */
[----:B------:R-:W-:Y:S01]  /*15380*/  IMAD.MOV.U32 R17, RZ, RZ, RZ ;  /* 0x000000ffff117224 */ /* 0x000fe200078e00ff */
[C---:B------:R-:W-:Y:S02]  /*15390*/  ISETP.GE.U32.AND P2, PT, R8.reuse, 0x2, PT ;  /* 0x000000020800780c */ /* 0x040fe40003f46070 */
[C---:B------:R-:W-:Y:S01]  /*153a0*/  ISETP.GE.U32.AND P3, PT, R8.reuse, 0x4, PT ;  /* 0x000000040800780c */ /* 0x040fe20003f66070 */
[----:B------:R-:W-:Y:S01]  /*153b0*/  SHFL.IDX PT, R0, R16, RZ, 0x1f ;  /* 0x00001fff10007589 */ /* 0x000fe200000e0000 */
[C---:B------:R-:W-:Y:S02]  /*153c0*/  ISETP.GE.U32.AND P4, PT, R8.reuse, 0x8, PT ;  /* 0x000000080800780c */ /* 0x040fe40003f86070 */
[C---:B------:R-:W-:Y:S01]  /*153d0*/  ISETP.GE.U32.AND P5, PT, R8.reuse, 0x10, PT ;  /* 0x000000100800780c */ /* 0x040fe20003fa6070 */
[----:B--2---:R-:W-:Y:S01]  /*153e0*/  @!P1 IMAD.MOV.U32 R17, RZ, RZ, R2 ;  /* 0x000000ffff119224 */ /* 0x004fe200078e0002 */
[----:B------:R-:W-:-:S04]  /*153f0*/  ISETP.NE.AND P1, PT, R8, RZ, PT ;  /* 0x000000ff0800720c */ /* 0x000fc80003f25270 */
[----:B------:R-:W1:Y:S02]  /*15400*/  SHFL.UP PT, R14, R17, 0x1, RZ ;  /* 0x04200000110e7989 */ /* 0x000e6400000e00ff */
[----:B-1----:R-:W-:-:S05]  /*15410*/  SEL R4, R14, RZ, P1 ;  /* 0x000000ff0e047207 */ /* 0x002fca0000800000 */
[----:B------:R-:W-:-:S05]  /*15420*/  IMAD.IADD R4, R17, 0x1, R4 ;  /* 0x0000000111047824 */ /* 0x000fca00078e0204 */
[----:B------:R-:W1:Y:S02]  /*15430*/  SHFL.UP PT, R14, R4, 0x2, RZ ;  /* 0x04400000040e7989 */ /* 0x000e6400000e00ff */
[----:B-1----:R-:W-:-:S05]  /*15440*/  SEL R5, R14, RZ, P2 ;  /* 0x000000ff0e057207 */ /* 0x002fca0001000000 */
[----:B------:R-:W-:Y:S02]  /*15450*/  IMAD.IADD R6, R4, 0x1, R5 ;  /* 0x0000000104067824 */ /* 0x000fe400078e0205 */
[----:B------:R-:W-:Y:S04]  /*15460*/  SHFL.IDX PT, R5, R16, 0x1, 0x1f ;  /* 0x00201f0010057f89 */ /* 0x000fe800000e0000 */
[----:B------:R-:W1:Y:S02]  /*15470*/  SHFL.UP PT, R14, R6, 0x4, RZ ;  /* 0x04800000060e7989 */ /* 0x000e6400000e00ff */
[----:B-1----:R-:W-:-:S05]  /*15480*/  SEL R3, R14, RZ, P3 ;  /* 0x000000ff0e037207 */ /* 0x002fca0001800000 */
[----:B------:R-:W-:-:S05]  /*15490*/  IMAD.IADD R2, R6, 0x1, R3 ;  /* 0x0000000106027824 */ /* 0x000fca00078e0203 */
[----:B------:R-:W1:Y:S02]  /*154a0*/  SHFL.UP PT, R14, R2, 0x8, RZ ;  /* 0x05000000020e7989 */ /* 0x000e6400000e00ff */
[----:B-1----:R-:W-:-:S05]  /*154b0*/  SEL R3, R14, RZ, P4 ;  /* 0x000000ff0e037207 */ /* 0x002fca0002000000 */
[----:B------:R-:W-:-:S05]  /*154c0*/  IMAD.IADD R3, R2, 0x1, R3 ;  /* 0x0000000102037824 */ /* 0x000fca00078e0203 */
[----:B------:R-:W1:Y:S02]  /*154d0*/  SHFL.UP PT, R14, R3, 0x10, RZ ;  /* 0x06000000030e7989 */ /* 0x000e6400000e00ff */
[----:B-1----:R-:W-:-:S05]  /*154e0*/  SEL R14, R14, RZ, P5 ;  /* 0x000000ff0e0e7207 */ /* 0x002fca0002800000 */
[----:B------:R-:W-:-:S05]  /*154f0*/  IMAD.IADD R2, R3, 0x1, R14 ;  /* 0x0000000103027824 */ /* 0x000fca00078e020e */
[----:B------:R1:W2:Y:S02]  /*15500*/  SHFL.IDX PT, R14, R2, 0x1f, 0x1f ;  /* 0x03e01f00020e7f89 */ /* 0x0002a400000e0000 */
.L_x_1285:
[----:B------:R-:W-:Y:S02]  /*15510*/  ULDC UR4, c[0x0][0xc38] ;  /* 0x00030e0000047ab9 */ /* 0x000fe40000000800 */
[----:B------:R-:W-:-:S04]  /*15520*/  IMAD.U32 R4, RZ, RZ, UR4 ;  /* 0x00000004ff047e24 */ /* 0x000fc8000f8e00ff */
[----:B--2---:R-:W-:-:S04]  /*15530*/  IMAD R14, R14, R4, RZ ;  /* 0x000000040e0e7224 */ /* 0x004fc800078e02ff */
[----:B------:R-:W-:-:S05]  /*15540*/  IMAD.IADD R5, R5, 0x1, R14 ;  /* 0x0000000105057824 */ /* 0x000fca00078e020e */
[----:B------:R-:W-:-:S13]  /*15550*/  ISETP.GT.AND P6, PT, R5, R0, PT ;  /* 0x000000000500720c */ /* 0x000fda0003fc4270 */
[----:B------:R-:W-:Y:S05]  /*15560*/  @P6 BRA `(.L_x_1212) ;  /* 0x00000000009c6947 */ /* 0x000fea0003800000 */
.L_x_1217:
[----:B-1----:R-:W1:Y:S01]  /*15570*/  LDC R2, c[0x0][0xc3c] ;  /* 0x00030f00ff027b82 */ /* 0x002e620000000800 */
[----:B------:R-:W-:-:S05]  /*15580*/  VIADD R19, R19, 0x1f ;  /* 0x0000001f13137836 */ /* 0x000fca0000000000 */
[----:B-1----:R-:W-:-:S13]  /*15590*/  ISETP.GE.AND P6, PT, R19, R2, PT ;  /* 0x000000021300720c */ /* 0x002fda0003fc6270 */
[----:B------:R-:W-:Y:S05]  /*155a0*/  @P6 BRA `(.L_x_1213) ;  /* 0x0000000400d06947 */ /* 0x000fea0003800000 */
[----:B------:R-:W1:Y:S01]  /*155b0*/  S2R R3, SR_TID.X ;  /* 0x0000000000037919 */ /* 0x000e620000002100 */
[----:B------:R-:W-:Y:S01]  /*155c0*/  BSSY B0, `(.L_x_1214) ;  /* 0x0000009000007945 */ /* 0x000fe20003800000 */
[----:B------:R-:W-:Y:S01]  /*155d0*/  IMAD.MOV.U32 R17, RZ, RZ, RZ ;  /* 0x000000ffff117224 */ /* 0x000fe200078e00ff */
[----:B-1----:R-:W-:-:S05]  /*155e0*/  LOP3.LUT R3, R3, 0x1f, RZ, 0xc0, !PT ;  /* 0x0000001f03037812 */ /* 0x002fca00078ec0ff */
[----:B------:R-:W-:-:S05]  /*155f0*/  IMAD.IADD R7, R19, 0x1, R3 ;  /* 0x0000000113077824 */ /* 0x000fca00078e0203 */
[----:B------:R-:W-:-:S13]  /*15600*/  ISETP.GE.OR P6, PT, R7, R2, !P0 ;  /* 0x000000020700720c */ /* 0x000fda00047c6670 */
[----:B------:R-:W-:Y:S05]  /*15610*/  @P6 BRA `(.L_x_1215) ;  /* 0x00000000000c6947 */ /* 0x000fea0003800000 */
[----:B------:R-:W1:Y:S02]  /*15620*/  LDC.64 R2, c[0x0][0xc80] ;  /* 0x00032000ff027b82 */ /* 0x000e640000000a00 */
[----:B-1----:R-:W-:-:S05]  /*15630*/  IMAD.WIDE R2, R7, 0x4, R2 ;  /* 0x0000000407027825 */ /* 0x002fca00078e0202 */
[----:B------:R1:W5:Y:S02]  /*15640*/  LDG.E R17, desc[UR50][R2.64] ;  /* 0x0000003202117981 */ /* 0x000364000c1e1900 */
.L_x_1215:
[----:B------:R-:W-:Y:S05]  /*15650*/  BSYNC B0 ;  /* 0x0000000000007941 */ /* 0x000fea0003800000 */
.L_x_1214:
[----:B------:R-:W-:-:S03]  /*15660*/  UMOV UR4, 0xffffffff ;  /* 0xffffffff00047882 */ /* 0x000fc60000000000 */
[----:B------:R-:W-:Y:S05]  /*15670*/  BRA.DIV UR4, `(.L_x_1216) ;  /* 0x00000026047c7947 */ /* 0x000fea000b800000 */
[----:B-----5:R-:W2:Y:S02]  /*15680*/  SHFL.UP PT, R14, R17, 0x1, RZ ;  /* 0x04200000110e7989 */ /* 0x020ea400000e00ff */
[----:B--2---:R-:W-:-:S05]  /*15690*/  SEL R14, R14, RZ, P1 ;  /* 0x000000ff0e0e7207 */ /* 0x004fca0000800000 */
[----:B------:R-:W-:-:S05]  /*156a0*/  IMAD.IADD R13, R17, 0x1, R14 ;  /* 0x00000001110d7824 */ /* 0x000fca00078e020e */
        /* <DEDUP_REMOVED lines=13> */
.L_x_1293:
[----:B------:R-:W-:Y:S02]  /*15780*/  ULDC UR4, c[0x0][0xc38] ;  /* 0x00030e0000047ab9 */ /* 0x000fe40000000800 */
[----:B------:R-:W-:-:S04]  /*15790*/  IMAD.U32 R4, RZ, RZ, UR4 ;  /* 0x00000004ff047e24 */ /* 0x000fc8000f8e00ff */
[----:B--2---:R-:W-:-:S04]  /*157a0*/  IMAD R14, R14, R4, RZ ;  /* 0x000000040e0e7224 */ /* 0x004fc800078e02ff */
[----:B------:R-:W-:-:S05]  /*157b0*/  IMAD.IADD R5, R14, 0x1, R5 ;  /* 0x000000010e057824 */ /* 0x000fca00078e0205 */
[----:B------:R-:W-:-:S13]  /*157c0*/  ISETP.GT.AND P6, PT, R5, R0, PT ;  /* 0x000000000500720c */ /* 0x000fda0003fc4270 */
[----:B------:R-:W-:Y:S05]  /*157d0*/  @!P6 BRA `(.L_x_1217) ;  /* 0xfffffffc0064e947 */ /* 0x000fea000383ffff */
.L_x_1212:
[----:B------:R-:W-:Y:S01]  /*157e0*/  IMAD.IADD R5, R5, 0x1, -R14 ;  /* 0x0000000105057824 */ /* 0x000fe200078e0a0e */
[----:B------:R-:W-:-:S03]  /*157f0*/  UMOV UR4, 0xffffffff ;  /* 0xffffffff00047882 */ /* 0x000fc60000000000 */
[----:B------:R-:W-:-:S05]  /*15800*/  IMAD R3, R2, R4, R5 ;  /* 0x0000000402037224 */ /* 0x000fca00078e0205 */
[----:B------:R-:W-:Y:S01]  /*15810*/  ISETP.GT.AND P6, PT, R3, R0, PT ;  /* 0x000000000300720c */ /* 0x000fe20003fc4270 */
[----:B------:R-:W-:-:S12]  /*15820*/  BRA.DIV UR4, `(.L_x_1218) ;  /* 0x0000002604cc7947 */ /* 0x000fd8000b800000 */
[----:B------:R-:W-:-:S04]  /*15830*/  VOTE.ANY R3, PT, !P6 ;  /* 0x0000000000037806 */ /* 0x000fc800070e0100 */
[----:B------:R-:W2:Y:S02]  /*15840*/  POPC R6, R3 ;  /* 0x0000000300067309 */ /* 0x000ea40000000000 */
[----:B--2---:R2:W3:Y:S02]  /*15850*/  SHFL.IDX PT, R17, R17, R6, 0x1f ;  /* 0x00001f0611117589 */ /* 0x0044e400000e0000 */
.L_x_1297:
[----:B------:R-:W-:Y:S01]  /*15860*/  ISETP.NE.AND P0, PT, R3, RZ, PT ;  /* 0x000000ff0300720c */ /* 0x000fe20003f05270 */
[----:B------:R-:W-:-:S12]  /*15870*/  IMAD.MOV.U32 R14, RZ, RZ, RZ ;  /* 0x000000ffff0e7224 */ /* 0x000fd800078e00ff */
[----:B------:R-:W-:Y:S05]  /*15880*/  @!P0 BRA `(.L_x_1219) ;  /* 0x0000000000108947 */ /* 0x000fea0003800000 */
[----:B------:R-:W-:Y:S01]  /*15890*/  UMOV UR4, 0xffffffff ;  /* 0xffffffff00047882 */ /* 0x000fe20000000000 */
[----:B------:R-:W-:Y:S02]  /*158a0*/  VIADD R12, R6, 0xffffffff ;  /* 0xffffffff060c7836 */ /* 0x000fe40000000000 */
[----:B------:R-:W-:Y:S05]  /*158b0*/  BRA.DIV UR4, `(.L_x_1220) ;  /* 0x0000002604f07947 */ /* 0x000fea000b800000 */
[----:B------:R4:W0:Y:S02]  /*158c0*/  SHFL.IDX PT, R14, R2, R12, 0x1f ;  /* 0x00001f0c020e7589 */ /* 0x00082400000e0000 */
.L_x_1219:
[----:B-1--4-:R-:W1:Y:S01]  /*158d0*/  LDC.64 R2, c[0x0][0xc90] ;  /* 0x00032400ff027b82 */ /* 0x012e620000000a00 */
[----:B------:R-:W-:-:S04]  /*158e0*/  IMAD.IADD R19, R6, 0x1, R19 ;  /* 0x0000000106137824 */ /* 0x000fc800078e0213 */
[----:B-1----:R-:W-:-:S05]  /*158f0*/  IMAD.WIDE R2, R19, 0x4, R2 ;  /* 0x0000000413027825 */ /* 0x002fca00078e0202 */
[----:B------:R1:W2:Y:S01]  /*15900*/  LDG.E R7, desc[UR50][R2.64] ;  /* 0x0000003202077981 */ /* 0x0002a2000c1e1900 */
[----:B0-----:R-:W-:Y:S02]  /*15910*/  IMAD R16, R14, R4, R5 ;  /* 0x000000040e107224 */ /* 0x001fe400078e0205 */
[----:B-1----:R-:W-:Y:S02]  /*15920*/  IMAD.MOV.U32 R2, RZ, RZ, RZ ;  /* 0x000000ffff027224 */ /* 0x002fe400078e00ff */
[----:B--23--:R-:W-:-:S05]  /*15930*/  IMAD R6, R17, R7, RZ ;  /* 0x0000000711067224 */ /* 0x00cfca00078e02ff */
[----:B------:R-:W-:-:S04]  /*15940*/  IABS R8, R6 ;  /* 0x0000000600087213 */ /* 0x000fc80000000000 */
[----:B------:R-:W0:Y:S08]  /*15950*/  I2F.RP R9, R8 ;  /* 0x0000000800097306 */ /* 0x000e300000209400 */
[----:B0-----:R-:W0:Y:S02]  /*15960*/  MUFU.RCP R9, R9 ;  /* 0x0000000900097308 */ /* 0x001e240000001000 */
[----:B0-----:R-:W-:-:S06]  /*15970*/  VIADD R10, R9, 0xffffffe ;  /* 0x0ffffffe090a7836 */ /* 0x001fcc0000000000 */
[----:B------:R-:W0:Y:S02]  /*15980*/  F2I.FTZ.U32.TRUNC.NTZ R3, R10 ;  /* 0x0000000a00037305 */ /* 0x000e24000021f000 */
[----:B0-----:R-:W-:-:S04]  /*15990*/  IMAD.MOV R11, RZ, RZ, -R3 ;  /* 0x000000ffff0b7224 */ /* 0x001fc800078e0a03 */
[----:B------:R-:W-:-:S04]  /*159a0*/  IMAD R5, R11, R8, RZ ;  /* 0x000000080b057224 */ /* 0x000fc800078e02ff */
[----:B------:R-:W-:-:S04]  /*159b0*/  IMAD.HI.U32 R2, R3, R5, R2 ;  /* 0x0000000503027227 */ /* 0x000fc800078e0002 */
[----:B------:R-:W-:Y:S01]  /*159c0*/  IMAD.IADD R5, R0, 0x1, -R16 ;  /* 0x0000000100057824 */ /* 0x000fe200078e0a10 */
[----:B------:R-:W-:-:S04]  /*159d0*/  IABS R0, R6 ;  /* 0x0000000600007213 */ /* 0x000fc80000000000 */
[----:B------:R-:W-:Y:S01]  /*159e0*/  IABS R3, R5 ;  /* 0x0000000500037213 */ /* 0x000fe20000000000 */
[----:B------:R-:W-:-:S04]  /*159f0*/  IMAD.MOV R0, RZ, RZ, -R0 ;  /* 0x000000ffff007224 */ /* 0x000fc800078e0a00 */
        /* <DEDUP_REMOVED lines=11> */
[----:B------:R-:W-:-:S05]  /*15ab0*/  @!P1 LOP3.LUT R2, RZ, R6, RZ, 0x33, !PT ;  /* 0x00000006ff029212 */ /* 0x000fca00078e33ff */
[----:B------:R-:W-:Y:S02]  /*15ac0*/  IMAD R0, R7, R2, RZ ;  /* 0x0000000207007224 */ /* 0x000fe400078e02ff */
[----:B------:R-:W-:Y:S02]  /*15ad0*/  IMAD.MOV R2, RZ, RZ, -R2 ;  /* 0x000000ffff027224 */ /* 0x000fe400078e0a02 */
[----:B------:R-:W-:Y:S02]  /*15ae0*/  IMAD.MOV R3, RZ, RZ, -R0 ;  /* 0x000000ffff037224 */ /* 0x000fe400078e0a00 */
[----:B------:R-:W-:-:S03]  /*15af0*/  IMAD R5, R6, R2, R5 ;  /* 0x0000000206057224 */ /* 0x000fc600078e0205 */
[----:B------:R-:W-:-:S04]  /*15b00*/  VIADDMNMX R4, R3, R4, R7, PT ;  /* 0x0000000403047246 */ /* 0x000fc80003800107 */
[-C--:B------:R-:W-:Y:S02]  /*15b10*/  IABS R7, R4.reuse ;  /* 0x0000000400077213 */ /* 0x080fe40000000000 */
[----:B------:R-:W-:Y:S02]  /*15b20*/  IABS R6, R4 ;  /* 0x0000000400067213 */ /* 0x000fe40000000000 */
[----:B------:R-:W0:Y:S03]  /*15b30*/  I2F.RP R8, R7 ;  /* 0x0000000700087306 */ /* 0x000e260000209400 */
[----:B------:R-:W-:-:S05]  /*15b40*/  IMAD.MOV R6, RZ, RZ, -R6 ;  /* 0x000000ffff067224 */ /* 0x000fca00078e0a06 */
[----:B0-----:R-:W0:Y:S02]  /*15b50*/  MUFU.RCP R8, R8 ;  /* 0x0000000800087308 */ /* 0x001e240000001000 */
[----:B0-----:R-:W-:-:S06]  /*15b60*/  VIADD R3, R8, 0xffffffe ;  /* 0x0ffffffe08037836 */ /* 0x001fcc0000000000 */
[----:B------:R-:W0:Y:S02]  /*15b70*/  F2I.FTZ.U32.TRUNC.NTZ R3, R3 ;  /* 0x0000000300037305 */ /* 0x000e24000021f000 */
[----:B0-----:R-:W-:-:S04]  /*15b80*/  IMAD.MOV R2, RZ, RZ, -R3 ;  /* 0x000000ffff027224 */ /* 0x001fc800078e0a03 */
[----:B------:R-:W-:Y:S02]  /*15b90*/  IMAD R9, R2, R7, RZ ;  /* 0x0000000702097224 */ /* 0x000fe400078e02ff */
[----:B------:R-:W-:-:S04]  /*15ba0*/  IMAD.MOV.U32 R2, RZ, RZ, RZ ;  /* 0x000000ffff027224 */ /* 0x000fc800078e00ff */
[----:B------:R-:W-:Y:S01]  /*15bb0*/  IMAD.HI.U32 R2, R3, R9, R2 ;  /* 0x0000000903027227 */ /* 0x000fe200078e0002 */
[----:B------:R-:W-:Y:S02]  /*15bc0*/  IABS R9, R5 ;  /* 0x0000000500097213 */ /* 0x000fe40000000000 */
[C---:B------:R-:W-:Y:S01]  /*15bd0*/  LOP3.LUT R3, R5.reuse, R4, RZ, 0x3c, !PT ;  /* 0x0000000405037212 */ /* 0x040fe200078e3cff */
[----:B------:R-:W-:Y:S02]  /*15be0*/  IMAD.IADD R5, R5, 0x1, R0 ;  /* 0x0000000105057824 */ /* 0x000fe400078e0200 */
[----:B------:R-:W-:Y:S01]  /*15bf0*/  IMAD.HI.U32 R2, R2, R9, RZ ;  /* 0x0000000902027227 */ /* 0x000fe200078e00ff */
[----:B------:R-:W-:-:S03]  /*15c00*/  ISETP.GE.AND P2, PT, R3, RZ, PT ;  /* 0x000000ff0300720c */ /* 0x000fc60003f46270 */
[----:B------:R-:W-:-:S05]  /*15c10*/  IMAD R6, R2, R6, R9 ;  /* 0x0000000602067224 */ /* 0x000fca00078e0209 */
[----:B------:R-:W-:-:S13]  /*15c20*/  ISETP.GT.U32.AND P1, PT, R7, R6, PT ;  /* 0x000000060700720c */ /* 0x000fda0003f24070 */
[----:B------:R-:W-:Y:S02]  /*15c30*/  @!P1 IMAD.IADD R6, R6, 0x1, -R7 ;  /* 0x0000000106069824 */ /* 0x000fe400078e0a07 */
[----:B------:R-:W-:Y:S01]  /*15c40*/  @!P1 VIADD R2, R2, 0x1 ;  /* 0x0000000102029836 */ /* 0x000fe20000000000 */
[----:B------:R-:W-:Y:S02]  /*15c50*/  ISETP.NE.AND P1, PT, R4, RZ, PT ;  /* 0x000000ff0400720c */ /* 0x000fe40003f25270 */
[----:B------:R-:W-:-:S13]  /*15c60*/  ISETP.GE.U32.AND P0, PT, R6, R7, PT ;  /* 0x000000070600720c */ /* 0x000fda0003f06070 */
[----:B------:R-:W-:-:S04]  /*15c70*/  @P0 VIADD R2, R2, 0x1 ;  /* 0x0000000102020836 */ /* 0x000fc80000000000 */
[----:B------:R-:W-:Y:S01]  /*15c80*/  @!P2 IMAD.MOV R2, RZ, RZ, -R2 ;  /* 0x000000ffff02a224 */ /* 0x000fe200078e0a02 */
[----:B------:R-:W-:Y:S01]  /*15c90*/  @!P1 LOP3.LUT R2, RZ, R4, RZ, 0x33, !PT ;  /* 0x00000004ff029212 */ /* 0x000fe200078e33ff */
[----:B------:R-:W-:-:S04]  /*15ca0*/  IMAD.MOV R4, RZ, RZ, -R4 ;  /* 0x000000ffff047224 */ /* 0x000fc800078e0a04 */
[----:B------:R-:W-:Y:S01]  /*15cb0*/  IMAD R18, R2, R4, R5 ;  /* 0x0000000402127224 */ /* 0x000fe200078e0205 */
[----:B------:R-:W-:-:S05]  /*15cc0*/  LOP3.LUT R2, RZ, R2, RZ, 0x33, !PT ;  /* 0x00000002ff027212 */ /* 0x000fca00078e33ff */
[----:B------:R-:W-:Y:S01]  /*15cd0*/  IMAD.IADD R17, R17, 0x1, R2 ;  /* 0x0000000111117824 */ /* 0x000fe200078e0202 */
[----:B------:R-:W-:Y:S06]  /*15ce0*/  BRA `(.L_x_1221) ;  /* 0x00000000001c7947 */ /* 0x000fec0003800000 */
.L_x_1213:
[----:B------:R-:W-:Y:S01]  /*15cf0*/  UMOV UR4, URZ ;  /* 0x0000003f00047c82 */ /* 0x000fe20008000000 */
[----:B------:R-:W-:Y:S01]  /*15d00*/  UMOV UR5, URZ ;  /* 0x0000003f00057c82 */ /* 0x000fe20008000000 */
[----:B------:R-:W-:Y:S01]  /*15d10*/  ULDC UR6, c[0x0][0xc3c] ;  /* 0x00030f0000067ab9 */ /* 0x000fe20000000800 */
[----:B------:R-:W-:Y:S02]  /*15d20*/  IMAD.MOV.U32 R16, RZ, RZ, R0 ;  /* 0x000000ffff107224 */ /* 0x000fe400078e0000 */
[----:B------:R-:W-:Y:S02]  /*15d30*/  IMAD.U32 R17, RZ, RZ, UR4 ;  /* 0x00000004ff117e24 */ /* 0x000fe4000f8e00ff */
[----:B------:R-:W-:Y:S02]  /*15d40*/  IMAD.U32 R18, RZ, RZ, UR5 ;  /* 0x00000005ff127e24 */ /* 0x000fe4000f8e00ff */
[----:B------:R-:W-:-:S07]  /*15d50*/  IMAD.U32 R19, RZ, RZ, UR6 ;  /* 0x00000006ff137e24 */ /* 0x000fce000f8e00ff */
.L_x_1221:
[----:B------:R-:W1:Y:S01]  /*15d60*/  S2R R0, SR_TID.X ;  /* 0x0000000000007919 */ /* 0x000e620000002100 */
[----:B------:R-:W-:Y:S05]  /*15d70*/  WARPSYNC.ALL ;  /* 0x0000000000007948 */ /* 0x000fea0003800000 */
[----:B------:R-:W-:Y:S01]  /*15d80*/  BAR.SYNC.DEFER_BLOCKING 0x4, 0x200 ;  /* 0x0108000000007b1d */ /* 0x000fe20000010000 */
[----:B-1----:R-:W-:-:S04]  /*15d90*/  LOP3.LUT R0, R0, 0x1f, RZ, 0xc0, !PT ;  /* 0x0000001f00007812 */ /* 0x002fc800078ec0ff */
[----:B------:R-:W-:-:S13]  /*15da0*/  ISETP.NE.AND P0, PT, R0, RZ, PT ;  /* 0x000000ff0000720c */ /* 0x000fda0003f05270 */
[----:B------:R-:W1:Y:S01]  /*15db0*/  @!P0 S2R R3, SR_CgaCtaId ;  /* 0x0000000000038919 */ /* 0x000e620000008800 */
[----:B------:R-:W-:-:S04]  /*15dc0*/  @!P0 MOV R0, 0x400 ;  /* 0x0000040000008802 */ /* 0x000fc80000000f00 */
[----:B-1----:R-:W-:-:S05]  /*15dd0*/  @!P0 LEA R22, R3, R0, 0x18 ;  /* 0x0000000003168211 */ /* 0x002fca00078ec0ff */
[----:B------:R1:W-:Y:S01]  /*15de0*/  @!P0 STS.128 [R22+0x168d0], R16 ;  /* 0x0168d01016008388 */ /* 0x0003e20000000c00 */
[----:B------:R-:W-:Y:S06]  /*15df0*/  BAR.ARV 0x5, 0x200 ;  /* 0x0148000000007b1d */ /* 0x000fec0000002000 */
.L_x_1210:
[----:B------:R-:W-:Y:S02]  /*15e00*/  ULDC UR4, c[0x0][0xc3c] ;  /* 0x00030f0000047ab9 */ /* 0x000fe40000000800 */
[----:B---3--:R-:W-:-:S13]  /*15e10*/  ISETP.GE.AND P0, PT, R19, UR4, PT ;  /* 0x0000000413007c0c */ /* 0x008fda000bf06270 */
[----:B------:R-:W-:Y:S05]  /*15e20*/  @!P0 BRA `(.L_x_1222) ;  /* 0xffffffb400b88947 */ /* 0x000fea000383ffff */
[----:B------:R-:W-:Y:S05]  /*15e30*/  BSYNC B8 ;  /* 0x0000000000087941 */ /* 0x000fea0003800000 */
.L_x_1124:
[----:B0-----:R-:W3:Y:S01]  /*15e40*/  LDL.LU R0, [R1+0x24] ;  /* 0x0000240001007983 */ /* 0x001ee20000300800 */
[----:B------:R-:W-:Y:S01]  /*15e50*/  BSSY B0, `(.L_x_1223) ;  /* 0x000000b000007945 */ /* 0x000fe20003800000 */
[----:B------:R-:W0:Y:S01]  /*15e60*/  S2R R5, SR_CgaCtaId ;  /* 0x0000000000057919 */ /* 0x000e220000008800 */
[----:B---3--:R-:W-:-:S05]  /*15e70*/  VIADD R0, R0, 0x1 ;  /* 0x0000000100007836 */ /* 0x008fca0000000000 */
[----:B------:R-:W-:-:S04]  /*15e80*/  LEA.HI R2, R0, R0, RZ, 0x1 ;  /* 0x0000000000027211 */ /* 0x000fc800078f08ff */
[----:B------:R-:W-:Y:S02]  /*15e90*/  LOP3.LUT R3, R2, 0xfffffffe, RZ, 0xc0, !PT ;  /* 0xfffffffe02037812 */ /* 0x000fe400078ec0ff */
[----:B------:R-:W-:-:S03]  /*15ea0*/  MOV R2, 0x400 ;  /* 0x0000040000027802 */ /* 0x000fc60000000f00 */
[----:B------:R-:W-:Y:S01]  /*15eb0*/  IMAD.IADD R0, R0, 0x1, -R3 ;  /* 0x0000000100007824 */ /* 0x000fe200078e0a03 */
[----:B0-----:R-:W-:-:S04]  /*15ec0*/  LEA R9, R5, R2, 0x18 ;  /* 0x0000000205097211 */ /* 0x001fc800078ec0ff */
[----:B------:R-:W-:-:S04]  /*15ed0*/  SHF.L.U32 R0, R0, 0x1f, RZ ;  /* 0x0000001f00007819 */ /* 0x000fc800000006ff */
[----:B------:R-:W0:Y:S02]  /*15ee0*/  SYNCS.PHASECHK.TRANS64.TRYWAIT P0, [R9+URZ+0x16820], R0 ;  /* 0x01682000090075a7 */ /* 0x000e24000800017f */
[----:B0-----:R-:W-:Y:S05]  /*15ef0*/  @!P0 BRA `(.L_x_1224) ;  /* 0x0000002000848947 */ /* 0x001fea0003800000 */
.L_x_1300:
[----:B------:R-:W-:Y:S05]  /*15f00*/  BSYNC B0 ;  /* 0x0000000000007941 */ /* 0x000fea0003800000 */
.L_x_1223:
[----:B------:R-:W-:-:S03]  /*15f10*/  UMOV UR4, 0xffffffff ;  /* 0xffffffff00047882 */ /* 0x000fc60000000000 */
[----:B------:R-:W-:Y:S05]  /*15f20*/  BRA.DIV UR4, `(.L_x_1225) ;  /* 0x00000022048c7947 */ /* 0x000fea000b800000 */
[----:B0-----:R-:W0:Y:S02]  /*15f30*/  S2R R0, SR_TID.X ;  /* 0x0000000000007919 */ /* 0x001e240000002100 */
[----:B0-----:R-:W-:-:S04]  /*15f40*/  SHF.R.U32.HI R0, RZ, 0x5, R0 ;  /* 0x00000005ff007819 */ /* 0x001fc80000011600 */
[----:B------:R-:W-:-:S05]  /*15f50*/  LOP3.LUT R0, R0, 0x3, RZ, 0xc0, !PT ;  /* 0x0000000300007812 */ /* 0x000fca00078ec0ff */
[----:B------:R0:W3:Y:S02]  /*15f60*/  SHFL.IDX PT, R14, R0, RZ, 0x1f ;  /* 0x00001fff000e7589 */ /* 0x0000e400000e0000 */
.L_x_1303:
[----:B---3--:R-:W-:Y:S01]  /*15f70*/  ISETP.NE.AND P0, PT, R14, RZ, PT ;  /* 0x000000ff0e00720c */ /* 0x008fe20003f05270 */
[----:B------:R-:W-:-:S12]  /*15f80*/  BSSY B0, `(.L_x_1226) ;  /* 0x0000024000007945 */ /* 0x000fd80003800000 */
[----:B------:R-:W-:Y:S05]  /*15f90*/  @P0 BRA `(.L_x_1227) ;  /* 0x0000000000880947 */ /* 0x000fea0003800000 */
[----:B------:R-:W-:-:S03]  /*15fa0*/  UMOV UR4, 0xffffffff ;  /* 0xffffffff00047882 */ /* 0x000fc60000000000 */
[----:B------:R-:W-:Y:S05]  /*15fb0*/  BRA.DIV UR4, `(.L_x_1228) ;  /* 0x00000022049c7947 */ /* 0x000fea000b800000 */
[----:B------:R-:W-:-:S13]  /*15fc0*/  ELECT P6, URZ, PT ;  /* 0x00000000003f782f */ /* 0x000fda00038c0000 */
.L_x_1306:
[----:B------:R-:W-:Y:S05]  /*15fd0*/  @!P6 BRA `(.L_x_1227) ;  /* 0x000000000078e947 */ /* 0x000fea0003800000 */
[----:B------:R-:W-:-:S06]  /*15fe0*/  ULOP3.LUT UR4, UR36, 0x2, URZ, 0xfc, !UPT ;  /* 0x0000000224047892 */ /* 0x000fcc000f8efc3f */
[----:B0-----:R-:W-:-:S05]  /*15ff0*/  IMAD.U32 R0, RZ, RZ, UR4 ;  /* 0x00000004ff007e24 */ /* 0x001fca000f8e00ff */
[----:B------:R-:W-:-:S13]  /*16000*/  ISETP.NE.AND P2, PT, R0, 0x3, PT ;  /* 0x000000030000780c */ /* 0x000fda0003f45270 */
[----:B------:R-:W-:Y:S05]  /*16010*/  @!P2 BRA `(.L_x_1229) ;  /* 0x000000000004a947 */ /* 0x000fea0003800000 */
[----:B------:R-:W-:Y:S01]  /*16020*/  BPT.TRAP 0x1 ;  /* 0x000000040000795c */ /* 0x000fe20000300000 */
.L_x_1229:
[----:B------:R-:W-:Y:S01]  /*16030*/  VIADD R0, R9, 0x16840 ;  /* 0x0001684009007836 */ /* 0x000fe20000000000 */
[----:B------:R-:W-:Y:S01]  /*16040*/  SHF.L.U32 R4, R26, 0x1f, RZ ;  /* 0x0000001f1a047819 */ /* 0x000fe200000006ff */
[C---:B------:R-:W-:Y:S02]  /*16050*/  VIADD R2, R23.reuse, 0x1 ;  /* 0x0000000117027836 */ /* 0x040fe40000000000 */
[----:B------:R-:W-:-:S03]  /*16060*/  IMAD R5, R23, 0x8, R0 ;  /* 0x0000000817057824 */ /* 0x000fc600078e0200 */
[C---:B------:R-:W-:Y:S01]  /*16070*/  ISETP.NE.AND P1, PT, R2.reuse, 0x2, PT ;  /* 0x000000020200780c */ /* 0x040fe20003f25270 */
[----:B------:R-:W0:Y:S03]  /*16080*/  SYNCS.PHASECHK.TRANS64.TRYWAIT P0, [R5+URZ], R4 ;  /* 0x00000004050075a7 */ /* 0x000e26000800017f */
[----:B------:R-:W-:Y:S02]  /*16090*/  SEL R3, RZ, 0x1, P1 ;  /* 0x00000001ff037807 */ /* 0x000fe40000800000 */
[----:B------:R-:W-:Y:S02]  /*160a0*/  SEL R7, R2, RZ, P1 ;  /* 0x000000ff02077207 */ /* 0x000fe40000800000 */
[----:B------:R-:W-:-:S03]  /*160b0*/  LOP3.LUT R2, R26, R3, RZ, 0x3c, !PT ;  /* 0x000000031a027212 */ /* 0x000fc600078e3cff */
[----:B------:R-:W-:Y:S01]  /*160c0*/  IMAD R3, R7, 0x8, R0 ;  /* 0x0000000807037824 */ /* 0x000fe200078e0200 */
[----:B------:R-:W-:Y:S01]  /*160d0*/  SHF.L.U32 R2, R2, 0x1f, RZ ;  /* 0x0000001f02027819 */ /* 0x000fe200000006ff */
[----:B0-----:R-:W-:Y:S06]  /*160e0*/  @!P0 BRA `(.L_x_1230) ;  /* 0x0000002000708947 */ /* 0x001fec0003800000 */
.L_x_1307:
[----:B------:R-:W3:Y:S02]  /*160f0*/  SYNCS.PHASECHK.TRANS64.TRYWAIT P0, [R3+URZ], R2 ;  /* 0x00000002030075a7 */ /* 0x000ee4000800017f */
[----:B---3--:R-:W-:Y:S05]  /*16100*/  @!P0 BRA `(.L_x_1231) ;  /* 0x00000020007c8947 */ /* 0x008fea0003800000 */
.L_x_1308:
[----:B------:R-:W-:Y:S05]  /*16110*/  @!P2 BRA `(.L_x_1232) ;  /* 0x000000000004a947 */ /* 0x000fea0003800000 */
[----:B------:R-:W-:Y:S01]  /*16120*/  BPT.TRAP 0x1 ;  /* 0x000000040000795c */ /* 0x000fe20000300000 */
.L_x_1232:
[----:B------:R-:W-:-:S04]  /*16130*/  VIADD R0, R9, 0x16860 ;  /* 0x0001686009007836 */ /* 0x000fc80000000000 */
[----:B------:R-:W-:-:S04]  /*16140*/  IMAD R23, R23, 0x8, R0 ;  /* 0x0000000817177824 */ /* 0x000fc800078e0200 */
[----:B------:R-:W4:Y:S02]  /*16150*/  SYNCS.PHASECHK.TRANS64.TRYWAIT P0, [R23+URZ], R4 ;  /* 0x00000004170075a7 */ /* 0x000f24000800017f */
[----:B----4-:R-:W-:Y:S05]  /*16160*/  @!P0 BRA `(.L_x_1233) ;  /* 0x0000002000788947 */ /* 0x010fea0003800000 */
.L_x_1309:
[----:B------:R-:W-:-:S07]  /*16170*/  IMAD R7, R7, 0x8, R0 ;  /* 0x0000000807077824 */ /* 0x000fce00078e0200 */
.L_x_1234:
[----:B------:R0:W0:Y:S02]  /*16180*/  SYNCS.PHASECHK.TRANS64.TRYWAIT P0, [R7+URZ], R2 ;  /* 0x00000002070075a7 */ /* 0x000024000800017f */
[----:B0-----:R-:W-:Y:S05]  /*16190*/  @!P0 NANOSLEEP.SYNCS 0x989680 ;  /* 0x009896800000895d */ /* 0x001fea0003900000 */
[----:B------:R-:W0:Y:S02]  /*161a0*/  @!P0 SYNCS.PHASECHK.TRANS64 P0, [R7+URZ], R2 ;  /* 0x00000002070085a7 */ /* 0x000e24000800007f */
[----:B0-----:R-:W-:Y:S05]  /*161b0*/  @!P0 BRA `(.L_x_1234) ;  /* 0xfffffffc00f08947 */ /* 0x001fea000383ffff */
.L_x_1227:
[----:B------:R-:W-:Y:S05]  /*161c0*/  BSYNC B0 ;  /* 0x0000000000007941 */ /* 0x000fea0003800000 */
.L_x_1226:
[----:B------:R-:W-:Y:S05]  /*161d0*/  EXIT ;  /* 0x000000000000794d */ /* 0x000fea0003800000 */
.L_x_1038:
[----:B0-----:R-:W-:-:S04]  /*161e0*/  IMAD.U32 R3, RZ, RZ, UR45 ;  /* 0x0000002dff037e24 */ /* 0x001fc8000f8e00ff */
[----:B------:R0:W1:Y:S03]  /*161f0*/  SYNCS.PHASECHK.TRANS64.TRYWAIT P1, [R3+URZ+0x16800], R0 ;  /* 0x01680000030075a7 */ /* 0x000066000802017f */
[----:B-1----:R-:W-:Y:S05]  /*16200*/  @!P1 NANOSLEEP.SYNCS 0x989680 ;  /* 0x009896800000995d */ /* 0x002fea0003900000 */
[----:B------:R-:W1:Y:S02]  /*16210*/  @!P1 SYNCS.PHASECHK.TRANS64 P1, [R3+URZ+0x16800], R0 ;  /* 0x01680000030095a7 */ /* 0x000e64000802007f */
[----:B-1----:R-:W-:Y:S05]  /*16220*/  @!P1 BRA `(.L_x_1038) ;  /* 0xfffffffc00ec9947 */ /* 0x002fea000383ffff */
[----:B------:R-:W-:Y:S05]  /*16230*/  BRA `(.L_x_1235) ;  /* 0xfffffeb800247947 */ /* 0x000fea000383ffff */
.L_x_1042:
[----:B-1----:R1:W2:Y:S02]  /*16240*/  SYNCS.PHASECHK.TRANS64.TRYWAIT P2, [R15+URZ+0x16830], R0 ;  /* 0x016830000f0075a7 */ /* 0x0022a4000804017f */
[----:B--2---:R-:W-:Y:S05]  /*16250*/  @!P2 NANOSLEEP.SYNCS 0x989680 ;  /* 0x009896800000a95d */ /* 0x004fea0003900000 */
[----:B------:R-:W2:Y:S02]  /*16260*/  @!P2 SYNCS.PHASECHK.TRANS64 P2, [R15+URZ+0x16830], R0 ;  /* 0x016830000f00a5a7 */ /* 0x000ea4000804007f */
[----:B--2---:R-:W-:Y:S05]  /*16270*/  @!P2 BRA `(.L_x_1042) ;  /* 0xfffffffc00f0a947 */ /* 0x004fea000383ffff */
[----:B------:R-:W-:Y:S05]  /*16280*/  BRA `(.L_x_1041) ;  /* 0xfffffeb800487947 */ /* 0x000fea000383ffff */
.L_x_1058:
[----:B-1----:R-:W-:-:S04]  /*16290*/  IMAD.U32 R8, RZ, RZ, UR6 ;  /* 0x00000006ff087e24 */ /* 0x002fc8000f8e00ff */
[----:B------:R1:W2:Y:S03]  /*162a0*/  SYNCS.PHASECHK.TRANS64.TRYWAIT P2, [R8+URZ+0x16830], R5 ;  /* 0x01683005080075a7 */ /* 0x0002a6000804017f */
[----:B--2---:R-:W-:Y:S05]  /*162b0*/  @!P2 NANOSLEEP.SYNCS 0x989680 ;  /* 0x009896800000a95d */ /* 0x004fea0003900000 */
[----:B------:R-:W2:Y:S02]  /*162c0*/  @!P2 SYNCS.PHASECHK.TRANS64 P2, [R8+URZ+0x16830], R5 ;  /* 0x016830050800a5a7 */ /* 0x000ea4000804007f */
[----:B--2---:R-:W-:Y:S05]  /*162d0*/  @!P2 BRA `(.L_x_1058) ;  /* 0xfffffffc00eca947 */ /* 0x004fea000383ffff */
[----:B------:R-:W-:Y:S05]  /*162e0*/  BRA `(.L_x_1055) ;  /* 0xfffffef000b87947 */ /* 0x000fea000383ffff */
.L_x_1062:
[----:B-1----:R-:W-:-:S04]  /*162f0*/  IMAD.U32 R8, RZ, RZ, UR6 ;  /* 0x00000006ff087e24 */ /* 0x002fc8000f8e00ff */
[----:B------:R1:W2:Y:S03]  /*16300*/  SYNCS.PHASECHK.TRANS64.TRYWAIT P2, [R8+URZ+0x16850], R5 ;  /* 0x01685005080075a7 */ /* 0x0002a6000804017f */
[----:B--2---:R-:W-:Y:S05]  /*16310*/  @!P2 NANOSLEEP.SYNCS 0x989680 ;  /* 0x009896800000a95d */ /* 0x004fea0003900000 */
[----:B------:R-:W2:Y:S02]  /*16320*/  @!P2 SYNCS.PHASECHK.TRANS64 P2, [R8+URZ+0x16850], R5 ;  /* 0x016850050800a5a7 */ /* 0x000ea4000804007f */
[----:B--2---:R-:W-:Y:S05]  /*16330*/  @!P2 BRA `(.L_x_1062) ;  /* 0xfffffffc00eca947 */ /* 0x004fea000383ffff */
[----:B------:R-:W-:Y:S05]  /*16340*/  BRA `(.L_x_1059) ;  /* 0xfffffef400287947 */ /* 0x000fea000383ffff */
.L_x_1079:
[----:B-1----:R-:W-:-:S04]  /*16350*/  IMAD.U32 R9, RZ, RZ, UR6 ;  /* 0x00000006ff097e24 */ /* 0x002fc8000f8e00ff */
[----:B------:R1:W2:Y:S03]  /*16360*/  SYNCS.PHASECHK.TRANS64.TRYWAIT P2, [R9+URZ+0x16830], R4 ;  /* 0x01683004090075a7 */ /* 0x0002a6000804017f */
[----:B--2---:R-:W-:Y:S05]  /*16370*/  @!P2 NANOSLEEP.SYNCS 0x989680 ;  /* 0x009896800000a95d */ /* 0x004fea0003900000 */
[----:B------:R-:W2:Y:S02]  /*16380*/  @!P2 SYNCS.PHASECHK.TRANS64 P2, [R9+URZ+0x16830], R4 ;  /* 0x016830040900a5a7 */ /* 0x000ea4000804007f */
[----:B--2---:R-:W-:Y:S05]  /*16390*/  @!P2 BRA `(.L_x_1079) ;  /* 0xfffffffc00eca947 */ /* 0x004fea000383ffff */
[----:B------:R-:W-:Y:S05]  /*163a0*/  BRA `(.L_x_1076) ;  /* 0xffffff28009c7947 */ /* 0x000fea000383ffff */
.L_x_1083:
[----:B-1----:R-:W-:-:S04]  /*163b0*/  IMAD.U32 R9, RZ, RZ, UR6 ;  /* 0x00000006ff097e24 */ /* 0x002fc8000f8e00ff */
[----:B------:R1:W2:Y:S03]  /*163c0*/  SYNCS.PHASECHK.TRANS64.TRYWAIT P2, [R9+URZ+0x16850], R4 ;  /* 0x01685004090075a7 */ /* 0x0002a6000804017f */
[----:B--2---:R-:W-:Y:S05]  /*163d0*/  @!P2 NANOSLEEP.SYNCS 0x989680 ;  /* 0x009896800000a95d */ /* 0x004fea0003900000 */
[----:B------:R-:W2:Y:S02]  /*163e0*/  @!P2 SYNCS.PHASECHK.TRANS64 P2, [R9+URZ+0x16850], R4 ;  /* 0x016850040900a5a7 */ /* 0x000ea4000804007f */
[----:B--2---:R-:W-:Y:S05]  /*163f0*/  @!P2 BRA `(.L_x_1083) ;  /* 0xfffffffc00eca947 */ /* 0x004fea000383ffff */
[----:B------:R-:W-:Y:S05]  /*16400*/  BRA `(.L_x_1080) ;  /* 0xffffff2c000c7947 */ /* 0x000fea000383ffff */
.L_x_1089:
[----:B-1----:R-:W-:-:S04]  /*16410*/  IMAD.U32 R9, RZ, RZ, UR6 ;  /* 0x00000006ff097e24 */ /* 0x002fc8000f8e00ff */
[----:B------:R1:W2:Y:S03]  /*16420*/  SYNCS.PHASECHK.TRANS64.TRYWAIT P2, [R9+URZ+0x16830], R4 ;  /* 0x01683004090075a7 */ /* 0x0002a6000804017f */
[----:B--2---:R-:W-:Y:S05]  /*16430*/  @!P2 NANOSLEEP.SYNCS 0x989680 ;  /* 0x009896800000a95d */ /* 0x004fea0003900000 */
[----:B------:R-:W2:Y:S02]  /*16440*/  @!P2 SYNCS.PHASECHK.TRANS64 P2, [R9+URZ+0x16830], R4 ;  /* 0x016830040900a5a7 */ /* 0x000ea4000804007f */
[----:B--2---:R-:W-:Y:S05]  /*16450*/  @!P2 BRA `(.L_x_1089) ;  /* 0xfffffffc00eca947 */ /* 0x004fea000383ffff */
[----:B------:R-:W-:Y:S05]  /*16460*/  BRA `(.L_x_1086) ;  /* 0xffffff4c00ac7947 */ /* 0x000fea000383ffff */
.L_x_1093:
[----:B-1----:R-:W-:-:S04]  /*16470*/  IMAD.U32 R9, RZ, RZ, UR6 ;  /* 0x00000006ff097e24 */ /* 0x002fc8000f8e00ff */
[----:B------:R1:W2:Y:S03]  /*16480*/  SYNCS.PHASECHK.TRANS64.TRYWAIT P2, [R9+URZ+0x16850], R4 ;  /* 0x01685004090075a7 */ /* 0x0002a6000804017f */
[----:B--2---:R-:W-:Y:S05]  /*16490*/  @!P2 NANOSLEEP.SYNCS 0x989680 ;  /* 0x009896800000a95d */ /* 0x004fea0003900000 */
[----:B------:R-:W2:Y:S02]  /*164a0*/  @!P2 SYNCS.PHASECHK.TRANS64 P2, [R9+URZ+0x16850], R4 ;  /* 0x016850040900a5a7 */ /* 0x000ea4000804007f */
[----:B--2---:R-:W-:Y:S05]  /*164b0*/  @!P2 BRA `(.L_x_1093) ;  /* 0xfffffffc00eca947 */ /* 0x004fea000383ffff */
[----:B------:R-:W-:Y:S05]  /*164c0*/  BRA `(.L_x_1090) ;  /* 0xffffff50001c7947 */ /* 0x000fea000383ffff */
.L_x_1106:
[----:B-1----:R-:W-:-:S04]  /*164d0*/  IMAD.U32 R5, RZ, RZ, UR5 ;  /* 0x00000005ff057e24 */ /* 0x002fc8000f8e00ff */
[----:B------:R1:W2:Y:S03]  /*164e0*/  SYNCS.PHASECHK.TRANS64.TRYWAIT P0, [R5+URZ+0x16850], R0 ;  /* 0x01685000050075a7 */ /* 0x0002a6000800017f */
[----:B--2---:R-:W-:Y:S05]  /*164f0*/  @!P0 NANOSLEEP.SYNCS 0x989680 ;  /* 0x009896800000895d */ /* 0x004fea0003900000 */
[----:B------:R-:W2:Y:S02]  /*16500*/  @!P0 SYNCS.PHASECHK.TRANS64 P0, [R5+URZ+0x16850], R0 ;  /* 0x01685000050085a7 */ /* 0x000ea4000800007f */
[----:B--2---:R-:W-:Y:S05]  /*16510*/  @!P0 BRA `(.L_x_1106) ;  /* 0xfffffffc00ec8947 */ /* 0x004fea000383ffff */
[----:B------:R-:W-:Y:S05]  /*16520*/  BRA `(.L_x_1105) ;  /* 0xffffff8000a87947 */ /* 0x000fea000383ffff */
.L_x_1144:
[----:B------:R-:W0:Y:S01]  /*16530*/  S2R R20, SR_TID.X ;  /* 0x0000000000147919 */ /* 0x000e220000002100 */
[----:B------:R-:W-:Y:S01]  /*16540*/  BSSY B0, `(.L_x_1236) ;  /* 0x000000a000007945 */ /* 0x000fe20003800000 */
[----:B------:R-:W-:Y:S02]  /*16550*/  IMAD.MOV.U32 R12, RZ, RZ, RZ ;  /* 0x000000ffff0c7224 */ /* 0x000fe400078e00ff */
        /* <DEDUP_REMOVED lines=8> */
.L_x_1237:
[----:B------:R-:W-:Y:S05]  /*165e0*/  BSYNC B0 ;  /* 0x0000000000007941 */ /* 0x000fea0003800000 */
.L_x_1236:
[----:B------:R-:W-:Y:S05]  /*165f0*/  BRA `(.L_x_1238) ;  /* 0xffffffbc005c7947 */ /* 0x000fea000383ffff */
.L_x_1146:
[----:B------:R-:W-:Y:S01]  /*16600*/  BSSY B0, `(.L_x_1239) ;  /* 0x0000006000007945 */ /* 0x000fe20003800000 */
[----:B------:R-:W-:-:S07]  /*16610*/  IMAD.MOV.U32 R15, RZ, RZ, -0x1 ;  /* 0xffffffffff0f7424 */ /* 0x000fce00078e00ff */
[----:B01----:R-:W-:Y:S05]  /*16620*/  WARPSYNC.COLLECTIVE R15, `(.L_x_1240) ;  /* 0x000000000f0c7348 */ /* 0x003fea0003c00000 */
[----:B------:R-:W-:Y:S02]  /*16630*/  ELECT P6, UR62, PT ;  /* 0x00000000003e782f */ /* 0x000fe400038c0000 */
[----:B------:R-:W-:Y:S01]  /*16640*/  MOV R14, UR62 ;  /* 0x0000003e000e7c02 */ /* 0x000fe20008000f00 */
[----:B01----:R-:W-:Y:S10]  /*16650*/  ENDCOLLECTIVE ;  /* 0x000000000000791b */ /* 0x003ff40003800000 */
.L_x_1240:
[----:B------:R-:W-:Y:S05]  /*16660*/  BSYNC B0 ;  /* 0x0000000000007941 */ /* 0x000fea0003800000 */
.L_x_1239:
[----:B------:R-:W-:Y:S05]  /*16670*/  BRA `(.L_x_1241) ;  /* 0xffffffbc00647947 */ /* 0x000fea000383ffff */
.L_x_1148:
[----:B0-----:R0:W2:Y:S02]  /*16680*/  SYNCS.PHASECHK.TRANS64.TRYWAIT P0, [R3+URZ+0x16840], R0 ;  /* 0x01684000030075a7 */ /* 0x0010a4000800017f */
[----:B--2---:R-:W-:Y:S05]  /*16690*/  @!P0 NANOSLEEP.SYNCS 0x989680 ;  /* 0x009896800000895d */ /* 0x004fea0003900000 */
[----:B------:R-:W2:Y:S02]  /*166a0*/  @!P0 SYNCS.PHASECHK.TRANS64 P0, [R3+URZ+0x16840], R0 ;  /* 0x01684000030085a7 */ /* 0x000ea4000800007f */
[----:B--2---:R-:W-:Y:S05]  /*166b0*/  @!P0 BRA `(.L_x_1148) ;  /* 0xfffffffc00f08947 */ /* 0x004fea000383ffff */
[----:B------:R-:W-:Y:S05]  /*166c0*/  BRA `(.L_x_1242) ;  /* 0xffffffbc00c07947 */ /* 0x000fea000383ffff */
.L_x_1152:
[----:B------:R-:W2:Y:S01]  /*166d0*/  LDL.LU R11, [R1+0x10] ;  /* 0x00001000010b7983 */ /* 0x000ea20000300800 */
[----:B------:R-:W-:Y:S02]  /*166e0*/  IMAD.MOV.U32 R3, RZ, RZ, R12 ;  /* 0x000000ffff037224 */ /* 0x000fe400078e000c */
[----:B------:R-:W-:Y:S02]  /*166f0*/  IMAD.MOV.U32 R13, RZ, RZ, R4 ;  /* 0x000000ffff0d7224 */ /* 0x000fe400078e0004 */
[----:B------:R-:W-:Y:S02]  /*16700*/  IMAD.MOV.U32 R12, RZ, RZ, RZ ;  /* 0x000000ffff0c7224 */ /* 0x000fe400078e00ff */
[----:B------:R-:W-:Y:S02]  /*16710*/  IMAD.MOV.U32 R15, RZ, RZ, -0x1 ;  /* 0xffffffffff0f7424 */ /* 0x000fe400078e00ff */
[----:B------:R-:W-:Y:S02]  /*16720*/  IMAD.IADD R3, R21, 0x1, R3 ;  /* 0x0000000115037824 */ /* 0x000fe400078e0203 */
[----:B--2---:R-:W-:-:S02]  /*16730*/  IMAD R6, R11, R9, RZ ;  /* 0x000000090b067224 */ /* 0x004fc400078e02ff */
[----:B------:R-:W-:-:S03]  /*16740*/  IMAD.MOV.U32 R11, RZ, RZ, 0x181f ;  /* 0x0000181fff0b7424 */ /* 0x000fc600078e00ff */
[----:B------:R-:W-:-:S13]  /*16750*/  ISETP.GE.AND P1, PT, R3, R6, PT ;  /* 0x000000060300720c */ /* 0x000fda0003f26270 */
[----:B-----5:R-:W-:Y:S05]  /*16760*/  WARPSYNC.COLLECTIVE R15, `(.L_x_1243) ;  /* 0x000000000f087348 */ /* 0x020fea0003c00000 */
[----:B------:R0:W1:Y:S02]  /*16770*/  SHFL.IDX P6, R14, R13, R12, R11 ;  /* 0x0000000c0d0e7389 */ /* 0x00006400000c000b */
[----:B01---5:R-:W-:Y:S01]  /*16780*/  ENDCOLLECTIVE ;  /* 0x000000000000791b */ /* 0x023fe20003800000 */
.L_x_1243:
[----:B------:R-:W-:Y:S02]  /*16790*/  IMAD.MOV.U32 R13, RZ, RZ, R0 ;  /* 0x000000ffff0d7224 */ /* 0x000fe400078e0000 */
[----:B------:R-:W-:-:S07]  /*167a0*/  IMAD.MOV.U32 R7, RZ, RZ, R14 ;  /* 0x000000ffff077224 */ /* 0x000fce00078e000e */
[----:B------:R-:W-:Y:S05]  /*167b0*/  WARPSYNC.COLLECTIVE R15, `(.L_x_1244) ;  /* 0x000000000f087348 */ /* 0x000fea0003c00000 */
[----:B------:R0:W1:Y:S02]  /*167c0*/  SHFL.IDX P6, R14, R13, R12, R11 ;  /* 0x0000000c0d0e7389 */ /* 0x00006400000c000b */
[----:B01----:R-:W-:Y:S01]  /*167d0*/  ENDCOLLECTIVE ;  /* 0x000000000000791b */ /* 0x003fe20003800000 */
.L_x_1244:
[----:B------:R-:W-:Y:S02]  /*167e0*/  IMAD.MOV.U32 R13, RZ, RZ, R4 ;  /* 0x000000ffff0d7224 */ /* 0x000fe400078e0004 */
[----:B------:R-:W-:Y:S02]  /*167f0*/  IMAD.MOV.U32 R12, RZ, RZ, 0x1 ;  /* 0x00000001ff0c7424 */ /* 0x000fe400078e00ff */
[----:B------:R-:W-:-:S07]  /*16800*/  IMAD.MOV.U32 R8, RZ, RZ, R14 ;  /* 0x000000ffff087224 */ /* 0x000fce00078e000e */
[----:B------:R-:W-:Y:S05]  /*16810*/  WARPSYNC.COLLECTIVE R15, `(.L_x_1245) ;  /* 0x000000000f087348 */ /* 0x000fea0003c00000 */
[----:B------:R0:W1:Y:S02]  /*16820*/  SHFL.IDX P6, R14, R13, R12, R11 ;  /* 0x0000000c0d0e7389 */ /* 0x00006400000c000b */
[----:B01----:R-:W-:Y:S01]  /*16830*/  ENDCOLLECTIVE ;  /* 0x000000000000791b */ /* 0x003fe20003800000 */
.L_x_1245:
[----:B------:R-:W-:-:S05]  /*16840*/  @!P1 LEA R8, P2, R20, R8, 0x1 ;  /* 0x0000000814089211 */ /* 0x000fca00078408ff */
[----:B------:R-:W-:-:S04]  /*16850*/  @!P1 IMAD.X R7, RZ, RZ, R7, P2 ;  /* 0x000000ffff079224 */ /* 0x000fc800010e0607 */
        /* <DEDUP_REMOVED lines=12> */
.L_x_1246:
[----:B------:R-:W-:Y:S02]  /*16920*/  IMAD.MOV.U32 R13, RZ, RZ, R4 ;  /* 0x000000ffff0d7224 */ /* 0x000fe400078e0004 */
[----:B------:R-:W-:Y:S02]  /*16930*/  IMAD.MOV.U32 R12, RZ, RZ, 0x2 ;  /* 0x00000002ff0c7424 */ /* 0x000fe400078e00ff */
[----:B------:R-:W-:-:S07]  /*16940*/  IMAD.MOV.U32 R8, RZ, RZ, R14 ;  /* 0x000000ffff087224 */ /* 0x000fce00078e000e */
[----:B------:R-:W-:Y:S05]  /*16950*/  WARPSYNC.COLLECTIVE R15, `(.L_x_1247) ;  /* 0x000000000f087348 */ /* 0x000fea0003c00000 */
[----:B------:R0:W1:Y:S02]  /*16960*/  SHFL.IDX P6, R14, R13, R12, R11 ;  /* 0x0000000c0d0e7389 */ /* 0x00006400000c000b */
[----:B01----:R-:W-:Y:S01]  /*16970*/  ENDCOLLECTIVE ;  /* 0x000000000000791b */ /* 0x003fe20003800000 */
.L_x_1247:
        /* <DEDUP_REMOVED lines=14> */
.L_x_1248:
[----:B------:R-:W-:Y:S02]  /*16a60*/  IMAD.MOV.U32 R13, RZ, RZ, R4 ;  /* 0x000000ffff0d7224 */ /* 0x000fe400078e0004 */
[----:B------:R-:W-:Y:S02]  /*16a70*/  IMAD.MOV.U32 R12, RZ, RZ, 0x3 ;  /* 0x00000003ff0c7424 */ /* 0x000fe400078e00ff */
[----:B------:R-:W-:-:S07]  /*16a80*/  IMAD.MOV.U32 R8, RZ, RZ, R14 ;  /* 0x000000ffff087224 */ /* 0x000fce00078e000e */
[----:B------:R-:W-:Y:S05]  /*16a90*/  WARPSYNC.COLLECTIVE R15, `(.L_x_1249) ;  /* 0x000000000f087348 */ /* 0x000fea0003c00000 */
[----:B------:R0:W1:Y:S02]  /*16aa0*/  SHFL.IDX P6, R14, R13, R12, R11 ;  /* 0x0000000c0d0e7389 */ /* 0x00006400000c000b */
[----:B01----:R-:W-:Y:S01]  /*16ab0*/  ENDCOLLECTIVE ;  /* 0x000000000000791b */ /* 0x003fe20003800000 */
.L_x_1249:
        /* <DEDUP_REMOVED lines=14> */
.L_x_1250:
[----:B------:R-:W-:Y:S02]  /*16ba0*/  IMAD.MOV.U32 R13, RZ, RZ, R4 ;  /* 0x000000ffff0d7224 */ /* 0x000fe400078e0004 */
[----:B------:R-:W-:Y:S02]  /*16bb0*/  IMAD.MOV.U32 R12, RZ, RZ, 0x4 ;  /* 0x00000004ff0c7424 */ /* 0x000fe400078e00ff */
[----:B------:R-:W-:-:S07]  /*16bc0*/  IMAD.MOV.U32 R8, RZ, RZ, R14 ;  /* 0x000000ffff087224 */ /* 0x000fce00078e000e */
[----:B------:R-:W-:Y:S05]  /*16bd0*/  WARPSYNC.COLLECTIVE R15, `(.L_x_1251) ;  /* 0x000000000f087348 */ /* 0x000fea0003c00000 */
[----:B------:R0:W1:Y:S02]  /*16be0*/  SHFL.IDX P6, R14, R13, R12, R11 ;  /* 0x0000000c0d0e7389 */ /* 0x00006400000c000b */
[----:B01----:R-:W-:Y:S01]  /*16bf0*/  ENDCOLLECTIVE ;  /* 0x000000000000791b */ /* 0x003fe20003800000 */
.L_x_1251:
        /* <DEDUP_REMOVED lines=14> */
.L_x_1252:
[----:B------:R-:W-:Y:S02]  /*16ce0*/  IMAD.MOV.U32 R13, RZ, RZ, R4 ;  /* 0x000000ffff0d7224 */ /* 0x000fe400078e0004 */
[----:B------:R-:W-:Y:S02]  /*16cf0*/  IMAD.MOV.U32 R12, RZ, RZ, 0x5 ;  /* 0x00000005ff0c7424 */ /* 0x000fe400078e00ff */
[----:B------:R-:W-:-:S07]  /*16d00*/  IMAD.MOV.U32 R8, RZ, RZ, R14 ;  /* 0x000000ffff087224 */ /* 0x000fce00078e000e */
[----:B------:R-:W-:Y:S05]  /*16d10*/  WARPSYNC.COLLECTIVE R15, `(.L_x_1253) ;  /* 0x000000000f087348 */ /* 0x000fea0003c00000 */
[----:B------:R0:W1:Y:S02]  /*16d20*/  SHFL.IDX P6, R14, R13, R12, R11 ;  /* 0x0000000c0d0e7389 */ /* 0x00006400000c000b */
[----:B01----:R-:W-:Y:S01]  /*16d30*/  ENDCOLLECTIVE ;  /* 0x000000000000791b */ /* 0x003fe20003800000 */
.L_x_1253:
        /* <DEDUP_REMOVED lines=14> */
.L_x_1254:
[----:B------:R-:W-:Y:S02]  /*16e20*/  IMAD.MOV.U32 R13, RZ, RZ, R4 ;  /* 0x000000ffff0d7224 */ /* 0x000fe400078e0004 */
[----:B------:R-:W-:Y:S02]  /*16e30*/  IMAD.MOV.U32 R12, RZ, RZ, 0x6 ;  /* 0x00000006ff0c7424 */ /* 0x000fe400078e00ff */
[----:B------:R-:W-:-:S07]  /*16e40*/  IMAD.MOV.U32 R8, RZ, RZ, R14 ;  /* 0x000000ffff087224 */ /* 0x000fce00078e000e */
[----:B------:R-:W-:Y:S05]  /*16e50*/  WARPSYNC.COLLECTIVE R15, `(.L_x_1255) ;  /* 0x000000000f087348 */ /* 0x000fea0003c00000 */
[----:B------:R0:W1:Y:S02]  /*16e60*/  SHFL.IDX P6, R14, R13, R12, R11 ;  /* 0x0000000c0d0e7389 */ /* 0x00006400000c000b */
[----:B01----:R-:W-:Y:S01]  /*16e70*/  ENDCOLLECTIVE ;  /* 0x000000000000791b */ /* 0x003fe20003800000 */
.L_x_1255:
        /* <DEDUP_REMOVED lines=14> */
.L_x_1256:
[----:B------:R-:W-:Y:S02]  /*16f60*/  IMAD.MOV.U32 R13, RZ, RZ, R4 ;  /* 0x000000ffff0d7224 */ /* 0x000fe400078e0004 */
[----:B------:R-:W-:Y:S02]  /*16f70*/  IMAD.MOV.U32 R12, RZ, RZ, 0x7 ;  /* 0x00000007ff0c7424 */ /* 0x000fe400078e00ff */
[----:B------:R-:W-:-:S07]  /*16f80*/  IMAD.MOV.U32 R8, RZ, RZ, R14 ;  /* 0x000000ffff087224 */ /* 0x000fce00078e000e */
[----:B------:R-:W-:Y:S05]  /*16f90*/  WARPSYNC.COLLECTIVE R15, `(.L_x_1257) ;  /* 0x000000000f087348 */ /* 0x000fea0003c00000 */
[----:B------:R0:W1:Y:S02]  /*16fa0*/  SHFL.IDX P6, R14, R13, R12, R11 ;  /* 0x0000000c0d0e7389 */ /* 0x00006400000c000b */
[----:B01----:R-:W-:Y:S01]  /*16fb0*/  ENDCOLLECTIVE ;  /* 0x000000000000791b */ /* 0x003fe20003800000 */
.L_x_1257:
[----:B------:R-:W-:-:S05]  /*16fc0*/  @!P1 LEA R8, P2, R20, R8, 0x1 ;  /* 0x0000000814089211 */ /* 0x000fca00078408ff */
[----:B------:R-:W-:-:S04]  /*16fd0*/  @!P1 IMAD.X R7, RZ, RZ, R7, P2 ;  /* 0x000000ffff079224 */ /* 0x000fc800010e0607 */
[----:B------:R-:W-:Y:S02]  /*16fe0*/  @!P1 IMAD.MOV.U32 R9, RZ, RZ, R7 ;  /* 0x000000ffff099224 */ /* 0x000fe400078e0007 */
[----:B------:R-:W-:Y:S02]  /*16ff0*/  IMAD.MOV.U32 R13, RZ, RZ, R0 ;  /* 0x000000ffff0d7224 */ /* 0x000fe400078e0000 */
[----:B------:R-:W-:Y:S01]  /*17000*/  VIADD R7, R3, 0x70 ;  /* 0x0000007003077836 */ /* 0x000fe20000000000 */
[----:B------:R-:W-:Y:S01]  /*17010*/  @!PT LDS RZ, [RZ] ;  /* 0x00000000fffff984 */ /* 0x000fe20000000800 */
[----:B------:R-:W-:Y:S01]  /*17020*/  @!PT LDS RZ, [RZ] ;  /* 0x00000000fffff984 */ /* 0x000fe20000000800 */
[----:B------:R-:W-:Y:S01]  /*17030*/  @!PT LDS RZ, [RZ] ;  /* 0x00000000fffff984 */ /* 0x000fe20000000800 */
[----:B------:R0:W-:Y:S04]  /*17040*/  @!P1 LDGSTS.E.BYPASS.LTC128B.128 [R10+0xb400], desc[UR50][R8.64], !P0 ;  /* 0x0b400000080a9fae */ /* 0x0001e8000c101d72 */
[----:B------:R-:W-:Y:S01]  /*17050*/  ISETP.GE.AND P1, PT, R7, R6, PT ;  /* 0x000000060700720c */ /* 0x000fe20003f26270 */
[----:B------:R-:W-:-:S02]  /*17060*/  VIADD R7, R3, 0x80 ;  /* 0x0000008003077836 */ /* 0x000fc40000000000 */
[----:B------:R-:W-:-:S10]  /*17070*/  IMAD.MOV.U32 R4, RZ, RZ, R14 ;  /* 0x000000ffff047224 */ /* 0x000fd400078e000e */
[----:B0-----:R-:W-:Y:S05]  /*17080*/  WARPSYNC.COLLECTIVE R15, `(.L_x_1258) ;  /* 0x000000000f087348 */ /* 0x001fea0003c00000 */
[----:B------:R1:W2:Y:S02]  /*17090*/  SHFL.IDX P6, R14, R13, R12, R11 ;  /* 0x0000000c0d0e7389 */ /* 0x0002a400000c000b */
[----:B012---:R-:W-:Y:S01]  /*170a0*/  ENDCOLLECTIVE ;  /* 0x000000000000791b */ /* 0x007fe20003800000 */
.L_x_1258:
[----:B------:R-:W-:Y:S01]  /*170b0*/  ISETP.GE.AND P2, PT, R7, R6, PT ;  /* 0x000000060700720c */ /* 0x000fe20003f46270 */
[----:B------:R-:W-:Y:S02]  /*170c0*/  IMAD.MOV.U32 R13, RZ, RZ, R2 ;  /* 0x000000ffff0d7224 */ /* 0x000fe400078e0002 */
[----:B------:R-:W-:Y:S02]  /*170d0*/  IMAD.MOV.U32 R12, RZ, RZ, RZ ;  /* 0x000000ffff0c7224 */ /* 0x000fe400078e00ff */
[----:B------:R-:W-:-:S08]  /*170e0*/  IMAD.MOV.U32 R8, RZ, RZ, R14 ;  /* 0x000000ffff087224 */ /* 0x000fd000078e000e */
[----:B------:R-:W-:Y:S05]  /*170f0*/  WARPSYNC.COLLECTIVE R15, `(.L_x_1259) ;  /* 0x000000000f087348 */ /* 0x000fea0003c00000 */
[----:B------:R0:W1:Y:S02]  /*17100*/  SHFL.IDX P6, R14, R13, R12, R11 ;  /* 0x0000000c0d0e7389 */ /* 0x00006400000c000b */
[----:B01----:R-:W-:Y:S01]  /*17110*/  ENDCOLLECTIVE ;  /* 0x000000000000791b */ /* 0x003fe20003800000 */
.L_x_1259:
        /* <DEDUP_REMOVED lines=12> */
.L_x_1260:
[----:B------:R-:W-:Y:S02]  /*171e0*/  IMAD.MOV.U32 R13, RZ, RZ, R2 ;  /* 0x000000ffff0d7224 */ /* 0x000fe400078e0002 */
[----:B------:R-:W-:Y:S02]  /*171f0*/  IMAD.MOV.U32 R12, RZ, RZ, 0x1 ;  /* 0x00000001ff0c7424 */ /* 0x000fe400078e00ff */
[----:B------:R-:W-:-:S07]  /*17200*/  IMAD.MOV.U32 R7, RZ, RZ, R14 ;  /* 0x000000ffff077224 */ /* 0x000fce00078e000e */
[----:B------:R-:W-:Y:S05]  /*17210*/  WARPSYNC.COLLECTIVE R15, `(.L_x_1261) ;  /* 0x000000000f087348 */ /* 0x000fea0003c00000 */
[----:B------:R0:W1:Y:S02]  /*17220*/  SHFL.IDX P6, R14, R13, R12, R11 ;  /* 0x0000000c0d0e7389 */ /* 0x00006400000c000b */
[----:B01----:R-:W-:Y:S01]  /*17230*/  ENDCOLLECTIVE ;  /* 0x000000000000791b */ /* 0x003fe20003800000 */
.L_x_1261:
[----:B------:R-:W-:Y:S01]  /*17240*/  @!P2 LEA R8, P1, R20, R7, 0x1 ;  /* 0x000000071408a211 */ /* 0x000fe200078208ff */
[----:B------:R-:W-:-:S04]  /*17250*/  VIADD R7, R3, 0x90 ;  /* 0x0000009003077836 */ /* 0x000fc80000000000 */
[----:B------:R-:W-:Y:S01]  /*17260*/  @!P2 IMAD.X R9, RZ, RZ, R0, P1 ;  /* 0x000000ffff09a224 */ /* 0x000fe200008e0600 */
[----:B------:R-:W-:-:S04]  /*17270*/  ISETP.GE.AND P1, PT, R7, R6, PT ;  /* 0x000000060700720c */ /* 0x000fc80003f26270 */
        /* <DEDUP_REMOVED lines=9> */
.L_x_1262:
[----:B------:R-:W-:Y:S02]  /*17310*/  IMAD.MOV.U32 R13, RZ, RZ, R2 ;  /* 0x000000ffff0d7224 */ /* 0x000fe400078e0002 */
[----:B------:R-:W-:Y:S01]  /*17320*/  IMAD.MOV.U32 R12, RZ, RZ, 0x2 ;  /* 0x00000002ff0c7424 */ /* 0x000fe200078e00ff */
[----:B------:R-:W-:-:S05]  /*17330*/  @!P1 LEA R14, P2, R20, R14, 0x1 ;  /* 0x0000000e140e9211 */ /* 0x000fca00078408ff */
[----:B------:R-:W-:-:S08]  /*17340*/  @!P1 IMAD.MOV.U32 R8, RZ, RZ, R14 ;  /* 0x000000ffff089224 */ /* 0x000fd000078e000e */
[----:B------:R-:W-:Y:S05]  /*17350*/  WARPSYNC.COLLECTIVE R15, `(.L_x_1263) ;  /* 0x000000000f087348 */ /* 0x000fea0003c00000 */
[----:B------:R0:W1:Y:S02]  /*17360*/  SHFL.IDX P6, R14, R13, R12, R11 ;  /* 0x0000000c0d0e7389 */ /* 0x00006400000c000b */
[----:B01----:R-:W-:Y:S01]  /*17370*/  ENDCOLLECTIVE ;  /* 0x000000000000791b */ /* 0x003fe20003800000 */
.L_x_1263:
[----:B------:R-:W-:-:S04]  /*17380*/  @!P1 IMAD.X R7, RZ, RZ, R0, P2 ;  /* 0x000000ffff079224 */ /* 0x000fc800010e0600 */
[----:B------:R-:W-:Y:S02]  /*17390*/  @!P1 IMAD.MOV.U32 R9, RZ, RZ, R7 ;  /* 0x000000ffff099224 */ /* 0x000fe400078e0007 */
[----:B------:R-:W-:-:S03]  /*173a0*/  VIADD R7, R3, 0xa0 ;  /* 0x000000a003077836 */ /* 0x000fc60000000000 */
[----:B------:R-:W-:Y:S01]  /*173b0*/  @!PT LDS RZ, [RZ] ;  /* 0x00000000fffff984 */ /* 0x000fe20000000800 */
[----:B------:R-:W-:Y:S01]  /*173c0*/  @!PT LDS RZ, [RZ] ;  /* 0x00000000fffff984 */ /* 0x000fe20000000800 */
[----:B------:R-:W-:Y:S01]  /*173d0*/  @!PT LDS RZ, [RZ] ;  /* 0x00000000fffff984 */ /* 0x000fe20000000800 */
[----:B------:R0:W-:Y:S02]  /*173e0*/  @!P1 LDGSTS.E.BYPASS.LTC128B.128 [R10+0xcc00], desc[UR50][R8.64], !P0 ;  /* 0x0cc00000080a9fae */ /* 0x0001e4000c101d72 */
[----:B------:R-:W-:Y:S01]  /*173f0*/  ISETP.GE.AND P1, PT, R7, R6, PT ;  /* 0x000000060700720c */ /* 0x000fe20003f26270 */
[----:B------:R-:W-:Y:S02]  /*17400*/  IMAD.MOV.U32 R13, RZ, RZ, R5 ;  /* 0x000000ffff0d7224 */ /* 0x000fe400078e0005 */
[----:B------:R-:W-:-:S10]  /*17410*/  IMAD.MOV.U32 R0, RZ, RZ, R14 ;  /* 0x000000ffff007224 */ /* 0x000fd400078e000e */
[----:B0-----:R-:W-:Y:S05]  /*17420*/  WARPSYNC.COLLECTIVE R15, `(.L_x_1264) ;  /* 0x000000000f087348 */ /* 0x001fea0003c00000 */
[----:B------:R1:W2:Y:S02]  /*17430*/  SHFL.IDX P6, R14, R13, R12, R11 ;  /* 0x0000000c0d0e7389 */ /* 0x0002a400000c000b */
[----:B012---:R-:W-:Y:S01]  /*17440*/  ENDCOLLECTIVE ;  /* 0x000000000000791b */ /* 0x007fe20003800000 */
.L_x_1264:
[----:B------:R-:W-:Y:S02]  /*17450*/  IMAD.MOV.U32 R13, RZ, RZ, R2 ;  /* 0x000000ffff0d7224 */ /* 0x000fe400078e0002 */
[----:B------:R-:W-:Y:S01]  /*17460*/  IMAD.MOV.U32 R12, RZ, RZ, 0x3 ;  /* 0x00000003ff0c7424 */ /* 0x000fe200078e00ff */
[----:B------:R-:W-:-:S13]  /*17470*/  @!P1 LEA R8, P2, R20, R14, 0x1 ;  /* 0x0000000e14089211 */ /* 0x000fda00078408ff */
[----:B------:R-:W-:Y:S05]  /*17480*/  WARPSYNC.COLLECTIVE R15, `(.L_x_1265) ;  /* 0x000000000f087348 */ /* 0x000fea0003c00000 */
[----:B------:R0:W1:Y:S02]  /*17490*/  SHFL.IDX P6, R14, R13, R12, R11 ;  /* 0x0000000c0d0e7389 */ /* 0x00006400000c000b */
[----:B01----:R-:W-:Y:S01]  /*174a0*/  ENDCOLLECTIVE ;  /* 0x000000000000791b */ /* 0x003fe20003800000 */
.L_x_1265:
        /* <DEDUP_REMOVED lines=10> */
.L_x_1266:
[----:B------:R-:W-:Y:S05]  /*17550*/  BRA `(.L_x_1267) ;  /* 0xffffffbc00e47947 */ /* 0x000fea000383ffff */
.L_x_1155:
[----:B0-----:R0:W1:Y:S02]  /*17560*/  SYNCS.PHASECHK.TRANS64.TRYWAIT P0, [R22+URZ+0x16820], R3 ;  /* 0x01682003160075a7 */ /* 0x001064000800017f */
[----:B-1----:R-:W-:Y:S05]  /*17570*/  @!P0 NANOSLEEP.SYNCS 0x989680 ;  /* 0x009896800000895d */ /* 0x002fea0003900000 */
[----:B------:R-:W1:Y:S02]  /*17580*/  @!P0 SYNCS.PHASECHK.TRANS64 P0, [R22+URZ+0x16820], R3 ;  /* 0x01682003160085a7 */ /* 0x000e64000800007f */
[----:B-1----:R-:W-:Y:S05]  /*17590*/  @!P0 BRA `(.L_x_1155) ;  /* 0xfffffffc00f08947 */ /* 0x002fea000383ffff */
[----:B------:R-:W-:Y:S05]  /*175a0*/  BRA `(.L_x_1268) ;  /* 0xffffffc000507947 */ /* 0x000fea000383ffff */
.L_x_1164:
[----:B-1----:R1:W2:Y:S02]  /*175b0*/  SYNCS.PHASECHK.TRANS64.TRYWAIT P0, [R2+URZ+0x16840], R3 ;  /* 0x01684003020075a7 */ /* 0x0022a4000800017f */
[----:B--2---:R-:W-:Y:S05]  /*175c0*/  @!P0 NANOSLEEP.SYNCS 0x989680 ;  /* 0x009896800000895d */ /* 0x004fea0003900000 */
[----:B------:R-:W2:Y:S02]  /*175d0*/  @!P0 SYNCS.PHASECHK.TRANS64 P0, [R2+URZ+0x16840], R3 ;  /* 0x01684003020085a7 */ /* 0x000ea4000800007f */
[----:B--2---:R-:W-:Y:S05]  /*175e0*/  @!P0 BRA `(.L_x_1164) ;  /* 0xfffffffc00f08947 */ /* 0x004fea000383ffff */
[----:B------:R-:W-:Y:S05]  /*175f0*/  BRA `(.L_x_1269) ;  /* 0xffffffc000fc7947 */ /* 0x000fea000383ffff */
.L_x_1169:
[----:B0-----:R0:W1:Y:S02]  /*17600*/  SYNCS.PHASECHK.TRANS64.TRYWAIT P0, [R3+URZ+0x60], R2 ;  /* 0x00006002030075a7 */ /* 0x001064000800017f */
[----:B-1----:R-:W-:Y:S05]  /*17610*/  @!P0 NANOSLEEP.SYNCS 0x989680 ;  /* 0x009896800000895d */ /* 0x002fea0003900000 */
[----:B------:R-:W1:Y:S02]  /*17620*/  @!P0 SYNCS.PHASECHK.TRANS64 P0, [R3+URZ+0x60], R2 ;  /* 0x00006002030085a7 */ /* 0x000e64000800007f */
[----:B-1----:R-:W-:Y:S05]  /*17630*/  @!P0 BRA `(.L_x_1169) ;  /* 0xfffffffc00f08947 */ /* 0x002fea000383ffff */
[----:B------:R-:W-:Y:S05]  /*17640*/  BRA `(.L_x_1270) ;  /* 0xffffffc400887947 */ /* 0x000fea000383ffff */
.L_x_1177:
[----:B-1----:R1:W2:Y:S02]  /*17650*/  SYNCS.PHASECHK.TRANS64.TRYWAIT P0, [R2+URZ+0x16840], R3 ;  /* 0x01684003020075a7 */ /* 0x0022a4000800017f */
[----:B--2---:R-:W-:Y:S05]  /*17660*/  @!P0 NANOSLEEP.SYNCS 0x989680 ;  /* 0x009896800000895d */ /* 0x004fea0003900000 */
[----:B------:R-:W2:Y:S02]  /*17670*/  @!P0 SYNCS.PHASECHK.TRANS64 P0, [R2+URZ+0x16840], R3 ;  /* 0x01684003020085a7 */ /* 0x000ea4000800007f */
[----:B--2---:R-:W-:Y:S05]  /*17680*/  @!P0 BRA `(.L_x_1177) ;  /* 0xfffffffc00f08947 */ /* 0x004fea000383ffff */
[----:B------:R-:W-:Y:S05]  /*17690*/  BRA `(.L_x_1271) ;  /* 0xffffffc800cc7947 */ /* 0x000fea000383ffff */
.L_x_1182:
[----:B0-----:R0:W1:Y:S02]  /*176a0*/  SYNCS.PHASECHK.TRANS64.TRYWAIT P0, [R10+URZ+0x60], R3 ;  /* 0x000060030a0075a7 */ /* 0x001064000800017f */
[----:B-1----:R-:W-:Y:S05]  /*176b0*/  @!P0 NANOSLEEP.SYNCS 0x989680 ;  /* 0x009896800000895d */ /* 0x002fea0003900000 */
[----:B------:R-:W1:Y:S02]  /*176c0*/  @!P0 SYNCS.PHASECHK.TRANS64 P0, [R10+URZ+0x60], R3 ;  /* 0x000060030a0085a7 */ /* 0x000e64000800007f */
[----:B-1----:R-:W-:Y:S05]  /*176d0*/  @!P0 BRA `(.L_x_1182) ;  /* 0xfffffffc00f08947 */ /* 0x002fea000383ffff */
[----:B------:R-:W-:Y:S05]  /*176e0*/  BRA `(.L_x_1272) ;  /* 0xffffffcc00587947 */ /* 0x000fea000383ffff */
.L_x_1190:
[----:B-1----:R1:W2:Y:S02]  /*176f0*/  SYNCS.PHASECHK.TRANS64.TRYWAIT P0, [R2+URZ+0x16840], R3 ;  /* 0x01684003020075a7 */ /* 0x0022a4000800017f */
[----:B--2---:R-:W-:Y:S05]  /*17700*/  @!P0 NANOSLEEP.SYNCS 0x989680 ;  /* 0x009896800000895d */ /* 0x004fea0003900000 */
[----:B------:R-:W2:Y:S02]  /*17710*/  @!P0 SYNCS.PHASECHK.TRANS64 P0, [R2+URZ+0x16840], R3 ;  /* 0x01684003020085a7 */ /* 0x000ea4000800007f */
[----:B--2---:R-:W-:Y:S05]  /*17720*/  @!P0 BRA `(.L_x_1190) ;  /* 0xfffffffc00f08947 */ /* 0x004fea000383ffff */
[----:B------:R-:W-:Y:S05]  /*17730*/  BRA `(.L_x_1273) ;  /* 0xffffffd000687947 */ /* 0x000fea000383ffff */
.L_x_1195:
[----:B0-----:R0:W1:Y:S02]  /*17740*/  SYNCS.PHASECHK.TRANS64.TRYWAIT P0, [R7+URZ+0x60], R2 ;  /* 0x00006002070075a7 */ /* 0x001064000800017f */
[----:B-1----:R-:W-:Y:S05]  /*17750*/  @!P0 NANOSLEEP.SYNCS 0x989680 ;  /* 0x009896800000895d */ /* 0x002fea0003900000 */
[----:B------:R-:W1:Y:S02]  /*17760*/  @!P0 SYNCS.PHASECHK.TRANS64 P0, [R7+URZ+0x60], R2 ;  /* 0x00006002070085a7 */ /* 0x000e64000800007f */
[----:B-1----:R-:W-:Y:S05]  /*17770*/  @!P0 BRA `(.L_x_1195) ;  /* 0xfffffffc00f08947 */ /* 0x002fea000383ffff */
[----:B------:R-:W-:Y:S05]  /*17780*/  BRA `(.L_x_1274) ;  /* 0xffffffd000f87947 */ /* 0x000fea000383ffff */
.L_x_1205:
[----:B0-----:R0:W1:Y:S02]  /*17790*/  SYNCS.PHASECHK.TRANS64.TRYWAIT P0, [R3+URZ+0x16860], R0 ;  /* 0x01686000030075a7 */ /* 0x001064000800017f */
[----:B-1----:R-:W-:Y:S05]  /*177a0*/  @!P0 NANOSLEEP.SYNCS 0x989680 ;  /* 0x009896800000895d */ /* 0x002fea0003900000 */
[----:B------:R-:W1:Y:S02]  /*177b0*/  @!P0 SYNCS.PHASECHK.TRANS64 P0, [R3+URZ+0x16860], R0 ;  /* 0x01686000030085a7 */ /* 0x000e64000800007f */
[----:B-1----:R-:W-:Y:S05]  /*177c0*/  @!P0 BRA `(.L_x_1205) ;  /* 0xfffffffc00f08947 */ /* 0x002fea000383ffff */
[----:B------:R-:W-:Y:S05]  /*177d0*/  BRA `(.L_x_1275) ;  /* 0xffffffd400f47947 */ /* 0x000fea000383ffff */
.L_x_1211:
        /* <DEDUP_REMOVED lines=8> */
.L_x_1277:
[----:B------:R-:W-:Y:S05]  /*17860*/  BSYNC B0 ;  /* 0x0000000000007941 */ /* 0x000fea0003800000 */
.L_x_1276:
        /* <DEDUP_REMOVED lines=9> */
.L_x_1278:
[----:B------:R-:W-:Y:S02]  /*17900*/  ULDC UR4, c[0x0][0xc3c] ;  /* 0x00030f0000047ab9 */ /* 0x000fe40000000800 */
[----:B------:R-:W-:-:S13]  /*17910*/  ISETP.GE.OR P1, PT, R7, UR4, !P0 ;  /* 0x0000000407007c0c */ /* 0x000fda000c726670 */
[----:B------:R-:W0:Y:S01]  /*17920*/  @!P1 LDC.64 R2, c[0x0][0xc80] ;  /* 0x00032000ff029b82 */ /* 0x000e220000000a00 */
[----:B------:R-:W-:Y:S02]  /*17930*/  IMAD.MOV.U32 R17, RZ, RZ, RZ ;  /* 0x000000ffff117224 */ /* 0x000fe400078e00ff */
[----:B------:R-:W-:Y:S02]  /*17940*/  IMAD.MOV.U32 R11, RZ, RZ, RZ ;  /* 0x000000ffff0b7224 */ /* 0x000fe400078e00ff */
[----:B------:R-:W-:Y:S02]  /*17950*/  IMAD.MOV.U32 R5, RZ, RZ, R14 ;  /* 0x000000ffff057224 */ /* 0x000fe400078e000e */
[----:B0-----:R-:W-:-:S06]  /*17960*/  @!P1 IMAD.WIDE R2, R7, 0x4, R2 ;  /* 0x0000000407029825 */ /* 0x001fcc00078e0202 */
[----:B------:R-:W2:Y:S01]  /*17970*/  @!P1 LDG.E R2, desc[UR50][R2.64] ;  /* 0x0000003202029981 */ /* 0x000ea2000c1e1900 */
[C---:B------:R-:W-:Y:S02]  /*17980*/  ISETP.GE.U32.AND P2, PT, R8.reuse, 0x2, PT ;  /* 0x000000020800780c */ /* 0x040fe40003f46070 */
[C---:B------:R-:W-:Y:S02]  /*17990*/  ISETP.GE.U32.AND P3, PT, R8.reuse, 0x4, PT ;  /* 0x000000040800780c */ /* 0x040fe40003f66070 */
[C---:B------:R-:W-:Y:S02]  /*179a0*/  ISETP.GE.U32.AND P4, PT, R8.reuse, 0x8, PT ;  /* 0x000000080800780c */ /* 0x040fe40003f86070 */
[C---:B------:R-:W-:Y:S01]  /*179b0*/  ISETP.GE.U32.AND P5, PT, R8.reuse, 0x10, PT ;  /* 0x000000100800780c */ /* 0x040fe20003fa6070 */
[----:B--2---:R-:W-:Y:S01]  /*179c0*/  @!P1 IMAD.MOV.U32 R17, RZ, RZ, R2 ;  /* 0x000000ffff119224 */ /* 0x004fe200078e0002 */
[----:B------:R-:W-:-:S03]  /*179d0*/  ISETP.NE.AND P1, PT, R8, RZ, PT ;  /* 0x000000ff0800720c */ /* 0x000fc60003f25270 */
[----:B------:R-:W-:-:S10]  /*179e0*/  IMAD.MOV.U32 R13, RZ, RZ, R17 ;  /* 0x000000ffff0d7224 */ /* 0x000fd400078e0011 */
[----:B------:R-:W-:Y:S05]  /*179f0*/  WARPSYNC.COLLECTIVE R15, `(.L_x_1279) ;  /* 0x000000000f087348 */ /* 0x000fea0003c00000 */
[----:B------:R0:W1:Y:S02]  /*17a00*/  SHFL.UP P6, R14, R13, R12, R11 ;  /* 0x0400000c0d0e7389 */ /* 0x00006400000c000b */
[----:B01----:R-:W-:Y:S01]  /*17a10*/  ENDCOLLECTIVE ;  /* 0x000000000000791b */ /* 0x003fe20003800000 */
.L_x_1279:
[----:B------:R-:W-:Y:S01]  /*17a20*/  IMAD.MOV.U32 R12, RZ, RZ, 0x2 ;  /* 0x00000002ff0c7424 */ /* 0x000fe200078e00ff */
[----:B------:R-:W-:-:S05]  /*17a30*/  SEL R4, R14, RZ, P1 ;  /* 0x000000ff0e047207 */ /* 0x000fca0000800000 */
[----:B------:R-:W-:-:S04]  /*17a40*/  IMAD.IADD R4, R17, 0x1, R4 ;  /* 0x0000000111047824 */ /* 0x000fc800078e0204 */
[----:B------:R-:W-:-:S07]  /*17a50*/  IMAD.MOV.U32 R13, RZ, RZ, R4 ;  /* 0x000000ffff0d7224 */ /* 0x000fce00078e0004 */
[----:B------:R-:W-:Y:S05]  /*17a60*/  WARPSYNC.COLLECTIVE R15, `(.L_x_1280) ;  /* 0x000000000f087348 */ /* 0x000fea0003c00000 */
[----:B------:R0:W1:Y:S02]  /*17a70*/  SHFL.UP P6, R14, R13, R12, R11 ;  /* 0x0400000c0d0e7389 */ /* 0x00006400000c000b */
[----:B01----:R-:W-:Y:S01]  /*17a80*/  ENDCOLLECTIVE ;  /* 0x000000000000791b */ /* 0x003fe20003800000 */
.L_x_1280:
[----:B------:R-:W-:Y:S01]  /*17a90*/  IMAD.MOV.U32 R12, RZ, RZ, 0x4 ;  /* 0x00000004ff0c7424 */ /* 0x000fe200078e00ff */
[----:B------:R-:W-:-:S05]  /*17aa0*/  SEL R3, R14, RZ, P2 ;  /* 0x000000ff0e037207 */ /* 0x000fca0001000000 */
[----:B------:R-:W-:-:S04]  /*17ab0*/  IMAD.IADD R6, R4, 0x1, R3 ;  /* 0x0000000104067824 */ /* 0x000fc800078e0203 */
[----:B------:R-:W-:-:S07]  /*17ac0*/  IMAD.MOV.U32 R13, RZ, RZ, R6 ;  /* 0x000000ffff0d7224 */ /* 0x000fce00078e0006 */
[----:B------:R-:W-:Y:S05]  /*17ad0*/  WARPSYNC.COLLECTIVE R15, `(.L_x_1281) ;  /* 0x000000000f087348 */ /* 0x000fea0003c00000 */
[----:B------:R0:W1:Y:S02]  /*17ae0*/  SHFL.UP P6, R14, R13, R12, R11 ;  /* 0x0400000c0d0e7389 */ /* 0x00006400000c000b */
[----:B01----:R-:W-:Y:S01]  /*17af0*/  ENDCOLLECTIVE ;  /* 0x000000000000791b */ /* 0x003fe20003800000 */
.L_x_1281:
[----:B------:R-:W-:Y:S01]  /*17b00*/  IMAD.MOV.U32 R12, RZ, RZ, 0x8 ;  /* 0x00000008ff0c7424 */ /* 0x000fe200078e00ff */
[----:B------:R-:W-:-:S05]  /*17b10*/  SEL R3, R14, RZ, P3 ;  /* 0x000000ff0e037207 */ /* 0x000fca0001800000 */
[----:B------:R-:W-:-:S04]  /*17b20*/  IMAD.IADD R2, R6, 0x1, R3 ;  /* 0x0000000106027824 */ /* 0x000fc800078e0203 */
[----:B------:R-:W-:-:S07]  /*17b30*/  IMAD.MOV.U32 R13, RZ, RZ, R2 ;  /* 0x000000ffff0d7224 */ /* 0x000fce00078e0002 */
[----:B------:R-:W-:Y:S05]  /*17b40*/  WARPSYNC.COLLECTIVE R15, `(.L_x_1282) ;  /* 0x000000000f087348 */ /* 0x000fea0003c00000 */
[----:B------:R0:W1:Y:S02]  /*17b50*/  SHFL.UP P6, R14, R13, R12, R11 ;  /* 0x0400000c0d0e7389 */ /* 0x00006400000c000b */
[----:B01----:R-:W-:Y:S01]  /*17b60*/  ENDCOLLECTIVE ;  /* 0x000000000000791b */ /* 0x003fe20003800000 */
.L_x_1282:
[----:B------:R-:W-:Y:S01]  /*17b70*/  IMAD.MOV.U32 R12, RZ, RZ, 0x10 ;  /* 0x00000010ff0c7424 */ /* 0x000fe200078e00ff */
[----:B------:R-:W-:-:S05]  /*17b80*/  SEL R3, R14, RZ, P4 ;  /* 0x000000ff0e037207 */ /* 0x000fca0002000000 */
[----:B------:R-:W-:-:S04]  /*17b90*/  IMAD.IADD R3, R2, 0x1, R3 ;  /* 0x0000000102037824 */ /* 0x000fc800078e0203 */
[----:B------:R-:W-:-:S07]  /*17ba0*/  IMAD.MOV.U32 R13, RZ, RZ, R3 ;  /* 0x000000ffff0d7224 */ /* 0x000fce00078e0003 */
[----:B------:R-:W-:Y:S05]  /*17bb0*/  WARPSYNC.COLLECTIVE R15, `(.L_x_1283) ;  /* 0x000000000f087348 */ /* 0x000fea0003c00000 */
[----:B------:R0:W1:Y:S02]  /*17bc0*/  SHFL.UP P6, R14, R13, R12, R11 ;  /* 0x0400000c0d0e7389 */ /* 0x00006400000c000b */
[----:B01----:R-:W-:Y:S01]  /*17bd0*/  ENDCOLLECTIVE ;  /* 0x000000000000791b */ /* 0x003fe20003800000 */
.L_x_1283:
        /* <DEDUP_REMOVED lines=8> */
.L_x_1284:
[----:B------:R-:W-:Y:S05]  /*17c60*/  BRA `(.L_x_1285) ;  /* 0xffffffd800287947 */ /* 0x000fea000383ffff */
.L_x_1216:
[----:B------:R-:W-:Y:S01]  /*17c70*/  BSSY B0, `(.L_x_1286) ;  /* 0x0000008000007945 */ /* 0x000fe20003800000 */
[----:B-----5:R-:W-:Y:S02]  /*17c80*/  IMAD.MOV.U32 R13, RZ, RZ, R17 ;  /* 0x000000ffff0d7224 */ /* 0x020fe400078e0011 */
[----:B------:R-:W-:Y:S02]  /*17c90*/  IMAD.MOV.U32 R12, RZ, RZ, 0x1 ;  /* 0x00000001ff0c7424 */ /* 0x000fe400078e00ff */
[----:B------:R-:W-:Y:S02]  /*17ca0*/  IMAD.MOV.U32 R11, RZ, RZ, RZ ;  /* 0x000000ffff0b7224 */ /* 0x000fe400078e00ff */
[----:B------:R-:W-:-:S07]  /*17cb0*/  IMAD.MOV.U32 R15, RZ, RZ, -0x1 ;  /* 0xffffffffff0f7424 */ /* 0x000fce00078e00ff */
[----:B01----:R-:W-:Y:S05]  /*17cc0*/  WARPSYNC.COLLECTIVE R15, `(.L_x_1287) ;  /* 0x000000000f087348 */ /* 0x003fea0003c00000 */
[----:B------:R2:W3:Y:S02]  /*17cd0*/  SHFL.UP P6, R14, R13, R12, R11 ;  /* 0x0400000c0d0e7389 */ /* 0x0004e400000c000b */
[----:B0123--:R-:W-:Y:S01]  /*17ce0*/  ENDCOLLECTIVE ;  /* 0x000000000000791b */ /* 0x00ffe20003800000 */
.L_x_1287:
[----:B------:R-:W-:Y:S05]  /*17cf0*/  BSYNC B0 ;  /* 0x0000000000007941 */ /* 0x000fea0003800000 */
.L_x_1286:
        /* <DEDUP_REMOVED lines=8> */
.L_x_1288:
[----:B------:R-:W-:Y:S01]  /*17d80*/  IMAD.MOV.U32 R12, RZ, RZ, 0x4 ;  /* 0x00000004ff0c7424 */ /* 0x000fe200078e00ff */
[----:B------:R-:W-:-:S05]  /*17d90*/  SEL R2, R14, RZ, P2 ;  /* 0x000000ff0e027207 */ /* 0x000fca0001000000 */
[----:B------:R-:W-:-:S04]  /*17da0*/  IMAD.IADD R2, R13, 0x1, R2 ;  /* 0x000000010d027824 */ /* 0x000fc800078e0202 */
[----:B------:R-:W-:-:S07]  /*17db0*/  IMAD.MOV.U32 R13, RZ, RZ, R2 ;  /* 0x000000ffff0d7224 */ /* 0x000fce00078e0002 */
[----:B------:R-:W-:Y:S05]  /*17dc0*/  WARPSYNC.COLLECTIVE R15, `(.L_x_1289) ;  /* 0x000000000f087348 */ /* 0x000fea0003c00000 */
[----:B------:R0:W1:Y:S02]  /*17dd0*/  SHFL.UP P6, R14, R13, R12, R11 ;  /* 0x0400000c0d0e7389 */ /* 0x00006400000c000b */
[----:B01----:R-:W-:Y:S01]  /*17de0*/  ENDCOLLECTIVE ;  /* 0x000000000000791b */ /* 0x003fe20003800000 */
.L_x_1289:
[----:B------:R-:W-:Y:S01]  /*17df0*/  IMAD.MOV.U32 R12, RZ, RZ, 0x8 ;  /* 0x00000008ff0c7424 */ /* 0x000fe200078e00ff */
[----:B------:R-:W-:-:S05]  /*17e00*/  SEL R3, R14, RZ, P3 ;  /* 0x000000ff0e037207 */ /* 0x000fca0001800000 */
[----:B------:R-:W-:-:S04]  /*17e10*/  IMAD.IADD R3, R2, 0x1, R3 ;  /* 0x0000000102037824 */ /* 0x000fc800078e0203 */
[----:B------:R-:W-:-:S07]  /*17e20*/  IMAD.MOV.U32 R13, RZ, RZ, R3 ;  /* 0x000000ffff0d7224 */ /* 0x000fce00078e0003 */
[----:B------:R-:W-:Y:S05]  /*17e30*/  WARPSYNC.COLLECTIVE R15, `(.L_x_1290) ;  /* 0x000000000f087348 */ /* 0x000fea0003c00000 */
[----:B------:R0:W1:Y:S02]  /*17e40*/  SHFL.UP P6, R14, R13, R12, R11 ;  /* 0x0400000c0d0e7389 */ /* 0x00006400000c000b */
[----:B01----:R-:W-:Y:S01]  /*17e50*/  ENDCOLLECTIVE ;  /* 0x000000000000791b */ /* 0x003fe20003800000 */
.L_x_1290:
[----:B------:R-:W-:Y:S01]  /*17e60*/  IMAD.MOV.U32 R12, RZ, RZ, 0x10 ;  /* 0x00000010ff0c7424 */ /* 0x000fe200078e00ff */
[----:B------:R-:W-:-:S05]  /*17e70*/  SEL R4, R14, RZ, P4 ;  /* 0x000000ff0e047207 */ /* 0x000fca0002000000 */
[----:B------:R-:W-:-:S04]  /*17e80*/  IMAD.IADD R4, R3, 0x1, R4 ;  /* 0x0000000103047824 */ /* 0x000fc800078e0204 */
[----:B------:R-:W-:-:S07]  /*17e90*/  IMAD.MOV.U32 R13, RZ, RZ, R4 ;  /* 0x000000ffff0d7224 */ /* 0x000fce00078e0004 */
[----:B------:R-:W-:Y:S05]  /*17ea0*/  WARPSYNC.COLLECTIVE R15, `(.L_x_1291) ;  /* 0x000000000f087348 */ /* 0x000fea0003c00000 */
[----:B------:R0:W1:Y:S02]  /*17eb0*/  SHFL.UP P6, R14, R13, R12, R11 ;  /* 0x0400000c0d0e7389 */ /* 0x00006400000c000b */
[----:B01----:R-:W-:Y:S01]  /*17ec0*/  ENDCOLLECTIVE ;  /* 0x000000000000791b */ /* 0x003fe20003800000 */
.L_x_1291:
        /* <DEDUP_REMOVED lines=8> */
.L_x_1292:
[----:B------:R-:W-:Y:S05]  /*17f50*/  BRA `(.L_x_1293) ;  /* 0xffffffd800087947 */ /* 0x000fea000383ffff */
.L_x_1218:
[----:B------:R-:W-:Y:S01]  /*17f60*/  BSSY B0, `(.L_x_1294) ;  /* 0x0000006000007945 */ /* 0x000fe20003800000 */
[----:B------:R-:W-:Y:S01]  /*17f70*/  PLOP3.LUT P6, PT, P6, PT, PT, 0x8, 0x0 ;  /* 0x000000000000781c */ /* 0x000fe200037ce170 */
[----:B------:R-:W-:-:S12]  /*17f80*/  IMAD.MOV.U32 R15, RZ, RZ, -0x1 ;  /* 0xffffffffff0f7424 */ /* 0x000fd800078e00ff */
[----:B01----:R-:W-:Y:S05]  /*17f90*/  WARPSYNC.COLLECTIVE R15, `(.L_x_1295) ;  /* 0x000000000f087348 */ /* 0x003fea0003c00000 */
[----:B------:R-:W-:Y:S01]  /*17fa0*/  VOTE.ANY R14, PT, P6 ;  /* 0x00000000000e7806 */ /* 0x000fe200030e0100 */
[----:B01----:R-:W-:Y:S06]  /*17fb0*/  ENDCOLLECTIVE ;  /* 0x000000000000791b */ /* 0x003fec0003800000 */
.L_x_1295:
[----:B------:R-:W-:Y:S05]  /*17fc0*/  BSYNC B0 ;  /* 0x0000000000007941 */ /* 0x000fea0003800000 */
.L_x_1294:
[----:B------:R-:W-:Y:S02]  /*17fd0*/  IMAD.MOV.U32 R3, RZ, RZ, R14 ;  /* 0x000000ffff037224 */ /* 0x000fe400078e000e */
[----:B------:R-:W-:Y:S02]  /*17fe0*/  IMAD.MOV.U32 R13, RZ, RZ, R17 ;  /* 0x000000ffff0d7224 */ /* 0x000fe400078e0011 */
[----:B------:R-:W0:Y:S01]  /*17ff0*/  POPC R6, R3 ;  /* 0x0000000300067309 */ /* 0x000e220000000000 */
[----:B------:R-:W-:Y:S02]  /*18000*/  IMAD.MOV.U32 R11, RZ, RZ, 0x1f ;  /* 0x0000001fff0b7424 */ /* 0x000fe400078e00ff */
[----:B------:R-:W-:Y:S02]  /*18010*/  IMAD.MOV.U32 R15, RZ, RZ, -0x1 ;  /* 0xffffffffff0f7424 */ /* 0x000fe400078e00ff */
[----:B0-----:R-:W-:-:S07]  /*18020*/  IMAD.MOV.U32 R12, RZ, RZ, R6 ;  /* 0x000000ffff0c7224 */ /* 0x001fce00078e0006 */
[----:B------:R-:W-:Y:S05]  /*18030*/  WARPSYNC.COLLECTIVE R15, `(.L_x_1296) ;  /* 0x000000000f087348 */ /* 0x000fea0003c00000 */
[----:B------:R0:W1:Y:S02]  /*18040*/  SHFL.IDX P6, R14, R13, R12, R11 ;  /* 0x0000000c0d0e7389 */ /* 0x00006400000c000b */
[----:B01----:R-:W-:Y:S01]  /*18050*/  ENDCOLLECTIVE ;  /* 0x000000000000791b */ /* 0x003fe20003800000 */
.L_x_1296:
[----:B------:R-:W-:Y:S01]  /*18060*/  IMAD.MOV.U32 R17, RZ, RZ, R14 ;  /* 0x000000ffff117224 */ /* 0x000fe200078e000e */
[----:B------:R-:W-:Y:S06]  /*18070*/  BRA `(.L_x_1297) ;  /* 0xffffffd400f87947 */ /* 0x000fec000383ffff */
.L_x_1220:
[----:B------:R-:W-:Y:S01]  /*18080*/  BSSY B0, `(.L_x_1298) ;  /* 0x0000007000007945 */ /* 0x000fe20003800000 */
[----:B------:R-:W-:Y:S02]  /*18090*/  IMAD.MOV.U32 R13, RZ, RZ, R2 ;  /* 0x000000ffff0d7224 */ /* 0x000fe400078e0002 */
[----:B------:R-:W-:Y:S02]  /*180a0*/  IMAD.MOV.U32 R11, RZ, RZ, 0x1f ;  /* 0x0000001fff0b7424 */ /* 0x000fe400078e00ff */
[----:B------:R-:W-:-:S07]  /*180b0*/  IMAD.MOV.U32 R15, RZ, RZ, -0x1 ;  /* 0xffffffffff0f7424 */ /* 0x000fce00078e00ff */
[----:B0123--:R-:W-:Y:S05]  /*180c0*/  WARPSYNC.COLLECTIVE R15, `(.L_x_1299) ;  /* 0x000000000f087348 */ /* 0x00ffea0003c00000 */
[----:B------:R4:W0:Y:S02]  /*180d0*/  SHFL.IDX P6, R14, R13, R12, R11 ;  /* 0x0000000c0d0e7389 */ /* 0x00082400000c000b */
[----:B01234-:R-:W-:Y:S01]  /*180e0*/  ENDCOLLECTIVE ;  /* 0x000000000000791b */ /* 0x01ffe20003800000 */
.L_x_1299:
[----:B------:R-:W-:Y:S05]  /*180f0*/  BSYNC B0 ;  /* 0x0000000000007941 */ /* 0x000fea0003800000 */
.L_x_1298:
[----:B------:R-:W-:Y:S05]  /*18100*/  BRA `(.L_x_1219) ;  /* 0xffffffd400f07947 */ /* 0x000fea000383ffff */
.L_x_1224:
[----:B0-----:R0:W3:Y:S02]  /*18110*/  SYNCS.PHASECHK.TRANS64.TRYWAIT P0, [R9+URZ+0x16820], R0 ;  /* 0x01682000090075a7 */ /* 0x0010e4000800017f */
[----:B---3--:R-:W-:Y:S05]  /*18120*/  @!P0 NANOSLEEP.SYNCS 0x989680 ;  /* 0x009896800000895d */ /* 0x008fea0003900000 */
[----:B------:R-:W3:Y:S02]  /*18130*/  @!P0 SYNCS.PHASECHK.TRANS64 P0, [R9+URZ+0x16820], R0 ;  /* 0x01682000090085a7 */ /* 0x000ee4000800007f */
[----:B---3--:R-:W-:Y:S05]  /*18140*/  @!P0 BRA `(.L_x_1224) ;  /* 0xfffffffc00f08947 */ /* 0x008fea000383ffff */
[----:B------:R-:W-:Y:S05]  /*18150*/  BRA `(.L_x_1300) ;  /* 0xffffffdc00687947 */ /* 0x000fea000383ffff */
.L_x_1225:
[----:B------:R-:W3:Y:S01]  /*18160*/  S2R R2, SR_TID.X ;  /* 0x0000000000027919 */ /* 0x000ee20000002100 */
[----:B------:R-:W-:Y:S01]  /*18170*/  BSSY B0, `(.L_x_1301) ;  /* 0x000000a000007945 */ /* 0x000fe20003800000 */
[----:B------:R-:W-:Y:S02]  /*18180*/  IMAD.MOV.U32 R12, RZ, RZ, RZ ;  /* 0x000000ffff0c7224 */ /* 0x000fe400078e00ff */
[----:B------:R-:W-:Y:S02]  /*18190*/  IMAD.MOV.U32 R11, RZ, RZ, 0x1f ;  /* 0x0000001fff0b7424 */ /* 0x000fe400078e00ff */
[----:B------:R-:W-:Y:S01]  /*181a0*/  IMAD.MOV.U32 R15, RZ, RZ, -0x1 ;  /* 0xffffffffff0f7424 */ /* 0x000fe200078e00ff */
[----:B---3--:R-:W-:-:S04]  /*181b0*/  SHF.R.U32.HI R2, RZ, 0x5, R2 ;  /* 0x00000005ff027819 */ /* 0x008fc80000011602 */
[----:B------:R-:W-:-:S05]  /*181c0*/  LOP3.LUT R2, R2, 0x3, RZ, 0xc0, !PT ;  /* 0x0000000302027812 */ /* 0x000fca00078ec0ff */
[----:B------:R-:W-:-:S07]  /*181d0*/  IMAD.MOV.U32 R13, RZ, RZ, R2 ;  /* 0x000000ffff0d7224 */ /* 0x000fce00078e0002 */
[----:B012---:R-:W-:Y:S05]  /*181e0*/  WARPSYNC.COLLECTIVE R15, `(.L_x_1302) ;  /* 0x000000000f087348 */ /* 0x007fea0003c00000 */
[----:B------:R3:W4:Y:S02]  /*181f0*/  SHFL.IDX P6, R14, R13, R12, R11 ;  /* 0x0000000c0d0e7389 */ /* 0x00072400000c000b */
[----:B01234-:R-:W-:Y:S01]  /*18200*/  ENDCOLLECTIVE ;  /* 0x000000000000791b */ /* 0x01ffe20003800000 */
.L_x_1302:
[----:B------:R-:W-:Y:S05]  /*18210*/  BSYNC B0 ;  /* 0x0000000000007941 */ /* 0x000fea0003800000 */
.L_x_1301:
[----:B------:R-:W-:Y:S05]  /*18220*/  BRA `(.L_x_1303) ;  /* 0xffffffdc00507947 */ /* 0x000fea000383ffff */
.L_x_1228:
[----:B------:R-:W-:Y:S01]  /*18230*/  BSSY B1, `(.L_x_1304) ;  /* 0x0000006000017945 */ /* 0x000fe20003800000 */
[----:B------:R-:W-:-:S07]  /*18240*/  IMAD.MOV.U32 R15, RZ, RZ, -0x1 ;  /* 0xffffffffff0f7424 */ /* 0x000fce00078e00ff */
[----:B012---:R-:W-:Y:S05]  /*18250*/  WARPSYNC.COLLECTIVE R15, `(.L_x_1305) ;  /* 0x000000000f0c7348 */ /* 0x007fea0003c00000 */
[----:B------:R-:W-:Y:S02]  /*18260*/  ELECT P6, UR62, PT ;  /* 0x00000000003e782f */ /* 0x000fe400038c0000 */
[----:B------:R-:W-:Y:S01]  /*18270*/  MOV R14, UR62 ;  /* 0x0000003e000e7c02 */ /* 0x000fe20008000f00 */
[----:B012---:R-:W-:Y:S10]  /*18280*/  ENDCOLLECTIVE ;  /* 0x000000000000791b */ /* 0x007ff40003800000 */
.L_x_1305:
[----:B------:R-:W-:Y:S05]  /*18290*/  BSYNC B1 ;  /* 0x0000000000017941 */ /* 0x000fea0003800000 */
.L_x_1304:
[----:B------:R-:W-:Y:S05]  /*182a0*/  BRA `(.L_x_1306) ;  /* 0xffffffdc00487947 */ /* 0x000fea000383ffff */
.L_x_1230:
[----:B0-----:R0:W3:Y:S02]  /*182b0*/  SYNCS.PHASECHK.TRANS64.TRYWAIT P0, [R5+URZ], R4 ;  /* 0x00000004050075a7 */ /* 0x0010e4000800017f */
[----:B---3--:R-:W-:Y:S05]  /*182c0*/  @!P0 NANOSLEEP.SYNCS 0x989680 ;  /* 0x009896800000895d */ /* 0x008fea0003900000 */
[----:B------:R-:W3:Y:S02]  /*182d0*/  @!P0 SYNCS.PHASECHK.TRANS64 P0, [R5+URZ], R4 ;  /* 0x00000004050085a7 */ /* 0x000ee4000800007f */
[----:B---3--:R-:W-:Y:S05]  /*182e0*/  @!P0 BRA `(.L_x_1230) ;  /* 0xfffffffc00f08947 */ /* 0x008fea000383ffff */
[----:B------:R-:W-:Y:S05]  /*182f0*/  BRA `(.L_x_1307) ;  /* 0xffffffdc007c7947 */ /* 0x000fea000383ffff */
.L_x_1231:
[----:B---3--:R3:W4:Y:S02]  /*18300*/  SYNCS.PHASECHK.TRANS64.TRYWAIT P0, [R3+URZ], R2 ;  /* 0x00000002030075a7 */ /* 0x008724000800017f */
[----:B----4-:R-:W-:Y:S05]  /*18310*/  @!P0 NANOSLEEP.SYNCS 0x989680 ;  /* 0x009896800000895d */ /* 0x010fea0003900000 */
[----:B------:R-:W4:Y:S02]  /*18320*/  @!P0 SYNCS.PHASECHK.TRANS64 P0, [R3+URZ], R2 ;  /* 0x00000002030085a7 */ /* 0x000f24000800007f */
[----:B----4-:R-:W-:Y:S05]  /*18330*/  @!P0 BRA `(.L_x_1231) ;  /* 0xfffffffc00f08947 */ /* 0x010fea000383ffff */
[----:B------:R-:W-:Y:S05]  /*18340*/  BRA `(.L_x_1308) ;  /* 0xffffffdc00707947 */ /* 0x000fea000383ffff */
.L_x_1233:
[----:B----4-:R4:W0:Y:S02]  /*18350*/  SYNCS.PHASECHK.TRANS64.TRYWAIT P0, [R23+URZ], R4 ;  /* 0x00000004170075a7 */ /* 0x010824000800017f */
[----:B0-----:R-:W-:Y:S05]  /*18360*/  @!P0 NANOSLEEP.SYNCS 0x989680 ;  /* 0x009896800000895d */ /* 0x001fea0003900000 */
[----:B------:R-:W0:Y:S02]  /*18370*/  @!P0 SYNCS.PHASECHK.TRANS64 P0, [R23+URZ], R4 ;  /* 0x00000004170085a7 */ /* 0x000e24000800007f */
[----:B0-----:R-:W-:Y:S05]  /*18380*/  @!P0 BRA `(.L_x_1233) ;  /* 0xfffffffc00f08947 */ /* 0x001fea000383ffff */
[----:B------:R-:W-:Y:S05]  /*18390*/  BRA `(.L_x_1309) ;  /* 0xffffffdc00747947 */ /* 0x000fea000383ffff */
.L_x_1310:
        /* <DEDUP_REMOVED lines=14> */
.L_x_2644:


//--------------------- .text._ZN7cutlass13device_kernelIN5flash11enable_sm90INS1_16FlashAttnFwdSm90INS1_25CollectiveMainloopFwdSm90ILi2EN4cute5tupleIJNS5_1CILi1EEES8_S8_EEENS6_IJNS7_ILi192EEENS7_ILi128EEENS7_ILi64EEEEEELi64ENS_10bfloat16_tEfNS_4arch4Sm90ELb0ELb1ELb1ELb1ELb0ELb1ELb0ELb1ELb1ELb1ELb0ELb0EEENS1_21CollectiveEpilogueFwdINS6_IJSA_SC_SB_EEES9_SE_SG_Li384ELb1ELb1ELb0ELb0EEENS1_36VarlenDynamicPersistentTileSchedulerILi192ELi128ELi384ELi128ELb0ELb1ELb1ELb1ELb0ELb1EEEEEEEEEvNT_6ParamsE --------------------------
	.section	.text._ZN7cutlass13device_kernelIN5flash11enable_sm90INS1_16FlashAttnFwdSm90INS1_25CollectiveMainloopFwdSm90ILi2EN4cute5tupleIJNS5_1CILi1EEES8_S8_EEENS6_IJNS7_ILi192EEENS7_ILi128EEENS7_ILi64EEEEEELi64ENS_10bfloat16_tEfNS_4arch4Sm90ELb0ELb1ELb1ELb1ELb0ELb1ELb0ELb1ELb1ELb1ELb0ELb0EEENS1_21CollectiveEpilogueFwdINS6_IJSA_SC_SB_EEES9_SE_SG_Li384ELb1ELb1ELb0ELb0EEENS1_36VarlenDynamicPersistentTileSchedulerILi192ELi128ELi384ELi128ELb0ELb1ELb1ELb1ELb0ELb1EEEEEEEEEvNT_6ParamsE,"ax",@progbits
	.align	128
.text._ZN7cutlass13device_kernelIN5flash11enable_sm90INS1_16FlashAttnFwdSm90INS1_25CollectiveMainloopFwdSm90ILi2EN4cute5tupleIJNS5_1CILi1EEES8_S8_EEENS6_IJNS7_ILi192EEENS7_ILi128EEENS7_ILi64EEEEEELi64ENS_10bfloat16_tEfNS_4arch4Sm90ELb0ELb1ELb1ELb1ELb0ELb1ELb0ELb1ELb1ELb1ELb0ELb0EEENS1_21CollectiveEpilogueFwdINS6_IJSA_SC_SB_EEES9_SE_SG_Li384ELb1ELb1ELb0ELb0EEENS1_36VarlenDynamicPersistentTileSchedulerILi192ELi128ELi384ELi128ELb0ELb1ELb1ELb1ELb0ELb1EEEEEEEEEvNT_6ParamsE:
        .type           _ZN7cutlass13device_kernelIN5flash11enable_sm90INS1_16FlashAttnFwdSm90INS1_25CollectiveMainloopFwdSm90ILi2EN4cute5tupleIJNS5_1CILi1EEES8_S8_EEENS6_IJNS7_ILi192EEENS7_ILi128EEENS7_ILi64EEEEEELi64ENS_10bfloat16_tEfNS_4arch4Sm90ELb0ELb1ELb1ELb1ELb0ELb1ELb0ELb1ELb1ELb1ELb0ELb0EEENS1_21CollectiveEpilogueFwdINS6_IJSA_SC_SB_EEES9_SE_SG_Li384ELb1ELb1ELb0ELb0EEENS1_36VarlenDynamicPersistentTileSchedulerILi192ELi128ELi384ELi128ELb0ELb1ELb1ELb1ELb0ELb1EEEEEEEEEvNT_6ParamsE,@function
        .size           _ZN7cutlass13device_kernelIN5flash11enable_sm90INS1_16FlashAttnFwdSm90INS1_25CollectiveMainloopFwdSm90ILi2EN4cute5tupleIJNS5_1CILi1EEES8_S8_EEENS6_IJNS7_ILi192EEENS7_ILi128EEENS7_ILi64EEEEEELi64ENS_10bfloat16_tEfNS_4arch4Sm90ELb0ELb1ELb1ELb1ELb0ELb1ELb0ELb1ELb1ELb1ELb0ELb0EEENS1_21CollectiveEpilogueFwdINS6_IJSA_SC_SB_EEES9_SE_SG_Li384ELb1ELb1ELb0ELb0EEENS1_36VarlenDynamicPersistentTileSchedulerILi192ELi128ELi384ELi128ELb0ELb1ELb1ELb1ELb0ELb1EEEEEEEEEvNT_6ParamsE,(.L_x_2645 - _ZN7cutlass13device_kernelIN5flash11enable_sm90INS1_16FlashAttnFwdSm90INS1_25CollectiveMainloopFwdSm90ILi2EN4cute5tupleIJNS5_1CILi1EEES8_S8_EEENS6_IJNS7_ILi192EEENS7_ILi128EEENS7_ILi64EEEEEELi64ENS_10bfloat16_tEfNS_4arch4Sm90ELb0ELb1ELb1ELb1ELb0ELb1ELb0ELb1ELb1ELb1ELb0ELb0EEENS1_21CollectiveEpilogueFwdINS6_IJSA_SC_SB_EEES9_SE_SG_Li384ELb1ELb1ELb0ELb0EEENS1_36VarlenDynamicPersistentTileSchedulerILi192ELi128ELi384ELi128ELb0ELb1ELb1ELb1ELb0ELb1EEEEEEEEEvNT_6ParamsE)
        .other          _ZN7cutlass13device_kernelIN5flash11enable_sm90INS1_16FlashAttnFwdSm90INS1_25CollectiveMainloopFwdSm90ILi2EN4cute5tupleIJNS5_1CILi1EEES8_S8_EEENS6_IJNS7_ILi192EEENS7_ILi128EEENS7_ILi64EEEEEELi64ENS_10bfloat16_tEfNS_4arch4Sm90ELb0ELb1ELb1ELb1ELb0ELb1ELb0ELb1ELb1ELb1ELb0ELb0EEENS1_21CollectiveEpilogueFwdINS6_IJSA_SC_SB_EEES9_SE_SG_Li384ELb1ELb1ELb0ELb0EEENS1_36VarlenDynamicPersistentTileSchedulerILi192ELi128ELi384ELi128ELb0ELb1ELb1ELb1ELb0ELb1EEEEEEEEEvNT_6ParamsE,@"STO_CUDA_ENTRY STV_DEFAULT"
_ZN7cutlass13device_kernelIN5flash11enable_sm90INS1_16FlashAttnFwdSm90INS1_25CollectiveMainloopFwdSm90ILi2EN4cute5tupleIJNS5_1CILi1EEES8_S8_EEENS6_IJNS7_ILi192EEENS7_ILi128EEENS7_ILi64EEEEEELi64ENS_10bfloat16_tEfNS_4arch4Sm90ELb0ELb1ELb1ELb1ELb0ELb1ELb0ELb1ELb1ELb1ELb0ELb0EEENS1_21CollectiveEpilogueFwdINS6_IJSA_SC_SB_EEES9_SE_SG_Li384ELb1ELb1ELb0ELb0EEENS1_36VarlenDynamicPersistentTileSchedulerILi192ELi128ELi384ELi128ELb0ELb1ELb1ELb1ELb0ELb1EEEEEEEEEvNT_6ParamsE:
        /* <DEDUP_REMOVED lines=24> */
.L_x_1312:
[----:B------:R-:W-:Y:S05]  /*0180*/  BSYNC B0 ;  /* 0x0000000000007941 */ /* 0x000fea0003800000 */
.L_x_1311:
        /* <DEDUP_REMOVED lines=41> */
.L_x_1313:
        /* <DEDUP_REMOVED lines=22> */
.L_x_1314:
        /* <DEDUP_REMOVED lines=18> */
.L_x_1315:
        /* <DEDUP_REMOVED lines=22> */
.L_x_1316:
        /* <DEDUP_REMOVED lines=22> */
.L_x_1317:
[----:B------:R-:W-:Y:S01]  /*0960*/  PLOP3.LUT P0, PT, PT, PT, UP0, 0x80, 0x0 ;  /* 0x000000000000781c */ /* 0x000fe20003f0f008 */
[----:B------:R-:W-:Y:S01]  /*0970*/  UMOV UR36, 0x1 ;  /* 0x0000000100247882 */ /* 0x000fe20000000000 */
[----:B------:R-:W-:Y:S01]  /*0980*/  NOP ;  /* 0x0000000000007918 */ /* 0x000fe20000000000 */
[----:B------:R-:W-:Y:S01]  /*0990*/  USEL UR36, UR36, 0x2, !UP0 ;  /* 0x0000000224247887 */ /* 0x000fe2000c000000 */
[----:B------:R-:W-:Y:S01]  /*09a0*/  BSSY B9, `(.L_x_1318) ;  /* 0x0001f18000097945 */ /* 0x000fe20003800000 */
[----:B------:R-:W-:Y:S01]  /*09b0*/  ULDC.64 UR38, c[0x0][0x208] ;  /* 0x0000820000267ab9 */ /* 0x000fe20000000a00 */
[----:B012-4-:R-:W-:Y:S07]  /*09c0*/  BAR.SYNC.DEFER_BLOCKING 0x0 ;  /* 0x0000000000007b1d */ /* 0x017fee0000010000 */
[----:B------:R-:W-:Y:S05]  /*09d0*/  @!P0 BRA `(.L_x_1319) ;  /* 0x00000184000c8947 */ /* 0x000fea0003800000 */
.L_x_1320:
[----:B------:R-:W-:-:S08]  /*09e0*/  NOP ;  /* 0x0000000000007918 */ /* 0x000fd00000000000 */
[----:B------:R-:W0:Y:S02]  /*09f0*/  USETMAXREG.TRY_ALLOC.CTAPOOL UP0, 0xa0 ;  /* 0x000000a0000079c8 */ /* 0x000e240008000600 */
[----:B0-----:R-:W-:-:S13]  /*0a00*/  PLOP3.LUT P0, PT, PT, PT, UP0, 0x80, 0x0 ;  /* 0x000000000000781c */ /* 0x001fda0003f0f008 */
[----:B------:R-:W-:Y:S05]  /*0a10*/  @!P0 BRA `(.L_x_1320) ;  /* 0xfffffffc00f08947 */ /* 0x000fea000383ffff */
[----:B------:R-:W2:Y:S01]  /*0a20*/  LDL.LU R0, [R1] ;  /* 0x0000000001007983 */ /* 0x000ea20000300800 */
[----:B------:R-:W0:Y:S01]  /*0a30*/  S2R R2, SR_TID.X ;  /* 0x0000000000027919 */ /* 0x000e220000002100 */
        /* <DEDUP_REMOVED lines=12> */
[----:B--2---:R-:W-:-:S04]  /*0b00*/  LOP3.LUT R0, R0, 0xdfffffff, RZ, 0xc0, !PT ;  /* 0xdfffffff00007812 */ /* 0x004fc800078ec0ff */
[----:B------:R-:W-:-:S05]  /*0b10*/  @P0 LOP3.LUT R0, R0, 0x20000000, RZ, 0xfc, !PT ;  /* 0x2000000000000812 */ /* 0x000fca00078efcff */
[----:B------:R1:W-:Y:S01]  /*0b20*/  STL [R1], R0 ;  /* 0x0000000001007387 */ /* 0x0003e20000100800 */
[----:B0-----:R-:W-:-:S13]  /*0b30*/  ISETP.GE.AND P0, PT, R35, UR4, PT ;  /* 0x0000000423007c0c */ /* 0x001fda000bf06270 */
[----:B-1----:R-:W-:Y:S05]  /*0b40*/  @P0 BRA `(.L_x_1321) ;  /* 0x000001ec00f40947 */ /* 0x002fea0003800000 */
[----:B------:R-:W0:Y:S01]  /*0b50*/  S2R R0, SR_TID.X ;  /* 0x0000000000007919 */ /* 0x000e220000002100 */
[----:B------:R-:W-:Y:S01]  /*0b60*/  CS2R R22, SRZ ;  /* 0x0000000000167805 */ /* 0x000fe2000001ff00 */
[----:B------:R-:W-:Y:S01]  /*0b70*/  IMAD.MOV.U32 R16, RZ, RZ, RZ ;  /* 0x000000ffff107224 */ /* 0x000fe200078e00ff */
[----:B------:R-:W-:Y:S01]  /*0b80*/  ULOP3.LUT UR37, UR36, 0x1, URZ, 0xfc, !UPT ;  /* 0x0000000124257892 */ /* 0x000fe2000f8efc3f */
[----:B------:R-:W-:Y:S01]  /*0b90*/  STL [R1+0x58], RZ ;  /* 0x000058ff01007387 */ /* 0x000fe20000100800 */
[----:B0-----:R-:W-:-:S05]  /*0ba0*/  VIADD R11, R0, 0xffffff80 ;  /* 0xffffff80000b7836 */ /* 0x001fca0000000000 */
[----:B------:R-:W-:-:S04]  /*0bb0*/  SHF.R.S32.HI R0, RZ, 0x1f, R11 ;  /* 0x0000001fff007819 */ /* 0x000fc8000001140b */
[----:B------:R-:W-:-:S04]  /*0bc0*/  LEA.HI R3, R0, R11, RZ, 0x7 ;  /* 0x0000000b00037211 */ /* 0x000fc800078f38ff */
[----:B------:R-:W-:Y:S02]  /*0bd0*/  LOP3.LUT R4, R3, 0xffffff80, RZ, 0xc0, !PT ;  /* 0xffffff8003047812 */ /* 0x000fe400078ec0ff */
[----:B------:R-:W-:-:S03]  /*0be0*/  SHF.R.S32.HI R8, RZ, 0x7, R3 ;  /* 0x00000007ff087819 */ /* 0x000fc60000011403 */
[----:B------:R-:W-:-:S05]  /*0bf0*/  IMAD.IADD R9, R11, 0x1, -R4 ;  /* 0x000000010b097824 */ /* 0x000fca00078e0a04 */
[----:B------:R-:W-:-:S04]  /*0c00*/  SHF.R.S32.HI R4, RZ, 0x1f, R9 ;  /* 0x0000001fff047819 */ /* 0x000fc80000011409 */
[CC--:B------:R-:W-:Y:S02]  /*0c10*/  LEA.HI R5, R4.reuse, R9.reuse, RZ, 0x2 ;  /* 0x0000000904057211 */ /* 0x0c0fe400078f10ff */
[----:B------:R-:W-:Y:S02]  /*0c20*/  LEA.HI R4, R4, R9, RZ, 0x5 ;  /* 0x0000000904047211 */ /* 0x000fe400078f28ff */
[--C-:B------:R-:W-:Y:S02]  /*0c30*/  SHF.R.S32.HI R6, RZ, 0x2, R5.reuse ;  /* 0x00000002ff067819 */ /* 0x100fe40000011405 */
[----:B------:R-:W-:Y:S02]  /*0c40*/  SHF.R.S32.HI R3, RZ, 0x1f, R5 ;  /* 0x0000001fff037819 */ /* 0x000fe40000011405 */
[----:B------:R-:W-:Y:S02]  /*0c50*/  SHF.R.S32.HI R4, RZ, 0x5, R4 ;  /* 0x00000005ff047819 */ /* 0x000fe40000011404 */
[----:B------:R-:W-:Y:S01]  /*0c60*/  LEA.HI R7, R3, R6, RZ, 0x3 ;  /* 0x0000000603077211 */ /* 0x000fe200078f18ff */
[----:B------:R-:W-:Y:S01]  /*0c70*/  IMAD.HI R3, R8, 0x55555556, RZ ;  /* 0x5555555608037827 */ /* 0x000fe200078e02ff */
[----:B------:R-:W-:-:S02]  /*0c80*/  LOP3.LUT R5, R5, 0x7ffffffc, RZ, 0xc0, !PT ;  /* 0x7ffffffc05057812 */ /* 0x000fc400078ec0ff */
[----:B------:R-:W-:Y:S02]  /*0c90*/  LOP3.LUT R7, R7, 0xfffffff8, RZ, 0xc0, !PT ;  /* 0xfffffff807077812 */ /* 0x000fe400078ec0ff */
[----:B------:R-:W-:-:S03]  /*0ca0*/  LEA.HI R3, R3, R3, RZ, 0x1 ;  /* 0x0000000303037211 */ /* 0x000fc600078f08ff */
[----:B------:R-:W-:Y:S02]  /*0cb0*/  IMAD.IADD R7, R6, 0x1, -R7 ;  /* 0x0000000106077824 */ /* 0x000fe400078e0a07 */
[----:B------:R-:W-:Y:S02]  /*0cc0*/  IMAD R3, R3, -0x3, R8 ;  /* 0xfffffffd03037824 */ /* 0x000fe400078e0208 */
[----:B------:R-:W-:-:S04]  /*0cd0*/  IMAD R4, R4, 0x10, R7 ;  /* 0x0000001004047824 */ /* 0x000fc800078e0207 */
[----:B------:R-:W-:Y:S01]  /*0ce0*/  IMAD R8, R3, 0x40, R4 ;  /* 0x0000004003087824 */ /* 0x000fe200078e0204 */
[CC--:B------:R-:W-:Y:S02]  /*0cf0*/  LEA.HI R3, R0.reuse, R11.reuse, RZ, 0x2 ;  /* 0x0000000b00037211 */ /* 0x0c0fe400078f10ff */
[----:B------:R-:W-:Y:S02]  /*0d00*/  LEA.HI R0, R0, R11, RZ, 0x5 ;  /* 0x0000000b00007211 */ /* 0x000fe400078f28ff */
[--C-:B------:R-:W-:Y:S01]  /*0d10*/  SHF.R.S32.HI R17, RZ, 0x2, R3.reuse ;  /* 0x00000002ff117819 */ /* 0x100fe20000011403 */
[----:B------:R-:W-:Y:S01]  /*0d20*/  STL [R1+0x60], R8 ;  /* 0x0000600801007387 */ /* 0x000fe20000100800 */
[----:B------:R-:W-:Y:S02]  /*0d30*/  LOP3.LUT R4, R3, 0xfffffffc, RZ, 0xc0, !PT ;  /* 0xfffffffc03047812 */ /* 0x000fe400078ec0ff */
[----:B------:R-:W-:Y:S01]  /*0d40*/  SHF.R.S32.HI R0, RZ, 0x5, R0 ;  /* 0x00000005ff007819 */ /* 0x000fe20000011400 */
[----:B------:R-:W-:Y:S01]  /*0d50*/  VIADD R10, R17, 0x60 ;  /* 0x00000060110a7836 */ /* 0x000fe20000000000 */
[----:B------:R-:W-:Y:S01]  /*0d60*/  SHF.R.S32.HI R6, RZ, 0x1f, R3 ;  /* 0x0000001fff067819 */ /* 0x000fe20000011403 */
[----:B------:R-:W-:Y:S01]  /*0d70*/  IMAD.IADD R7, R11, 0x1, -R4 ;  /* 0x000000010b077824 */ /* 0x000fe200078e0a04 */
[----:B------:R-:W-:Y:S01]  /*0d80*/  SHF.R.S32.HI R4, RZ, 0x1f, R17 ;  /* 0x0000001fff047819 */ /* 0x000fe20000011411 */
[----:B------:R-:W-:Y:S01]  /*0d90*/  IMAD.SHL.U32 R3, R10, 0x40, RZ ;  /* 0x000000400a037824 */ /* 0x000fe200078e00ff */
[----:B------:R-:W-:Y:S01]  /*0da0*/  SHF.R.S32.HI R0, RZ, 0x1f, R10 ;  /* 0x0000001fff007819 */ /* 0x000fe2000001140a */
[C---:B------:R-:W-:Y:S01]  /*0db0*/  IMAD.SHL.U32 R18, R7.reuse, 0x8, RZ ;  /* 0x0000000807127824 */ /* 0x040fe200078e00ff */
[----:B------:R-:W-:Y:S01]  /*0dc0*/  LEA.HI R6, R6, R17, RZ, 0x3 ;  /* 0x0000001106067211 */ /* 0x000fe200078f18ff */
[----:B------:R-:W-:Y:S01]  /*0dd0*/  IMAD.SHL.U32 R152, R7, 0x4, RZ ;  /* 0x0000000407987824 */ /* 0x000fe200078e00ff */
[----:B------:R-:W-:Y:S01]  /*0de0*/  LEA.HI R4, R0, R10, RZ, 0x3 ;  /* 0x0000000a00047211 */ /* 0x000fe200078f18ff */
[----:B------:R-:W-:Y:S01]  /*0df0*/  STL [R1+0x10], RZ ;  /* 0x000010ff01007387 */ /* 0x000fe20000100800 */
[----:B------:R-:W-:-:S02]  /*0e00*/  LOP3.LUT R6, R6, 0xfffffff8, RZ, 0xc0, !PT ;  /* 0xfffffff806067812 */ /* 0x000fc400078ec0ff */
[----:B------:R-:W-:Y:S01]  /*0e10*/  LEA.HI R0, R7, R7, RZ, 0x1 ;  /* 0x0000000707007211 */ /* 0x000fe200078f08ff */
[----:B------:R-:W-:Y:S01]  /*0e20*/  IMAD.SHL.U32 R4, R4, 0x40, RZ ;  /* 0x0000004004047824 */ /* 0x000fe200078e00ff */
[----:B------:R-:W-:Y:S01]  /*0e30*/  LOP3.LUT R3, R3, 0x1c0, RZ, 0xc0, !PT ;  /* 0x000001c003037812 */ /* 0x000fe200078ec0ff */
[----:B------:R-:W-:Y:S01]  /*0e40*/  IMAD.IADD R6, R17, 0x1, -R6 ;  /* 0x0000000111067824 */ /* 0x000fe200078e0a06 */
[----:B------:R-:W-:Y:S02]  /*0e50*/  LOP3.LUT R0, R0, 0x1ffffffe, RZ, 0xc0, !PT ;  /* 0x1ffffffe00007812 */ /* 0x000fe400078ec0ff */
[----:B------:R-:W-:Y:S02]  /*0e60*/  SHF.R.U32.HI R10, RZ, 0x3, R3 ;  /* 0x00000003ff0a7819 */ /* 0x000fe40000011603 */
[----:B------:R-:W-:Y:S01]  /*0e70*/  LOP3.LUT R4, R4, 0xfffffe00, RZ, 0xc0, !PT ;  /* 0xfffffe0004047812 */ /* 0x000fe200078ec0ff */
[----:B------:R-:W-:Y:S01]  /*0e80*/  IMAD.IADD R0, R7, 0x1, -R0 ;  /* 0x0000000107007824 */ /* 0x000fe200078e0a00 */
[----:B------:R-:W-:-:S03]  /*0e90*/  LOP3.LUT R3, R3, 0x38, R18, 0xf8, !PT ;  /* 0x0000003803037812 */ /* 0x000fc600078ef812 */
[----:B------:R0:W-:Y:S01]  /*0ea0*/  STL [R1+0x4c], R4 ;  /* 0x00004c0401007387 */ /* 0x0001e20000100800 */
[----:B------:R-:W-:Y:S01]  /*0eb0*/  LOP3.LUT R3, R4, R3, R10, 0xf6, !PT ;  /* 0x0000000304037212 */ /* 0x000fe200078ef60a */
[----:B------:R-:W-:Y:S02]  /*0ec0*/  IMAD R0, R0, 0x8, R8 ;  /* 0x0000000800007824 */ /* 0x000fe400078e0208 */
[----:B------:R1:W-:Y:S02]  /*0ed0*/  STL [R1+0x48], R6 ;  /* 0x0000480601007387 */ /* 0x0003e40000100800 */
[----:B------:R-:W-:Y:S02]  /*0ee0*/  IMAD R3, R3, 0x2, R2 ;  /* 0x0000000203037824 */ /* 0x000fe400078e0202 */
[----:B0-----:R-:W-:Y:S02]  /*0ef0*/  IMAD.IADD R4, R9, 0x1, -R5 ;  /* 0x0000000109047824 */ /* 0x001fe400078e0a05 */
[----:B-1----:R-:W-:-:S05]  /*0f00*/  VIADD R6, R152, 0x10 ;  /* 0x0000001098067836 */ /* 0x002fca0000000000 */
[----:B------:R0:W-:Y:S04]  /*0f10*/  STL [R1+0x14], R6 ;  /* 0x0000140601007387 */ /* 0x0001e80000100800 */
[----:B------:R0:W-:Y:S04]  /*0f20*/  STL [R1+0xc], R4 ;  /* 0x00000c0401007387 */ /* 0x0001e80000100800 */
[----:B------:R0:W-:Y:S04]  /*0f30*/  STL [R1+0x3c], R0 ;  /* 0x00003c0001007387 */ /* 0x0001e80000100800 */
[----:B------:R0:W-:Y:S02]  /*0f40*/  STL [R1+0x5c], R3 ;  /* 0x00005c0301007387 */ /* 0x0001e40000100800 */
.L_x_1513:
[----:B------:R-:W-:Y:S05]  /*0f50*/  YIELD ;  /* 0x0000000000007946 */ /* 0x000fea0003800000 */
[----:B------:R-:W-:Y:S01]  /*0f60*/  ULDC.64 UR4, c[0x0][0xa28] ;  /* 0x00028a0000047ab9 */ /* 0x000fe20000000a00 */
[----:B0--3-5:R-:W0:Y:S01]  /*0f70*/  LDC.64 R6, c[0x0][0xa08] ;  /* 0x00028200ff067b82 */ /* 0x029e220000000a00 */
[----:B------:R-:W-:Y:S01]  /*0f80*/  ISETP.NE.U32.AND P1, PT, RZ, UR4, PT ;  /* 0x00000004ff007c0c */ /* 0x000fe2000bf25070 */
[----:B------:R-:W-:Y:S02]  /*0f90*/  IMAD.MOV.U32 R0, RZ, RZ, RZ ;  /* 0x000000ffff007224 */ /* 0x000fe400078e00ff */
[----:B--2---:R-:W-:Y:S01]  /*0fa0*/  IMAD.MOV.U32 R30, RZ, RZ, RZ ;  /* 0x000000ffff1e7224 */ /* 0x004fe200078e00ff */
[----:B------:R-:W-:Y:S01]  /*0fb0*/  ISETP.NE.AND.EX P1, PT, RZ, UR5, PT, P1 ;  /* 0x00000005ff007c0c */ /* 0x000fe2000bf25310 */
[----:B------:R-:W-:-:S02]  /*0fc0*/  ULDC.64 UR4, c[0x0][0xa18] ;  /* 0x0002860000047ab9 */ /* 0x000fc40000000a00 */
[----:B------:R-:W-:-:S04]  /*0fd0*/  ISETP.NE.U32.AND P2, PT, RZ, UR4, PT ;  /* 0x00000004ff007c0c */ /* 0x000fc8000bf45070 */
[----:B------:R-:W-:Y:S01]  /*0fe0*/  ISETP.NE.AND.EX P2, PT, RZ, UR5, PT, P2 ;  /* 0x00000005ff007c0c */ /* 0x000fe2000bf45320 */
[----:B------:R-:W-:Y:S02]  /*0ff0*/  ULDC.64 UR4, c[0x0][0xa08] ;  /* 0x0002820000047ab9 */ /* 0x000fe40000000a00 */
[----:B------:R-:W-:-:S03]  /*1000*/  ISETP.NE.U32.AND P0, PT, RZ, UR4, PT ;  /* 0x00000004ff007c0c */ /* 0x000fc6000bf05070 */
[----:B-1----:R-:W1:Y:S01]  /*1010*/  @P1 LDC.64 R4, c[0x0][0xa28] ;  /* 0x00028a00ff041b82 */ /* 0x002e620000000a00 */
[----:B0-----:R-:W-:-:S07]  /*1020*/  IMAD.WIDE R10, R35, 0x4, R6 ;  /* 0x00000004230a7825 */ /* 0x001fce00078e0206 */
[----:B------:R-:W0:Y:S01]  /*1030*/  @P2 LDC.64 R8, c[0x0][0xa18] ;  /* 0x00028600ff082b82 */ /* 0x000e220000000a00 */
[----:B------:R-:W-:Y:S01]  /*1040*/  ULDC UR4, c[0x0][0x288] ;  /* 0x0000a20000047ab9 */ /* 0x000fe20000000800 */
[----:B------:R-:W-:Y:S01]  /*1050*/  ISETP.NE.AND.EX P0, PT, RZ, UR5, PT, P0 ;  /* 0x00000005ff007c0c */ /* 0x000fe2000bf05300 */
[----:B------:R-:W-:Y:S01]  /*1060*/  IMAD.U32 R3, RZ, RZ, UR4 ;  /* 0x00000004ff037e24 */ /* 0x000fe2000f8e00ff */
[----:B------:R-:W-:-:S11]  /*1070*/  ULDC.64 UR4, c[0x0][0x418] ;  /* 0x0001060000047ab9 */ /* 0x000fd60000000a00 */
[----:B------:R2:W5:Y:S01]  /*1080*/  @P0 LDG.E R30, desc[UR38][R10.64] ;  /* 0x000000260a1e0981 */ /* 0x000562000c1e1900 */
[----:B-1----:R-:W-:-:S05]  /*1090*/  @P1 IMAD.WIDE R4, R35, 0x4, R4 ;  /* 0x0000000423041825 */ /* 0x002fca00078e0204 */
[----:B------:R2:W5:Y:S01]  /*10a0*/  @P1 LDG.E R0, desc[UR38][R4.64] ;  /* 0x0000002604001981 */ /* 0x000562000c1e1900 */
[----:B0-----:R-:W-:-:S05]  /*10b0*/  @P2 IMAD.WIDE R6, R35, 0x4, R8 ;  /* 0x0000000423062825 */ /* 0x001fca00078e0208 */
[----:B------:R-:W3:Y:S01]  /*10c0*/  @P2 LDG.E R3, desc[UR38][R6.64] ;  /* 0x0000002606032981 */ /* 0x000ee2000c1e1900 */
        /* <DEDUP_REMOVED lines=8> */
[----:B------:R-:W-:Y:S01]  /*1150*/  IMAD.U32 R31, RZ, RZ, UR4 ;  /* 0x00000004ff1f7e24 */ /* 0x000fe2000f8e00ff */
[----:B---3--:R2:W-:Y:S01]  /*1160*/  STL [R1+0x4], R3 ;  /* 0x0000040301007387 */ /* 0x0085e20000100800 */
[----:B------:R-:W-:Y:S01]  /*1170*/  IMAD.MOV.U32 R14, RZ, RZ, R3 ;  /* 0x000000ffff0e7224 */ /* 0x000fe200078e0003 */
[----:B------:R-:W-:Y:S06]  /*1180*/  @P2 BRA `(.L_x_1322) ;  /* 0x0000000000282947 */ /* 0x000fec0003800000 */
[----:B------:R-:W-:Y:S02]  /*1190*/  ULDC.64 UR4, c[0x0][0xa00] ;  /* 0x0002800000047ab9 */ /* 0x000fe40000000a00 */
[----:B------:R-:W-:-:S04]  /*11a0*/  ISETP.NE.U32.AND P1, PT, RZ, UR4, PT ;  /* 0x00000004ff007c0c */ /* 0x000fc8000bf25070 */
[----:B------:R-:W-:-:S13]  /*11b0*/  ISETP.NE.AND.EX P1, PT, RZ, UR5, PT, P1 ;  /* 0x00000005ff007c0c */ /* 0x000fda000bf25310 */
[----:B------:R-:W-:Y:S05]  /*11c0*/  @!P1 BRA `(.L_x_1322) ;  /* 0x0000000000189947 */ /* 0x000fea0003800000 */
[----:B--2---:R-:W0:Y:S02]  /*11d0*/  LDC.64 R4, c[0x0][0xa00] ;  /* 0x00028000ff047b82 */ /* 0x004e240000000a00 */
[----:B0-----:R-:W-:-:S05]  /*11e0*/  IMAD.WIDE R4, R35, 0x4, R4 ;  /* 0x0000000423047825 */ /* 0x001fca00078e0204 */
[----:B------:R-:W2:Y:S04]  /*11f0*/  LDG.E R3, desc[UR38][R4.64] ;  /* 0x0000002604037981 */ /* 0x000ea8000c1e1900 */
[----:B------:R-:W2:Y:S02]  /*1200*/  LDG.E R6, desc[UR38][R4.64+0x4] ;  /* 0x0000042604067981 */ /* 0x000ea4000c1e1900 */
[----:B--2---:R-:W-:-:S05]  /*1210*/  IMAD.IADD R14, R6, 0x1, -R3 ;  /* 0x00000001060e7824 */ /* 0x004fca00078e0a03 */
[----:B------:R0:W-:Y:S02]  /*1220*/  STL [R1+0x4], R14 ;  /* 0x0000040e01007387 */ /* 0x0001e40000100800 */
.L_x_1322:
[----:B------:R-:W-:Y:S01]  /*1230*/  ULDC.64 UR4, c[0x0][0xa20] ;  /* 0x0002880000047ab9 */ /* 0x000fe20000000a00 */
[----:B------:R1:W-:Y:S01]  /*1240*/  STL [R1+0x50], R34 ;  /* 0x0000502201007387 */ /* 0x0003e20000100800 */
[----:B------:R-:W-:-:S03]  /*1250*/  ISETP.NE.U32.AND P1, PT, RZ, UR4, PT ;  /* 0x00000004ff007c0c */ /* 0x000fc6000bf25070 */
[----:B------:R1:W-:Y:S01]  /*1260*/  STL [R1+0x54], R35 ;  /* 0x0000542301007387 */ /* 0x0003e20000100800 */
[----:B------:R-:W-:-:S13]  /*1270*/  ISETP.NE.AND.EX P1, PT, RZ, UR5, PT, P1 ;  /* 0x00000005ff007c0c */ /* 0x000fda000bf25310 */
[----:B-1----:R-:W-:Y:S05]  /*1280*/  @!P1 BRA `(.L_x_1323) ;  /* 0x0000000000109947 */ /* 0x002fea0003800000 */
[----:B--2---:R-:W1:Y:S02]  /*1290*/  LDC.64 R4, c[0x0][0xa20] ;  /* 0x00028800ff047b82 */ /* 0x004e640000000a00 */
[----:B-1----:R-:W-:-:S05]  /*12a0*/  IMAD.WIDE R4, R35, 0x4, R4 ;  /* 0x0000000423047825 */ /* 0x002fca00078e0204 */
[----:B------:R1:W5:Y:S01]  /*12b0*/  LDG.E R31, desc[UR38][R4.64] ;  /* 0x00000026041f7981 */ /* 0x000362000c1e1900 */
[----:B------:R-:W-:Y:S05]  /*12c0*/  BRA `(.L_x_1324) ;  /* 0x0000000000107947 */ /* 0x000fea0003800000 */
.L_x_1323:
[----:B------:R-:W-:Y:S05]  /*12d0*/  @!P0 BRA `(.L_x_1324) ;  /* 0x00000000000c8947 */ /* 0x000fea0003800000 */
[----:B--2---:R-:W2:Y:S04]  /*12e0*/  LDG.E R4, desc[UR38][R10.64] ;  /* 0x000000260a047981 */ /* 0x004ea8000c1e1900 */
[----:B------:R-:W2:Y:S02]  /*12f0*/  LDG.E R31, desc[UR38][R10.64+0x4] ;  /* 0x000004260a1f7981 */ /* 0x000ea4000c1e1900 */
[----:B--2---:R-:W-:-:S07]  /*1300*/  IMAD.IADD R31, R31, 0x1, -R4 ;  /* 0x000000011f1f7824 */ /* 0x004fce00078e0a04 */
.L_x_1324:
[----:B------:R-:W-:Y:S01]  /*1310*/  ULDC.64 UR4, c[0x0][0xa10] ;  /* 0x0002840000047ab9 */ /* 0x000fe20000000a00 */
[----:B------:R-:W3:Y:S01]  /*1320*/  LDC R9, c[0x0][0x448] ;  /* 0x00011200ff097b82 */ /* 0x000ee20000000800 */
[----:B------:R-:W-:-:S04]  /*1330*/  ISETP.NE.U32.AND P0, PT, RZ, UR4, PT ;  /* 0x00000004ff007c0c */ /* 0x000fc8000bf05070 */
[----:B------:R-:W-:Y:S01]  /*1340*/  ISETP.NE.AND.EX P0, PT, RZ, UR5, PT, P0 ;  /* 0x00000005ff007c0c */ /* 0x000fe2000bf05300 */
[----:B------:R-:W-:Y:S02]  /*1350*/  ULDC.64 UR4, c[0x0][0xa30] ;  /* 0x00028c0000047ab9 */ /* 0x000fe40000000a00 */
[----:B------:R-:W-:Y:S01]  /*1360*/  ISETP.NE.U32.AND P1, PT, RZ, UR4, PT ;  /* 0x00000004ff007c0c */ /* 0x000fe2000bf25070 */
[----:B-----5:R-:W-:Y:S01]  /*1370*/  IMAD.MOV.U32 R24, RZ, RZ, R31 ;  /* 0x000000ffff187224 */ /* 0x020fe200078e001f */
[----:B------:R-:W4:Y:S02]  /*1380*/  LDC.64 R12, c[0x0][0x9e0] ;  /* 0x00027800ff0c7b82 */ /* 0x000f240000000a00 */
[----:B------:R-:W-:-:S06]  /*1390*/  ISETP.NE.AND.EX P1, PT, RZ, UR5, PT, P1 ;  /* 0x00000005ff007c0c */ /* 0x000fcc000bf25310 */
[----:B-12---:R-:W1:Y:S08]  /*13a0*/  @P0 LDC.64 R4, c[0x0][0xa10] ;  /* 0x00028400ff040b82 */ /* 0x006e700000000a00 */
[----:B------:R-:W2:Y:S01]  /*13b0*/  @P1 LDC.64 R6, c[0x0][0xa30] ;  /* 0x00028c00ff061b82 */ /* 0x000ea20000000a00 */
[----:B-1----:R-:W-:-:S05]  /*13c0*/  @P0 IMAD.WIDE R4, R35, 0x4, R4 ;  /* 0x0000000423040825 */ /* 0x002fca00078e0204 */
[----:B------:R-:W4:Y:S04]  /*13d0*/  @P0 LDG.E R3, desc[UR38][R4.64] ;  /* 0x0000002604030981 */ /* 0x000f28000c1e1900 */
[----:B------:R-:W4:Y:S01]  /*13e0*/  @P0 LDG.E R8, desc[UR38][R4.64+0x4] ;  /* 0x0000042604080981 */ /* 0x000f22000c1e1900 */
[----:B--2---:R-:W-:-:S05]  /*13f0*/  @P1 IMAD.WIDE R6, R35, 0x4, R6 ;  /* 0x0000000423061825 */ /* 0x004fca00078e0206 */
[----:B------:R1:W5:Y:S01]  /*1400*/  @P1 LDG.E R24, desc[UR38][R6.64] ;  /* 0x0000002606181981 */ /* 0x000362000c1e1900 */
[----:B---3--:R-:W-:Y:S01]  /*1410*/  ISETP.NE.AND P1, PT, R9, 0x1, PT ;  /* 0x000000010900780c */ /* 0x008fe20003f25270 */
[----:B------:R-:W-:Y:S01]  /*1420*/  IMAD R15, R33, 0xc0, RZ ;  /* 0x000000c0210f7824 */ /* 0x000fe200078e02ff */
[----:B----4-:R-:W-:-:S04]  /*1430*/  ISETP.GE.AND P2, PT, R13, 0x1, PT ;  /* 0x000000010d00780c */ /* 0x010fc80003f46270 */
[----:B------:R2:W-:Y:S07]  /*1440*/  STL [R1+0x18], R15 ;  /* 0x0000180f01007387 */ /* 0x0005ee0000100800 */
[----:B------:R-:W3:Y:S08]  /*1450*/  @P1 LDC R9, c[0x0][0x44c] ;  /* 0x00011300ff091b82 */ /* 0x000ef00000000800 */
[----:B------:R-:W4:Y:S01]  /*1460*/  @P1 LDC R10, c[0x0][0x450] ;  /* 0x00011400ff0a1b82 */ /* 0x000f220000000800 */
[----:B------:R-:W-:-:S02]  /*1470*/  @P0 IMAD.IADD R29, R8, 0x1, -R3 ;  /* 0x00000001081d0824 */ /* 0x000fc400078e0a03 */
[----:B------:R-:W-:Y:S02]  /*1480*/  IMAD.IADD R8, R31, 0x1, -R0 ;  /* 0x000000011f087824 */ /* 0x000fe400078e0a00 */
[----:B------:R-:W-:Y:S02]  /*1490*/  VIADD R0, R15, 0xbf ;  /* 0x000000bf0f007836 */ /* 0x000fe40000000000 */
[----:B------:R-:W-:Y:S02]  /*14a0*/  IMAD.IADD R11, R8, 0x1, R29 ;  /* 0x00000001080b7824 */ /* 0x000fe400078e021d */
[----:B---3--:R-:W-:-:S03]  /*14b0*/  @P1 IMAD.HI.U32 R3, R0, R9, RZ ;  /* 0x0000000900031227 */ /* 0x008fc600078e00ff */
[----:B------:R2:W-:Y:S01]  /*14c0*/  STL [R1+0x8], R11 ;  /* 0x0000080b01007387 */ /* 0x0005e20000100800 */
[----:B------:R-:W-:Y:S01]  /*14d0*/  IMAD.MOV.U32 R5, RZ, RZ, R0 ;  /* 0x000000ffff057224 */ /* 0x000fe200078e0000 */
[----:B----4-:R-:W-:Y:S01]  /*14e0*/  @P1 SHF.R.U32.HI R5, RZ, R10, R3 ;  /* 0x0000000aff051219 */ /* 0x010fe20000011603 */
[C---:B------:R-:W-:Y:S01]  /*14f0*/  VIADD R0, R11.reuse, 0x7f ;  /* 0x0000007f0b007836 */ /* 0x040fe20000000000 */
[----:B------:R-:W-:-:S04]  /*1500*/  IADD3 R28, R11, 0x1, -R14 ;  /* 0x000000010b1c7810 */ /* 0x000fc80007ffe80e */
[----:B------:R-:W-:Y:S01]  /*1510*/  SHF.R.S32.HI R3, RZ, 0x1f, R0 ;  /* 0x0000001fff037819 */ /* 0x000fe20000011400 */
[----:B-1----:R-:W-:-:S03]  /*1520*/  IMAD.IADD R7, R28, 0x1, R5 ;  /* 0x000000011c077824 */ /* 0x002fc600078e0205 */
[----:B------:R-:W-:Y:S01]  /*1530*/  LEA.HI R3, R3, R0, RZ, 0x7 ;  /* 0x0000000003037211 */ /* 0x000fe200078f38ff */
[----:B------:R-:W-:-:S03]  /*1540*/  IMAD.IADD R0, R7, 0x1, R12 ;  /* 0x0000000107007824 */ /* 0x000fc600078e020c */
[----:B------:R-:W-:Y:S01]  /*1550*/  SHF.R.S32.HI R92, RZ, 0x7, R3 ;  /* 0x00000007ff5c7819 */ /* 0x000fe20000011403 */
[----:B--2---:R-:W-:Y:S06]  /*1560*/  @!P2 BRA `(.L_x_1325) ;  /* 0x000000000048a947 */ /* 0x004fec0003800000 */
[C---:B------:R-:W-:Y:S01]  /*1570*/  ISETP.GT.AND P0, PT, R7.reuse, RZ, PT ;  /* 0x000000ff0700720c */ /* 0x040fe20003f04270 */
[----:B------:R-:W-:Y:S01]  /*1580*/  BSSY B0, `(.L_x_1326) ;  /* 0x000000e000007945 */ /* 0x000fe20003800000 */
[----:B------:R-:W-:-:S11]  /*1590*/  VIADD R3, R7, 0xffffffff ;  /* 0xffffffff07037836 */ /* 0x000fd60000000000 */
[----:B------:R-:W-:Y:S05]  /*15a0*/  @P0 BRA `(.L_x_1327) ;  /* 0x00000000001c0947 */ /* 0x000fea0003800000 */
[----:B------:R-:W-:Y:S01]  /*15b0*/  ISETP.NE.AND P0, PT, R13, 0x1, PT ;  /* 0x000000010d00780c */ /* 0x000fe20003f05270 */
[----:B------:R-:W-:-:S12]  /*15c0*/  IMAD.MOV R3, RZ, RZ, -R7 ;  /* 0x000000ffff037224 */ /* 0x000fd800078e0a07 */
[----:B------:R-:W1:Y:S02]  /*15d0*/  @P0 LDC.64 R4, c[0x0][0x9e8] ;  /* 0x00027a00ff040b82 */ /* 0x000e640000000a00 */
[----:B-1----:R-:W-:-:S05]  /*15e0*/  @P0 IMAD.HI.U32 R4, R3, R4, RZ ;  /* 0x0000000403040227 */ /* 0x002fca00078e00ff */
[----:B------:R-:W-:-:S04]  /*15f0*/  @P0 SHF.R.U32.HI R3, RZ, R5, R4 ;  /* 0x00000005ff030219 */ /* 0x000fc80000011604 */
[----:B------:R-:W-:Y:S01]  /*1600*/  LOP3.LUT R3, RZ, R3, RZ, 0x33, !PT ;  /* 0x00000003ff037212 */ /* 0x000fe200078e33ff */
[----:B------:R-:W-:Y:S06]  /*1610*/  BRA `(.L_x_1328) ;  /* 0x0000000000107947 */ /* 0x000fec0003800000 */
.L_x_1327:
[----:B------:R-:W-:-:S13]  /*1620*/  ISETP.NE.AND P0, PT, R13, 0x1, PT ;  /* 0x000000010d00780c */ /* 0x000fda0003f05270 */
[----:B------:R-:W1:Y:S02]  /*1630*/  @P0 LDC.64 R4, c[0x0][0x9e8] ;  /* 0x00027a00ff040b82 */ /* 0x000e640000000a00 */
[----:B-1----:R-:W-:-:S05]  /*1640*/  @P0 IMAD.HI.U32 R4, R3, R4, RZ ;  /* 0x0000000403040227 */ /* 0x002fca00078e00ff */
[----:B------:R-:W-:-:S07]  /*1650*/  @P0 SHF.R.U32.HI R3, RZ, R5, R4 ;  /* 0x00000005ff030219 */ /* 0x000fce0000011604 */
.L_x_1328:
[----:B------:R-:W-:Y:S05]  /*1660*/  BSYNC B0 ;  /* 0x0000000000007941 */ /* 0x000fea0003800000 */
.L_x_1326:
[----:B------:R-:W-:-:S05]  /*1670*/  IMAD R3, R3, R13, R13 ;  /* 0x0000000d03037224 */ /* 0x000fca00078e020d */
[----:B------:R-:W-:-:S07]  /*1680*/  VIMNMX R0, R0, R3, PT ;  /* 0x0000000300007248 */ /* 0x000fce0003fe0100 */
.L_x_1325:
[----:B------:R-:W1:Y:S01]  /*1690*/  @P1 LDC R3, c[0x0][0x44c] ;  /* 0x00011300ff031b82 */ /* 0x000e620000000800 */
[----:B------:R-:W-:Y:S01]  /*16a0*/  IMAD.MOV.U32 R4, RZ, RZ, R15 ;  /* 0x000000ffff047224 */ /* 0x000fe200078e000f */
[----:B------:R-:W-:Y:S01]  /*16b0*/  ULDC UR4, c[0x0][0x9dc] ;  /* 0x0002770000047ab9 */ /* 0x000fe20000000800 */
[----:B------:R-:W-:-:S05]  /*16c0*/  IMAD.IADD R93, R11, 0x1, -R14 ;  /* 0x000000010b5d7824 */ /* 0x000fca00078e0a0e */
[----:B------:R-:W2:Y:S01]  /*16d0*/  @P1 LDC R6, c[0x0][0x450] ;  /* 0x00011400ff061b82 */ /* 0x000ea20000000800 */
[----:B-1----:R-:W-:-:S05]  /*16e0*/  @P1 IMAD.HI.U32 R3, R15, R3, RZ ;  /* 0x000000030f031227 */ /* 0x002fca00078e00ff */
[----:B--2---:R-:W-:-:S05]  /*16f0*/  @P1 SHF.R.U32.HI R4, RZ, R6, R3 ;  /* 0x00000006ff041219 */ /* 0x004fca0000011603 */
[----:B------:R-:W-:-:S04]  /*1700*/  IMAD.IADD R3, R93, 0x1, R4 ;  /* 0x000000015d037824 */ /* 0x000fc800078e0204 */
[----:B------:R-:W-:Y:S01]  /*1710*/  VIADD R4, R3, -UR4 ;  /* 0x8000000403047c36 */ /* 0x000fe20008000000 */
[----:B------:R-:W-:Y:S06]  /*1720*/  @!P2 BRA `(.L_x_1329) ;  /* 0x000000000044a947 */ /* 0x000fec0003800000 */
[----:B------:R-:W-:Y:S01]  /*1730*/  ISETP.GT.AND P0, PT, R3, -0x1, PT ;  /* 0xffffffff0300780c */ /* 0x000fe20003f04270 */
[----:B------:R-:W-:-:S12]  /*1740*/  BSSY B0, `(.L_x_1330) ;  /* 0x000000d000007945 */ /* 0x000fd80003800000 */
[----:B------:R-:W-:Y:S05]  /*1750*/  @P0 BRA `(.L_x_1331) ;  /* 0x00000000001c0947 */ /* 0x000fea0003800000 */
[----:B------:R-:W-:Y:S02]  /*1760*/  ISETP.NE.AND P0, PT, R13, 0x1, PT ;  /* 0x000000010d00780c */ /* 0x000fe40003f05270 */
[----:B------:R-:W-:-:S11]  /*1770*/  LOP3.LUT R3, RZ, R3, RZ, 0x33, !PT ;  /* 0x00000003ff037212 */ /* 0x000fd600078e33ff */
[----:B------:R-:W1:Y:S02]  /*1780*/  @P0 LDC.64 R6, c[0x0][0x9e8] ;  /* 0x00027a00ff060b82 */ /* 0x000e640000000a00 */
[----:B-1----:R-:W-:-:S05]  /*1790*/  @P0 IMAD.HI.U32 R6, R3, R6, RZ ;  /* 0x0000000603060227 */ /* 0x002fca00078e00ff */
[----:B------:R-:W-:-:S04]  /*17a0*/  @P0 SHF.R.U32.HI R3, RZ, R7, R6 ;  /* 0x00000007ff030219 */ /* 0x000fc80000011606 */
[----:B------:R-:W-:Y:S01]  /*17b0*/  LOP3.LUT R3, RZ, R3, RZ, 0x33, !PT ;  /* 0x00000003ff037212 */ /* 0x000fe200078e33ff */
[----:B------:R-:W-:Y:S06]  /*17c0*/  BRA `(.L_x_1332) ;  /* 0x0000000000107947 */ /* 0x000fec0003800000 */
.L_x_1331:
[----:B------:R-:W-:-:S13]  /*17d0*/  ISETP.NE.AND P0, PT, R13, 0x1, PT ;  /* 0x000000010d00780c */ /* 0x000fda0003f05270 */
[----:B------:R-:W1:Y:S02]  /*17e0*/  @P0 LDC.64 R6, c[0x0][0x9e8] ;  /* 0x00027a00ff060b82 */ /* 0x000e640000000a00 */
[----:B-1----:R-:W-:-:S05]  /*17f0*/  @P0 IMAD.HI.U32 R6, R3, R6, RZ ;  /* 0x0000000603060227 */ /* 0x002fca00078e00ff */
[----:B------:R-:W-:-:S07]  /*1800*/  @P0 SHF.R.U32.HI R3, RZ, R7, R6 ;  /* 0x00000007ff030219 */ /* 0x000fce0000011606 */
.L_x_1332:
[----:B------:R-:W-:Y:S05]  /*1810*/  BSYNC B0 ;  /* 0x0000000000007941 */ /* 0x000fea0003800000 */
.L_x_1330:
[----:B------:R-:W-:-:S05]  /*1820*/  IMAD R3, R3, R13, RZ ;  /* 0x0000000d03037224 */ /* 0x000fca00078e02ff */
[----:B------:R-:W-:-:S07]  /*1830*/  VIMNMX R4, R4, R3, !PT ;  /* 0x0000000304047248 */ /* 0x000fce0007fe0100 */
.L_x_1329:
[----:B------:R-:W-:Y:S01]  /*1840*/  VIADD R0, R0, 0x7f ;  /* 0x0000007f00007836 */ /* 0x000fe20000000000 */
[----:B------:R-:W-:-:S04]  /*1850*/  SHF.R.S32.HI R5, RZ, 0x1f, R4 ;  /* 0x0000001fff057819 */ /* 0x000fc80000011404 */
[----:B------:R-:W-:Y:S02]  /*1860*/  SHF.R.S32.HI R3, RZ, 0x1f, R0 ;  /* 0x0000001fff037819 */ /* 0x000fe40000011400 */
[----:B------:R-:W-:Y:S02]  /*1870*/  LEA.HI R5, R5, R4, RZ, 0x7 ;  /* 0x0000000405057211 */ /* 0x000fe400078f38ff */
[----:B------:R-:W-:Y:S02]  /*1880*/  LEA.HI R3, R3, R0, RZ, 0x7 ;  /* 0x0000000003037211 */ /* 0x000fe400078f38ff */
[----:B------:R-:W-:Y:S02]  /*1890*/  SHF.R.S32.HI R5, RZ, 0x7, R5 ;  /* 0x00000007ff057819 */ /* 0x000fe40000011405 */
[----:B------:R-:W-:Y:S02]  /*18a0*/  SHF.R.S32.HI R3, RZ, 0x7, R3 ;  /* 0x00000007ff037819 */ /* 0x000fe40000011403 */
[----:B------:R-:W-:-:S02]  /*18b0*/  VIMNMX R5, RZ, R5, !PT ;  /* 0x00000005ff057248 */ /* 0x000fc40007fe0100 */
[----:B------:R-:W-:-:S03]  /*18c0*/  VIMNMX R3, R92, R3, PT ;  /* 0x000000035c037248 */ /* 0x000fc60003fe0100 */
[--C-:B------:R-:W-:Y:S02]  /*18d0*/  IMAD R5, R5, 0x80, -R8.reuse ;  /* 0x0000008005057824 */ /* 0x100fe400078e0a08 */
[----:B------:R-:W-:-:S03]  /*18e0*/  IMAD R0, R3, 0x80, -R8 ;  /* 0x0000008003007824 */ /* 0x000fc600078e0a08 */
[----:B------:R-:W-:Y:S02]  /*18f0*/  VIMNMX R5, RZ, R5, !PT ;  /* 0x00000005ff057248 */ /* 0x000fe40007fe0100 */
[----:B------:R-:W-:Y:S02]  /*1900*/  VIMNMX R0, R0, R29, PT ;  /* 0x0000001d00007248 */ /* 0x000fe40003fe0100 */
[----:B------:R-:W-:Y:S02]  /*1910*/  SHF.R.U32.HI R27, RZ, 0x7, R5 ;  /* 0x00000007ff1b7819 */ /* 0x000fe40000011605 */
[----:B------:R-:W-:-:S03]  /*1920*/  ISETP.GT.AND P0, PT, R0, R5, PT ;  /* 0x000000050000720c */ /* 0x000fc60003f04270 */
[----:B------:R-:W-:-:S10]  /*1930*/  IMAD.MOV.U32 R26, RZ, RZ, R27 ;  /* 0x000000ffff1a7224 */ /* 0x000fd400078e001b */
[----:B------:R-:W-:-:S05]  /*1940*/  @P0 VIADD R0, R0, 0x7f ;  /* 0x0000007f00000836 */ /* 0x000fca0000000000 */
[----:B------:R-:W-:-:S04]  /*1950*/  @P0 SHF.R.S32.HI R3, RZ, 0x1f, R0 ;  /* 0x0000001fff030819 */ /* 0x000fc80000011400 */
[----:B------:R-:W-:-:S04]  /*1960*/  @P0 LEA.HI R3, R3, R0, RZ, 0x7 ;  /* 0x0000000003030211 */ /* 0x000fc800078f38ff */
[----:B------:R-:W-:Y:S02]  /*1970*/  @P0 SHF.R.S32.HI R26, RZ, 0x7, R3 ;  /* 0x00000007ff1a0819 */ /* 0x000fe40000011403 */
[----:B------:R-:W-:Y:S02]  /*1980*/  PLOP3.LUT P0, PT, PT, PT, PT, 0x80, 0x0 ;  /* 0x000000000000781c */ /* 0x000fe40003f0f070 */
[----:B------:R-:W-:-:S13]  /*1990*/  ISETP.GT.AND P1, PT, R26, R27, PT ;  /* 0x0000001b1a00720c */ /* 0x000fda0003f24270 */
[----:B------:R-:W-:Y:S05]  /*19a0*/  @!P1 BRA `(.L_x_1333) ;  /* 0x0000004000589947 */ /* 0x000fea0003800000 */
        /* <DEDUP_REMOVED lines=8> */
[----:B0-----:R0:W1:Y:S01]  /*1a30*/  LDC.64 R14, c[0x4][R0] ;  /* 0x01000000000e7b82 */ /* 0x0010620000000a00 */
        /* <DEDUP_REMOVED lines=11> */
.L_x_1335:
[----:B------:R-:W-:Y:S05]  /*1af0*/  BSYNC B6 ;  /* 0x0000000000067941 */ /* 0x000fea0003800000 */
.L_x_1334:
        /* <DEDUP_REMOVED lines=20> */
.L_x_1337:
[----:B------:R-:W-:Y:S05]  /*1c40*/  BSYNC B6 ;  /* 0x0000000000067941 */ /* 0x000fea0003800000 */
.L_x_1336:
[----:B------:R-:W-:Y:S01]  /*1c50*/  ULDC.64 UR4, c[0x0][0x9f8] ;  /* 0x00027e0000047ab9 */ /* 0x000fe20000000a00 */
[----:B------:R-:W2:Y:S01]  /*1c60*/  LDL R38, [R1+0x48] ;  /* 0x0000480001267983 */ /* 0x000ea20000100800 */
[----:B------:R-:W-:Y:S01]  /*1c70*/  ISETP.NE.U32.AND P0, PT, RZ, UR4, PT ;  /* 0x00000004ff007c0c */ /* 0x000fe2000bf05070 */
[----:B------:R-:W1:Y:S01]  /*1c80*/  LDC.64 R74, c[0x0][0x300] ;  /* 0x0000c000ff4a7b82 */ /* 0x000e620000000a00 */
[----:B------:R-:W-:Y:S01]  /*1c90*/  IMAD.IADD R32, R30, 0x1, R31 ;  /* 0x000000011e207824 */ /* 0x000fe200078e021f */
[----:B------:R-:W3:Y:S01]  /*1ca0*/  LDL.LU R44, [R1] ;  /* 0x00000000012c7983 */ /* 0x000ee20000300800 */
[----:B------:R-:W-:Y:S01]  /*1cb0*/  ISETP.NE.AND.EX P0, PT, RZ, UR5, PT, P0 ;  /* 0x00000005ff007c0c */ /* 0x000fe2000bf05300 */
[----:B------:R-:W-:Y:S01]  /*1cc0*/  ULDC.64 UR6, c[0x0][0xa08] ;  /* 0x0002820000067ab9 */ /* 0x000fe20000000a00 */
[----:B------:R-:W-:Y:S01]  /*1cd0*/  SHF.R.S32.HI R11, RZ, 0x1f, R34 ;  /* 0x0000001fff0b7819 */ /* 0x000fe20000011422 */
[----:B------:R-:W4:Y:S01]  /*1ce0*/  LDL R36, [R1+0x4c] ;  /* 0x00004c0001247983 */ /* 0x000f220000100800 */
[----:B------:R-:W0:Y:S01]  /*1cf0*/  S2R R43, SR_TID.X ;  /* 0x00000000002b7919 */ /* 0x000e220000002100 */
[----:B------:R-:W-:Y:S01]  /*1d00*/  SHF.R.S32.HI R41, RZ, 0x1f, R32 ;  /* 0x0000001fff297819 */ /* 0x000fe20000011420 */
[----:B------:R-:W-:Y:S01]  /*1d10*/  ULDC.64 UR4, c[0x0][0x308] ;  /* 0x0000c20000047ab9 */ /* 0x000fe20000000a00 */
[----:B------:R-:W3:Y:S08]  /*1d20*/  LDC.64 R72, c[0x0][0x3f8] ;  /* 0x0000fe00ff487b82 */ /* 0x000ef00000000a00 */
[----:B------:R-:W0:Y:S08]  /*1d30*/  @P0 LDC.64 R4, c[0x0][0x9f8] ;  /* 0x00027e00ff040b82 */ /* 0x000e300000000a00 */
[----:B------:R-:W1:Y:S01]  /*1d40*/  LDC R39, c[0x0][0x3f4] ;  /* 0x0000fd00ff277b82 */ /* 0x000e620000000800 */
[----:B0-----:R-:W-:-:S05]  /*1d50*/  @P0 IMAD.WIDE R4, R35, 0x4, R4 ;  /* 0x0000000423040825 */ /* 0x001fca00078e0204 */
[----:B------:R0:W4:Y:S01]  /*1d60*/  @P0 LDG.E R35, desc[UR38][R4.64] ;  /* 0x0000002604230981 */ /* 0x000122000c1e1900 */
[-C--:B-1----:R-:W-:Y:S01]  /*1d70*/  IMAD R0, R41, R74.reuse, RZ ;  /* 0x0000004a29007224 */ /* 0x082fe200078e02ff */
[----:B------:R-:W-:Y:S01]  /*1d80*/  ISETP.NE.U32.AND P0, PT, RZ, UR6, PT ;  /* 0x00000006ff007c0c */ /* 0x000fe2000bf05070 */
[C---:B------:R-:W-:Y:S01]  /*1d90*/  IMAD.WIDE.U32 R6, R32.reuse, R74, RZ ;  /* 0x0000004a20067225 */ /* 0x040fe200078e00ff */
[----:B------:R-:W-:Y:S02]  /*1da0*/  SHF.R.U32.HI R42, RZ, 0x7, R43 ;  /* 0x00000007ff2a7819 */ /* 0x000fe4000001162b */
[----:B------:R-:W-:Y:S01]  /*1db0*/  ISETP.NE.AND.EX P0, PT, RZ, UR7, PT, P0 ;  /* 0x00000007ff007c0c */ /* 0x000fe2000bf05300 */
[----:B------:R-:W-:Y:S01]  /*1dc0*/  IMAD R3, R32, R75, R0 ;  /* 0x0000004b20037224 */ /* 0x000fe200078e0200 */
[----:B------:R-:W-:Y:S01]  /*1dd0*/  ISETP.NE.AND P6, PT, R42, 0x1, PT ;  /* 0x000000012a00780c */ /* 0x000fe20003fc5270 */
[----:B------:R-:W-:Y:S01]  /*1de0*/  VIADD R43, R43, 0xffffff80 ;  /* 0xffffff802b2b7836 */ /* 0x000fe20000000000 */
[----:B------:R-:W-:Y:S01]  /*1df0*/  SHF.R.S32.HI R40, RZ, 0x1f, R17 ;  /* 0x0000001fff287819 */ /* 0x000fe20000011411 */
[----:B------:R-:W-:Y:S01]  /*1e00*/  IMAD.IADD R7, R7, 0x1, R3 ;  /* 0x0000000107077824 */ /* 0x000fe200078e0203 */
[----:B------:R-:W-:Y:S01]  /*1e10*/  SHF.R.S32.HI R19, RZ, 0x1f, R18 ;  /* 0x0000001fff137819 */ /* 0x000fe20000011412 */
[----:B------:R-:W-:Y:S01]  /*1e20*/  IMAD R3, R11, UR4, RZ ;  /* 0x000000040b037c24 */ /* 0x000fe2000f8e02ff */
[----:B------:R-:W-:Y:S01]  /*1e30*/  SHF.R.S32.HI R153, RZ, 0x1f, R152 ;  /* 0x0000001fff997819 */ /* 0x000fe20000011498 */
[----:B0-----:R-:W-:-:S04]  /*1e40*/  IMAD.WIDE.U32 R4, R34, UR4, R6 ;  /* 0x0000000422047c25 */ /* 0x001fc8000f8e0006 */
[----:B------:R-:W-:Y:S01]  /*1e50*/  IMAD R3, R34, UR5, R3 ;  /* 0x0000000522037c24 */ /* 0x000fe2000f8e0203 */
[----:B------:R-:W-:Y:S01]  /*1e60*/  ULDC.64 UR4, c[0x0][0x310] ;  /* 0x0000c40000047ab9 */ /* 0x000fe20000000a00 */
[----:B------:R-:W-:-:S04]  /*1e70*/  IMAD.WIDE.U32 R6, R17, R74, R18 ;  /* 0x0000004a11067225 */ /* 0x000fc800078e0012 */
[----:B------:R-:W-:Y:S02]  /*1e80*/  IMAD.IADD R5, R5, 0x1, R3 ;  /* 0x0000000105057824 */ /* 0x000fe400078e0203 */
[----:B------:R-:W-:Y:S02]  /*1e90*/  VIADD R67, R18, 0x20 ;  /* 0x0000002012437836 */ /* 0x000fe40000000000 */
[----:B------:R-:W-:Y:S02]  /*1ea0*/  VIADD R65, R42, 0x8 ;  /* 0x000000082a417836 */ /* 0x000fe40000000000 */
[----:B------:R-:W-:Y:S01]  /*1eb0*/  IMAD.SHL.U32 R64, R39, 0x2, RZ ;  /* 0x0000000227407824 */ /* 0x000fe200078e00ff */
[C---:B--2---:R-:W-:Y:S01]  /*1ec0*/  LOP3.LUT P1, RZ, R38.reuse, 0x4, RZ, 0xc0, !PT ;  /* 0x0000000426ff7812 */ /* 0x044fe2000782c0ff */
[----:B------:R-:W-:Y:S02]  /*1ed0*/  IMAD.SHL.U32 R71, R38, 0x40, RZ ;  /* 0x0000004026477824 */ /* 0x000fe400078e00ff */
[----:B------:R-:W-:Y:S01]  /*1ee0*/  VIADD R38, R17, 0x60 ;  /* 0x0000006011267836 */ /* 0x000fe20000000000 */
[----:B---3--:R-:W-:-:S02]  /*1ef0*/  LOP3.LUT R44, R44, 0xfffffffb, RZ, 0xc0, !PT ;  /* 0xfffffffb2c2c7812 */ /* 0x008fc400078ec0ff */
[----:B------:R-:W-:Y:S02]  /*1f00*/  LOP3.LUT R71, R71, 0x1c0, RZ, 0xc0, !PT ;  /* 0x000001c047477812 */ /* 0x000fe400078ec0ff */
[----:B------:R-:W-:Y:S02]  /*1f10*/  SHF.R.S32.HI R66, RZ, 0x1f, R38 ;  /* 0x0000001fff427819 */ /* 0x000fe40000011426 */
[----:B------:R-:W-:Y:S02]  /*1f20*/  SHF.R.S32.HI R38, RZ, 0x1f, R43 ;  /* 0x0000001fff267819 */ /* 0x000fe4000001142b */
[----:B------:R-:W-:Y:S02]  /*1f30*/  SHF.R.U32.HI R68, RZ, 0x3, R71 ;  /* 0x00000003ff447819 */ /* 0x000fe40000011647 */
[----:B------:R-:W-:Y:S02]  /*1f40*/  @P1 LOP3.LUT R44, R44, 0x4, RZ, 0xfc, !PT ;  /* 0x000000042c2c1812 */ /* 0x000fe400078efcff */
[----:B------:R-:W-:-:S03]  /*1f50*/  LEA.HI R38, R38, R43, RZ, 0x5 ;  /* 0x0000002b26267211 */ /* 0x000fc600078f28ff */
[----:B------:R0:W-:Y:S01]  /*1f60*/  STL [R1], R44 ;  /* 0x0000002c01007387 */ /* 0x0001e20000100800 */
[----:B------:R-:W-:Y:S02]  /*1f70*/  SHF.R.S32.HI R38, RZ, 0x5, R38 ;  /* 0x00000005ff267819 */ /* 0x000fe40000011426 */
[----:B----4-:R-:W-:Y:S02]  /*1f80*/  SHF.R.S32.HI R0, RZ, 0x1f, R35 ;  /* 0x0000001fff007819 */ /* 0x010fe40000011423 */
[----:B------:R-:W-:Y:S02]  /*1f90*/  SEL R35, R35, RZ, !P0 ;  /* 0x000000ff23237207 */ /* 0x000fe40004000000 */
[----:B------:R-:W-:-:S03]  /*1fa0*/  SEL R12, R0, RZ, !P0 ;  /* 0x000000ff000c7207 */ /* 0x000fc60004000000 */
[----:B------:R-:W-:Y:S02]  /*1fb0*/  IMAD.WIDE.U32 R8, R35, UR4, R4 ;  /* 0x0000000423087c25 */ /* 0x000fe4000f8e0004 */
[----:B------:R-:W1:Y:S02]  /*1fc0*/  LDC.64 R4, c[0x0][0x408] ;  /* 0x00010200ff047b82 */ /* 0x000e640000000a00 */
[----:B------:R-:W-:Y:S01]  /*1fd0*/  IMAD R0, R12, UR4, RZ ;  /* 0x000000040c007c24 */ /* 0x000fe2000f8e02ff */
[----:B------:R-:W-:-:S03]  /*1fe0*/  IADD3 R77, P0, R8, R6, RZ ;  /* 0x00000006084d7210 */ /* 0x000fc60007f1e0ff */
[----:B------:R-:W-:Y:S01]  /*1ff0*/  IMAD R3, R35, UR5, R0 ;  /* 0x0000000523037c24 */ /* 0x000fe2000f8e0200 */
[----:B------:R-:W-:Y:S05]  /*2000*/  @!P6 WARPSYNC.ALL ;  /* 0x000000000000e948 */ /* 0x000fea0003800000 */
[----:B------:R-:W-:Y:S01]  /*2010*/  ULDC.64 UR4, c[0x0][0x330] ;  /* 0x0000cc0000047ab9 */ /* 0x000fe20000000a00 */
[----:B------:R-:W-:Y:S02]  /*2020*/  IMAD R0, R40, R74, RZ ;  /* 0x0000004a28007224 */ /* 0x000fe400078e02ff */
[----:B------:R-:W-:Y:S02]  /*2030*/  IMAD R11, R11, UR4, RZ ;  /* 0x000000040b0b7c24 */ /* 0x000fe4000f8e02ff */
[----:B------:R-:W-:Y:S01]  /*2040*/  IMAD R13, R17, R75, R0 ;  /* 0x0000004b110d7224 */ /* 0x000fe200078e0200 */
[----:B------:R-:W-:Y:S01]  /*2050*/  SHF.L.U64.HI R75, R74, 0x7, R75 ;  /* 0x000000074a4b7819 */ /* 0x000fe2000001024b */
[----:B------:R-:W-:-:S02]  /*2060*/  IMAD R15, R34, UR5, R11 ;  /* 0x00000005220f7c24 */ /* 0x000fc4000f8e020b */
[----:B------:R-:W-:Y:S01]  /*2070*/  IMAD.WIDE.U32 R10, R34, UR4, R18 ;  /* 0x00000004220a7c25 */ /* 0x000fe2000f8e0012 */
[----:B------:R-:W-:Y:S01]  /*2080*/  ULDC.64 UR4, c[0x0][0x338] ;  /* 0x0000ce0000047ab9 */ /* 0x000fe20000000a00 */
[----:B-1----:R-:W-:Y:S02]  /*2090*/  SHF.L.U64.HI R70, R4, 0x7, R5 ;  /* 0x0000000704467819 */ /* 0x002fe40000010205 */
[----:B------:R-:W-:Y:S02]  /*20a0*/  IMAD R0, R40, R72, RZ ;  /* 0x0000004828007224 */ /* 0x000fe400078e02ff */
[----:B------:R-:W-:Y:S02]  /*20b0*/  IMAD.IADD R11, R11, 0x1, R15 ;  /* 0x000000010b0b7824 */ /* 0x000fe400078e020f */
[----:B------:R-:W-:Y:S02]  /*20c0*/  IMAD R21, R17, R73, R0 ;  /* 0x0000004911157224 */ /* 0x000fe400078e0200 */
[----:B------:R-:W-:-:S02]  /*20d0*/  IMAD.IADD R78, R9, 0x1, R3 ;  /* 0x00000001094e7824 */ /* 0x000fc400078e0203 */
[-C--:B------:R-:W-:Y:S02]  /*20e0*/  IMAD R0, R40, R4.reuse, RZ ;  /* 0x0000000428007224 */ /* 0x080fe400078e02ff */
[----:B------:R-:W-:Y:S01]  /*20f0*/  IMAD.WIDE.U32 R58, R35, UR4, R10 ;  /* 0x00000004233a7c25 */ /* 0x000fe2000f8e000a */
[----:B------:R-:W-:Y:S02]  /*2100*/  IADD3.X R76, R78, R7, R13, P0, !PT ;  /* 0x000000074e4c7210 */ /* 0x000fe400007fe40d */
[----:B------:R-:W-:Y:S01]  /*2110*/  ISETP.GE.AND P0, PT, R18, R39, PT ;  /* 0x000000271200720c */ /* 0x000fe20003f06270 */
[----:B------:R-:W-:-:S04]  /*2120*/  IMAD.WIDE.U32 R10, R17, R4, R152 ;  /* 0x00000004110a7225 */ /* 0x000fc800078e0098 */
[C---:B------:R-:W-:Y:S02]  /*2130*/  IMAD R31, R17.reuse, R5, R0 ;  /* 0x00000005111f7224 */ /* 0x040fe400078e0200 */
[----:B------:R-:W-:Y:S01]  /*2140*/  IMAD R3, R12, UR4, RZ ;  /* 0x000000040c037c24 */ /* 0x000fe2000f8e02ff */
[----:B------:R-:W-:Y:S01]  /*2150*/  ULDC UR4, c[0x0][0x2f4] ;  /* 0x0000bd0000047ab9 */ /* 0x000fe20000000800 */
[----:B------:R-:W-:Y:S01]  /*2160*/  IMAD.WIDE.U32 R14, R17, R4, R18 ;  /* 0x00000004110e7225 */ /* 0x000fe200078e0012 */
[----:B------:R-:W-:-:S03]  /*2170*/  ISETP.GE.AND P2, PT, R67, UR4, PT ;  /* 0x0000000443007c0c */ /* 0x000fc6000bf46270 */
[----:B------:R-:W-:Y:S02]  /*2180*/  IMAD.IADD R11, R11, 0x1, R31 ;  /* 0x000000010b0b7824 */ /* 0x000fe400078e021f */
[----:B------:R-:W-:Y:S01]  /*2190*/  IMAD R37, R35, UR5, R3 ;  /* 0x0000000523257c24 */ /* 0x000fe2000f8e0203 */
[----:B------:R-:W-:Y:S01]  /*21a0*/  SEL R3, R39, RZ, P0 ;  /* 0x000000ff27037207 */ /* 0x000fe20000000000 */
[----:B------:R-:W-:Y:S02]  /*21b0*/  IMAD.IADD R15, R31, 0x1, R15 ;  /* 0x000000011f0f7824 */ /* 0x000fe400078e020f */
[----:B-----5:R-:W-:Y:S01]  /*21c0*/  IMAD.WIDE.U32 R30, R24, R4, R10 ;  /* 0x00000004181e7225 */ /* 0x020fe200078e000a */
[----:B------:R-:W-:Y:S01]  /*21d0*/  @!P6 BAR.SYNC.DEFER_BLOCKING 0x9, 0x100 ;  /* 0x024400000000eb1d */ /* 0x000fe20000010000 */
[C---:B------:R-:W-:Y:S02]  /*21e0*/  IADD3 R10, P1, R17.reuse, R32, RZ ;  /* 0x00000020110a7210 */ /* 0x040fe40007f3e0ff */
[----:B------:R-:W-:-:S04]  /*21f0*/  IMAD.WIDE.U32 R6, R17, R72, R152 ;  /* 0x0000004811067225 */ /* 0x000fc800078e0098 */
[----:B------:R-:W-:-:S04]  /*2200*/  IMAD.WIDE.U32 R12, R17, R72, R18 ;  /* 0x00000048110c7225 */ /* 0x000fc800078e0012 */
[----:B------:R-:W-:Y:S02]  /*2210*/  IMAD.IADD R3, R18, 0x1, R3 ;  /* 0x0000000112037824 */ /* 0x000fe400078e0203 */
[----:B------:R-:W-:Y:S01]  /*2220*/  IMAD.X R11, R40, 0x1, R41, P1 ;  /* 0x00000001280b7824 */ /* 0x000fe200008e0629 */
[----:B------:R-:W-:Y:S01]  /*2230*/  ISETP.GE.AND P1, PT, R18, UR4, PT ;  /* 0x0000000412007c0c */ /* 0x000fe2000bf26270 */
[----:B------:R-:W-:Y:S01]  /*2240*/  IMAD.IADD R7, R7, 0x1, R21 ;  /* 0x0000000107077824 */ /* 0x000fe200078e0215 */
[----:B------:R-:W-:Y:S01]  /*2250*/  SHF.R.S32.HI R0, RZ, 0x1f, R3 ;  /* 0x0000001fff007819 */ /* 0x000fe20000011403 */
[----:B------:R-:W-:Y:S01]  /*2260*/  IMAD.IADD R13, R21, 0x1, R13 ;  /* 0x00000001150d7824 */ /* 0x000fe200078e020d */
[----:B------:R-:W-:Y:S01]  /*2270*/  SHF.R.S32.HI R21, RZ, 0x1f, R24 ;  /* 0x0000001fff157819 */ /* 0x000fe20000011418 */
[----:B------:R-:W-:Y:S01]  /*2280*/  VIADD R40, R17, 0x60 ;  /* 0x0000006011287836 */ /* 0x000fe20000000000 */
[----:B------:R-:W-:Y:S01]  /*2290*/  LEA.HI R0, R0, R3, RZ, 0x3 ;  /* 0x0000000300007211 */ /* 0x000fe200078f18ff */
[----:B------:R-:W-:-:S03]  /*22a0*/  IMAD.WIDE.U32 R56, R24, R72, R6 ;  /* 0x0000004818387225 */ /* 0x000fc600078e0006 */
[----:B------:R-:W-:Y:S01]  /*22b0*/  SHF.R.S32.HI R6, RZ, 0x3, R0 ;  /* 0x00000003ff067819 */ /* 0x000fe20000011400 */
[----:B------:R-:W-:Y:S02]  /*22c0*/  IMAD.SHL.U32 R40, R40, 0x40, RZ ;  /* 0x0000004028287824 */ /* 0x000fe400078e00ff */
[C---:B------:R-:W-:Y:S02]  /*22d0*/  IMAD R3, R21.reuse, R72, RZ ;  /* 0x0000004815037224 */ /* 0x040fe400078e02ff */
[-C--:B------:R-:W-:Y:S01]  /*22e0*/  IMAD R21, R21, R4.reuse, RZ ;  /* 0x0000000415157224 */ /* 0x080fe200078e02ff */
[----:B------:R-:W-:Y:S01]  /*22f0*/  LOP3.LUT R40, R40, 0x1c0, RZ, 0xc0, !PT ;  /* 0x000001c028287812 */ /* 0x000fe200078ec0ff */
[----:B------:R-:W-:Y:S02]  /*2300*/  IMAD.SHL.U32 R69, R4, 0x80, RZ ;  /* 0x0000008004457824 */ /* 0x000fe400078e00ff */
[C---:B------:R-:W-:Y:S02]  /*2310*/  IMAD R7, R24.reuse, R5, R21 ;  /* 0x0000000518077224 */ /* 0x040fe400078e0215 */
[----:B------:R-:W-:Y:S01]  /*2320*/  IMAD.WIDE.U32 R20, R24, R4, R14 ;  /* 0x0000000418147225 */ /* 0x000fe200078e000e */
[----:B------:R-:W-:-:S03]  /*2330*/  LOP3.LUT R4, R40, 0x38, R0, 0xf8, !PT ;  /* 0x0000003828047812 */ /* 0x000fc600078ef800 */
[----:B------:R-:W-:Y:S02]  /*2340*/  VIADD R40, R17, 0x60 ;  /* 0x0000006011287836 */ /* 0x000fe40000000000 */
[----:B------:R-:W-:Y:S01]  /*2350*/  IMAD R61, R24, R73, R3 ;  /* 0x00000049183d7224 */ /* 0x000fe200078e0203 */
[----:B------:R-:W-:Y:S01]  /*2360*/  LOP3.LUT R3, R71, 0x18, R18, 0xf8, !PT ;  /* 0x0000001847037812 */ /* 0x000fe200078ef812 */
[----:B------:R-:W-:Y:S01]  /*2370*/  IMAD.SHL.U32 R40, R40, 0x40, RZ ;  /* 0x0000004028287824 */ /* 0x000fe200078e00ff */
[----:B------:R-:W-:Y:S01]  /*2380*/  SHF.L.U64.HI R73, R72, 0x7, R73 ;  /* 0x0000000748497819 */ /* 0x000fe20000010249 */
[----:B------:R-:W-:Y:S01]  /*2390*/  IMAD.WIDE.U32 R34, R24, R72, R12 ;  /* 0x0000004818227225 */ /* 0x000fe200078e000c */
[----:B------:R-:W-:Y:S02]  /*23a0*/  LOP3.LUT R3, R3, R68, RZ, 0x3c, !PT ;  /* 0x0000004403037212 */ /* 0x000fe400078e3cff */
[----:B------:R-:W-:Y:S01]  /*23b0*/  LOP3.LUT R40, R40, 0x1c0, RZ, 0xc0, !PT ;  /* 0x000001c028287812 */ /* 0x000fe200078ec0ff */
[----:B------:R-:W-:-:S02]  /*23c0*/  IMAD.IADD R60, R31, 0x1, R7 ;  /* 0x000000011f3c7824 */ /* 0x000fc400078e0207 */
[----:B------:R-:W-:Y:S01]  /*23d0*/  IMAD R63, R38, 0x200, R3 ;  /* 0x00000200263f7824 */ /* 0x000fe200078e0203 */
[----:B------:R-:W-:Y:S01]  /*23e0*/  LOP3.LUT R3, R71, 0x38, R0, 0xf8, !PT ;  /* 0x0000003847037812 */ /* 0x000fe200078ef800 */
[----:B------:R-:W-:Y:S01]  /*23f0*/  IMAD.IADD R32, R7, 0x1, R21 ;  /* 0x0000000107207824 */ /* 0x000fe200078e0215 */
[----:B------:R-:W-:Y:S01]  /*2400*/  SHF.R.U32.HI R40, RZ, 0x3, R40 ;  /* 0x00000003ff287819 */ /* 0x000fe20000011628 */
[----:B------:R-:W-:Y:S01]  /*2410*/  IMAD.IADD R62, R57, 0x1, R61 ;  /* 0x00000001393e7824 */ /* 0x000fe200078e023d */
[----:B------:R-:W-:Y:S01]  /*2420*/  LOP3.LUT R3, R3, R68, RZ, 0x3c, !PT ;  /* 0x0000004403037212 */ /* 0x000fe200078e3cff */
[----:B------:R-:W-:Y:S01]  /*2430*/  IMAD.SHL.U32 R74, R74, 0x80, RZ ;  /* 0x000000804a4a7824 */ /* 0x000fe200078e00ff */
[----:B------:R-:W-:Y:S01]  /*2440*/  LOP3.LUT R12, R4, R40, RZ, 0x3c, !PT ;  /* 0x00000028040c7212 */ /* 0x000fe200078e3cff */
[----:B------:R-:W-:Y:S01]  /*2450*/  IMAD.SHL.U32 R72, R72, 0x80, RZ ;  /* 0x0000008048487824 */ /* 0x000fe200078e00ff */
[----:B------:R-:W-:Y:S01]  /*2460*/  LOP3.LUT R7, R0, 0xfffffff8, RZ, 0xc0, !PT ;  /* 0xfffffff800077812 */ /* 0x000fe200078ec0ff */
[----:B------:R-:W-:-:S02]  /*2470*/  IMAD R4, R38, 0x200, R3 ;  /* 0x0000020026047824 */ /* 0x000fc400078e0203 */
[----:B------:R-:W-:Y:S01]  /*2480*/  IMAD.IADD R61, R61, 0x1, R35 ;  /* 0x000000013d3d7824 */ /* 0x000fe200078e0223 */
[----:B------:R-:W-:Y:S01]  /*2490*/  SHF.R.S32.HI R5, RZ, 0x1f, R7 ;  /* 0x0000001fff057819 */ /* 0x000fe20000011407 */
[----:B------:R-:W-:Y:S02]  /*24a0*/  IMAD.IADD R3, R36, 0x1, R12 ;  /* 0x0000000124037824 */ /* 0x000fe400078e020c */
[----:B0-----:R-:W-:-:S07]  /*24b0*/  IMAD.IADD R0, R59, 0x1, R37 ;  /* 0x000000013b007824 */ /* 0x001fce00078e0225 */
.L_x_1387:
[----:B------:R-:W2:Y:S01]  /*24c0*/  LDL R39, [R1+0x48] ;  /* 0x0000480001277983 */ /* 0x000ea20000100800 */
[----:B0-----:R-:W0:Y:S03]  /*24d0*/  LDC.64 R86, c[0x0][0x300] ;  /* 0x0000c000ff567b82 */ /* 0x001e260000000a00 */
[----:B------:R-:W3:Y:S01]  /*24e0*/  LDL.LU R38, [R1] ;  /* 0x0000000001267983 */ /* 0x000ee20000300800 */
[----:B------:R-:W-:Y:S01]  /*24f0*/  VIADD R36, R26, 0xffffffff ;  /* 0xffffffff1a247836 */ /* 0x000fe20000000000 */
[----:B------:R-:W-:Y:S05]  /*2500*/  YIELD ;  /* 0x0000000000007946 */ /* 0x000fea0003800000 */
[----:B------:R-:W1:Y:S01]  /*2510*/  LDC.64 R80, c[0x0][0x2e8] ;  /* 0x0000ba00ff507b82 */ /* 0x000e620000000a00 */
[----:B------:R-:W-:Y:S01]  /*2520*/  SHF.R.S32.HI R79, RZ, 0x1f, R36 ;  /* 0x0000001fff4f7819 */ /* 0x000fe20000011424 */
[-C--:B------:R-:W-:Y:S01]  /*2530*/  IMAD R13, R75, R36.reuse, RZ ;  /* 0x000000244b0d7224 */ /* 0x080fe200078e02ff */
[----:B------:R-:W-:Y:S01]  /*2540*/  BSSY B0, `(.L_x_1338) ;  /* 0x0000302000007945 */ /* 0x000fe20003800000 */
[----:B------:R-:W-:-:S04]  /*2550*/  IMAD.WIDE.U32 R14, R74, R36, RZ ;  /* 0x000000244a0e7225 */ /* 0x000fc800078e00ff */
[----:B------:R-:W-:Y:S01]  /*2560*/  IMAD R13, R79, R74, R13 ;  /* 0x0000004a4f0d7224 */ /* 0x000fe200078e020d */
[----:B------:R-:W-:Y:S01]  /*2570*/  IADD3 R26, P3, R77, R14, RZ ;  /* 0x0000000e4d1a7210 */ /* 0x000fe20007f7e0ff */
[----:B------:R-:W-:Y:S01]  /*2580*/  IMAD.MOV.U32 R84, RZ, RZ, R14 ;  /* 0x000000ffff547224 */ /* 0x000fe200078e000e */
[----:B------:R-:W4:Y:S01]  /*2590*/  LDC R88, c[0x0][0x3f4] ;  /* 0x0000fd00ff587b82 */ /* 0x000f220000000800 */
[----:B------:R-:W-:Y:S02]  /*25a0*/  IMAD.IADD R85, R15, 0x1, R13 ;  /* 0x000000010f557824 */ /* 0x000fe400078e020d */
[----:B0-----:R-:W-:Y:S02]  /*25b0*/  IMAD R37, R87, 0x60, RZ ;  /* 0x0000006057257824 */ /* 0x001fe400078e02ff */
[----:B------:R-:W-:-:S03]  /*25c0*/  IMAD.WIDE.U32 R12, R86, 0x60, R84 ;  /* 0x00000060560c7825 */ /* 0x000fc600078e0054 */
[----:B------:R-:W-:Y:S01]  /*25d0*/  IADD3 R15, P4, R77, R12, RZ ;  /* 0x0000000c4d0f7210 */ /* 0x000fe20007f9e0ff */
[----:B------:R-:W-:-:S03]  /*25e0*/  IMAD R12, R22, 0x2000, R63 ;  /* 0x00002000160c7824 */ /* 0x000fc600078e023f */
[----:B------:R-:W-:Y:S01]  /*25f0*/  IADD3.X R14, R76, R13, R37, P4, !PT ;  /* 0x0000000d4c0e7210 */ /* 0x000fe200027fe425 */
[----:B------:R-:W-:Y:S01]  /*2600*/  IMAD.X R13, R85, 0x1, R76, P3 ;  /* 0x00000001550d7824 */ /* 0x000fe200018e064c */
[CC--:B-1----:R-:W-:Y:S01]  /*2610*/  LEA R40, P4, R15.reuse, R80.reuse, 0x1 ;  /* 0x000000500f287211 */ /* 0x0c2fe200078808ff */
[----:B------:R-:W-:Y:S01]  /*2620*/  VIADD R82, R12, 0x20 ;  /* 0x000000200c527836 */ /* 0x000fe20000000000 */
[----:B------:R-:W-:Y:S01]  /*2630*/  LEA R42, P3, R26, R80, 0x1 ;  /* 0x000000501a2a7211 */ /* 0x000fe200078608ff */
[----:B------:R-:W-:Y:S01]  /*2640*/  IMAD R83, R12, 0x2, R25 ;  /* 0x000000020c537824 */ /* 0x000fe200078e0219 */
[----:B------:R-:W-:Y:S02]  /*2650*/  LEA.HI.X R41, R15, R81, R14, 0x1, P4 ;  /* 0x000000510f297211 */ /* 0x000fe400020f0c0e */
[----:B------:R-:W-:Y:S02]  /*2660*/  ISETP.GT.AND P4, PT, R36, R27, PT ;  /* 0x0000001b2400720c */ /* 0x000fe40003f84270 */
[----:B------:R-:W-:Y:S01]  /*2670*/  LEA.HI.X R43, R26, R81, R13, 0x1, P3 ;  /* 0x000000511a2b7211 */ /* 0x000fe200018f0c0d */
[----:B------:R-:W-:Y:S01]  /*2680*/  IMAD.MOV.U32 R26, RZ, RZ, R36 ;  /* 0x000000ffff1a7224 */ /* 0x000fe200078e0024 */
[----:B----4-:R-:W-:-:S02]  /*2690*/  ISETP.GE.AND P3, PT, R88, 0x1, PT ;  /* 0x000000015800780c */ /* 0x010fc40003f66270 */
[----:B--2---:R-:W-:Y:S02]  /*26a0*/  LOP3.LUT P5, RZ, R39, 0x4, RZ, 0xc0, !PT ;  /* 0x0000000427ff7812 */ /* 0x004fe400078ac0ff */
[----:B---3--:R-:W-:-:S05]  /*26b0*/  LOP3.LUT R38, R38, 0xfffffffd, RZ, 0xc0, !PT ;  /* 0xfffffffd26267812 */ /* 0x008fca00078ec0ff */
[----:B------:R-:W-:-:S05]  /*26c0*/  @P4 LOP3.LUT R38, R38, 0x2, RZ, 0xfc, !PT ;  /* 0x0000000226264812 */ /* 0x000fca00078efcff */
[----:B------:R0:W-:Y:S01]  /*26d0*/  STL [R1], R38 ;  /* 0x0000002601007387 */ /* 0x0001e20000100800 */
[----:B------:R-:W-:-:S04]  /*26e0*/  @P5 VIADD R82, R12, 0xffffffe0 ;  /* 0xffffffe00c525836 */ /* 0x000fc80000000000 */
[----:B------:R-:W-:Y:S01]  /*26f0*/  IMAD R82, R82, 0x2, R25 ;  /* 0x0000000252527824 */ /* 0x000fe200078e0219 */
[----:B------:R-:W-:Y:S06]  /*2700*/  @!P3 BRA `(.L_x_1339) ;  /* 0x0000002c0024b947 */ /* 0x000fec0003800000 */
[----:B------:R-:W-:Y:S01]  /*2710*/  ULDC.U8 UR4, c[0x0][0x410] ;  /* 0x0001040000047ab9 */ /* 0x000fe20000000000 */
[-C--:B------:R-:W-:Y:S01]  /*2720*/  IMAD R13, R73, R36.reuse, RZ ;  /* 0x00000024490d7224 */ /* 0x080fe200078e02ff */
[----:B------:R-:W-:Y:S01]  /*2730*/  ISETP.NE.AND P3, PT, RZ, UR4, PT ;  /* 0x00000004ff007c0c */ /* 0x000fe2000bf65270 */
[----:B------:R-:W-:Y:S02]  /*2740*/  IMAD R12, R70, R36, RZ ;  /* 0x00000024460c7224 */ /* 0x000fe400078e02ff */
[C---:B------:R-:W-:Y:S02]  /*2750*/  IMAD R13, R79.reuse, R72, R13 ;  /* 0x000000484f0d7224 */ /* 0x040fe400078e020d */
[----:B------:R-:W-:Y:S02]  /*2760*/  IMAD R90, R26, -0x80, R29 ;  /* 0xffffff801a5a7824 */ /* 0x000fe400078e021d */
[----:B------:R-:W-:Y:S02]  /*2770*/  IMAD R79, R79, R69, R12 ;  /* 0x000000454f4f7224 */ /* 0x000fe400078e020c */
[----:B------:R-:W-:Y:S01]  /*2780*/  IMAD.WIDE.U32 R50, R72, R36, RZ ;  /* 0x0000002448327225 */ /* 0x000fe200078e00ff */
[----:B------:R-:W-:-:S03]  /*2790*/  VIMNMX R90, R90, 0x80, PT ;  /* 0x000000805a5a7848 */ /* 0x000fc60003fe0100 */
[----:B------:R-:W-:-:S04]  /*27a0*/  IMAD.WIDE.U32 R48, R69, R36, RZ ;  /* 0x0000002445307225 */ /* 0x000fc800078e00ff */
[----:B------:R-:W-:Y:S02]  /*27b0*/  IMAD.IADD R89, R51, 0x1, R13 ;  /* 0x0000000133597824 */ /* 0x000fe400078e020d */
[----:B------:R-:W-:Y:S01]  /*27c0*/  IMAD.IADD R79, R49, 0x1, R79 ;  /* 0x00000001314f7824 */ /* 0x000fe200078e024f */
[----:B------:R-:W-:Y:S06]  /*27d0*/  @!P3 BRA `(.L_x_1340) ;  /* 0x00000014002cb947 */ /* 0x000fec0003800000 */
[----:B------:R1:W5:Y:S01]  /*27e0*/  LDL R91, [R1+0x14] ;  /* 0x00001400015b7983 */ /* 0x0003620000100800 */
        /* <DEDUP_REMOVED lines=10> */
[----:B-1----:R-:W-:Y:S06]  /*2890*/  @P4 BRA `(.L_x_1342) ;  /* 0x0000000000504947 */ /* 0x002fec0003800000 */
[----:B------:R-:W-:Y:S01]  /*28a0*/  IADD3 R13, P3, R56, R50, RZ ;  /* 0x00000032380d7210 */ /* 0x000fe20007f7e0ff */
[----:B------:R-:W-:Y:S01]  /*28b0*/  ULDC.64 UR4, c[0x0][0x3e8] ;  /* 0x0000fa0000047ab9 */ /* 0x000fe20000000a00 */
[----:B------:R-:W-:Y:S02]  /*28c0*/  CS2R R80, SRZ ;  /* 0x0000000000507805 */ /* 0x000fe4000001ff00 */
[----:B------:R-:W-:Y:S01]  /*28d0*/  CS2R R84, SRZ ;  /* 0x0000000000547805 */ /* 0x000fe2000001ff00 */
[----:B------:R-:W-:Y:S01]  /*28e0*/  IMAD.X R14, R89, 0x1, R62, P3 ;  /* 0x00000001590e7824 */ /* 0x000fe200018e063e */
[----:B------:R-:W-:-:S05]  /*28f0*/  IADD3 R15, P3, R30, R48, RZ ;  /* 0x000000301e0f7210 */ /* 0x000fca0007f7e0ff */
[----:B------:R-:W-:Y:S01]  /*2900*/  IMAD.X R52, R79, 0x1, R60, P3 ;  /* 0x000000014f347824 */ /* 0x000fe200018e063c */
        /* <DEDUP_REMOVED lines=9> */
[----:B------:R0:W5:Y:S02]  /*29a0*/  @!P3 LDG.E.64 R84, desc[UR38][R14.64] ;  /* 0x000000260e54b981 */ /* 0x000164000c1e1b00 */
[----:B-----5:R-:W-:-:S13]  /*29b0*/  ISETP.GE.AND P3, PT, R91, R88, PT ;  /* 0x000000585b00720c */ /* 0x020fda0003f66270 */
[----:B------:R0:W5:Y:S04]  /*29c0*/  @!P3 LDG.E.64 R52, desc[UR38][R12.64+0x20] ;  /* 0x000020260c34b981 */ /* 0x000168000c1e1b00 */
[----:B------:R0:W5:Y:S02]  /*29d0*/  @!P3 LDG.E.64 R54, desc[UR38][R14.64+0x20] ;  /* 0x000020260e36b981 */ /* 0x000164000c1e1b00 */
.L_x_1342:
[----:B------:R-:W-:Y:S05]  /*29e0*/  BSYNC B1 ;  /* 0x0000000000017941 */ /* 0x000fea0003800000 */
.L_x_1341:
        /* <DEDUP_REMOVED lines=34> */
.L_x_1344:
[----:B------:R-:W-:Y:S05]  /*2c10*/  BSYNC B1 ;  /* 0x0000000000017941 */ /* 0x000fea0003800000 */
.L_x_1343:
[----:B0-----:R-:W-:Y:S01]  /*2c20*/  IMAD.MOV.U32 R12, RZ, RZ, R80 ;  /* 0x000000ffff0c7224 */ /* 0x001fe200078e0050 */
[----:B------:R-:W-:Y:S01]  /*2c30*/  UISETP.NE.AND UP0, UPT, UR37, 0x3, UPT ;  /* 0x000000032500788c */ /* 0x000fe2000bf05270 */
[----:B------:R-:W-:Y:S01]  /*2c40*/  IMAD.MOV.U32 R13, RZ, RZ, R81 ;  /* 0x000000ffff0d7224 */ /* 0x000fe200078e0051 */
[----:B------:R-:W-:Y:S01]  /*2c50*/  PRMT R98, R86, 0x7610, R98 ;  /* 0x0000761056627816 */ /* 0x000fe20000000062 */
[----:B------:R-:W-:Y:S01]  /*2c60*/  IMAD.MOV.U32 R14, RZ, RZ, R84 ;  /* 0x000000ffff0e7224 */ /* 0x000fe200078e0054 */
[----:B------:R-:W-:Y:S01]  /*2c70*/  PRMT R49, R49, 0x5410, R12 ;  /* 0x0000541031317816 */ /* 0x000fe2000000000c */
[----:B------:R-:W-:Y:S01]  /*2c80*/  IMAD.MOV.U32 R12, RZ, RZ, R54 ;  /* 0x000000ffff0c7224 */ /* 0x000fe200078e0036 */
[----:B------:R-:W-:Y:S01]  /*2c90*/  PRMT R50, R50, 0x5410, R13 ;  /* 0x0000541032327816 */ /* 0x000fe2000000000d */
[----:B------:R-:W-:Y:S01]  /*2ca0*/  IMAD.MOV.U32 R13, RZ, RZ, R55 ;  /* 0x000000ffff0d7224 */ /* 0x000fe200078e0037 */
[----:B------:R-:W-:Y:S01]  /*2cb0*/  PLOP3.LUT P3, PT, PT, PT, UP0, 0x80, 0x0 ;  /* 0x000000000000781c */ /* 0x000fe20003f6f008 */
[----:B------:R-:W-:Y:S01]  /*2cc0*/  IMAD.MOV.U32 R15, RZ, RZ, R85 ;  /* 0x000000ffff0f7224 */ /* 0x000fe200078e0055 */
        /* <DEDUP_REMOVED lines=8> */
[----:B------:R-:W-:-:S02]  /*2d50*/  PRMT R97, R87, 0x7610, R97 ;  /* 0x0000761057617816 */ /* 0x000fc40000000061 */
        /* <DEDUP_REMOVED lines=8> */
[----:B------:R-:W-:Y:S02]  /*2de0*/  PRMT R50, R12, 0x7610, R50 ;  /* 0x000076100c327816 */ /* 0x000fe40000000032 */
[----:B------:R-:W-:-:S02]  /*2df0*/  PRMT R51, R13, 0x7610, R51 ;  /* 0x000076100d337816 */ /* 0x000fc40000000033 */
[----:B------:R-:W-:Y:S02]  /*2e00*/  PRMT R89, R14, 0x7610, R89 ;  /* 0x000076100e597816 */ /* 0x000fe40000000059 */
[----:B------:R-:W-:Y:S01]  /*2e10*/  PRMT R94, R15, 0x7610, R94 ;  /* 0x000076100f5e7816 */ /* 0x000fe2000000005e */
[----:B------:R-:W-:Y:S06]  /*2e20*/  @!P3 BRA `(.L_x_1345) ;  /* 0x000000000004b947 */ /* 0x000fec0003800000 */
[----:B------:R-:W-:Y:S01]  /*2e30*/  BPT.TRAP 0x1 ;  /* 0x000000040000795c */ /* 0x000fe20000300000 */
.L_x_1345:
[----:B------:R-:W2:Y:S01]  /*2e40*/  LDL R12, [R1+0x10] ;  /* 0x00001000010c7983 */ /* 0x000ea20000100800 */
[----:B------:R-:W-:Y:S01]  /*2e50*/  IMAD R79, R22, 0x8, R2 ;  /* 0x00000008164f7824 */ /* 0x000fe200078e0202 */
[----:B------:R-:W-:Y:S01]  /*2e60*/  BSSY B1, `(.L_x_1346) ;  /* 0x0000004000017945 */ /* 0x000fe20003800000 */
[----:B--2---:R-:W-:-:S04]  /*2e70*/  SHF.L.U32 R91, R12, 0x1f, RZ ;  /* 0x0000001f0c5b7819 */ /* 0x004fc800000006ff */
[----:B------:R-:W0:Y:S02]  /*2e80*/  SYNCS.PHASECHK.TRANS64.TRYWAIT P6, [R79+URZ+0x16890], R91 ;  /* 0x0168905b4f0075a7 */ /* 0x000e2400080c017f */
[----:B0-----:R-:W-:Y:S05]  /*2e90*/  @!P6 BRA `(.L_x_1347) ;  /* 0x000001cc0028e947 */ /* 0x001fea0003800000 */
.L_x_1672:
[----:B------:R-:W-:Y:S05]  /*2ea0*/  BSYNC B1 ;  /* 0x0000000000017941 */ /* 0x000fea0003800000 */
.L_x_1346:
        /* <DEDUP_REMOVED lines=8> */
[----:B------:R-:W-:Y:S02]  /*2f30*/  SHF.R.U64 R103, R84, 0x10, R85 ;  /* 0x0000001054677819 */ /* 0x000fe40000001255 */
[----:B------:R-:W-:Y:S02]  /*2f40*/  SHF.R.U64 R99, R80, 0x10, R81 ;  /* 0x0000001050637819 */ /* 0x000fe40000001251 */
[----:B------:R-:W-:Y:S02]  /*2f50*/  SHF.R.U32.HI R105, RZ, 0x10, R85 ;  /* 0x00000010ff697819 */ /* 0x000fe40000011655 */
[----:B------:R-:W-:Y:S02]  /*2f60*/  PRMT R103, R51, 0x5432, R103 ;  /* 0x0000543233677816 */ /* 0x000fe40000000067 */
[----:B------:R-:W-:Y:S01]  /*2f70*/  SHF.R.U32.HI R101, RZ, 0x10, R81 ;  /* 0x00000010ff657819 */ /* 0x000fe20000011651 */
[----:B--2---:R-:W-:Y:S01]  /*2f80*/  IMAD.U32 R81, R14, 0x10000, RZ ;  /* 0x000100000e517824 */ /* 0x004fe200078e00ff */
[----:B------:R-:W-:-:S02]  /*2f90*/  PRMT R99, R49, 0x5432, R99 ;  /* 0x0000543231637816 */ /* 0x000fc40000000063 */
[----:B------:R-:W-:Y:S02]  /*2fa0*/  PRMT R105, R100, 0x5410, R105 ;  /* 0x0000541064697816 */ /* 0x000fe40000000069 */
[----:B------:R-:W-:Y:S02]  /*2fb0*/  LOP3.LUT R84, R13, 0xffff0000, RZ, 0xc0, !PT ;  /* 0xffff00000d547812 */ /* 0x000fe400078ec0ff */
[----:B------:R-:W-:Y:S01]  /*2fc0*/  LOP3.LUT R104, R103, 0xffff0000, RZ, 0xc0, !PT ;  /* 0xffff000067687812 */ /* 0x000fe200078ec0ff */
[----:B------:R-:W-:Y:S01]  /*2fd0*/  IMAD.U32 R106, R105, 0x10000, RZ ;  /* 0x00010000696a7824 */ /* 0x000fe200078e00ff */
[----:B------:R-:W-:Y:S01]  /*2fe0*/  PRMT R101, R50, 0x5432, R101 ;  /* 0x0000543232657816 */ /* 0x000fe20000000065 */
[----:B------:R-:W-:Y:S01]  /*2ff0*/  IMAD.U32 R103, R103, 0x10000, RZ ;  /* 0x0001000067677824 */ /* 0x000fe200078e00ff */
[----:B------:R-:W-:Y:S01]  /*3000*/  LOP3.LUT R85, R14, 0xffff0000, RZ, 0xc0, !PT ;  /* 0xffff00000e557812 */ /* 0x000fe200078ec0ff */
[----:B------:R-:W-:Y:S01]  /*3010*/  IMAD.U32 R14, R15, 0x10000, RZ ;  /* 0x000100000f0e7824 */ /* 0x000fe200078e00ff */
[----:B------:R-:W-:Y:S01]  /*3020*/  LOP3.LUT R100, R99, 0xffff0000, RZ, 0xc0, !PT ;  /* 0xffff000063647812 */ /* 0x000fe200078ec0ff */
[----:B------:R-:W-:Y:S01]  /*3030*/  FMUL.FTZ R108, R84, R104 ;  /* 0x00000068546c7220 */ /* 0x000fe20000410000 */
[----:B------:R-:W-:Y:S01]  /*3040*/  LOP3.LUT R80, R15, 0xffff0000, RZ, 0xc0, !PT ;  /* 0xffff00000f507812 */ /* 0x000fe200078ec0ff */
[----:B------:R-:W-:Y:S01]  /*3050*/  IMAD.U32 R15, R13, 0x10000, RZ ;  /* 0x000100000d0f7824 */ /* 0x000fe200078e00ff */
[----:B------:R-:W-:Y:S01]  /*3060*/  LOP3.LUT R105, R105, 0xffff0000, RZ, 0xc0, !PT ;  /* 0xffff000069697812 */ /* 0x000fe200078ec0ff */
[----:B------:R-:W-:-:S02]  /*3070*/  IMAD.U32 R102, R101, 0x10000, RZ ;  /* 0x0001000065667824 */ /* 0x000fc400078e00ff */
[----:B------:R-:W-:Y:S01]  /*3080*/  FMUL.FTZ R107, R84, R100 ;  /* 0x00000064546b7220 */ /* 0x000fe20000410000 */
[----:B------:R-:W-:Y:S01]  /*3090*/  FMUL.FTZ R84, R85, R106 ;  /* 0x0000006a55547220 */ /* 0x000fe20000410000 */
[----:B------:R-:W-:Y:S01]  /*30a0*/  FFMA.FTZ R108, R15, R100, -R108 ;  /* 0x000000640f6c7223 */ /* 0x000fe2000001086c */
[C---:B------:R-:W-:Y:S02]  /*30b0*/  IMAD.U32 R13, R12.reuse, 0x10000, RZ ;  /* 0x000100000c0d7824 */ /* 0x040fe400078e00ff */
[-C--:B------:R-:W-:Y:S01]  /*30c0*/  FMUL.FTZ R100, R85, R102.reuse ;  /* 0x0000006655647220 */ /* 0x080fe20000410000 */
[----:B------:R-:W-:Y:S01]  /*30d0*/  LOP3.LUT R101, R101, 0xffff0000, RZ, 0xc0, !PT ;  /* 0xffff000065657812 */ /* 0x000fe200078ec0ff */
[----:B------:R-:W-:Y:S01]  /*30e0*/  FFMA.FTZ R84, R81, R102, -R84 ;  /* 0x0000006651547223 */ /* 0x000fe20000010854 */
[----:B------:R-:W-:Y:S01]  /*30f0*/  LOP3.LUT R12, R12, 0xffff0000, RZ, 0xc0, !PT ;  /* 0xffff00000c0c7812 */ /* 0x000fe200078ec0ff */
[----:B------:R-:W-:Y:S02]  /*3100*/  IMAD.U32 R99, R99, 0x10000, RZ ;  /* 0x0001000063637824 */ /* 0x000fe400078e00ff */
[----:B------:R-:W-:Y:S01]  /*3110*/  FFMA.FTZ R107, R15, R104, R107 ;  /* 0x000000680f6b7223 */ /* 0x000fe2000001006b */
[----:B------:R-:W-:Y:S01]  /*3120*/  FFMA.FTZ R81, R81, R106, R100 ;  /* 0x0000006a51517223 */ /* 0x000fe20000010064 */
[C---:B------:R-:W-:Y:S01]  /*3130*/  FMUL.FTZ R15, R80.reuse, R105 ;  /* 0x00000069500f7220 */ /* 0x040fe20000410000 */
        /* <DEDUP_REMOVED lines=9> */
[----:B------:R-:W-:Y:S01]  /*31d0*/  F2FP.BF16.F32.PACK_AB R12, R13, R80 ;  /* 0x000000500d0c723e */ /* 0x000fe200000010ff */
[----:B------:R-:W-:Y:S01]  /*31e0*/  IMAD.MOV.U32 R13, RZ, RZ, R107 ;  /* 0x000000ffff0d7224 */ /* 0x000fe200078e006b */
[----:B------:R-:W-:-:S07]  /*31f0*/  F2FP.BF16.F32.PACK_AB R14, R81, R84 ;  /* 0x00000054510e723e */ /* 0x000fce00000010ff */
.L_x_1353:
[----:B------:R-:W-:Y:S05]  /*3200*/  BSYNC B3 ;  /* 0x0000000000037941 */ /* 0x000fea0003800000 */
.L_x_1352:
[----:B--2---:R1:W-:Y:S02]  /*3210*/  STG.E.128 desc[UR38][R42.64], R12 ;  /* 0x0000000c2a007986 */ /* 0x0043e4000c101d26 */
.L_x_1351:
[----:B------:R-:W-:Y:S05]  /*3220*/  BSYNC B2 ;  /* 0x0000000000027941 */ /* 0x000fea0003800000 */
.L_x_1350:
[----:B------:R-:W-:Y:S05]  /*3230*/  @P2 BRA `(.L_x_1349) ;  /* 0x0000000000d42947 */ /* 0x000fea0003800000 */
[----:B------:R-:W2:Y:S01]  /*3240*/  LDL R80, [R1+0x14] ;  /* 0x0000140001507983 */ /* 0x000ea20000100800 */
[----:B------:R-:W-:Y:S03]  /*3250*/  BSSY B2, `(.L_x_1354) ;  /* 0x0000032000027945 */ /* 0x000fe60003800000 */
[----:B-1----:R1:W3:Y:S01]  /*3260*/  LDS.128 R12, [R82+0xe000] ;  /* 0x00e00000520c7984 */ /* 0x0022e20000000c00 */
[----:B--2---:R-:W-:-:S13]  /*3270*/  ISETP.GE.AND P4, PT, R80, R88, PT ;  /* 0x000000585000720c */ /* 0x004fda0003f86270 */
[----:B-1-3--:R-:W-:Y:S05]  /*3280*/  @P4 BRA `(.L_x_1355) ;  /* 0x0000000000b84947 */ /* 0x00afea0003800000 */
[----:B------:R-:W-:Y:S02]  /*3290*/  SHF.R.U32.HI R80, RZ, 0x10, R55 ;  /* 0x00000010ff507819 */ /* 0x000fe40000011637 */
[----:B------:R-:W-:Y:S02]  /*32a0*/  SHF.R.U32.HI R84, RZ, 0x10, R53 ;  /* 0x00000010ff547819 */ /* 0x000fe40000011635 */
[----:B------:R-:W-:Y:S01]  /*32b0*/  SHF.R.U64 R81, R54, 0x10, R55 ;  /* 0x0000001036517819 */ /* 0x000fe20000001237 */
[----:B------:R-:W-:Y:S01]  /*32c0*/  IMAD.U32 R54, R15, 0x10000, RZ ;  /* 0x000100000f367824 */ /* 0x000fe200078e00ff */
[----:B------:R-:W-:Y:S01]  /*32d0*/  SHF.R.U64 R85, R52, 0x10, R53 ;  /* 0x0000001034557819 */ /* 0x000fe20000001235 */
[----:B------:R-:W-:Y:S01]  /*32e0*/  IMAD.U32 R52, R14, 0x10000, RZ ;  /* 0x000100000e347824 */ /* 0x000fe200078e00ff */
[----:B------:R-:W-:Y:S02]  /*32f0*/  PRMT R95, R95, 0x5410, R80 ;  /* 0x000054105f5f7816 */ /* 0x000fe40000000050 */
[----:B------:R-:W-:-:S02]  /*3300*/  PRMT R97, R97, 0x5410, R84 ;  /* 0x0000541061617816 */ /* 0x000fc40000000054 */
[----:B------:R-:W-:Y:S02]  /*3310*/  PRMT R96, R96, 0x5410, R81 ;  /* 0x0000541060607816 */ /* 0x000fe40000000051 */
[----:B------:R-:W-:Y:S01]  /*3320*/  LOP3.LUT R53, R14, 0xffff0000, RZ, 0xc0, !PT ;  /* 0xffff00000e357812 */ /* 0x000fe200078ec0ff */
[----:B------:R-:W-:Y:S01]  /*3330*/  IMAD.U32 R81, R97, 0x10000, RZ ;  /* 0x0001000061517824 */ /* 0x000fe200078e00ff */
[----:B------:R-:W-:Y:S01]  /*3340*/  LOP3.LUT R55, R15, 0xffff0000, RZ, 0xc0, !PT ;  /* 0xffff00000f377812 */ /* 0x000fe200078ec0ff */
[----:B------:R-:W-:Y:S01]  /*3350*/  IMAD.U32 R14, R13, 0x10000, RZ ;  /* 0x000100000d0e7824 */ /* 0x000fe200078e00ff */
[----:B------:R-:W-:Y:S01]  /*3360*/  PRMT R98, R98, 0x5410, R85 ;  /* 0x0000541062627816 */ /* 0x000fe20000000055 */
[----:B------:R-:W-:Y:S01]  /*3370*/  IMAD.U32 R85, R95, 0x10000, RZ ;  /* 0x000100005f557824 */ /* 0x000fe200078e00ff */
[----:B------:R-:W-:Y:S01]  /*3380*/  LOP3.LUT R15, R13, 0xffff0000, RZ, 0xc0, !PT ;  /* 0xffff00000d0f7812 */ /* 0x000fe200078ec0ff */
[----:B------:R-:W-:Y:S01]  /*3390*/  IMAD.U32 R13, R12, 0x10000, RZ ;  /* 0x000100000c0d7824 */ /* 0x000fe200078e00ff */
[----:B------:R-:W-:Y:S01]  /*33a0*/  LOP3.LUT R84, R96, 0xffff0000, RZ, 0xc0, !PT ;  /* 0xffff000060547812 */ /* 0x000fe200078ec0ff */
[C---:B------:R-:W-:Y:S01]  /*33b0*/  FMUL.FTZ R101, R53.reuse, R85 ;  /* 0x0000005535657220 */ /* 0x040fe20000410000 */
[----:B------:R-:W-:Y:S01]  /*33c0*/  LOP3.LUT R80, R98, 0xffff0000, RZ, 0xc0, !PT ;  /* 0xffff000062507812 */ /* 0x000fe200078ec0ff */
[-C--:B------:R-:W-:Y:S01]  /*33d0*/  FMUL.FTZ R53, R53, R81.reuse ;  /* 0x0000005135357220 */ /* 0x080fe20000410000 */
[----:B------:R-:W-:Y:S01]  /*33e0*/  LOP3.LUT R95, R95, 0xffff0000, RZ, 0xc0, !PT ;  /* 0xffff00005f5f7812 */ /* 0x000fe200078ec0ff */
[----:B------:R-:W-:Y:S01]  /*33f0*/  FMUL.FTZ R99, R15, R84 ;  /* 0x000000540f637220 */ /* 0x000fe20000410000 */
[----:B------:R-:W-:Y:S01]  /*3400*/  LOP3.LUT R97, R97, 0xffff0000, RZ, 0xc0, !PT ;  /* 0xffff000061617812 */ /* 0x000fe200078ec0ff */
[----:B------:R-:W-:Y:S01]  /*3410*/  FFMA.FTZ R101, R52, R81, -R101 ;  /* 0x0000005134657223 */ /* 0x000fe20000010865 */
[-C--:B------:R-:W-:Y:S01]  /*3420*/  FMUL.FTZ R15, R15, R80.reuse ;  /* 0x000000500f0f7220 */ /* 0x080fe20000410000 */
[----:B------:R-:W-:Y:S01]  /*3430*/  LOP3.LUT R12, R12, 0xffff0000, RZ, 0xc0, !PT ;  /* 0xffff00000c0c7812 */ /* 0x000fe200078ec0ff */
[----:B------:R-:W-:Y:S01]  /*3440*/  FFMA.FTZ R99, R14, R80, -R99 ;  /* 0x000000500e637223 */ /* 0x000fe20000010863 */
[----:B------:R-:W-:Y:S01]  /*3450*/  FFMA.FTZ R52, R52, R85, R53 ;  /* 0x0000005534347223 */ /* 0x000fe20000010035 */
[----:B------:R-:W-:-:S02]  /*3460*/  IMAD.U32 R96, R96, 0x10000, RZ ;  /* 0x0001000060607824 */ /* 0x000fc400078e00ff */
[C---:B------:R-:W-:Y:S01]  /*3470*/  FMUL.FTZ R53, R55.reuse, R95 ;  /* 0x0000005f37357220 */ /* 0x040fe20000410000 */
[----:B------:R-:W-:Y:S02]  /*3480*/  IMAD.U32 R98, R98, 0x10000, RZ ;  /* 0x0001000062627824 */ /* 0x000fe400078e00ff */
[-C--:B------:R-:W-:Y:S01]  /*3490*/  FMUL.FTZ R80, R55, R97.reuse ;  /* 0x0000006137507220 */ /* 0x080fe20000410000 */
[----:B------:R-:W-:Y:S01]  /*34a0*/  FFMA.FTZ R84, R14, R84, R15 ;  /* 0x000000540e547223 */ /* 0x000fe2000001000f */
[C---:B------:R-:W-:Y:S01]  /*34b0*/  FMUL.FTZ R14, R12.reuse, R96 ;  /* 0x000000600c0e7220 */ /* 0x040fe20000410000 */
[-C--:B------:R-:W-:Y:S01]  /*34c0*/  FMUL.FTZ R15, R12, R98.reuse ;  /* 0x000000620c0f7220 */ /* 0x080fe20000410000 */
        /* <DEDUP_REMOVED lines=8> */
[----:B------:R-:W-:Y:S01]  /*3550*/  F2FP.BF16.F32.PACK_AB R13, R84, R99 ;  /* 0x00000063540d723e */ /* 0x000fe200000010ff */
[----:B------:R-:W-:-:S07]  /*3560*/  IMAD.MOV.U32 R15, RZ, RZ, R53 ;  /* 0x000000ffff0f7224 */ /* 0x000fce00078e0035 */
.L_x_1355:
[----:B------:R-:W-:Y:S05]  /*3570*/  BSYNC B2 ;  /* 0x0000000000027941 */ /* 0x000fea0003800000 */
.L_x_1354:
[----:B------:R2:W-:Y:S02]  /*3580*/  STG.E.128 desc[UR38][R42.64+0x40], R12 ;  /* 0x0000400c2a007986 */ /* 0x0005e4000c101d26 */
.L_x_1349:
[----:B------:R-:W-:Y:S05]  /*3590*/  BSYNC B1 ;  /* 0x0000000000017941 */ /* 0x000fea0003800000 */
.L_x_1348:
        /* <DEDUP_REMOVED lines=53> */
.L_x_1360:
[----:B------:R-:W-:Y:S05]  /*38f0*/  BSYNC B2 ;  /* 0x0000000000027941 */ /* 0x000fea0003800000 */
.L_x_1359:
[----:B--2---:R3:W-:Y:S02]  /*3900*/  STG.E.128 desc[UR38][R40.64], R12 ;  /* 0x0000000c28007986 */ /* 0x0047e4000c101d26 */
.L_x_1358:
[----:B------:R-:W-:Y:S05]  /*3910*/  BSYNC B1 ;  /* 0x0000000000017941 */ /* 0x000fea0003800000 */
.L_x_1357:
[----:B------:R-:W-:Y:S05]  /*3920*/  @P2 BRA `(.L_x_1356) ;  /* 0x0000001c000c2947 */ /* 0x000fea0003800000 */
[----:B-12---:R-:W2:Y:S01]  /*3930*/  LDL R42, [R1+0x14] ;  /* 0x00001400012a7983 */ /* 0x006ea20000100800 */
[----:B------:R-:W-:Y:S03]  /*3940*/  BSSY B1, `(.L_x_1361) ;  /* 0x0000032000017945 */ /* 0x000fe60003800000 */
[----:B---3--:R1:W3:Y:S01]  /*3950*/  LDS.128 R12, [R82+0x11000] ;  /* 0x01100000520c7984 */ /* 0x0082e20000000c00 */
        /* <DEDUP_REMOVED lines=48> */
.L_x_1362:
[----:B------:R-:W-:Y:S05]  /*3c60*/  BSYNC B1 ;  /* 0x0000000000017941 */ /* 0x000fea0003800000 */
.L_x_1361:
[----:B------:R4:W-:Y:S01]  /*3c70*/  STG.E.128 desc[UR38][R40.64+0x40], R12 ;  /* 0x0000400c28007986 */ /* 0x0009e2000c101d26 */
[----:B------:R-:W-:Y:S05]  /*3c80*/  BRA `(.L_x_1356) ;  /* 0x0000001800347947 */ /* 0x000fea0003800000 */
.L_x_1340:
        /* <DEDUP_REMOVED lines=48> */
.L_x_1364:
[----:B------:R-:W-:Y:S05]  /*3f90*/  BSYNC B1 ;  /* 0x0000000000017941 */ /* 0x000fea0003800000 */
.L_x_1363:
[----:B-----5:R-:W-:Y:S01]  /*3fa0*/  IMAD.MOV.U32 R48, RZ, RZ, R42 ;  /* 0x000000ffff307224 */ /* 0x020fe200078e002a */
[----:B------:R-:W-:Y:S01]  /*3fb0*/  UISETP.NE.AND UP0, UPT, UR37, 0x3, UPT ;  /* 0x000000032500788c */ /* 0x000fe2000bf05270 */
        /* <DEDUP_REMOVED lines=31> */
[----:B------:R-:W-:Y:S01]  /*41b0*/  PRMT R120, R51, 0x7610, R120 ;  /* 0x0000761033787816 */ /* 0x000fe20000000078 */
[----:B------:R-:W-:Y:S06]  /*41c0*/  @!P3 BRA `(.L_x_1365) ;  /* 0x000000000004b947 */ /* 0x000fec0003800000 */
[----:B------:R-:W-:Y:S01]  /*41d0*/  BPT.TRAP 0x1 ;  /* 0x000000040000795c */ /* 0x000fe20000300000 */
.L_x_1365:
[----:B------:R-:W2:Y:S01]  /*41e0*/  LDL R48, [R1+0x10] ;  /* 0x0000100001307983 */ /* 0x000ea20000100800 */
[----:B------:R-:W-:Y:S01]  /*41f0*/  IMAD R79, R22, 0x8, R2 ;  /* 0x00000008164f7824 */ /* 0x000fe200078e0202 */
[----:B------:R-:W0:Y:S01]  /*4200*/  LDC R95, c[0x0][0x2f4] ;  /* 0x0000bd00ff5f7b82 */ /* 0x000e220000000800 */
[----:B------:R-:W-:Y:S01]  /*4210*/  BSSY B1, `(.L_x_1366) ;  /* 0x0000005000017945 */ /* 0x000fe20003800000 */
[----:B0-----:R-:W-:Y:S01]  /*4220*/  IMAD.IADD R97, R95, 0x1, -R64 ;  /* 0x000000015f617824 */ /* 0x001fe200078e0a40 */
[----:B--2---:R-:W-:-:S04]  /*4230*/  SHF.L.U32 R91, R48, 0x1f, RZ ;  /* 0x0000001f305b7819 */ /* 0x004fc800000006ff */
[----:B------:R-:W0:Y:S02]  /*4240*/  SYNCS.PHASECHK.TRANS64.TRYWAIT P5, [R79+URZ+0x16890], R91 ;  /* 0x0168905b4f0075a7 */ /* 0x000e2400080a017f */
[----:B0-----:R-:W-:Y:S05]  /*4250*/  @!P5 BRA `(.L_x_1367) ;  /* 0x000001b8004cd947 */ /* 0x001fea0003800000 */
.L_x_1673:
[----:B------:R-:W-:Y:S05]  /*4260*/  BSYNC B1 ;  /* 0x0000000000017941 */ /* 0x000fea0003800000 */
.L_x_1366:
        /* <DEDUP_REMOVED lines=15> */
[----:B------:R-:W-:Y:S02]  /*4360*/  LEA.HI R49, R49, R48, RZ, 0x4 ;  /* 0x0000003031317211 */ /* 0x000fe400078f20ff */
[----:B------:R-:W-:Y:S02]  /*4370*/  SHF.R.S32.HI R50, RZ, 0x1f, R51 ;  /* 0x0000001fff327819 */ /* 0x000fe40000011433 */
[----:B------:R-:W-:Y:S02]  /*4380*/  LEA.HI.SX32 R49, R49, R6, 0x1c ;  /* 0x0000000631317211 */ /* 0x000fe400078fe2ff */
[----:B------:R-:W-:-:S03]  /*4390*/  LEA.HI R50, R50, R51, RZ, 0x5 ;  /* 0x0000003332327211 */ /* 0x000fc600078f28ff */
[----:B------:R-:W-:Y:S01]  /*43a0*/  IMAD.SHL.U32 R98, R49, 0x8, RZ ;  /* 0x0000000831627824 */ /* 0x000fe200078e00ff */
[----:B------:R-:W-:-:S04]  /*43b0*/  SHF.R.S32.HI R50, RZ, 0x5, R50 ;  /* 0x00000005ff327819 */ /* 0x000fc80000011432 */
[----:B------:R-:W-:-:S04]  /*43c0*/  LOP3.LUT R49, R71, 0x38, R98, 0xf8, !PT ;  /* 0x0000003847317812 */ /* 0x000fc800078ef862 */
[----:B------:R-:W-:-:S05]  /*43d0*/  LOP3.LUT R49, R49, R68, RZ, 0x3c, !PT ;  /* 0x0000004431317212 */ /* 0x000fca00078e3cff */
[----:B------:R-:W-:Y:S02]  /*43e0*/  IMAD R51, R50, 0x200, R49 ;  /* 0x0000020032337824 */ /* 0x000fe400078e0231 */
[C---:B------:R-:W-:Y:S02]  /*43f0*/  IMAD R49, R22.reuse, 0x2000, R4 ;  /* 0x0000200016317824 */ /* 0x040fe400078e0204 */
[----:B------:R-:W-:Y:S02]  /*4400*/  IMAD R51, R22, 0x2000, R51 ;  /* 0x0000200016337824 */ /* 0x000fe400078e0233 */
[--C-:B------:R-:W-:Y:S02]  /*4410*/  IMAD R49, R49, 0x2, R2.reuse ;  /* 0x0000000231317824 */ /* 0x100fe400078e0202 */
[----:B------:R-:W-:-:S04]  /*4420*/  IMAD R52, R51, 0x2, R2 ;  /* 0x0000000233347824 */ /* 0x000fc800078e0202 */
[----:B------:R-:W1:Y:S04]  /*4430*/  LDS.128 R48, [R49+0xe400] ;  /* 0x00e4000031307984 */ /* 0x000e680000000c00 */
[----:B------:R-:W2:Y:S01]  /*4440*/  LDS.128 R52, [R52+0xe400] ;  /* 0x00e4000034347984 */ /* 0x000ea20000000c00 */
[----:B------:R-:W-:Y:S05]  /*4450*/  @P4 BRA `(.L_x_1371) ;  /* 0x00000004006c4947 */ /* 0x000fea0003800000 */
[--C-:B------:R-:W-:Y:S01]  /*4460*/  SHF.R.U64 R12, R12, 0x10, R13.reuse ;  /* 0x000000100c0c7819 */ /* 0x100fe2000000120d */
[----:B--2---:R-:W-:Y:S01]  /*4470*/  IMAD.U32 R114, R53, 0x10000, RZ ;  /* 0x0001000035727824 */ /* 0x004fe200078e00ff */
[----:B------:R-:W-:Y:S01]  /*4480*/  SHF.R.U32.HI R100, RZ, 0x10, R13 ;  /* 0x00000010ff647819 */ /* 0x000fe2000001160d */
[----:B------:R-:W-:Y:S01]  /*4490*/  IMAD.U32 R115, R55, 0x10000, RZ ;  /* 0x0001000037737824 */ /* 0x000fe200078e00ff */
[----:B------:R-:W-:Y:S01]  /*44a0*/  SHF.R.U64 R13, R14, 0x10, R15 ;  /* 0x000000100e0d7819 */ /* 0x000fe2000000120f */
[----:B-1----:R-:W-:Y:S01]  /*44b0*/  IMAD.U32 R111, R51, 0x10000, RZ ;  /* 0x00010000336f7824 */ /* 0x002fe200078e00ff */
[----:B------:R-:W-:Y:S01]  /*44c0*/  SHF.R.U32.HI R113, RZ, 0x10, R37 ;  /* 0x00000010ff717819 */ /* 0x000fe20000011625 */
[----:B------:R-:W-:Y:S01]  /*44d0*/  IMAD.U32 R110, R50, 0x10000, RZ ;  /* 0x00010000326e7824 */ /* 0x000fe200078e00ff */
[----:B------:R-:W-:Y:S02]  /*44e0*/  PRMT R13, R119, 0x5410, R13 ;  /* 0x00005410770d7816 */ /* 0x000fe4000000000d */
[----:B------:R-:W-:-:S02]  /*44f0*/  PRMT R119, R120, 0x5410, R113 ;  /* 0x0000541078777816 */ /* 0x000fc40000000071 */
[----:B------:R-:W-:Y:S02]  /*4500*/  PRMT R116, R116, 0x5410, R100 ;  /* 0x0000541074747816 */ /* 0x000fe40000000064 */
[----:B------:R-:W-:Y:S01]  /*4510*/  SHF.R.U32.HI R15, RZ, 0x10, R15 ;  /* 0x00000010ff0f7819 */ /* 0x000fe2000001160f */
[----:B------:R-:W-:Y:S01]  /*4520*/  IMAD.U32 R113, R119, 0x10000, RZ ;  /* 0x0001000077717824 */ /* 0x000fe200078e00ff */
[----:B------:R-:W-:Y:S01]  /*4530*/  SHF.R.U32.HI R101, RZ, 0x10, R39 ;  /* 0x00000010ff657819 */ /* 0x000fe20000011627 */
[----:B------:R-:W-:Y:S01]  /*4540*/  IMAD.U32 R100, R116, 0x10000, RZ ;  /* 0x0001000074647824 */ /* 0x000fe200078e00ff */
[----:B------:R-:W-:Y:S01]  /*4550*/  SHF.R.U64 R14, R36, 0x10, R37 ;  /* 0x00000010240e7819 */ /* 0x000fe20000001225 */
[----:B------:R-:W-:Y:S01]  /*4560*/  IMAD.U32 R37, R49, 0x10000, RZ ;  /* 0x0001000031257824 */ /* 0x000fe200078e00ff */
[----:B------:R-:W-:Y:S01]  /*4570*/  PRMT R15, R118, 0x5410, R15 ;  /* 0x00005410760f7816 */ /* 0x000fe2000000000f */
[CC--:B------:R-:W-:Y:S01]  /*4580*/  FMUL.FTZ R120, R114.reuse, R113.reuse ;  /* 0x0000007172787220 */ /* 0x0c0fe20000410000 */
[----:B------:R-:W-:Y:S01]  /*4590*/  LOP3.LUT R53, R53, 0xffff0000, RZ, 0xc0, !PT ;  /* 0xffff000035357812 */ /* 0x000fe200078ec0ff */
[-C--:B------:R-:W-:Y:S01]  /*45a0*/  FMUL.FTZ R122, R114, R100.reuse ;  /* 0x00000064727a7220 */ /* 0x080fe20000410000 */
[----:B------:R-:W-:Y:S01]  /*45b0*/  PRMT R117, R117, 0x5410, R101 ;  /* 0x0000541075757816 */ /* 0x000fe20000000065 */
[----:B------:R-:W-:Y:S01]  /*45c0*/  FFMA.FTZ R100, R37, R100, -R120 ;  /* 0x0000006425647223 */ /* 0x000fe20000010878 */
[----:B------:R-:W-:Y:S01]  /*45d0*/  LOP3.LUT R118, R119, 0xffff0000, RZ, 0xc0, !PT ;  /* 0xffff000077767812 */ /* 0x000fe200078ec0ff */
[----:B------:R-:W-:Y:S01]  /*45e0*/  FFMA.FTZ R37, R37, R113, R122 ;  /* 0x0000007125257223 */ /* 0x000fe2000001007a */
[----:B------:R-:W-:Y:S01]  /*45f0*/  SHF.R.U64 R36, R38, 0x10, R39 ;  /* 0x0000001026247819 */ /* 0x000fe20000001227 */
[----:B------:R-:W-:Y:S01]  /*4600*/  IMAD.U32 R122, R15, 0x10000, RZ ;  /* 0x000100000f7a7824 */ /* 0x000fe200078e00ff */
[----:B------:R-:W-:Y:S01]  /*4610*/  LOP3.LUT R114, R116, 0xffff0000, RZ, 0xc0, !PT ;  /* 0xffff000074727812 */ /* 0x000fe200078ec0ff */
[----:B------:R-:W-:Y:S01]  /*4620*/  IMAD.U32 R116, R117, 0x10000, RZ ;  /* 0x0001000075747824 */ /* 0x000fe200078e00ff */
[----:B------:R-:W-:Y:S01]  /*4630*/  LOP3.LUT R39, R49, 0xffff0000, RZ, 0xc0, !PT ;  /* 0xffff000031277812 */ /* 0x000fe200078ec0ff */
[----:B------:R-:W-:Y:S01]  /*4640*/  FMUL.FTZ R120, R53, R118 ;  /* 0x0000007635787220 */ /* 0x000fe20000410000 */
[----:B------:R-:W-:Y:S01]  /*4650*/  LOP3.LUT R55, R55, 0xffff0000, RZ, 0xc0, !PT ;  /* 0xffff000037377812 */ /* 0x000fe200078ec0ff */
[----:B------:R-:W-:Y:S01]  /*4660*/  FMUL.FTZ R124, R53, R114 ;  /* 0x00000072357c7220 */ /* 0x000fe20000410000 */
[----:B------:R-:W-:Y:S01]  /*4670*/  FMUL.FTZ R126, R115, R116 ;  /* 0x00000074737e7220 */ /* 0x000fe20000410000 */
[----:B------:R-:W-:Y:S01]  /*4680*/  FFMA.FTZ R53, R39, R114, -R120 ;  /* 0x0000007227357223 */ /* 0x000fe20000010878 */
[----:B------:R-:W-:Y:S01]  /*4690*/  PRMT R14, R103, 0x5432, R14 ;  /* 0x00005432670e7816 */ /* 0x000fe2000000000e */
[----:B------:R-:W-:Y:S01]  /*46a0*/  FMUL.FTZ R115, R115, R122 ;  /* 0x0000007a73737220 */ /* 0x000fe20000410000 */
[----:B------:R-:W-:Y:S01]  /*46b0*/  LOP3.LUT R120, R117, 0xffff0000, RZ, 0xc0, !PT ;  /* 0xffff000075787812 */ /* 0x000fe200078ec0ff */
[----:B------:R-:W-:Y:S01]  /*46c0*/  FFMA.FTZ R114, R39, R118, R124 ;  /* 0x0000007627727223 */ /* 0x000fe2000001007c */
[----:B------:R-:W-:Y:S01]  /*46d0*/  PRMT R12, R104, 0x5432, R12 ;  /* 0x00005432680c7816 */ /* 0x000fe2000000000c */
[----:B------:R-:W-:Y:S01]  /*46e0*/  FFMA.FTZ R39, R111, R122, -R126 ;  /* 0x0000007a6f277223 */ /* 0x000fe2000001087e */
[----:B------:R-:W-:Y:S01]  /*46f0*/  LOP3.LUT R51, R51, 0xffff0000, RZ, 0xc0, !PT ;  /* 0xffff000033337812 */ /* 0x000fe200078ec0ff */
[----:B------:R-:W-:Y:S01]  /*4700*/  FFMA.FTZ R111, R111, R116, R115 ;  /* 0x000000746f6f7223 */ /* 0x000fe20000010073 */
[----:B------:R-:W-:Y:S01]  /*4710*/  LOP3.LUT R118, R15, 0xffff0000, RZ, 0xc0, !PT ;  /* 0xffff00000f767812 */ /* 0x000fe200078ec0ff */
[----:B------:R-:W-:-:S02]  /*4720*/  IMAD.U32 R49, R52, 0x10000, RZ ;  /* 0x0001000034317824 */ /* 0x000fc400078e00ff */
[C---:B------:R-:W-:Y:S01]  /*4730*/  FMUL.FTZ R116, R55.reuse, R120 ;  /* 0x0000007837747220 */ /* 0x040fe20000410000 */
[----:B------:R-:W-:Y:S01]  /*4740*/  IMAD.U32 R101, R14, 0x10000, RZ ;  /* 0x000100000e657824 */ /* 0x000fe200078e00ff */
[----:B------:R-:W-:Y:S01]  /*4750*/  LOP3.LUT R52, R52, 0xffff0000, RZ, 0xc0, !PT ;  /* 0xffff000034347812 */ /* 0x000fe200078ec0ff */
[----:B------:R-:W-:Y:S01]  /*4760*/  IMAD.U32 R15, R12, 0x10000, RZ ;  /* 0x000100000c0f7824 */ /* 0x000fe200078e00ff */
[----:B------:R-:W-:Y:S01]  /*4770*/  LOP3.LUT R113, R14, 0xffff0000, RZ, 0xc0, !PT ;  /* 0xffff00000e717812 */ /* 0x000fe200078ec0ff */
[----:B------:R-:W-:Y:S02]  /*4780*/  IMAD.U32 R38, R48, 0x10000, RZ ;  /* 0x0001000030267824 */ /* 0x000fe400078e00ff */
[-C--:B------:R-:W-:Y:S01]  /*4790*/  FMUL.FTZ R122, R55, R118.reuse ;  /* 0x00000076377a7220 */ /* 0x080fe20000410000 */
[----:B------:R-:W-:Y:S01]  /*47a0*/  FFMA.FTZ R116, R51, R118, -R116 ;  /* 0x0000007633747223 */ /* 0x000fe20000010874 */
[C---:B------:R-:W-:Y:S01]  /*47b0*/  FMUL.FTZ R115, R49.reuse, R101 ;  /* 0x0000006531737220 */ /* 0x040fe20000410000 */
[----:B------:R-:W-:Y:S01]  /*47c0*/  LOP3.LUT R55, R12, 0xffff0000, RZ, 0xc0, !PT ;  /* 0xffff00000c377812 */ /* 0x000fe200078ec0ff */
[----:B------:R-:W-:Y:S01]  /*47d0*/  FMUL.FTZ R118, R49, R15 ;  /* 0x0000000f31767220 */ /* 0x000fe20000410000 */
[----:B------:R-:W-:Y:S01]  /*47e0*/  LOP3.LUT R48, R48, 0xffff0000, RZ, 0xc0, !PT ;  /* 0xffff000030307812 */ /* 0x000fe200078ec0ff */
[----:B------:R-:W-:Y:S01]  /*47f0*/  FMUL.FTZ R49, R52, R113 ;  /* 0x0000007134317220 */ /* 0x000fe20000410000 */
[----:B------:R-:W-:Y:S01]  /*4800*/  PRMT R36, R102, 0x5432, R36 ;  /* 0x0000543266247816 */ /* 0x000fe20000000024 */
[----:B------:R-:W-:Y:S01]  /*4810*/  FFMA.FTZ R14, R38, R15, -R115 ;  /* 0x0000000f260e7223 */ /* 0x000fe20000010873 */
[----:B------:R-:W-:Y:S01]  /*4820*/  LOP3.LUT R112, R50, 0xffff0000, RZ, 0xc0, !PT ;  /* 0xffff000032707812 */ /* 0x000fe200078ec0ff */
[----:B------:R-:W-:Y:S01]  /*4830*/  FFMA.FTZ R38, R38, R101, R118 ;  /* 0x0000006526267223 */ /* 0x000fe20000010076 */
[----:B------:R-:W-:-:S02]  /*4840*/  IMAD.U32 R50, R54, 0x10000, RZ ;  /* 0x0001000036327824 */ /* 0x000fc400078e00ff */
[----:B------:R-:W-:Y:S01]  /*4850*/  FFMA.FTZ R12, R51, R120, R122 ;  /* 0x00000078330c7223 */ /* 0x000fe2000001007a */
[-C--:B------:R-:W-:Y:S01]  /*4860*/  FMUL.FTZ R101, R52, R55.reuse ;  /* 0x0000003734657220 */ /* 0x080fe20000410000 */
[----:B------:R-:W-:Y:S01]  /*4870*/  LOP3.LUT R54, R54, 0xffff0000, RZ, 0xc0, !PT ;  /* 0xffff000036367812 */ /* 0x000fe200078ec0ff */
[----:B------:R-:W-:Y:S01]  /*4880*/  FFMA.FTZ R55, R48, R55, -R49 ;  /* 0x0000003730377223 */ /* 0x000fe20000010831 */
[C---:B------:R-:W-:Y:S01]  /*4890*/  LOP3.LUT R51, R36.reuse, 0xffff0000, RZ, 0xc0, !PT ;  /* 0xffff000024337812 */ /* 0x040fe200078ec0ff */
[----:B------:R-:W-:Y:S02]  /*48a0*/  IMAD.U32 R49, R36, 0x10000, RZ ;  /* 0x0001000024317824 */ /* 0x000fe400078e00ff */
[----:B------:R-:W-:Y:S01]  /*48b0*/  FFMA.FTZ R101, R48, R113, R101 ;  /* 0x0000007130657223 */ /* 0x000fe20000010065 */
[C---:B------:R-:W-:Y:S01]  /*48c0*/  IMAD.U32 R15, R13.reuse, 0x10000, RZ ;  /* 0x000100000d0f7824 */ /* 0x040fe200078e00ff */
[----:B------:R-:W-:Y:S01]  /*48d0*/  LOP3.LUT R13, R13, 0xffff0000, RZ, 0xc0, !PT ;  /* 0xffff00000d0d7812 */ /* 0x000fe200078ec0ff */
[----:B------:R-:W-:Y:S01]  /*48e0*/  FMUL.FTZ R113, R50, R49 ;  /* 0x0000003132717220 */ /* 0x000fe20000410000 */
[----:B------:R-:W-:Y:S01]  /*48f0*/  FMUL.FTZ R115, R54, R51 ;  /* 0x0000003336737220 */ /* 0x000fe20000410000 */
[----:B------:R-:W-:Y:S01]  /*4900*/  FMUL.FTZ R50, R50, R15 ;  /* 0x0000000f32327220 */ /* 0x000fe20000410000 */
[----:B------:R-:W-:Y:S01]  /*4910*/  F2FP.BF16.F32.PACK_AB R52, R101, R38 ;  /* 0x000000266534723e */ /* 0x000fe200000010ff */
[----:B------:R-:W-:Y:S01]  /*4920*/  FMUL.FTZ R54, R54, R13 ;  /* 0x0000000d36367220 */ /* 0x000fe20000410000 */
[----:B------:R-:W-:Y:S01]  /*4930*/  FFMA.FTZ R113, R110, R15, -R113 ;  /* 0x0000000f6e717223 */ /* 0x000fe20000010871 */
[----:B------:R-:W-:Y:S01]  /*4940*/  FFMA.FTZ R36, R112, R13, -R115 ;  /* 0x0000000d70247223 */ /* 0x000fe20000010873 */
[----:B------:R-:W-:Y:S01]  /*4950*/  FFMA.FTZ R50, R110, R49, R50 ;  /* 0x000000316e327223 */ /* 0x000fe20000010032 */
[----:B------:R-:W-:Y:S01]  /*4960*/  FFMA.FTZ R51, R112, R51, R54 ;  /* 0x0000003370337223 */ /* 0x000fe20000010036 */
[----:B------:R-:W-:-:S02]  /*4970*/  F2FP.BF16.F32.PACK_AB R39, R116, R39 ;  /* 0x000000277427723e */ /* 0x000fc400000010ff */
[----:B------:R-:W-:Y:S02]  /*4980*/  F2FP.BF16.F32.PACK_AB R12, R12, R111 ;  /* 0x0000006f0c0c723e */ /* 0x000fe400000010ff */
[----:B------:R-:W-:Y:S02]  /*4990*/  F2FP.BF16.F32.PACK_AB R38, R36, R113 ;  /* 0x000000712426723e */ /* 0x000fe400000010ff */
[----:B------:R-:W-:Y:S02]  /*49a0*/  F2FP.BF16.F32.PACK_AB R49, R53, R100 ;  /* 0x000000643531723e */ /* 0x000fe400000010ff */
[----:B------:R-:W-:Y:S01]  /*49b0*/  F2FP.BF16.F32.PACK_AB R48, R55, R14 ;  /* 0x0000000e3730723e */ /* 0x000fe200000010ff */
[----:B------:R-:W-:Y:S01]  /*49c0*/  IMAD.MOV.U32 R55, RZ, RZ, R12 ;  /* 0x000000ffff377224 */ /* 0x000fe200078e000c */
[----:B------:R-:W-:Y:S01]  /*49d0*/  F2FP.BF16.F32.PACK_AB R54, R51, R50 ;  /* 0x000000323336723e */ /* 0x000fe200000010ff */
[----:B------:R-:W-:Y:S01]  /*49e0*/  IMAD.MOV.U32 R50, RZ, RZ, R38 ;  /* 0x000000ffff327224 */ /* 0x000fe200078e0026 */
[----:B------:R-:W-:Y:S01]  /*49f0*/  F2FP.BF16.F32.PACK_AB R53, R114, R37 ;  /* 0x000000257235723e */ /* 0x000fe200000010ff */
[----:B------:R-:W-:-:S07]  /*4a00*/  IMAD.MOV.U32 R51, RZ, RZ, R39 ;  /* 0x000000ffff337224 */ /* 0x000fce00078e0027 */
.L_x_1371:
[----:B------:R-:W-:Y:S05]  /*4a10*/  BSYNC B2 ;  /* 0x0000000000027941 */ /* 0x000fea0003800000 */
.L_x_1370:
[----:B------:R-:W-:Y:S02]  /*4a20*/  ISETP.GE.AND P5, PT, R98, R95, PT ;  /* 0x0000005f6200720c */ /* 0x000fe40003fa6270 */
[----:B------:R-:W-:-:S11]  /*4a30*/  P2R R13, PR, RZ, 0x1 ;  /* 0x00000001ff0d7803 */ /* 0x000fd60000000000 */
[--C-:B------:R-:W-:Y:S02]  /*4a40*/  @!P5 SHF.R.S32.HI R12, RZ, 0x1f, R98.reuse ;  /* 0x0000001fff0cd819 */ /* 0x100fe40000011462 */
[----:B------:R-:W-:-:S04]  /*4a50*/  @!P5 IADD3 R88, P0, P6, R8, R88, R98 ;  /* 0x000000580858d210 */ /* 0x000fc80007e1e062 */
[----:B------:R-:W-:Y:S02]  /*4a60*/  @!P5 IADD3.X R99, R78, R99, R12, P0, P6 ;  /* 0x000000634e63d210 */ /* 0x000fe400007ec40c */
[CC--:B------:R-:W-:Y:S02]  /*4a70*/  LEA R12, P6, R94.reuse, R80.reuse, 0x1 ;  /* 0x000000505e0c7211 */ /* 0x0c0fe400078c08ff */
[----:B------:R-:W-:Y:S02]  /*4a80*/  ISETP.NE.AND P0, PT, R13, RZ, PT ;  /* 0x000000ff0d00720c */ /* 0x000fe40003f05270 */
[----:B------:R-:W-:Y:S02]  /*4a90*/  LEA.HI.X R13, R94, R81, R96, 0x1, P6 ;  /* 0x000000515e0d7211 */ /* 0x000fe400030f0c60 */
[----:B------:R-:W-:-:S03]  /*4aa0*/  @!P5 LEA R14, P6, R88, R80, 0x1 ;  /* 0x00000050580ed211 */ /* 0x000fc600078c08ff */
[----:B-1----:R1:W-:Y:S01]  /*4ab0*/  STG.E.128 desc[UR38][R12.64], R48 ;  /* 0x000000300c007986 */ /* 0x0023e2000c101d26 */
[----:B------:R-:W-:-:S05]  /*4ac0*/  @!P5 LEA.HI.X R15, R88, R81, R99, 0x1, P6 ;  /* 0x00000051580fd211 */ /* 0x000fca00030f0c63 */
[----:B--2---:R1:W-:Y:S04]  /*4ad0*/  @!P5 STG.E.128 desc[UR38][R14.64], R52 ;  /* 0x000000340e00d986 */ /* 0x0043e8000c101d26 */
.L_x_1369:
[----:B------:R-:W-:Y:S05]  /*4ae0*/  BSYNC B1 ;  /* 0x0000000000017941 */ /* 0x000fea0003800000 */
.L_x_1368:
        /* <DEDUP_REMOVED lines=9> */
[C---:B------:R-:W-:Y:S01]  /*4b80*/  VIADD R15, R17.reuse, 0x60 ;  /* 0x00000060110f7836 */ /* 0x040fe20000000000 */
[----:B------:R-:W-:Y:S01]  /*4b90*/  SEL R97, R64, R97, !P0 ;  /* 0x0000006140617207 */ /* 0x000fe20004000000 */
[----:B------:R-:W-:Y:S01]  /*4ba0*/  VIADD R36, R17, 0x60 ;  /* 0x0000006011247836 */ /* 0x000fe20000000000 */
[----:B------:R-:W-:Y:S01]  /*4bb0*/  IADD3.X R13, R78, R51, R5, P5, P6 ;  /* 0x000000334e0d7210 */ /* 0x000fe20002fec405 */
[----:B------:R-:W-:Y:S01]  /*4bc0*/  IMAD.SHL.U32 R15, R15, 0x40, RZ ;  /* 0x000000400f0f7824 */ /* 0x000fe200078e00ff */
[----:B------:R-:W-:Y:S01]  /*4bd0*/  LEA R48, P5, R12, R80, 0x1 ;  /* 0x000000500c307211 */ /* 0x000fe200078a08ff */
[----:B------:R-:W-:Y:S01]  /*4be0*/  IMAD.SHL.U32 R36, R36, 0x40, RZ ;  /* 0x0000004024247824 */ /* 0x000fe200078e00ff */
[----:B------:R-:W-:Y:S02]  /*4bf0*/  BSSY B1, `(.L_x_1372) ;  /* 0x0000070000017945 */ /* 0x000fe40003800000 */
[----:B------:R-:W-:Y:S01]  /*4c00*/  LEA.HI.X R49, R12, R81, R13, 0x1, P5 ;  /* 0x000000510c317211 */ /* 0x000fe200028f0c0d */
[----:B------:R-:W-:Y:S01]  /*4c10*/  IMAD R13, R22, 0x2000, R3 ;  /* 0x00002000160d7824 */ /* 0x000fe200078e0203 */
[----:B------:R-:W-:-:S02]  /*4c20*/  SHF.R.S32.HI R12, RZ, 0x1f, R97 ;  /* 0x0000001fff0c7819 */ /* 0x000fc40000011461 */
[----:B------:R-:W-:Y:S01]  /*4c30*/  LOP3.LUT R15, R15, 0x1c0, RZ, 0xc0, !PT ;  /* 0x000001c00f0f7812 */ /* 0x000fe200078ec0ff */
[----:B------:R-:W-:Y:S01]  /*4c40*/  IMAD R13, R13, 0x2, R2 ;  /* 0x000000020d0d7824 */ /* 0x000fe200078e0202 */
[----:B------:R-:W-:Y:S02]  /*4c50*/  LEA.HI R97, R12, R97, RZ, 0x4 ;  /* 0x000000610c617211 */ /* 0x000fe400078f20ff */
[----:B------:R-:W-:Y:S02]  /*4c60*/  LOP3.LUT R36, R36, 0x1c0, RZ, 0xc0, !PT ;  /* 0x000001c024247812 */ /* 0x000fe400078ec0ff */
[----:B------:R-:W-:Y:S02]  /*4c70*/  LEA.HI.SX32 R53, R97, R6, 0x1c ;  /* 0x0000000661357211 */ /* 0x000fe400078fe2ff */
        /* <DEDUP_REMOVED lines=10> */
[----:B------:R-:W-:Y:S01]  /*4d20*/  SHF.R.U32.HI R54, RZ, 0x10, R45 ;  /* 0x00000010ff367819 */ /* 0x000fe2000001162d */
[----:B--2---:R-:W-:Y:S01]  /*4d30*/  IMAD.U32 R50, R39, 0x10000, RZ ;  /* 0x0001000027327824 */ /* 0x004fe200078e00ff */
[----:B------:R-:W-:Y:S02]  /*4d40*/  SHF.R.U32.HI R88, RZ, 0x10, R41 ;  /* 0x00000010ff587819 */ /* 0x000fe40000011629 */
[--C-:B------:R-:W-:Y:S01]  /*4d50*/  SHF.R.U64 R55, R42, 0x10, R43.reuse ;  /* 0x000000102a377819 */ /* 0x100fe2000000122b */
[----:B-1----:R-:W-:Y:S01]  /*4d60*/  IMAD.U32 R42, R13, 0x10000, RZ ;  /* 0x000100000d2a7824 */ /* 0x002fe200078e00ff */
[----:B------:R-:W-:Y:S02]  /*4d70*/  PRMT R109, R109, 0x5410, R54 ;  /* 0x000054106d6d7816 */ /* 0x000fe40000000036 */
[----:B------:R-:W-:Y:S02]  /*4d80*/  PRMT R105, R105, 0x5410, R88 ;  /* 0x0000541069697816 */ /* 0x000fe40000000058 */
[----:B------:R-:W-:-:S02]  /*4d90*/  SHF.R.U32.HI R86, RZ, 0x10, R43 ;  /* 0x00000010ff567819 */ /* 0x000fc4000001162b */
[----:B------:R-:W-:Y:S01]  /*4da0*/  SHF.R.U64 R89, R44, 0x10, R45 ;  /* 0x000000102c597819 */ /* 0x000fe2000000122d */
[----:B------:R-:W-:Y:S01]  /*4db0*/  IMAD.U32 R44, R37, 0x10000, RZ ;  /* 0x00010000252c7824 */ /* 0x000fe200078e00ff */
[----:B------:R-:W-:Y:S01]  /*4dc0*/  SHF.R.U64 R87, R46, 0x10, R47 ;  /* 0x000000102e577819 */ /* 0x000fe2000000122f */
[----:B------:R-:W-:Y:S01]  /*4dd0*/  IMAD.U32 R46, R15, 0x10000, RZ ;  /* 0x000100000f2e7824 */ /* 0x000fe200078e00ff */
[----:B------:R-:W-:Y:S01]  /*4de0*/  PRMT R102, R102, 0x5410, R55 ;  /* 0x0000541066667816 */ /* 0x000fe20000000037 */
[----:B------:R-:W-:Y:S01]  /*4df0*/  IMAD.U32 R55, R109, 0x10000, RZ ;  /* 0x000100006d377824 */ /* 0x000fe200078e00ff */
[----:B------:R-:W-:Y:S01]  /*4e00*/  LOP3.LUT R43, R39, 0xffff0000, RZ, 0xc0, !PT ;  /* 0xffff0000272b7812 */ /* 0x000fe200078ec0ff */
[----:B------:R-:W-:Y:S01]  /*4e10*/  IMAD.U32 R39, R105, 0x10000, RZ ;  /* 0x0001000069277824 */ /* 0x000fe200078e00ff */
[----:B------:R-:W-:Y:S02]  /*4e20*/  SHF.R.U32.HI R52, RZ, 0x10, R47 ;  /* 0x00000010ff347819 */ /* 0x000fe4000001162f */
[----:B------:R-:W-:Y:S01]  /*4e30*/  PRMT R106, R106, 0x5410, R87 ;  /* 0x000054106a6a7816 */ /* 0x000fe20000000057 */
[----:B------:R-:W-:Y:S01]  /*4e40*/  FMUL.FTZ R87, R44, R55 ;  /* 0x000000372c577220 */ /* 0x000fe20000410000 */
[----:B------:R-:W-:Y:S01]  /*4e50*/  PRMT R108, R108, 0x5410, R89 ;  /* 0x000054106c6c7816 */ /* 0x000fe20000000059 */
[-C--:B------:R-:W-:Y:S01]  /*4e60*/  FMUL.FTZ R89, R44, R39.reuse ;  /* 0x000000272c597220 */ /* 0x080fe20000410000 */
[----:B------:R-:W-:Y:S01]  /*4e70*/  PRMT R103, R103, 0x5410, R86 ;  /* 0x0000541067677816 */ /* 0x000fe20000000056 */
[C---:B------:R-:W-:Y:S01]  /*4e80*/  FFMA.FTZ R39, R42.reuse, R39, -R87 ;  /* 0x000000272a277223 */ /* 0x040fe20000010857 */
[----:B------:R-:W-:Y:S01]  /*4e90*/  PRMT R107, R107, 0x5410, R52 ;  /* 0x000054106b6b7816 */ /* 0x000fe20000000034 */
[----:B------:R-:W-:Y:S01]  /*4ea0*/  FFMA.FTZ R42, R42, R55, R89 ;  /* 0x000000372a2a7223 */ /* 0x000fe20000010059 */
[----:B------:R-:W-:Y:S01]  /*4eb0*/  LOP3.LUT R47, R37, 0xffff0000, RZ, 0xc0, !PT ;  /* 0xffff0000252f7812 */ /* 0x000fe200078ec0ff */
[----:B------:R-:W-:Y:S01]  /*4ec0*/  IMAD.U32 R55, R103, 0x10000, RZ ;  /* 0x0001000067377824 */ /* 0x000fe200078e00ff */
[----:B------:R-:W-:Y:S01]  /*4ed0*/  LOP3.LUT R52, R109, 0xffff0000, RZ, 0xc0, !PT ;  /* 0xffff00006d347812 */ /* 0x000fe200078ec0ff */
[----:B------:R-:W-:Y:S01]  /*4ee0*/  IMAD.U32 R87, R107, 0x10000, RZ ;  /* 0x000100006b577824 */ /* 0x000fe200078e00ff */
[----:B------:R-:W-:Y:S01]  /*4ef0*/  LOP3.LUT R44, R105, 0xffff0000, RZ, 0xc0, !PT ;  /* 0xffff0000692c7812 */ /* 0x000fe200078ec0ff */
[----:B------:R-:W-:Y:S01]  /*4f00*/  FMUL.FTZ R88, R50, R55 ;  /* 0x0000003732587220 */ /* 0x000fe20000410000 */
[----:B------:R-:W-:Y:S01]  /*4f10*/  SHF.R.U64 R97, R40, 0x10, R41 ;  /* 0x0000001028617819 */ /* 0x000fe20000001229 */
[----:B------:R-:W-:Y:S01]  /*4f20*/  FMUL.FTZ R54, R47, R52 ;  /* 0x000000342f367220 */ /* 0x000fe20000410000 */
[----:B------:R-:W-:Y:S01]  /*4f30*/  LOP3.LUT R45, R13, 0xffff0000, RZ, 0xc0, !PT ;  /* 0xffff00000d2d7812 */ /* 0x000fe200078ec0ff */
[-C--:B------:R-:W-:Y:S01]  /*4f40*/  FMUL.FTZ R86, R47, R44.reuse ;  /* 0x0000002c2f567220 */ /* 0x080fe20000410000 */
[-C--:B------:R-:W-:Y:S01]  /*4f50*/  FMUL.FTZ R47, R50, R87.reuse ;  /* 0x00000057322f7220 */ /* 0x080fe20000410000 */
[----:B------:R-:W-:Y:S01]  /*4f60*/  PRMT R104, R104, 0x5410, R97 ;  /* 0x0000541068687816 */ /* 0x000fe20000000061 */
[C---:B------:R-:W-:Y:S01]  /*4f70*/  FFMA.FTZ R88, R46.reuse, R87, R88 ;  /* 0x000000572e587223 */ /* 0x040fe20000010058 */
[----:B------:R-:W-:Y:S01]  /*4f80*/  FFMA.FTZ R44, R45, R44, -R54 ;  /* 0x0000002c2d2c7223 */ /* 0x000fe20000010836 */
[----:B------:R-:W-:Y:S01]  /*4f90*/  LOP3.LUT R54, R107, 0xffff0000, RZ, 0xc0, !PT ;  /* 0xffff00006b367812 */ /* 0x000fe200078ec0ff */
[----:B------:R-:W-:Y:S01]  /*4fa0*/  FFMA.FTZ R89, R45, R52, R86 ;  /* 0x000000342d597223 */ /* 0x000fe20000010056 */
[----:B------:R-:W-:Y:S01]  /*4fb0*/  LOP3.LUT R50, R103, 0xffff0000, RZ, 0xc0, !PT ;  /* 0xffff000067327812 */ /* 0x000fe200078ec0ff */
[----:B------:R-:W-:Y:S01]  /*4fc0*/  FFMA.FTZ R52, R46, R55, -R47 ;  /* 0x000000372e347223 */ /* 0x000fe2000001082f */
[----:B------:R-:W-:Y:S01]  /*4fd0*/  IMAD.U32 R37, R36, 0x10000, RZ ;  /* 0x0001000024257824 */ /* 0x000fe200078e00ff */
[----:B------:R-:W-:Y:S01]  /*4fe0*/  LOP3.LUT R41, R15, 0xffff0000, RZ, 0xc0, !PT ;  /* 0xffff00000f297812 */ /* 0x000fe200078ec0ff */
[----:B------:R-:W-:-:S02]  /*4ff0*/  IMAD.U32 R46, R108, 0x10000, RZ ;  /* 0x000100006c2e7824 */ /* 0x000fc400078e00ff */
[C---:B------:R-:W-:Y:S01]  /*5000*/  FMUL.FTZ R86, R43.reuse, R54 ;  /* 0x000000362b567220 */ /* 0x040fe20000410000 */
[----:B------:R-:W-:Y:S02]  /*5010*/  IMAD.U32 R45, R104, 0x10000, RZ ;  /* 0x00010000682d7824 */ /* 0x000fe400078e00ff */
[----:B------:R-:W-:Y:S01]  /*5020*/  FMUL.FTZ R94, R43, R50 ;  /* 0x000000322b5e7220 */ /* 0x000fe20000410000 */
[----:B------:R-:W-:Y:S01]  /*5030*/  IMAD.U32 R40, R12, 0x10000, RZ ;  /* 0x000100000c287824 */ /* 0x000fe200078e00ff */
[----:B------:R-:W-:Y:S01]  /*5040*/  LOP3.LUT R36, R36, 0xffff0000, RZ, 0xc0, !PT ;  /* 0xffff000024247812 */ /* 0x000fe200078ec0ff */
[C---:B------:R-:W-:Y:S01]  /*5050*/  FMUL.FTZ R55, R37.reuse, R46 ;  /* 0x0000002e25377220 */ /* 0x040fe20000410000 */
[----:B------:R-:W-:Y:S01]  /*5060*/  LOP3.LUT R47, R108, 0xffff0000, RZ, 0xc0, !PT ;  /* 0xffff00006c2f7812 */ /* 0x000fe200078ec0ff */
[-C--:B------:R-:W-:Y:S01]  /*5070*/  FMUL.FTZ R37, R37, R45.reuse ;  /* 0x0000002d25257220 */ /* 0x080fe20000410000 */
[----:B------:R-:W-:Y:S01]  /*5080*/  LOP3.LUT R43, R104, 0xffff0000, RZ, 0xc0, !PT ;  /* 0xffff0000682b7812 */ /* 0x000fe200078ec0ff */
[C---:B------:R-:W-:Y:S01]  /*5090*/  FFMA.FTZ R87, R41.reuse, R50, -R86 ;  /* 0x0000003229577223 */ /* 0x040fe20000010856 */
[----:B------:R-:W-:Y:S01]  /*50a0*/  LOP3.LUT R12, R12, 0xffff0000, RZ, 0xc0, !PT ;  /* 0xffff00000c0c7812 */ /* 0x000fe200078ec0ff */
[----:B------:R-:W-:Y:S01]  /*50b0*/  FFMA.FTZ R97, R41, R54, R94 ;  /* 0x0000003629617223 */ /* 0x000fe2000001005e */
[----:B------:R-:W-:Y:S01]  /*50c0*/  FFMA.FTZ R55, R40, R45, -R55 ;  /* 0x0000002d28377223 */ /* 0x000fe20000010837 */
[C---:B------:R-:W-:Y:S01]  /*50d0*/  IMAD.U32 R13, R14.reuse, 0x10000, RZ ;  /* 0x000100000e0d7824 */ /* 0x040fe200078e00ff */
[----:B------:R-:W-:Y:S01]  /*50e0*/  LOP3.LUT R15, R14, 0xffff0000, RZ, 0xc0, !PT ;  /* 0xffff00000e0f7812 */ /* 0x000fe200078ec0ff */
[----:B------:R-:W-:Y:S01]  /*50f0*/  FMUL.FTZ R41, R36, R47 ;  /* 0x0000002f24297220 */ /* 0x000fe20000410000 */
[----:B------:R-:W-:Y:S01]  /*5100*/  FFMA.FTZ R40, R40, R46, R37 ;  /* 0x0000002e28287223 */ /* 0x000fe20000010025 */
[-C--:B------:R-:W-:Y:S01]  /*5110*/  FMUL.FTZ R45, R36, R43.reuse ;  /* 0x0000002b242d7220 */ /* 0x080fe20000410000 */
[C---:B------:R-:W-:Y:S01]  /*5120*/  IMAD.U32 R14, R38.reuse, 0x10000, RZ ;  /* 0x00010000260e7824 */ /* 0x040fe200078e00ff */
[----:B------:R-:W-:Y:S01]  /*5130*/  LOP3.LUT R38, R38, 0xffff0000, RZ, 0xc0, !PT ;  /* 0xffff000026267812 */ /* 0x000fe200078ec0ff */
[C---:B------:R-:W-:Y:S01]  /*5140*/  IMAD.U32 R37, R106.reuse, 0x10000, RZ ;  /* 0x000100006a257824 */ /* 0x040fe200078e00ff */
[----:B------:R-:W-:Y:S01]  /*5150*/  LOP3.LUT R106, R106, 0xffff0000, RZ, 0xc0, !PT ;  /* 0xffff00006a6a7812 */ /* 0x000fe200078ec0ff */
[C---:B------:R-:W-:Y:S01]  /*5160*/  IMAD.U32 R36, R102.reuse, 0x10000, RZ ;  /* 0x0001000066247824 */ /* 0x040fe200078e00ff */
[----:B------:R-:W-:Y:S01]  /*5170*/  LOP3.LUT R102, R102, 0xffff0000, RZ, 0xc0, !PT ;  /* 0xffff000066667812 */ /* 0x000fe200078ec0ff */
[C---:B------:R-:W-:Y:S01]  /*5180*/  FFMA.FTZ R46, R12.reuse, R43, -R41 ;  /* 0x0000002b0c2e7223 */ /* 0x040fe20000010829 */
        /* <DEDUP_REMOVED lines=18> */
[----:B------:R-:W-:Y:S01]  /*52b0*/  IMAD.MOV.U32 R14, RZ, RZ, R40 ;  /* 0x000000ffff0e7224 */ /* 0x000fe200078e0028 */
[----:B------:R-:W-:Y:S01]  /*52c0*/  F2FP.BF16.F32.PACK_AB R37, R89, R42 ;  /* 0x0000002a5925723e */ /* 0x000fe200000010ff */
[----:B------:R-:W-:-:S02]  /*52d0*/  IMAD.MOV.U32 R38, RZ, RZ, R41 ;  /* 0x000000ffff267224 */ /* 0x000fc400078e0029 */
[----:B------:R-:W-:-:S07]  /*52e0*/  IMAD.MOV.U32 R39, RZ, RZ, R88 ;  /* 0x000000ffff277224 */ /* 0x000fce00078e0058 */
.L_x_1373:
[----:B------:R-:W-:Y:S05]  /*52f0*/  BSYNC B1 ;  /* 0x0000000000017941 */ /* 0x000fea0003800000 */
.L_x_1372:
[----:B-1----:R1:W-:Y:S01]  /*5300*/  STG.E.128 desc[UR38][R48.64], R12 ;  /* 0x0000000c30007986 */ /* 0x0023e2000c101d26 */
[----:B------:R-:W-:-:S13]  /*5310*/  ISETP.GE.AND P4, PT, R53, R95, PT ;  /* 0x0000005f3500720c */ /* 0x000fda0003f86270 */
[----:B------:R-:W-:Y:S05]  /*5320*/  @P4 BRA `(.L_x_1356) ;  /* 0x00000000008c4947 */ /* 0x000fea0003800000 */
[--C-:B-1----:R-:W-:Y:S02]  /*5330*/  SHF.R.S32.HI R12, RZ, 0x1f, R53.reuse ;  /* 0x0000001fff0c7819 */ /* 0x102fe40000011435 */
[----:B------:R-:W-:-:S04]  /*5340*/  IADD3 R53, P4, P5, R8, R84, R53 ;  /* 0x0000005408357210 */ /* 0x000fc80007d9e035 */
[----:B------:R-:W-:Y:S02]  /*5350*/  IADD3.X R12, R78, R51, R12, P4, P5 ;  /* 0x000000334e0c7210 */ /* 0x000fe400027ea40c */
[----:B------:R-:W-:-:S04]  /*5360*/  LEA R80, P4, R53, R80, 0x1 ;  /* 0x0000005035507211 */ /* 0x000fc800078808ff */
[----:B------:R-:W-:-:S05]  /*5370*/  LEA.HI.X R81, R53, R81, R12, 0x1, P4 ;  /* 0x0000005135517211 */ /* 0x000fca00020f0c0c */
[----:B--2---:R1:W-:Y:S01]  /*5380*/  STG.E.128 desc[UR38][R80.64], R36 ;  /* 0x0000002450007986 */ /* 0x0043e2000c101d26 */
[----:B------:R-:W-:Y:S05]  /*5390*/  BRA `(.L_x_1356) ;  /* 0x0000000000707947 */ /* 0x000fea0003800000 */
.L_x_1339:
[----:B------:R-:W-:-:S06]  /*53a0*/  UISETP.NE.AND UP0, UPT, UR37, 0x3, UPT ;  /* 0x000000032500788c */ /* 0x000fcc000bf05270 */
[----:B------:R-:W-:-:S13]  /*53b0*/  PLOP3.LUT P3, PT, PT, PT, UP0, 0x80, 0x0 ;  /* 0x000000000000781c */ /* 0x000fda0003f6f008 */
[----:B------:R-:W-:Y:S05]  /*53c0*/  @!P3 BRA `(.L_x_1374) ;  /* 0x000000000004b947 */ /* 0x000fea0003800000 */
[----:B------:R-:W-:Y:S01]  /*53d0*/  BPT.TRAP 0x1 ;  /* 0x000000040000795c */ /* 0x000fe20000300000 */
.L_x_1374:
[----:B------:R-:W2:Y:S01]  /*53e0*/  LDL R12, [R1+0x10] ;  /* 0x00001000010c7983 */ /* 0x000ea20000100800 */
[----:B------:R-:W-:Y:S01]  /*53f0*/  IMAD R79, R22, 0x8, R2 ;  /* 0x00000008164f7824 */ /* 0x000fe200078e0202 */
[----:B------:R-:W-:Y:S01]  /*5400*/  BSSY B1, `(.L_x_1375) ;  /* 0x0000006000017945 */ /* 0x000fe20003800000 */
[----:B------:R-:W-:-:S05]  /*5410*/  IMAD R90, R26, -0x80, R29 ;  /* 0xffffff801a5a7824 */ /* 0x000fca00078e021d */
[----:B------:R-:W-:Y:S02]  /*5420*/  VIMNMX R90, R90, 0x80, PT ;  /* 0x000000805a5a7848 */ /* 0x000fe40003fe0100 */
[----:B--2---:R-:W-:-:S04]  /*5430*/  SHF.L.U32 R91, R12, 0x1f, RZ ;  /* 0x0000001f0c5b7819 */ /* 0x004fc800000006ff */
[----:B------:R-:W1:Y:S02]  /*5440*/  SYNCS.PHASECHK.TRANS64.TRYWAIT P4, [R79+URZ+0x16890], R91 ;  /* 0x0168905b4f0075a7 */ /* 0x000e64000808017f */
[----:B-1----:R-:W-:Y:S05]  /*5450*/  @!P4 BRA `(.L_x_1376) ;  /* 0x000001a400e0c947 */ /* 0x002fea0003800000 */
.L_x_1674:
[----:B------:R-:W-:Y:S05]  /*5460*/  BSYNC B1 ;  /* 0x0000000000017941 */ /* 0x000fea0003800000 */
.L_x_1375:
[----:B------:R-:W-:Y:S01]  /*5470*/  ISETP.GE.AND P4, PT, R17, R90, PT ;  /* 0x0000005a1100720c */ /* 0x000fe20003f86270 */
[----:B------:R-:W-:-:S12]  /*5480*/  BSSY B1, `(.L_x_1377) ;  /* 0x0000006000017945 */ /* 0x000fd80003800000 */
[----:B------:R-:W-:Y:S05]  /*5490*/  @P4 BRA `(.L_x_1378) ;  /* 0x0000000000104947 */ /* 0x000fea0003800000 */
[----:B------:R-:W2:Y:S04]  /*54a0*/  @!P1 LDS.128 R12, [R83+0xe000] ;  /* 0x00e00000530c9984 */ /* 0x000ea80000000c00 */
[----:B0-----:R-:W0:Y:S04]  /*54b0*/  @!P2 LDS.128 R36, [R82+0xe000] ;  /* 0x00e000005224a984 */ /* 0x001e280000000c00 */
[----:B--2---:R2:W-:Y:S04]  /*54c0*/  @!P1 STG.E.128 desc[UR38][R42.64], R12 ;  /* 0x0000000c2a009986 */ /* 0x0045e8000c101d26 */
[----:B0-----:R2:W-:Y:S02]  /*54d0*/  @!P2 STG.E.128 desc[UR38][R42.64+0x40], R36 ;  /* 0x000040242a00a986 */ /* 0x0015e4000c101d26 */
.L_x_1378:
[----:B------:R-:W-:Y:S05]  /*54e0*/  BSYNC B1 ;  /* 0x0000000000017941 */ /* 0x000fea0003800000 */
.L_x_1377:
[----:B--2---:R-:W-:-:S05]  /*54f0*/  VIADD R12, R17, 0x60 ;  /* 0x00000060110c7836 */ /* 0x004fca0000000000 */
[----:B------:R-:W-:-:S13]  /*5500*/  ISETP.GE.AND P4, PT, R12, R90, PT ;  /* 0x0000005a0c00720c */ /* 0x000fda0003f86270 */
[----:B------:R-:W-:Y:S05]  /*5510*/  @P4 BRA `(.L_x_1356) ;  /* 0x0000000000104947 */ /* 0x000fea0003800000 */
[----:B------:R-:W2:Y:S04]  /*5520*/  @!P1 LDS.128 R12, [R83+0x11000] ;  /* 0x01100000530c9984 */ /* 0x000ea80000000c00 */
[----:B0-----:R-:W0:Y:S04]  /*5530*/  @!P2 LDS.128 R36, [R82+0x11000] ;  /* 0x011000005224a984 */ /* 0x001e280000000c00 */
[----:B--2---:R2:W-:Y:S04]  /*5540*/  @!P1 STG.E.128 desc[UR38][R40.64], R12 ;  /* 0x0000000c28009986 */ /* 0x0045e8000c101d26 */
[----:B0-----:R2:W-:Y:S02]  /*5550*/  @!P2 STG.E.128 desc[UR38][R40.64+0x40], R36 ;  /* 0x000040242800a986 */ /* 0x0015e4000c101d26 */
.L_x_1356:
[----:B------:R-:W-:Y:S05]  /*5560*/  BSYNC B0 ;  /* 0x0000000000007941 */ /* 0x000fea0003800000 */
.L_x_1338:
[----:B-1234-:R-:W1:Y:S01]  /*5570*/  S2R R12, SR_TID.X ;  /* 0x00000000000c7919 */ /* 0x01ee620000002100 */
        /* <DEDUP_REMOVED lines=16> */
.L_x_1380:
[----:B------:R-:W-:Y:S05]  /*5680*/  BSYNC B0 ;  /* 0x0000000000007941 */ /* 0x000fea0003800000 */
.L_x_1379:
[----:B------:R-:W2:Y:S01]  /*5690*/  SYNCS.PHASECHK.TRANS64.TRYWAIT P3, [R79+URZ+0x168b0], R91 ;  /* 0x0168b05b4f0075a7 */ /* 0x000ea2000806017f */
[----:B------:R-:W-:Y:S01]  /*56a0*/  ULDC UR40, c[0x0][0x2f4] ;  /* 0x0000bd0000287ab9 */ /* 0x000fe20000000800 */
[----:B------:R-:W-:Y:S01]  /*56b0*/  ULDC.64 UR44, c[0x0][0x328] ;  /* 0x0000ca00002c7ab9 */ /* 0x000fe20000000a00 */
[----:B------:R-:W-:Y:S01]  /*56c0*/  ULDC.64 UR42, c[0x0][0x318] ;  /* 0x0000c600002a7ab9 */ /* 0x000fe20000000a00 */
[----:B------:R-:W-:Y:S01]  /*56d0*/  BSSY B0, `(.L_x_1381) ;  /* 0x0000003000007945 */ /* 0x000fe20003800000 */
[----:B------:R-:W-:-:S03]  /*56e0*/  IMAD.WIDE R36, R26, 0x80, R10 ;  /* 0x000000801a247825 */ /* 0x000fc600078e020a */
[----:B--2---:R-:W-:Y:S05]  /*56f0*/  @!P3 BRA `(.L_x_1382) ;  /* 0x000001a4004cb947 */ /* 0x004fea0003800000 */
.L_x_1675:
[----:B------:R-:W-:Y:S05]  /*5700*/  BSYNC B0 ;  /* 0x0000000000007941 */ /* 0x000fea0003800000 */
.L_x_1381:
        /* <DEDUP_REMOVED lines=17> */
.L_x_1384:
[----:B------:R-:W-:Y:S05]  /*5820*/  BSYNC B0 ;  /* 0x0000000000007941 */ /* 0x000fea0003800000 */
.L_x_1383:
[----:B-1-3--:R-:W-:Y:S01]  /*5830*/  VIADD R12, R17, 0x60 ;  /* 0x00000060110c7836 */ /* 0x00afe20000000000 */
[----:B------:R-:W-:Y:S04]  /*5840*/  BSSY B0, `(.L_x_1385) ;  /* 0x0000013000007945 */ /* 0x000fe80003800000 */
[----:B------:R-:W-:-:S13]  /*5850*/  ISETP.GE.AND P3, PT, R12, R90, PT ;  /* 0x0000005a0c00720c */ /* 0x000fda0003f66270 */
[----:B------:R-:W-:Y:S05]  /*5860*/  @P3 BRA `(.L_x_1386) ;  /* 0x0000000000403947 */ /* 0x000fea0003800000 */
[----:B------:R-:W-:Y:S01]  /*5870*/  IADD3 R15, P3, R36, 0x60, RZ ;  /* 0x00000060240f7810 */ /* 0x000fe20007f7e0ff */
[----:B------:R-:W-:Y:S02]  /*5880*/  IMAD.MOV.U32 R12, RZ, RZ, R58 ;  /* 0x000000ffff0c7224 */ /* 0x000fe400078e003a */
[----:B------:R-:W-:Y:S02]  /*5890*/  IMAD.MOV.U32 R13, RZ, RZ, R0 ;  /* 0x000000ffff0d7224 */ /* 0x000fe400078e0000 */
        /* <DEDUP_REMOVED lines=13> */
.L_x_1386:
[----:B------:R-:W-:Y:S05]  /*5970*/  BSYNC B0 ;  /* 0x0000000000007941 */ /* 0x000fea0003800000 */
.L_x_1385:
[----:B-1----:R-:W3:Y:S04]  /*5980*/  LDL R12, [R1] ;  /* 0x00000000010c7983 */ /* 0x002ee80000100800 */
[----:B------:R-:W4:Y:S01]  /*5990*/  LDL.LU R13, [R1+0x10] ;  /* 0x00001000010d7983 */ /* 0x000f220000300800 */
        /* <DEDUP_REMOVED lines=15> */
[----:B----4-:R-:W-:-:S05]  /*5a90*/  LOP3.LUT R13, R13, R12, RZ, 0x3c, !PT ;  /* 0x0000000c0d0d7212 */ /* 0x010fca00078e3cff */
[----:B------:R0:W-:Y:S02]  /*5aa0*/  STL [R1+0x10], R13 ;  /* 0x0000100d01007387 */ /* 0x0001e40000100800 */
[----:B------:R-:W-:Y:S05]  /*5ab0*/  @P5 BRA `(.L_x_1387) ;  /* 0xffffffc800805947 */ /* 0x000fea000383ffff */
[----:B0-----:R-:W0:Y:S01]  /*5ac0*/  S2R R13, SR_TID.X ;  /* 0x00000000000d7919 */ /* 0x001e220000002100 */
[----:B------:R-:W-:Y:S02]  /*5ad0*/  PLOP3.LUT P0, PT, PT, PT, PT, 0x8, 0x0 ;  /* 0x000000000000781c */ /* 0x000fe40003f0e170 */
[----:B0-----:R-:W-:-:S04]  /*5ae0*/  SHF.R.U32.HI R13, RZ, 0x7, R13 ;  /* 0x00000007ff0d7819 */ /* 0x001fc8000001160d */
[----:B------:R-:W-:-:S13]  /*5af0*/  ISETP.NE.AND P5, PT, R13, 0x1, PT ;  /* 0x000000010d00780c */ /* 0x000fda0003fa5270 */
[----:B------:R-:W-:Y:S06]  /*5b00*/  @!P5 BAR.ARV 0x9, 0x100 ;  /* 0x024400000000db1d */ /* 0x000fec0000002000 */
.L_x_1333:
[----:B------:R-:W2:Y:S01]  /*5b10*/  LDL R10, [R1+0x18] ;  /* 0x00001800010a7983 */ /* 0x000ea20000100800 */
[----:B------:R-:W1:Y:S08]  /*5b20*/  LDC R0, c[0x0][0x448] ;  /* 0x00011200ff007b82 */ /* 0x000e700000000800 */
[----:B------:R-:W3:Y:S01]  /*5b30*/  LDC.64 R6, c[0x0][0x9e0] ;  /* 0x00027800ff067b82 */ /* 0x000ee20000000a00 */
[----:B-1----:R-:W-:-:S02]  /*5b40*/  ISETP.NE.AND P1, PT, R0, 0x1, PT ;  /* 0x000000010000780c */ /* 0x002fc40003f25270 */
[----:B---3--:R-:W-:-:S11]  /*5b50*/  ISETP.GE.AND P2, PT, R7, 0x1, PT ;  /* 0x000000010700780c */ /* 0x008fd60003f46270 */
[----:B------:R-:W1:Y:S08]  /*5b60*/  @P1 LDC R0, c[0x0][0x44c] ;  /* 0x00011300ff001b82 */ /* 0x000e700000000800 */
[----:B------:R-:W3:Y:S01]  /*5b70*/  @P1 LDC R5, c[0x0][0x450] ;  /* 0x00011400ff051b82 */ /* 0x000ee20000000800 */
[----:B--2---:R-:W-:-:S04]  /*5b80*/  VIADD R3, R10, 0xbf ;  /* 0x000000bf0a037836 */ /* 0x004fc80000000000 */
[----:B-1----:R-:W-:-:S05]  /*5b90*/  @P1 IMAD.HI.U32 R0, R3, R0, RZ ;  /* 0x0000000003001227 */ /* 0x002fca00078e00ff */
[----:B---3--:R-:W-:-:S05]  /*5ba0*/  @P1 SHF.R.U32.HI R3, RZ, R5, R0 ;  /* 0x00000005ff031219 */ /* 0x008fca0000011600 */
[----:B------:R-:W-:Y:S01]  /*5bb0*/  IMAD.IADD R5, R28, 0x1, R3 ;  /* 0x000000011c057824 */ /* 0x000fe200078e0203 */
[----:B------:R-:W-:Y:S06]  /*5bc0*/  @P0 BRA `(.L_x_1388) ;  /* 0x00000000000c0947 */ /* 0x000fec0003800000 */
[----:B------:R-:W1:Y:S01]  /*5bd0*/  FENCE.VIEW.ASYNC.G ;  /* 0x00000000000073c6 */ /* 0x000e620000000100 */
[----:B------:R-:W-:Y:S05]  /*5be0*/  WARPSYNC.ALL ;  /* 0x0000000000007948 */ /* 0x000fea0003800000 */
[----:B-1----:R-:W-:Y:S06]  /*5bf0*/  BAR.ARV 0xc, 0x200 ;  /* 0x0308000000007b1d */ /* 0x002fec0000002000 */
.L_x_1388:
[----:B------:R-:W-:Y:S01]  /*5c00*/  IMAD.IADD R0, R5, 0x1, R6 ;  /* 0x0000000105007824 */ /* 0x000fe200078e0206 */
[----:B------:R-:W-:Y:S06]  /*5c10*/  @!P2 BRA `(.L_x_1389) ;  /* 0x000000000048a947 */ /* 0x000fec0003800000 */
        /* <DEDUP_REMOVED lines=11> */
.L_x_1391:
[----:B------:R-:W-:-:S13]  /*5cd0*/  ISETP.NE.AND P0, PT, R7, 0x1, PT ;  /* 0x000000010700780c */ /* 0x000fda0003f05270 */
[----:B------:R-:W1:Y:S02]  /*5ce0*/  @P0 LDC.64 R4, c[0x0][0x9e8] ;  /* 0x00027a00ff040b82 */ /* 0x000e640000000a00 */
[----:B-1----:R-:W-:-:S05]  /*5cf0*/  @P0 IMAD.HI.U32 R4, R3, R4, RZ ;  /* 0x0000000403040227 */ /* 0x002fca00078e00ff */
[----:B------:R-:W-:-:S07]  /*5d00*/  @P0 SHF.R.U32.HI R3, RZ, R5, R4 ;  /* 0x00000005ff030219 */ /* 0x000fce0000011604 */
.L_x_1392:
[----:B------:R-:W-:Y:S05]  /*5d10*/  BSYNC B0 ;  /* 0x0000000000007941 */ /* 0x000fea0003800000 */
.L_x_1390:
[----:B------:R-:W-:-:S05]  /*5d20*/  IMAD R3, R3, R7, R7 ;  /* 0x0000000703037224 */ /* 0x000fca00078e0207 */
[----:B------:R-:W-:-:S07]  /*5d30*/  VIMNMX R0, R0, R3, PT ;  /* 0x0000000300007248 */ /* 0x000fce0003fe0100 */
.L_x_1389:
[----:B------:R-:W1:Y:S01]  /*5d40*/  @P1 LDC R4, c[0x0][0x44c] ;  /* 0x00011300ff041b82 */ /* 0x000e620000000800 */
[----:B------:R-:W-:Y:S01]  /*5d50*/  VIADD R0, R0, 0x7f ;  /* 0x0000007f00007836 */ /* 0x000fe20000000000 */
[----:B------:R-:W-:-:S04]  /*5d60*/  ULDC UR4, c[0x0][0x9dc] ;  /* 0x0002770000047ab9 */ /* 0x000fc80000000800 */
[----:B------:R-:W-:Y:S02]  /*5d70*/  SHF.R.S32.HI R3, RZ, 0x1f, R0 ;  /* 0x0000001fff037819 */ /* 0x000fe40000011400 */
[----:B------:R-:W2:Y:S02]  /*5d80*/  @P1 LDC R6, c[0x0][0x450] ;  /* 0x00011400ff061b82 */ /* 0x000ea40000000800 */
[----:B------:R-:W-:-:S04]  /*5d90*/  LEA.HI R3, R3, R0, RZ, 0x7 ;  /* 0x0000000003037211 */ /* 0x000fc800078f38ff */
[----:B------:R-:W-:-:S04]  /*5da0*/  SHF.R.S32.HI R3, RZ, 0x7, R3 ;  /* 0x00000007ff037819 */ /* 0x000fc80000011403 */
[----:B------:R-:W-:Y:S01]  /*5db0*/  VIMNMX R92, R92, R3, PT ;  /* 0x000000035c5c7248 */ /* 0x000fe20003fe0100 */
[----:B-1----:R-:W-:-:S04]  /*5dc0*/  @P1 IMAD.HI.U32 R5, R10, R4, RZ ;  /* 0x000000040a051227 */ /* 0x002fc800078e00ff */
[----:B------:R-:W-:Y:S01]  /*5dd0*/  IMAD.MOV.U32 R4, RZ, RZ, R10 ;  /* 0x000000ffff047224 */ /* 0x000fe200078e000a */
        /* <DEDUP_REMOVED lines=14> */
.L_x_1395:
[----:B------:R-:W-:-:S13]  /*5ec0*/  ISETP.NE.AND P0, PT, R7, 0x1, PT ;  /* 0x000000010700780c */ /* 0x000fda0003f05270 */
[----:B------:R-:W1:Y:S02]  /*5ed0*/  @P0 LDC.64 R4, c[0x0][0x9e8] ;  /* 0x00027a00ff040b82 */ /* 0x000e640000000a00 */
[----:B-1----:R-:W-:-:S05]  /*5ee0*/  @P0 IMAD.HI.U32 R4, R0, R4, RZ ;  /* 0x0000000400040227 */ /* 0x002fca00078e00ff */
[----:B------:R-:W-:-:S07]  /*5ef0*/  @P0 SHF.R.U32.HI R0, RZ, R5, R4 ;  /* 0x00000005ff000219 */ /* 0x000fce0000011604 */
.L_x_1396:
[----:B------:R-:W-:Y:S05]  /*5f00*/  BSYNC B0 ;  /* 0x0000000000007941 */ /* 0x000fea0003800000 */
.L_x_1394:
[----:B------:R-:W-:-:S05]  /*5f10*/  IMAD R0, R0, R7, RZ ;  /* 0x0000000700007224 */ /* 0x000fca00078e02ff */
[----:B------:R-:W-:-:S07]  /*5f20*/  VIMNMX R3, R3, R0, !PT ;  /* 0x0000000003037248 */ /* 0x000fce0007fe0100 */
.L_x_1393:
[----:B------:R-:W-:Y:S01]  /*5f30*/  SHF.R.S32.HI R4, RZ, 0x1f, R3 ;  /* 0x0000001fff047819 */ /* 0x000fe20000011403 */
[----:B------:R-:W-:Y:S01]  /*5f40*/  IMAD.MOV.U32 R0, RZ, RZ, RZ ;  /* 0x000000ffff007224 */ /* 0x000fe200078e00ff */
[----:B------:R-:W-:Y:S01]  /*5f50*/  PLOP3.LUT P0, PT, PT, PT, PT, 0x80, 0x0 ;  /* 0x000000000000781c */ /* 0x000fe20003f0f070 */
[----:B------:R-:W-:Y:S01]  /*5f60*/  IMAD.MOV.U32 R31, RZ, RZ, RZ ;  /* 0x000000ffff1f7224 */ /* 0x000fe200078e00ff */
[----:B------:R-:W-:Y:S02]  /*5f70*/  LEA.HI R4, R4, R3, RZ, 0x7 ;  /* 0x0000000304047211 */ /* 0x000fe400078f38ff */
[----:B0-----:R-:W-:Y:S01]  /*5f80*/  CS2R R14, SRZ ;  /* 0x00000000000e7805 */ /* 0x001fe2000001ff00 */
[----:B------:R-:W-:Y:S01]  /*5f90*/  IMAD.MOV.U32 R118, RZ, RZ, RZ ;  /* 0x000000ffff767224 */ /* 0x000fe200078e00ff */
[----:B------:R-:W-:Y:S02]  /*5fa0*/  CS2R R114, SRZ ;  /* 0x0000000000727805 */ /* 0x000fe4000001ff00 */
[----:B------:R-:W-:Y:S01]  /*5fb0*/  SHF.R.S32.HI R4, RZ, 0x7, R4 ;  /* 0x00000007ff047819 */ /* 0x000fe20000011404 */
[----:B------:R-:W-:Y:S01]  /*5fc0*/  IMAD.MOV.U32 R117, RZ, RZ, RZ ;  /* 0x000000ffff757224 */ /* 0x000fe200078e00ff */
[----:B------:R-:W-:-:S02]  /*5fd0*/  CS2R R112, SRZ ;  /* 0x0000000000707805 */ /* 0x000fc4000001ff00 */
[----:B------:R-:W-:Y:S02]  /*5fe0*/  CS2R R110, SRZ ;  /* 0x00000000006e7805 */ /* 0x000fe4000001ff00 */
[----:B------:R-:W-:Y:S02]  /*5ff0*/  VIMNMX R5, RZ, R4, !PT ;  /* 0x00000004ff057248 */ /* 0x000fe40007fe0100 */
[----:B------:R-:W-:Y:S02]  /*6000*/  CS2R R108, SRZ ;  /* 0x00000000006c7805 */ /* 0x000fe4000001ff00 */
[----:B------:R-:W-:Y:S02]  /*6010*/  CS2R R106, SRZ ;  /* 0x00000000006a7805 */ /* 0x000fe4000001ff00 */
[----:B------:R-:W-:Y:S02]  /*6020*/  CS2R R104, SRZ ;  /* 0x0000000000687805 */ /* 0x000fe4000001ff00 */
[----:B------:R-:W-:Y:S01]  /*6030*/  ISETP.GT.AND P1, PT, R92, R5, PT ;  /* 0x000000055c00720c */ /* 0x000fe20003f24270 */
[----:B------:R0:W-:Y:S01]  /*6040*/  STL [R1+0x44], R5 ;  /* 0x0000440501007387 */ /* 0x0001e20000100800 */
[----:B------:R-:W-:-:S02]  /*6050*/  CS2R R102, SRZ ;  /* 0x0000000000667805 */ /* 0x000fc4000001ff00 */
[----:B------:R-:W-:Y:S02]  /*6060*/  CS2R R100, SRZ ;  /* 0x0000000000647805 */ /* 0x000fe4000001ff00 */
[----:B------:R-:W-:Y:S02]  /*6070*/  CS2R R98, SRZ ;  /* 0x0000000000627805 */ /* 0x000fe4000001ff00 */
[----:B------:R-:W-:Y:S02]  /*6080*/  CS2R R96, SRZ ;  /* 0x0000000000607805 */ /* 0x000fe4000001ff00 */
[----:B------:R-:W-:Y:S01]  /*6090*/  CS2R R10, SRZ ;  /* 0x00000000000a7805 */ /* 0x000fe2000001ff00 */
[----:B------:R-:W-:Y:S01]  /*60a0*/  IMAD.MOV.U32 R94, RZ, RZ, RZ ;  /* 0x000000ffff5e7224 */ /* 0x000fe200078e00ff */
[----:B------:R-:W-:Y:S01]  /*60b0*/  CS2R R90, SRZ ;  /* 0x00000000005a7805 */ /* 0x000fe2000001ff00 */
[----:B------:R-:W-:Y:S01]  /*60c0*/  IMAD.MOV.U32 R25, RZ, RZ, RZ ;  /* 0x000000ffff197224 */ /* 0x000fe200078e00ff */
[----:B------:R-:W-:Y:S01]  /*60d0*/  CS2R R88, SRZ ;  /* 0x0000000000587805 */ /* 0x000fe2000001ff00 */
[----:B0-----:R-:W-:Y:S06]  /*60e0*/  @!P1 BRA `(.L_x_1397) ;  /* 0x0000011000c09947 */ /* 0x001fec0003800000 */
        /* <DEDUP_REMOVED lines=9> */
.L_x_1678:
[----:B------:R-:W1:Y:S01]  /*6180*/  LDL R3, [R1+0x20] ;  /* 0x0000200001037983 */ /* 0x000e620000100800 */
[----:B------:R-:W-:Y:S01]  /*6190*/  BSSY B6, `(.L_x_1399) ;  /* 0x000001b000067945 */ /* 0x000fe20003800000 */
[----:B-1----:R-:W-:-:S05]  /*61a0*/  IMAD.HI R0, R3, 0x55555556, RZ ;  /* 0x5555555603007827 */ /* 0x002fca00078e02ff */
[----:B------:R-:W-:-:S05]  /*61b0*/  LEA.HI R0, R0, R0, RZ, 0x1 ;  /* 0x0000000000007211 */ /* 0x000fca00078f08ff */
[----:B------:R-:W-:Y:S02]  /*61c0*/  IMAD R0, R0, -0x3, R3 ;  /* 0xfffffffd00007824 */ /* 0x000fe400078e0203 */
[----:B------:R-:W-:-:S04]  /*61d0*/  VIADD R3, R2, 0x8400 ;  /* 0x0000840002037836 */ /* 0x000fc80000000000 */
[----:B------:R-:W-:Y:S01]  /*61e0*/  IMAD R0, R0, 0x2000, R3 ;  /* 0x0000200000007824 */ /* 0x000fe200078e0203 */
[----:B------:R-:W-:-:S04]  /*61f0*/  LOP3.LUT P0, RZ, R3, 0x3ff, RZ, 0xc0, !PT ;  /* 0x000003ff03ff7812 */ /* 0x000fc8000780c0ff */
[----:B------:R-:W-:Y:S02]  /*6200*/  SHF.R.U32.HI R0, RZ, 0x4, R0 ;  /* 0x00000004ff007819 */ /* 0x000fe40000011600 */
[----:B------:R-:W-:Y:S02]  /*6210*/  P2R R25, PR, RZ, 0x1 ;  /* 0x00000001ff197803 */ /* 0x000fe40000000000 */
[----:B------:R-:W-:-:S05]  /*6220*/  LOP3.LUT R30, R0, 0x3fff, RZ, 0xc0, !PT ;  /* 0x00003fff001e7812 */ /* 0x000fca00078ec0ff */
        /* <DEDUP_REMOVED lines=17> */
.L_x_1400:
[----:B------:R-:W-:Y:S05]  /*6340*/  BSYNC B6 ;  /* 0x0000000000067941 */ /* 0x000fea0003800000 */
.L_x_1399:
[----:B------:R-:W-:Y:S02]  /*6350*/  ULDC UR4, c[0x0][0x3f4] ;  /* 0x0000fd0000047ab9 */ /* 0x000fe40000000800 */
[----:B------:R-:W-:-:S13]  /*6360*/  ISETP.LT.AND P0, PT, RZ, UR4, PT ;  /* 0x00000004ff007c0c */ /* 0x000fda000bf01270 */
[----:B------:R-:W-:Y:S05]  /*6370*/  @P0 BRA `(.L_x_1401) ;  /* 0x0000000000400947 */ /* 0x000fea0003800000 */
[----:B------:R-:W2:Y:S02]  /*6380*/  LDL R20, [R1+0x58] ;  /* 0x0000580001147983 */ /* 0x000ea40000100800 */
[----:B--2---:R-:W-:-:S04]  /*6390*/  LEA.HI R0, R20, R20, RZ, 0x1 ;  /* 0x0000001414007211 */ /* 0x004fc800078f08ff */
[----:B------:R-:W-:-:S05]  /*63a0*/  LOP3.LUT R0, R0, 0xfffffffe, RZ, 0xc0, !PT ;  /* 0xfffffffe00007812 */ /* 0x000fca00078ec0ff */
[----:B------:R-:W-:-:S05]  /*63b0*/  IMAD.IADD R0, R20, 0x1, -R0 ;  /* 0x0000000114007824 */ /* 0x000fca00078e0a00 */
[----:B------:R-:W-:-:S04]  /*63c0*/  SHF.L.U32 R3, R0, 0x1f, RZ ;  /* 0x0000001f00037819 */ /* 0x000fc800000006ff */
[----:B------:R1:W2:Y:S03]  /*63d0*/  SYNCS.PHASECHK.TRANS64.TRYWAIT P0, [R2+URZ+0x16800], R3 ;  /* 0x01680003020075a7 */ /* 0x0002a6000800017f */
[----:B--2---:R-:W-:Y:S05]  /*63e0*/  @!P0 NANOSLEEP.SYNCS 0x989680 ;  /* 0x009896800000895d */ /* 0x004fea0003900000 */
[----:B------:R-:W2:Y:S01]  /*63f0*/  @!P0 SYNCS.PHASECHK.TRANS64 P0, [R2+URZ+0x16800], R3 ;  /* 0x01680003020085a7 */ /* 0x000ea2000800007f */
[----:B------:R-:W-:Y:S04]  /*6400*/  BSSY B0, `(.L_x_1402) ;  /* 0x0000006000007945 */ /* 0x000fe80003800000 */
[----:B--2---:R-:W-:Y:S05]  /*6410*/  @P0 BRA `(.L_x_1403) ;  /* 0x0000000000100947 */ /* 0x004fea0003800000 */
.L_x_1404:
[----:B--2---:R2:W3:Y:S02]  /*6420*/  SYNCS.PHASECHK.TRANS64.TRYWAIT P0, [R2+URZ+0x16800], R3 ;  /* 0x01680003020075a7 */ /* 0x0044e4000800017f */
[----:B---3--:R-:W-:Y:S05]  /*6430*/  @!P0 NANOSLEEP.SYNCS 0x989680 ;  /* 0x009896800000895d */ /* 0x008fea0003900000 */
[----:B------:R-:W3:Y:S02]  /*6440*/  @!P0 SYNCS.PHASECHK.TRANS64 P0, [R2+URZ+0x16800], R3 ;  /* 0x01680003020085a7 */ /* 0x000ee4000800007f */
[----:B---3--:R-:W-:Y:S05]  /*6450*/  @!P0 BRA `(.L_x_1404) ;  /* 0xfffffffc00f08947 */ /* 0x008fea000383ffff */
.L_x_1403:
[----:B------:R-:W-:Y:S05]  /*6460*/  BSYNC B0 ;  /* 0x0000000000007941 */ /* 0x000fea0003800000 */
.L_x_1402:
[----:B------:R-:W-:Y:S05]  /*6470*/  BRA `(.L_x_1405) ;  /* 0x0000003000347947 */ /* 0x000fea0003800000 */
.L_x_1401:
[----:B------:R-:W-:Y:S01]  /*6480*/  ISETP.NE.AND P0, PT, R25, RZ, PT ;  /* 0x000000ff1900720c */ /* 0x000fe20003f05270 */
[----:B------:R-:W-:Y:S01]  /*6490*/  ULDC.64 UR4, c[0x0][0x3f8] ;  /* 0x0000fe0000047ab9 */ /* 0x000fe20000000a00 */
[----:B-----5:R-:W-:Y:S01]  /*64a0*/  SHF.R.S32.HI R0, RZ, 0x1f, R24 ;  /* 0x0000001fff007819 */ /* 0x020fe20000011418 */
[----:B------:R-:W-:Y:S01]  /*64b0*/  ULDC.64 UR6, c[0x0][0x408] ;  /* 0x0001020000067ab9 */ /* 0x000fe20000000a00 */
[----:B------:R-:W-:Y:S01]  /*64c0*/  IMAD.WIDE.U32 R26, R24, UR4, RZ ;  /* 0x00000004181a7c25 */ /* 0x000fe2000f8e00ff */
[----:B------:R-:W-:Y:S03]  /*64d0*/  BSSY B6, `(.L_x_1406) ;  /* 0x0000019000067945 */ /* 0x000fe60003800000 */
[C---:B------:R-:W-:Y:S02]  /*64e0*/  IMAD R3, R0.reuse, UR4, RZ ;  /* 0x0000000400037c24 */ /* 0x040fe4000f8e02ff */
[----:B------:R-:W-:-:S02]  /*64f0*/  IMAD R5, R0, UR6, RZ ;  /* 0x0000000600057c24 */ /* 0x000fc4000f8e02ff */
[C---:B------:R-:W-:Y:S02]  /*6500*/  IMAD R3, R24.reuse, UR5, R3 ;  /* 0x0000000518037c24 */ /* 0x040fe4000f8e0203 */
[C---:B------:R-:W-:Y:S02]  /*6510*/  IMAD R5, R24.reuse, UR7, R5 ;  /* 0x0000000718057c24 */ /* 0x040fe4000f8e0205 */
[----:B------:R-:W-:-:S04]  /*6520*/  IMAD.WIDE.U32 R24, R24, UR6, RZ ;  /* 0x0000000618187c25 */ /* 0x000fc8000f8e00ff */
[----:B------:R-:W-:Y:S02]  /*6530*/  IMAD.IADD R29, R3, 0x1, R27 ;  /* 0x00000001031d7824 */ /* 0x000fe400078e021b */
[----:B------:R-:W-:Y:S01]  /*6540*/  IMAD.IADD R31, R5, 0x1, R25 ;  /* 0x00000001051f7824 */ /* 0x000fe200078e0219 */
[----:B------:R-:W-:Y:S06]  /*6550*/  @!P0 BRA `(.L_x_1407) ;  /* 0x0000000000408947 */ /* 0x000fec0003800000 */
        /* <DEDUP_REMOVED lines=16> */
.L_x_1407:
[----:B------:R-:W-:Y:S05]  /*6660*/  BSYNC B6 ;  /* 0x0000000000067941 */ /* 0x000fea0003800000 */
.L_x_1406:
[----:B------:R-:W2:Y:S01]  /*6670*/  LDL R20, [R1+0x18] ;  /* 0x0000180001147983 */ /* 0x000ea20000100800 */
[----:B------:R-:W-:Y:S01]  /*6680*/  ULDC.U8 UR4, c[0x0][0x410] ;  /* 0x0001040000047ab9 */ /* 0x000fe20000000000 */
[----:B------:R-:W-:Y:S01]  /*6690*/  BSSY B0, `(.L_x_1408) ;  /* 0x00002e3000007945 */ /* 0x000fe20003800000 */
[----:B------:R-:W-:Y:S01]  /*66a0*/  ISETP.NE.AND P0, PT, RZ, UR4, PT ;  /* 0x00000004ff007c0c */ /* 0x000fe2000bf05270 */
[----:B--2---:R-:W-:-:S12]  /*66b0*/  IMAD.IADD R41, R17, 0x1, R20 ;  /* 0x0000000111297824 */ /* 0x004fd800078e0214 */
[----:B------:R-:W-:Y:S05]  /*66c0*/  @!P0 BRA `(.L_x_1409) ;  /* 0x0000001400e88947 */ /* 0x000fea0003800000 */
[----:B------:R-:W2:Y:S01]  /*66d0*/  LDL R47, [R1+0x14] ;  /* 0x00001400012f7983 */ /* 0x000ea20000100800 */
[----:B------:R-:W1:Y:S01]  /*66e0*/  LDC R32, c[0x0][0x448] ;  /* 0x00011200ff207b82 */ /* 0x000e620000000800 */
[----:B------:R-:W-:Y:S01]  /*66f0*/  ULDC.64 UR4, c[0x0][0x3f8] ;  /* 0x0000fe0000047ab9 */ /* 0x000fe20000000a00 */
[----:B------:R-:W-:Y:S01]  /*6700*/  ULDC.64 UR6, c[0x0][0x408] ;  /* 0x0001020000067ab9 */ /* 0x000fe20000000a00 */
[----:B------:R-:W3:Y:S01]  /*6710*/  S2R R20, SR_TID.X ;  /* 0x0000000000147919 */ /* 0x000ee20000002100 */
[----:B-1----:R-:W-:Y:S01]  /*6720*/  ISETP.NE.AND P0, PT, R32, 0x1, PT ;  /* 0x000000012000780c */ /* 0x002fe20003f05270 */
[----:B---3--:R-:W-:-:S12]  /*6730*/  VIADD R21, R20, 0xffffff80 ;  /* 0xffffff8014157836 */ /* 0x008fd80000000000 */
[----:B------:R-:W1:Y:S01]  /*6740*/  @P0 LDC R0, c[0x0][0x44c] ;  /* 0x00011300ff000b82 */ /* 0x000e620000000800 */
[----:B------:R-:W-:-:S07]  /*6750*/  SHF.R.S32.HI R20, RZ, 0x1f, R21 ;  /* 0x0000001fff147819 */ /* 0x000fce0000011415 */
[----:B------:R-:W3:Y:S01]  /*6760*/  @P0 LDC R5, c[0x0][0x450] ;  /* 0x00011400ff050b82 */ /* 0x000ee20000000800 */
[----:B------:R-:W-:-:S04]  /*6770*/  LEA.HI R20, R20, R21, RZ, 0x2 ;  /* 0x0000001514147211 */ /* 0x000fc800078f10ff */
[----:B------:R-:W-:-:S05]  /*6780*/  LOP3.LUT R20, R20, 0xfffffffc, RZ, 0xc0, !PT ;  /* 0xfffffffc14147812 */ /* 0x000fca00078ec0ff */
[----:B------:R-:W-:-:S04]  /*6790*/  IMAD.IADD R20, R21, 0x1, -R20 ;  /* 0x0000000115147824 */ /* 0x000fc800078e0a14 */
[----:B------:R-:W-:-:S04]  /*67a0*/  IMAD R3, R20, 0x60, R41 ;  /* 0x0000006014037824 */ /* 0x000fc800078e0229 */
[----:B-1----:R-:W-:-:S05]  /*67b0*/  @P0 IMAD.HI.U32 R0, R3, R0, RZ ;  /* 0x0000000003000227 */ /* 0x002fca00078e00ff */
[----:B---3--:R-:W-:-:S04]  /*67c0*/  @P0 SHF.R.U32.HI R3, RZ, R5, R0 ;  /* 0x00000005ff030219 */ /* 0x008fc80000011600 */
[----:B------:R-:W-:Y:S01]  /*67d0*/  SHF.R.S32.HI R0, RZ, 0x1f, R3 ;  /* 0x0000001fff007819 */ /* 0x000fe20000011403 */
[----:B------:R-:W-:Y:S02]  /*67e0*/  IMAD.MOV.U32 R6, RZ, RZ, R26 ;  /* 0x000000ffff067224 */ /* 0x000fe400078e001a */
[----:B------:R-:W-:Y:S02]  /*67f0*/  IMAD.MOV.U32 R7, RZ, RZ, R29 ;  /* 0x000000ffff077224 */ /* 0x000fe400078e001d */
[C---:B------:R-:W-:Y:S02]  /*6800*/  IMAD R4, R0.reuse, UR4, RZ ;  /* 0x0000000400047c24 */ /* 0x040fe4000f8e02ff */
[----:B------:R-:W-:Y:S02]  /*6810*/  IMAD.MOV.U32 R8, RZ, RZ, R24 ;  /* 0x000000ffff087224 */ /* 0x000fe400078e0018 */
[----:B------:R-:W-:Y:S02]  /*6820*/  IMAD.MOV.U32 R9, RZ, RZ, R31 ;  /* 0x000000ffff097224 */ /* 0x000fe400078e001f */
[----:B------:R-:W-:-:S02]  /*6830*/  IMAD R0, R0, UR6, RZ ;  /* 0x0000000600007c24 */ /* 0x000fc4000f8e02ff */
[----:B------:R-:W-:-:S04]  /*6840*/  IMAD.WIDE.U32 R6, R3, UR4, R6 ;  /* 0x0000000403067c25 */ /* 0x000fc8000f8e0006 */
[C---:B------:R-:W-:Y:S01]  /*6850*/  IMAD R5, R3.reuse, UR5, R4 ;  /* 0x0000000503057c24 */ /* 0x040fe2000f8e0204 */
[----:B------:R-:W-:Y:S01]  /*6860*/  ULDC.64 UR4, c[0x0][0x3e8] ;  /* 0x0000fa0000047ab9 */ /* 0x000fe20000000a00 */
[----:B------:R-:W-:-:S04]  /*6870*/  IMAD.WIDE.U32 R8, R3, UR6, R8 ;  /* 0x0000000603087c25 */ /* 0x000fc8000f8e0008 */
[----:B------:R-:W-:Y:S01]  /*6880*/  IMAD R3, R3, UR7, R0 ;  /* 0x0000000703037c24 */ /* 0x000fe2000f8e0200 */
[----:B------:R-:W-:Y:S01]  /*6890*/  ULDC.64 UR6, c[0x0][0x400] ;  /* 0x0001000000067ab9 */ /* 0x000fe20000000a00 */
[----:B------:R-:W-:Y:S01]  /*68a0*/  IMAD.IADD R5, R7, 0x1, R5 ;  /* 0x0000000107057824 */ /* 0x000fe200078e0205 */
[----:B------:R-:W-:Y:S01]  /*68b0*/  LEA R4, P0, R6, UR4, 0x1 ;  /* 0x0000000406047c11 */ /* 0x000fe2000f8008ff */
[----:B------:R-:W-:Y:S01]  /*68c0*/  IMAD.IADD R3, R9, 0x1, R3 ;  /* 0x0000000109037824 */ /* 0x000fe200078e0203 */
[----:B------:R-:W-:Y:S01]  /*68d0*/  LEA R7, P1, R8, UR6, 0x1 ;  /* 0x0000000608077c11 */ /* 0x000fe2000f8208ff */
[----:B------:R-:W-:Y:S01]  /*68e0*/  UMOV UR4, 0xffffffff ;  /* 0xffffffff00047882 */ /* 0x000fe20000000000 */
[----:B------:R-:W-:Y:S02]  /*68f0*/  LEA.HI.X R6, R6, UR5, R5, 0x1, P0 ;  /* 0x0000000506067c11 */ /* 0x000fe400080f0c05 */
[----:B------:R-:W-:Y:S02]  /*6900*/  LEA.HI.X R8, R8, UR7, R3, 0x1, P1 ;  /* 0x0000000708087c11 */ /* 0x000fe400088f0c03 */
[----:B--2---:R-:W-:Y:S01]  /*6910*/  SHF.R.S32.HI R38, RZ, 0x1f, R47 ;  /* 0x0000001fff267819 */ /* 0x004fe2000001142f */
[----:B------:R-:W-:Y:S06]  /*6920*/  BRA.DIV UR4, `(.L_x_1410) ;  /* 0x0000019604147947 */ /* 0x000fec000b800000 */
[----:B------:R1:W2:Y:S04]  /*6930*/  SHFL.IDX PT, R3, R6, RZ, 0x1c1f ;  /* 0x001c1fff06037589 */ /* 0x0002a800000e0000 */
[----:B------:R1:W3:Y:S04]  /*6940*/  SHFL.IDX PT, R0, R4, RZ, 0x1c1f ;  /* 0x001c1fff04007589 */ /* 0x0002e800000e0000 */
[----:B------:R1:W4:Y:S04]  /*6950*/  SHFL.IDX PT, R5, R8, RZ, 0x1c1f ;  /* 0x001c1fff08057589 */ /* 0x00032800000e0000 */
[----:B0-----:R1:W0:Y:S02]  /*6960*/  SHFL.IDX PT, R14, R7, RZ, 0x1c1f ;  /* 0x001c1fff070e7589 */ /* 0x00122400000e0000 */
.L_x_1684:
[----:B------:R-:W5:Y:S01]  /*6970*/  LDL R9, [R1+0x4] ;  /* 0x0000040001097983 */ /* 0x000f620000100800 */
[----:B------:R-:W-:Y:S01]  /*6980*/  BSSY B1, `(.L_x_1411) ;  /* 0x000001e000017945 */ /* 0x000fe20003800000 */
[----:B------:R-:W-:Y:S02]  /*6990*/  CS2R R34, SRZ ;  /* 0x0000000000227805 */ /* 0x000fe4000001ff00 */
[----:B------:R-:W-:Y:S02]  /*69a0*/  CS2R R20, SRZ ;  /* 0x0000000000147805 */ /* 0x000fe4000001ff00 */
[----:B------:R-:W-:Y:S02]  /*69b0*/  CS2R R28, SRZ ;  /* 0x00000000001c7805 */ /* 0x000fe4000001ff00 */
[----:B------:R-:W-:Y:S01]  /*69c0*/  CS2R R24, SRZ ;  /* 0x0000000000187805 */ /* 0x000fe2000001ff00 */
[----:B-----5:R-:W-:-:S05]  /*69d0*/  IMAD R32, R9, R32, RZ ;  /* 0x0000002009207224 */ /* 0x020fca00078e02ff */
[----:B------:R-:W-:-:S13]  /*69e0*/  ISETP.GE.AND P0, PT, R41, R32, PT ;  /* 0x000000202900720c */ /* 0x000fda0003f06270 */
[----:B------:R-:W-:Y:S05]  /*69f0*/  @P0 BRA `(.L_x_1412) ;  /* 0x0000000000580947 */ /* 0x000fea0003800000 */
[----:B------:R-:W-:Y:S01]  /*6a00*/  ULDC UR4, c[0x0][0x3f4] ;  /* 0x0000fd0000047ab9 */ /* 0x000fe20000000800 */
[----:B---3--:R-:W-:Y:S01]  /*6a10*/  IMAD.MOV.U32 R10, RZ, RZ, R0 ;  /* 0x000000ffff0a7224 */ /* 0x008fe200078e0000 */
[----:B------:R-:W-:Y:S01]  /*6a20*/  ISETP.GE.AND P3, PT, R47, UR4, PT ;  /* 0x000000042f007c0c */ /* 0x000fe2000bf66270 */
[----:B--2---:R-:W-:Y:S01]  /*6a30*/  IMAD.MOV.U32 R11, RZ, RZ, R3 ;  /* 0x000000ffff0b7224 */ /* 0x004fe200078e0003 */
[----:B------:R-:W-:Y:S01]  /*6a40*/  ISETP.GE.AND P2, PT, R152, UR4, PT ;  /* 0x0000000498007c0c */ /* 0x000fe2000bf46270 */
[----:B----4-:R-:W-:Y:S01]  /*6a50*/  IMAD.MOV.U32 R15, RZ, RZ, R5 ;  /* 0x000000ffff0f7224 */ /* 0x010fe200078e0005 */
[----:B------:R-:W-:-:S09]  /*6a60*/  CS2R R28, SRZ ;  /* 0x00000000001c7805 */ /* 0x000fd2000001ff00 */
[C---:B------:R-:W-:Y:S01]  /*6a70*/  @!P3 IMAD.SHL.U32 R37, R47.reuse, 0x2, RZ ;  /* 0x000000022f25b824 */ /* 0x040fe200078e00ff */
[----:B------:R-:W-:Y:S02]  /*6a80*/  @!P3 SHF.L.U64.HI R20, R47, 0x1, R38 ;  /* 0x000000012f14b819 */ /* 0x000fe40000010226 */
[----:B------:R-:W-:Y:S02]  /*6a90*/  CS2R R34, SRZ ;  /* 0x0000000000227805 */ /* 0x000fe4000001ff00 */
[----:B------:R-:W-:Y:S01]  /*6aa0*/  CS2R R24, SRZ ;  /* 0x0000000000187805 */ /* 0x000fe2000001ff00 */
[----:B------:R-:W-:Y:S01]  /*6ab0*/  @!P2 IMAD.WIDE R10, R152, 0x2, R10 ;  /* 0x00000002980aa825 */ /* 0x000fe200078e020a */
[-C--:B------:R-:W-:Y:S02]  /*6ac0*/  @!P3 IADD3 R26, P0, R0, R37.reuse, RZ ;  /* 0x00000025001ab210 */ /* 0x080fe40007f1e0ff */
[----:B0-----:R-:W-:Y:S01]  /*6ad0*/  @!P3 IADD3 R36, P1, R14, R37, RZ ;  /* 0x000000250e24b210 */ /* 0x001fe20007f3e0ff */
[----:B------:R-:W-:Y:S01]  /*6ae0*/  @!P2 IMAD.WIDE R12, R152, 0x2, R14 ;  /* 0x00000002980ca825 */ /* 0x000fe200078e020e */
[----:B------:R0:W5:Y:S03]  /*6af0*/  @!P2 LD.E.64 R28, desc[UR38][R10.64] ;  /* 0x000000260a1ca980 */ /* 0x000166000c101b00 */
[--C-:B------:R-:W-:Y:S01]  /*6b00*/  @!P3 IMAD.X R27, R3, 0x1, R20.reuse, P0 ;  /* 0x00000001031bb824 */ /* 0x100fe200000e0614 */
[----:B------:R0:W5:Y:S01]  /*6b10*/  @!P2 LD.E.64 R34, desc[UR38][R12.64] ;  /* 0x000000260c22a980 */ /* 0x000162000c101b00 */
[----:B------:R-:W-:Y:S01]  /*6b20*/  @!P3 IMAD.X R37, R5, 0x1, R20, P1 ;  /* 0x000000010525b824 */ /* 0x000fe200008e0614 */
[----:B------:R-:W-:-:S02]  /*6b30*/  CS2R R20, SRZ ;  /* 0x0000000000147805 */ /* 0x000fc4000001ff00 */
[----:B------:R0:W5:Y:S04]  /*6b40*/  @!P3 LD.E.64 R24, desc[UR38][R26.64] ;  /* 0x000000261a18b980 */ /* 0x000168000c101b00 */
[----:B------:R0:W5:Y:S02]  /*6b50*/  @!P3 LD.E.64 R20, desc[UR38][R36.64] ;  /* 0x000000262414b980 */ /* 0x000164000c101b00 */
.L_x_1412:
[----:B------:R-:W-:Y:S05]  /*6b60*/  BSYNC B1 ;  /* 0x0000000000017941 */ /* 0x000fea0003800000 */
.L_x_1411:
[----:B---3-5:R-:W-:Y:S01]  /*6b70*/  IMAD.MOV.U32 R0, RZ, RZ, R34 ;  /* 0x000000ffff007224 */ /* 0x028fe200078e0022 */
[----:B------:R-:W-:Y:S01]  /*6b80*/  UMOV UR4, 0xffffffff ;  /* 0xffffffff00047882 */ /* 0x000fe20000000000 */
[----:B--2---:R-:W-:Y:S01]  /*6b90*/  IMAD.MOV.U32 R3, RZ, RZ, R35 ;  /* 0x000000ffff037224 */ /* 0x004fe200078e0023 */
[----:B0-----:R-:W-:Y:S01]  /*6ba0*/  CS2R R26, SRZ ;  /* 0x00000000001a7805 */ /* 0x001fe2000001ff00 */
[----:B----4-:R-:W-:Y:S01]  /*6bb0*/  IMAD.MOV.U32 R5, RZ, RZ, R20 ;  /* 0x000000ffff057224 */ /* 0x010fe200078e0014 */
[----:B------:R-:W-:Y:S01]  /*6bc0*/  PRMT R46, R0, 0x7610, R46 ;  /* 0x00007610002e7816 */ /* 0x000fe2000000002e */
[----:B------:R-:W-:Y:S02]  /*6bd0*/  IMAD.MOV.U32 R9, RZ, RZ, R21 ;  /* 0x000000ffff097224 */ /* 0x000fe400078e0015 */
[----:B------:R-:W-:Y:S01]  /*6be0*/  IMAD.MOV.U32 R0, RZ, RZ, R28 ;  /* 0x000000ffff007224 */ /* 0x000fe200078e001c */
[----:B------:R-:W-:Y:S01]  /*6bf0*/  PRMT R39, R5, 0x5410, R3 ;  /* 0x0000541005277816 */ /* 0x000fe20000000003 */
[----:B------:R-:W-:Y:S01]  /*6c00*/  IMAD.MOV.U32 R3, RZ, RZ, R29 ;  /* 0x000000ffff037224 */ /* 0x000fe200078e001d */
[----:B------:R-:W-:Y:S01]  /*6c10*/  PRMT R40, R9, 0x7610, R40 ;  /* 0x0000761009287816 */ /* 0x000fe20000000028 */
[----:B------:R-:W-:-:S02]  /*6c20*/  IMAD.MOV.U32 R5, RZ, RZ, R24 ;  /* 0x000000ffff057224 */ /* 0x000fc400078e0018 */
[----:B------:R-:W-:Y:S01]  /*6c30*/  IMAD.MOV.U32 R9, RZ, RZ, R25 ;  /* 0x000000ffff097224 */ /* 0x000fe200078e0019 */
[----:B------:R-:W-:Y:S02]  /*6c40*/  PRMT R40, R40, 0x5410, R0 ;  /* 0x0000541028287816 */ /* 0x000fe40000000000 */
[----:B------:R-:W-:Y:S02]  /*6c50*/  PRMT R49, R3, 0x7610, R49 ;  /* 0x0000761003317816 */ /* 0x000fe40000000031 */
[----:B------:R-:W-:Y:S02]  /*6c60*/  PRMT R43, R5, 0x7610, R43 ;  /* 0x00007610052b7816 */ /* 0x000fe4000000002b */
[----:B------:R-:W-:Y:S01]  /*6c70*/  PRMT R42, R9, 0x7610, R42 ;  /* 0x00007610092a7816 */ /* 0x000fe2000000002a */
[----:B------:R-:W-:Y:S06]  /*6c80*/  BRA.DIV UR4, `(.L_x_1413) ;  /* 0x0000019204ac7947 */ /* 0x000fec000b800000 */
[----:B------:R0:W2:Y:S04]  /*6c90*/  SHFL.IDX PT, R3, R6, 0x1, 0x1c1f ;  /* 0x003c1f0006037f89 */ /* 0x0000a800000e0000 */
[----:B------:R0:W3:Y:S04]  /*6ca0*/  SHFL.IDX PT, R0, R4, 0x1, 0x1c1f ;  /* 0x003c1f0004007f89 */ /* 0x0000e800000e0000 */
[----:B------:R0:W4:Y:S04]  /*6cb0*/  SHFL.IDX PT, R5, R8, 0x1, 0x1c1f ;  /* 0x003c1f0008057f89 */ /* 0x00012800000e0000 */
[----:B------:R0:W0:Y:S02]  /*6cc0*/  SHFL.IDX PT, R14, R7, 0x1, 0x1c1f ;  /* 0x003c1f00070e7f89 */ /* 0x00002400000e0000 */
.L_x_1690:
[----:B01----:R-:W5:Y:S04]  /*6cd0*/  LDL R6, [R1+0x58] ;  /* 0x0000580001067983 */ /* 0x003f680000100800 */
[----:B------:R-:W2:Y:S01]  /*6ce0*/  LDL R44, [R1+0x48] ;  /* 0x00004800012c7983 */ /* 0x000ea20000100800 */
[----:B------:R-:W-:Y:S01]  /*6cf0*/  VIADD R41, R41, 0x60 ;  /* 0x0000006029297836 */ /* 0x000fe20000000000 */
[----:B------:R-:W-:Y:S01]  /*6d00*/  BSSY B1, `(.L_x_1414) ;  /* 0x0000021000017945 */ /* 0x000fe20003800000 */
[----:B------:R-:W-:Y:S02]  /*6d10*/  CS2R R10, SRZ ;  /* 0x00000000000a7805 */ /* 0x000fe4000001ff00 */
[----:B------:R-:W-:Y:S02]  /*6d20*/  CS2R R12, SRZ ;  /* 0x00000000000c7805 */ /* 0x000fe4000001ff00 */
[----:B------:R-:W-:-:S02]  /*6d30*/  CS2R R8, SRZ ;  /* 0x0000000000087805 */ /* 0x000fc4000001ff00 */
[----:B------:R-:W-:Y:S02]  /*6d40*/  ISETP.GE.AND P0, PT, R41, R32, PT ;  /* 0x000000202900720c */ /* 0x000fe40003f06270 */
[----:B-----5:R-:W-:-:S04]  /*6d50*/  LEA.HI R4, R6, R6, RZ, 0x1 ;  /* 0x0000000606047211 */ /* 0x020fc800078f08ff */
[----:B------:R-:W-:Y:S01]  /*6d60*/  LOP3.LUT R4, R4, 0xfffffffe, RZ, 0xc0, !PT ;  /* 0xfffffffe04047812 */ /* 0x000fe200078ec0ff */
[----:B--2---:R-:W-:-:S04]  /*6d70*/  IMAD.SHL.U32 R31, R44, 0x40, RZ ;  /* 0x000000402c1f7824 */ /* 0x004fc800078e00ff */
[----:B------:R-:W-:-:S05]  /*6d80*/  IMAD.IADD R4, R6, 0x1, -R4 ;  /* 0x0000000106047824 */ /* 0x000fca00078e0a04 */
[----:B------:R-:W-:Y:S01]  /*6d90*/  SHF.L.U32 R45, R4, 0x1f, RZ ;  /* 0x0000001f042d7819 */ /* 0x000fe200000006ff */
[----:B------:R-:W-:Y:S06]  /*6da0*/  @P0 BRA `(.L_x_1415) ;  /* 0x0000000000580947 */ /* 0x000fec0003800000 */
[----:B------:R-:W-:Y:S01]  /*6db0*/  ULDC UR4, c[0x0][0x3f4] ;  /* 0x0000fd0000047ab9 */ /* 0x000fe20000000800 */
[----:B---3--:R-:W-:Y:S01]  /*6dc0*/  IMAD.MOV.U32 R6, RZ, RZ, R0 ;  /* 0x000000ffff067224 */ /* 0x008fe200078e0000 */
[----:B------:R-:W-:Y:S01]  /*6dd0*/  ISETP.GE.AND P3, PT, R47, UR4, PT ;  /* 0x000000042f007c0c */ /* 0x000fe2000bf66270 */
[----:B------:R-:W-:Y:S01]  /*6de0*/  IMAD.MOV.U32 R7, RZ, RZ, R3 ;  /* 0x000000ffff077224 */ /* 0x000fe200078e0003 */
[----:B------:R-:W-:Y:S01]  /*6df0*/  ISETP.GE.AND P2, PT, R152, UR4, PT ;  /* 0x0000000498007c0c */ /* 0x000fe2000bf46270 */
[----:B----4-:R-:W-:Y:S01]  /*6e00*/  IMAD.MOV.U32 R15, RZ, RZ, R5 ;  /* 0x000000ffff0f7224 */ /* 0x010fe200078e0005 */
[----:B------:R-:W-:-:S09]  /*6e10*/  CS2R R12, SRZ ;  /* 0x00000000000c7805 */ /* 0x000fd2000001ff00 */
[C---:B------:R-:W-:Y:S01]  /*6e20*/  @!P3 IMAD.SHL.U32 R9, R47.reuse, 0x2, RZ ;  /* 0x000000022f09b824 */ /* 0x040fe200078e00ff */
[----:B------:R-:W-:Y:S02]  /*6e30*/  @!P3 SHF.L.U64.HI R10, R47, 0x1, R38 ;  /* 0x000000012f0ab819 */ /* 0x000fe40000010226 */
[----:B------:R-:W-:Y:S01]  /*6e40*/  CS2R R26, SRZ ;  /* 0x00000000001a7805 */ /* 0x000fe2000001ff00 */
[----:B------:R-:W-:Y:S01]  /*6e50*/  @!P2 IMAD.WIDE R6, R152, 0x2, R6 ;  /* 0x000000029806a825 */ /* 0x000fe200078e0206 */
[-C--:B------:R-:W-:Y:S02]  /*6e60*/  @!P3 IADD3 R36, P0, R0, R9.reuse, RZ ;  /* 0x000000090024b210 */ /* 0x080fe40007f1e0ff */
[----:B------:R-:W-:Y:S02]  /*6e70*/  @!P3 IADD3 R4, P1, R14, R9, RZ ;  /* 0x000000090e04b210 */ /* 0x000fe40007f3e0ff */
[----:B------:R-:W-:Y:S01]  /*6e80*/  CS2R R8, SRZ ;  /* 0x0000000000087805 */ /* 0x000fe2000001ff00 */
[----:B------:R0:W5:Y:S01]  /*6e90*/  @!P2 LD.E.64 R12, desc[UR38][R6.64] ;  /* 0x00000026060ca980 */ /* 0x000162000c101b00 */
[----:B------:R-:W-:-:S02]  /*6ea0*/  @!P3 IMAD.X R37, R3, 0x1, R10, P0 ;  /* 0x000000010325b824 */ /* 0x000fc400000e060a */
[----:B------:R-:W-:Y:S01]  /*6eb0*/  @!P3 IMAD.X R5, R5, 0x1, R10, P1 ;  /* 0x000000010505b824 */ /* 0x000fe200008e060a */
[----:B------:R-:W-:Y:S01]  /*6ec0*/  CS2R R10, SRZ ;  /* 0x00000000000a7805 */ /* 0x000fe2000001ff00 */
[----:B------:R-:W-:Y:S01]  /*6ed0*/  @!P2 IMAD.WIDE R14, R152, 0x2, R14 ;  /* 0x00000002980ea825 */ /* 0x000fe200078e020e */
[----:B------:R0:W5:Y:S04]  /*6ee0*/  @!P3 LD.E.64 R8, desc[UR38][R36.64] ;  /* 0x000000262408b980 */ /* 0x000168000c101b00 */
[----:B------:R0:W5:Y:S04]  /*6ef0*/  @!P2 LD.E.64 R26, desc[UR38][R14.64] ;  /* 0x000000260e1aa980 */ /* 0x000168000c101b00 */
[----:B------:R0:W5:Y:S02]  /*6f00*/  @!P3 LD.E.64 R10, desc[UR38][R4.64] ;  /* 0x00000026040ab980 */ /* 0x000164000c101b00 */
.L_x_1415:
[----:B------:R-:W-:Y:S05]  /*6f10*/  BSYNC B1 ;  /* 0x0000000000017941 */ /* 0x000fea0003800000 */
.L_x_1414:
[----:B0-----:R-:W0:Y:S01]  /*6f20*/  S2R R7, SR_TID.X ;  /* 0x0000000000077919 */ /* 0x001e220000002100 */
[----:B------:R-:W1:Y:S01]  /*6f30*/  SYNCS.PHASECHK.TRANS64.TRYWAIT P0, [R2+URZ+0x16800], R45 ;  /* 0x0168002d020075a7 */ /* 0x000e62000800017f */
[----:B------:R-:W-:Y:S01]  /*6f40*/  LOP3.LUT R31, R31, 0x1c0, RZ, 0xc0, !PT ;  /* 0x000001c01f1f7812 */ /* 0x000fe200078ec0ff */
[----:B-----5:R-:W-:Y:S01]  /*6f50*/  IMAD.MOV.U32 R3, RZ, RZ, R26 ;  /* 0x000000ffff037224 */ /* 0x020fe200078e001a */
[----:B------:R-:W-:Y:S01]  /*6f60*/  BSSY B1, `(.L_x_1416) ;  /* 0x000001f000017945 */ /* 0x000fe20003800000 */
[----:B------:R-:W-:Y:S01]  /*6f70*/  IMAD.MOV.U32 R4, RZ, RZ, R10 ;  /* 0x000000ffff047224 */ /* 0x000fe200078e000a */
[----:B---3--:R-:W-:Y:S01]  /*6f80*/  LOP3.LUT R0, R31, 0x18, R18, 0xf8, !PT ;  /* 0x000000181f007812 */ /* 0x008fe200078ef812 */
[----:B------:R-:W-:Y:S01]  /*6f90*/  IMAD R14, R33, -0xc0, R32 ;  /* 0xffffff40210e7824 */ /* 0x000fe200078e0220 */
[----:B------:R-:W-:Y:S01]  /*6fa0*/  SHF.R.U32.HI R31, RZ, 0x3, R31 ;  /* 0x00000003ff1f7819 */ /* 0x000fe2000001161f */
[----:B----4-:R-:W-:Y:S01]  /*6fb0*/  IMAD.MOV.U32 R5, RZ, RZ, R11 ;  /* 0x000000ffff057224 */ /* 0x010fe200078e000b */
[----:B------:R-:W-:Y:S01]  /*6fc0*/  PRMT R37, R3, 0x7610, R37 ;  /* 0x0000761003257816 */ /* 0x000fe20000000025 */
[----:B------:R-:W-:Y:S01]  /*6fd0*/  IMAD.MOV.U32 R3, RZ, RZ, R27 ;  /* 0x000000ffff037224 */ /* 0x000fe200078e001b */
[----:B------:R-:W-:Y:S01]  /*6fe0*/  LOP3.LUT R0, R0, R31, RZ, 0x3c, !PT ;  /* 0x0000001f00007212 */ /* 0x000fe200078e3cff */
[----:B------:R-:W-:Y:S01]  /*6ff0*/  IMAD.MOV.U32 R6, RZ, RZ, R12 ;  /* 0x000000ffff067224 */ /* 0x000fe200078e000c */
[----:B------:R-:W-:Y:S01]  /*7000*/  PRMT R15, R4, 0x7610, R15 ;  /* 0x00007610040f7816 */ /* 0x000fe2000000000f */
[----:B------:R-:W-:Y:S01]  /*7010*/  IMAD.MOV.U32 R4, RZ, RZ, R8 ;  /* 0x000000ffff047224 */ /* 0x000fe200078e0008 */
[----:B------:R-:W-:-:S02]  /*7020*/  PRMT R36, R3, 0x7610, R36 ;  /* 0x0000761003247816 */ /* 0x000fc40000000024 */
[----:B------:R-:W-:Y:S02]  /*7030*/  VIMNMX R14, R14, 0xc0, PT ;  /* 0x000000c00e0e7848 */ /* 0x000fe40003fe0100 */
[----:B------:R-:W-:Y:S01]  /*7040*/  PRMT R31, R5, 0x7610, R31 ;  /* 0x00007610051f7816 */ /* 0x000fe2000000001f */
[----:B------:R-:W-:Y:S01]  /*7050*/  IMAD.MOV.U32 R5, RZ, RZ, R9 ;  /* 0x000000ffff057224 */ /* 0x000fe200078e0009 */
[----:B------:R-:W-:Y:S02]  /*7060*/  PRMT R32, R4, 0x7610, R32 ;  /* 0x0000761004207816 */ /* 0x000fe40000000020 */
[----:B------:R-:W-:Y:S02]  /*7070*/  PRMT R38, R6, 0x7610, R38 ;  /* 0x0000761006267816 */ /* 0x000fe40000000026 */
[----:B------:R-:W-:Y:S02]  /*7080*/  LOP3.LUT P2, RZ, R44, 0x4, RZ, 0xc0, !PT ;  /* 0x000000042cff7812 */ /* 0x000fe4000784c0ff */
[----:B------:R-:W-:Y:S01]  /*7090*/  ISETP.GE.AND P1, PT, R17, R14, PT ;  /* 0x0000000e1100720c */ /* 0x000fe20003f26270 */
[----:B0-----:R-:W-:-:S05]  /*70a0*/  VIADD R47, R7, 0xffffff80 ;  /* 0xffffff80072f7836 */ /* 0x001fca0000000000 */
[----:B------:R-:W-:-:S04]  /*70b0*/  SHF.R.S32.HI R7, RZ, 0x1f, R47 ;  /* 0x0000001fff077819 */ /* 0x000fc8000001142f */
[----:B------:R-:W-:-:S04]  /*70c0*/  LEA.HI R7, R7, R47, RZ, 0x5 ;  /* 0x0000002f07077211 */ /* 0x000fc800078f28ff */
[----:B------:R-:W-:-:S05]  /*70d0*/  SHF.R.S32.HI R7, RZ, 0x5, R7 ;  /* 0x00000005ff077819 */ /* 0x000fca0000011407 */
[----:B------:R-:W-:Y:S02]  /*70e0*/  IMAD R3, R7, 0x200, R0 ;  /* 0x0000020007037824 */ /* 0x000fe400078e0200 */
[----:B------:R-:W-:Y:S02]  /*70f0*/  IMAD.MOV.U32 R0, RZ, RZ, R13 ;  /* 0x000000ffff007224 */ /* 0x000fe400078e000d */
[----:B------:R-:W-:-:S03]  /*7100*/  IMAD R3, R3, 0x2, R2 ;  /* 0x0000000203037824 */ /* 0x000fc600078e0202 */
[----:B------:R-:W-:Y:S01]  /*7110*/  PRMT R41, R0, 0x7610, R41 ;  /* 0x0000761000297816 */ /* 0x000fe20000000029 */
[C---:B------:R-:W-:Y:S02]  /*7120*/  VIADD R4, R3.reuse, 0x8400 ;  /* 0x0000840003047836 */ /* 0x040fe40000000000 */
[----:B------:R-:W-:Y:S01]  /*7130*/  VIADD R0, R3, 0x8440 ;  /* 0x0000844003007836 */ /* 0x000fe20000000000 */
[----:B-1----:R-:W-:Y:S06]  /*7140*/  @!P0 BRA `(.L_x_1417) ;  /* 0x0000018c00ec8947 */ /* 0x002fec0003800000 */
.L_x_1691:
[----:B------:R-:W-:Y:S05]  /*7150*/  BSYNC B1 ;  /* 0x0000000000017941 */ /* 0x000fea0003800000 */
.L_x_1416:
[----:B------:R-:W-:Y:S01]  /*7160*/  BSSY B1, `(.L_x_1418) ;  /* 0x0000068000017945 */ /* 0x000fe20003800000 */
[----:B------:R-:W-:Y:S01]  /*7170*/  PRMT R33, R5, 0x7610, R33 ;  /* 0x0000761005217816 */ /* 0x000fe20000000021 */
[----:B------:R-:W-:Y:S02]  /*7180*/  @P2 VIADD R0, R4, 0xffffffc0 ;  /* 0xffffffc004002836 */ /* 0x000fe40000000000 */
[----:B------:R-:W-:Y:S05]  /*7190*/  @P1 BRA `(.L_x_1419) ;  /* 0x0000000400901947 */ /* 0x000fea0003800000 */
[----:B------:R-:W2:Y:S01]  /*71a0*/  LDL R6, [R1+0x14] ;  /* 0x0000140001067983 */ /* 0x000ea20000100800 */
[----:B------:R-:W1:Y:S01]  /*71b0*/  LDC R5, c[0x0][0x3f4] ;  /* 0x0000fd00ff057b82 */ /* 0x000e620000000800 */
[----:B------:R-:W-:Y:S01]  /*71c0*/  BSSY B2, `(.L_x_1420) ;  /* 0x0000032000027945 */ /* 0x000fe20003800000 */
[-C--:B-1----:R-:W-:Y:S02]  /*71d0*/  ISETP.GE.AND P0, PT, R152, R5.reuse, PT ;  /* 0x000000059800720c */ /* 0x082fe40003f06270 */
[----:B--2---:R-:W-:-:S11]  /*71e0*/  ISETP.GE.AND P1, PT, R6, R5, PT ;  /* 0x000000050600720c */ /* 0x004fd60003f26270 */
[----:B------:R-:W-:Y:S05]  /*71f0*/  @P0 BRA `(.L_x_1421) ;  /* 0x0000000000b80947 */ /* 0x000fea0003800000 */
[----:B------:R-:W1:Y:S01]  /*7200*/  LDS.128 R4, [R3+0x8400] ;  /* 0x0084000003047984 */ /* 0x000e620000000c00 */
[----:B------:R-:W-:Y:S02]  /*7210*/  SHF.R.U32.HI R48, RZ, 0x10, R35 ;  /* 0x00000010ff307819 */ /* 0x000fe40000011623 */
[----:B0-----:R-:W-:Y:S02]  /*7220*/  SHF.R.U32.HI R45, RZ, 0x10, R29 ;  /* 0x00000010ff2d7819 */ /* 0x001fe4000001161d */
[----:B------:R-:W-:Y:S02]  /*7230*/  PRMT R48, R39, 0x5432, R48 ;  /* 0x0000543227307816 */ /* 0x000fe40000000030 */
[----:B------:R-:W-:Y:S02]  /*7240*/  SHF.R.U64 R47, R34, 0x10, R35 ;  /* 0x00000010222f7819 */ /* 0x000fe40000001223 */
[----:B------:R-:W-:Y:S01]  /*7250*/  PRMT R45, R49, 0x5410, R45 ;  /* 0x00005410312d7816 */ /* 0x000fe2000000002d */
[----:B------:R-:W-:Y:S01]  /*7260*/  IMAD.U32 R49, R48, 0x10000, RZ ;  /* 0x0001000030317824 */ /* 0x000fe200078e00ff */
[----:B------:R-:W-:-:S02]  /*7270*/  SHF.R.U64 R44, R28, 0x10, R29 ;  /* 0x000000101c2c7819 */ /* 0x000fc4000000121d */
[----:B------:R-:W-:Y:S01]  /*7280*/  PRMT R47, R46, 0x5410, R47 ;  /* 0x000054102e2f7816 */ /* 0x000fe2000000002f */
[C---:B------:R-:W-:Y:S01]  /*7290*/  IMAD.U32 R46, R45.reuse, 0x10000, RZ ;  /* 0x000100002d2e7824 */ /* 0x040fe200078e00ff */
[----:B------:R-:W-:Y:S02]  /*72a0*/  LOP3.LUT R48, R48, 0xffff0000, RZ, 0xc0, !PT ;  /* 0xffff000030307812 */ /* 0x000fe400078ec0ff */
[----:B------:R-:W-:Y:S02]  /*72b0*/  LOP3.LUT R45, R45, 0xffff0000, RZ, 0xc0, !PT ;  /* 0xffff00002d2d7812 */ /* 0x000fe400078ec0ff */
[----:B------:R-:W-:Y:S02]  /*72c0*/  PRMT R44, R40, 0x5432, R44 ;  /* 0x00005432282c7816 */ /* 0x000fe4000000002c */
[C---:B-1----:R-:W-:Y:S01]  /*72d0*/  LOP3.LUT R29, R6.reuse, 0xffff0000, RZ, 0xc0, !PT ;  /* 0xffff0000061d7812 */ /* 0x042fe200078ec0ff */
[----:B------:R-:W-:Y:S01]  /*72e0*/  IMAD.U32 R28, R6, 0x10000, RZ ;  /* 0x00010000061c7824 */ /* 0x000fe200078e00ff */
[C---:B------:R-:W-:Y:S01]  /*72f0*/  LOP3.LUT R35, R7.reuse, 0xffff0000, RZ, 0xc0, !PT ;  /* 0xffff000007237812 */ /* 0x040fe200078ec0ff */
[----:B------:R-:W-:-:S02]  /*7300*/  IMAD.U32 R34, R7, 0x10000, RZ ;  /* 0x0001000007227824 */ /* 0x000fc400078e00ff */
[CC--:B------:R-:W-:Y:S01]  /*7310*/  FMUL.FTZ R51, R29.reuse, R49.reuse ;  /* 0x000000311d337220 */ /* 0x0c0fe20000410000 */
[----:B------:R-:W-:Y:S01]  /*7320*/  FMUL.FTZ R50, R29, R46 ;  /* 0x0000002e1d327220 */ /* 0x000fe20000410000 */
[----:B------:R-:W-:Y:S01]  /*7330*/  FMUL.FTZ R29, R35, R48 ;  /* 0x00000030231d7220 */ /* 0x000fe20000410000 */
[----:B------:R-:W-:Y:S02]  /*7340*/  IMAD.U32 R6, R4, 0x10000, RZ ;  /* 0x0001000004067824 */ /* 0x000fe400078e00ff */
[C---:B------:R-:W-:Y:S01]  /*7350*/  FFMA.FTZ R51, R28.reuse, R46, -R51 ;  /* 0x0000002e1c337223 */ /* 0x040fe20000010833 */
[----:B------:R-:W-:Y:S01]  /*7360*/  FFMA.FTZ R50, R28, R49, R50 ;  /* 0x000000311c327223 */ /* 0x000fe20000010032 */
[-C--:B------:R-:W-:Y:S01]  /*7370*/  FFMA.FTZ R49, R34, R45.reuse, -R29 ;  /* 0x0000002d22317223 */ /* 0x080fe2000001081d */
[C---:B------:R-:W-:Y:S01]  /*7380*/  IMAD.U32 R7, R5.reuse, 0x10000, RZ ;  /* 0x0001000005077824 */ /* 0x040fe200078e00ff */
[----:B------:R-:W-:Y:S01]  /*7390*/  LOP3.LUT R4, R4, 0xffff0000, RZ, 0xc0, !PT ;  /* 0xffff000004047812 */ /* 0x000fe200078ec0ff */
[C---:B------:R-:W-:Y:S01]  /*73a0*/  IMAD.U32 R29, R44.reuse, 0x10000, RZ ;  /* 0x000100002c1d7824 */ /* 0x040fe200078e00ff */
[----:B------:R-:W-:Y:S01]  /*73b0*/  LOP3.LUT R5, R5, 0xffff0000, RZ, 0xc0, !PT ;  /* 0xffff000005057812 */ /* 0x000fe200078ec0ff */
[----:B------:R-:W-:Y:S01]  /*73c0*/  FMUL.FTZ R53, R35, R45 ;  /* 0x0000002d23357220 */ /* 0x000fe20000410000 */
[C---:B------:R-:W-:Y:S01]  /*73d0*/  LOP3.LUT R28, R47.reuse, 0xffff0000, RZ, 0xc0, !PT ;  /* 0xffff00002f1c7812 */ /* 0x040fe200078ec0ff */
[----:B------:R-:W-:Y:S01]  /*73e0*/  IMAD.U32 R35, R47, 0x10000, RZ ;  /* 0x000100002f237824 */ /* 0x000fe200078e00ff */
[----:B------:R-:W-:Y:S01]  /*73f0*/  LOP3.LUT R44, R44, 0xffff0000, RZ, 0xc0, !PT ;  /* 0xffff00002c2c7812 */ /* 0x000fe200078ec0ff */
[----:B------:R-:W-:Y:S01]  /*7400*/  FFMA.FTZ R48, R34, R48, R53 ;  /* 0x0000003022307223 */ /* 0x000fe20000010035 */
[C---:B------:R-:W-:Y:S01]  /*7410*/  FMUL.FTZ R34, R4.reuse, R29 ;  /* 0x0000001d04227220 */ /* 0x040fe20000410000 */
[-C--:B------:R-:W-:Y:S01]  /*7420*/  FMUL.FTZ R45, R4, R35.reuse ;  /* 0x00000023042d7220 */ /* 0x080fe20000410000 */
[C---:B------:R-:W-:Y:S01]  /*7430*/  FMUL.FTZ R46, R5.reuse, R28 ;  /* 0x0000001c052e7220 */ /* 0x040fe20000410000 */
[-C--:B------:R-:W-:Y:S01]  /*7440*/  FMUL.FTZ R47, R5, R44.reuse ;  /* 0x0000002c052f7220 */ /* 0x080fe20000410000 */
[C---:B------:R-:W-:Y:S01]  /*7450*/  FFMA.FTZ R35, R6.reuse, R35, R34 ;  /* 0x0000002306237223 */ /* 0x040fe20000010022 */
[----:B------:R-:W-:Y:S01]  /*7460*/  FFMA.FTZ R4, R6, R29, -R45 ;  /* 0x0000001d06047223 */ /* 0x000fe2000001082d */
[C---:B------:R-:W-:Y:S01]  /*7470*/  FFMA.FTZ R5, R7.reuse, R44, -R46 ;  /* 0x0000002c07057223 */ /* 0x040fe2000001082e */
[----:B------:R-:W-:Y:S01]  /*7480*/  FFMA.FTZ R28, R7, R28, R47 ;  /* 0x0000001c071c7223 */ /* 0x000fe2000001002f */
[----:B------:R-:W-:-:S02]  /*7490*/  F2FP.BF16.F32.PACK_AB R6, R50, R51 ;  /* 0x000000333206723e */ /* 0x000fc400000010ff */
[----:B------:R-:W-:Y:S02]  /*74a0*/  F2FP.BF16.F32.PACK_AB R7, R48, R49 ;  /* 0x000000313007723e */ /* 0x000fe400000010ff */
[----:B------:R-:W-:Y:S02]  /*74b0*/  F2FP.BF16.F32.PACK_AB R4, R35, R4 ;  /* 0x000000042304723e */ /* 0x000fe400000010ff */
[----:B------:R-:W-:-:S05]  /*74c0*/  F2FP.BF16.F32.PACK_AB R5, R28, R5 ;  /* 0x000000051c05723e */ /* 0x000fca00000010ff */
[----:B------:R1:W-:Y:S02]  /*74d0*/  STS.128 [R3+0x8400], R4 ;  /* 0x0084000403007388 */ /* 0x0003e40000000c00 */
.L_x_1421:
[----:B------:R-:W-:Y:S05]  /*74e0*/  BSYNC B2 ;  /* 0x0000000000027941 */ /* 0x000fea0003800000 */
.L_x_1420:
[----:B------:R-:W-:Y:S05]  /*74f0*/  @P1 BRA `(.L_x_1419) ;  /* 0x0000000000b81947 */ /* 0x000fea0003800000 */
[----:B-1----:R-:W1:Y:S01]  /*7500*/  LDS.128 R4, [R0] ;  /* 0x0000000000047984 */ /* 0x002e620000000c00 */
[----:B------:R-:W-:Y:S02]  /*7510*/  SHF.R.U64 R24, R24, 0x10, R25 ;  /* 0x0000001018187819 */ /* 0x000fe40000001219 */
[----:B------:R-:W-:Y:S02]  /*7520*/  SHF.R.U64 R20, R20, 0x10, R21 ;  /* 0x0000001014147819 */ /* 0x000fe40000001215 */
[----:B------:R-:W-:Y:S02]  /*7530*/  SHF.R.U32.HI R25, RZ, 0x10, R25 ;  /* 0x00000010ff197819 */ /* 0x000fe40000011619 */
[----:B------:R-:W-:Y:S02]  /*7540*/  SHF.R.U32.HI R21, RZ, 0x10, R21 ;  /* 0x00000010ff157819 */ /* 0x000fe40000011615 */
[----:B------:R-:W-:Y:S02]  /*7550*/  PRMT R42, R42, 0x5410, R25 ;  /* 0x000054102a2a7816 */ /* 0x000fe40000000019 */
[----:B------:R-:W-:-:S02]  /*7560*/  PRMT R40, R40, 0x5410, R21 ;  /* 0x0000541028287816 */ /* 0x000fc40000000015 */
[----:B------:R-:W-:Y:S01]  /*7570*/  PRMT R39, R39, 0x5410, R20 ;  /* 0x0000541027277816 */ /* 0x000fe20000000014 */
[C---:B------:R-:W-:Y:S01]  /*7580*/  IMAD.U32 R28, R42.reuse, 0x10000, RZ ;  /* 0x000100002a1c7824 */ /* 0x040fe200078e00ff */
[----:B------:R-:W-:Y:S01]  /*7590*/  LOP3.LUT R42, R42, 0xffff0000, RZ, 0xc0, !PT ;  /* 0xffff00002a2a7812 */ /* 0x000fe200078ec0ff */
[C---:B------:R-:W-:Y:S01]  /*75a0*/  IMAD.U32 R29, R40.reuse, 0x10000, RZ ;  /* 0x00010000281d7824 */ /* 0x040fe200078e00ff */
[----:B------:R-:W-:Y:S02]  /*75b0*/  LOP3.LUT R40, R40, 0xffff0000, RZ, 0xc0, !PT ;  /* 0xffff000028287812 */ /* 0x000fe400078ec0ff */
[----:B------:R-:W-:Y:S02]  /*75c0*/  PRMT R43, R43, 0x5410, R24 ;  /* 0x000054102b2b7816 */ /* 0x000fe40000000018 */
[C---:B-1----:R-:W-:Y:S01]  /*75d0*/  LOP3.LUT R21, R6.reuse, 0xffff0000, RZ, 0xc0, !PT ;  /* 0xffff000006157812 */ /* 0x042fe200078ec0ff */
[----:B------:R-:W-:Y:S01]  /*75e0*/  IMAD.U32 R20, R6, 0x10000, RZ ;  /* 0x0001000006147824 */ /* 0x000fe200078e00ff */
[C---:B------:R-:W-:Y:S01]  /*75f0*/  LOP3.LUT R25, R7.reuse, 0xffff0000, RZ, 0xc0, !PT ;  /* 0xffff000007197812 */ /* 0x040fe200078ec0ff */
[----:B------:R-:W-:-:S02]  /*7600*/  IMAD.U32 R24, R7, 0x10000, RZ ;  /* 0x0001000007187824 */ /* 0x000fc400078e00ff */
[C---:B------:R-:W-:Y:S01]  /*7610*/  FMUL.FTZ R34, R21.reuse, R28 ;  /* 0x0000001c15227220 */ /* 0x040fe20000410000 */
[-C--:B------:R-:W-:Y:S01]  /*7620*/  FMUL.FTZ R35, R21, R29.reuse ;  /* 0x0000001d15237220 */ /* 0x080fe20000410000 */
[----:B------:R-:W-:Y:S01]  /*7630*/  FMUL.FTZ R21, R25, R40 ;  /* 0x0000002819157220 */ /* 0x000fe20000410000 */
[----:B------:R-:W-:Y:S02]  /*7640*/  IMAD.U32 R6, R4, 0x10000, RZ ;  /* 0x0001000004067824 */ /* 0x000fe400078e00ff */
[C---:B0-----:R-:W-:Y:S01]  /*7650*/  FFMA.FTZ R45, R20.reuse, R29, R34 ;  /* 0x0000001d142d7223 */ /* 0x041fe20000010022 */
[----:B------:R-:W-:Y:S02]  /*7660*/  IMAD.U32 R7, R5, 0x10000, RZ ;  /* 0x0001000005077824 */ /* 0x000fe400078e00ff */
[----:B------:R-:W-:Y:S01]  /*7670*/  FFMA.FTZ R44, R20, R28, -R35 ;  /* 0x0000001c142c7223 */ /* 0x000fe20000010823 */
[-C--:B------:R-:W-:Y:S01]  /*7680*/  FMUL.FTZ R29, R25, R42.reuse ;  /* 0x0000002a191d7220 */ /* 0x080fe20000410000 */
[----:B------:R-:W-:Y:S01]  /*7690*/  LOP3.LUT R4, R4, 0xffff0000, RZ, 0xc0, !PT ;  /* 0xffff000004047812 */ /* 0x000fe200078ec0ff */
[C---:B------:R-:W-:Y:S01]  /*76a0*/  FFMA.FTZ R42, R24.reuse, R42, -R21 ;  /* 0x0000002a182a7223 */ /* 0x040fe20000010815 */
[----:B------:R-:W-:Y:S01]  /*76b0*/  LOP3.LUT R5, R5, 0xffff0000, RZ, 0xc0, !PT ;  /* 0xffff000005057812 */ /* 0x000fe200078ec0ff */
[C---:B------:R-:W-:Y:S01]  /*76c0*/  IMAD.U32 R25, R39.reuse, 0x10000, RZ ;  /* 0x0001000027197824 */ /* 0x040fe200078e00ff */
[----:B------:R-:W-:Y:S01]  /*76d0*/  LOP3.LUT R28, R39, 0xffff0000, RZ, 0xc0, !PT ;  /* 0xffff0000271c7812 */ /* 0x000fe200078ec0ff */
[C---:B------:R-:W-:Y:S01]  /*76e0*/  IMAD.U32 R21, R43.reuse, 0x10000, RZ ;  /* 0x000100002b157824 */ /* 0x040fe200078e00ff */
[----:B------:R-:W-:Y:S01]  /*76f0*/  LOP3.LUT R20, R43, 0xffff0000, RZ, 0xc0, !PT ;  /* 0xffff00002b147812 */ /* 0x000fe200078ec0ff */
[----:B------:R-:W-:Y:S01]  /*7700*/  FFMA.FTZ R39, R24, R40, R29 ;  /* 0x0000002818277223 */ /* 0x000fe2000001001d */
[C---:B------:R-:W-:Y:S01]  /*7710*/  FMUL.FTZ R29, R4.reuse, R25 ;  /* 0x00000019041d7220 */ /* 0x040fe20000410000 */
[-C--:B------:R-:W-:Y:S01]  /*7720*/  FMUL.FTZ R24, R4, R21.reuse ;  /* 0x0000001504187220 */ /* 0x080fe20000410000 */
        /* <DEDUP_REMOVED lines=11> */
.L_x_1419:
[----:B------:R-:W-:Y:S05]  /*77e0*/  BSYNC B1 ;  /* 0x0000000000017941 */ /* 0x000fea0003800000 */
.L_x_1418:
[----:B-12---:R-:W-:-:S05]  /*77f0*/  VIADD R4, R17, 0x60 ;  /* 0x0000006011047836 */ /* 0x006fca0000000000 */
[----:B------:R-:W-:-:S13]  /*7800*/  ISETP.GE.AND P0, PT, R4, R14, PT ;  /* 0x0000000e0400720c */ /* 0x000fda0003f06270 */
        /* <DEDUP_REMOVED lines=8> */
[----:B------:R-:W-:Y:S02]  /*7890*/  SHF.R.U64 R21, R12, 0x10, R13 ;  /* 0x000000100c157819 */ /* 0x000fe4000000120d */
[--C-:B------:R-:W-:Y:S02]  /*78a0*/  SHF.R.U64 R12, R26, 0x10, R27.reuse ;  /* 0x000000101a0c7819 */ /* 0x100fe4000000121b */
[----:B------:R-:W-:Y:S02]  /*78b0*/  SHF.R.U32.HI R27, RZ, 0x10, R27 ;  /* 0x00000010ff1b7819 */ /* 0x000fe4000001161b */
[----:B------:R-:W-:Y:S02]  /*78c0*/  SHF.R.U32.HI R14, RZ, 0x10, R13 ;  /* 0x00000010ff0e7819 */ /* 0x000fe4000001160d */
[----:B------:R-:W-:Y:S02]  /*78d0*/  PRMT R36, R36, 0x5410, R27 ;  /* 0x0000541024247816 */ /* 0x000fe4000000001b */
[----:B------:R-:W-:-:S02]  /*78e0*/  PRMT R41, R41, 0x5410, R14 ;  /* 0x0000541029297816 */ /* 0x000fc4000000000e */
[----:B------:R-:W-:Y:S01]  /*78f0*/  PRMT R38, R38, 0x5410, R21 ;  /* 0x0000541026267816 */ /* 0x000fe20000000015 */
[C---:B------:R-:W-:Y:S01]  /*7900*/  IMAD.U32 R24, R36.reuse, 0x10000, RZ ;  /* 0x0001000024187824 */ /* 0x040fe200078e00ff */
[----:B------:R-:W-:Y:S01]  /*7910*/  PRMT R37, R37, 0x5410, R12 ;  /* 0x0000541025257816 */ /* 0x000fe2000000000c */
[C---:B------:R-:W-:Y:S01]  /*7920*/  IMAD.U32 R21, R41.reuse, 0x10000, RZ ;  /* 0x0001000029157824 */ /* 0x040fe200078e00ff */
[----:B------:R-:W-:Y:S02]  /*7930*/  LOP3.LUT R25, R36, 0xffff0000, RZ, 0xc0, !PT ;  /* 0xffff000024197812 */ /* 0x000fe400078ec0ff */
[----:B------:R-:W-:Y:S02]  /*7940*/  LOP3.LUT R41, R41, 0xffff0000, RZ, 0xc0, !PT ;  /* 0xffff000029297812 */ /* 0x000fe400078ec0ff */
[C---:B-1----:R-:W-:Y:S01]  /*7950*/  LOP3.LUT R13, R6.reuse, 0xffff0000, RZ, 0xc0, !PT ;  /* 0xffff0000060d7812 */ /* 0x042fe200078ec0ff */
[----:B------:R-:W-:Y:S01]  /*7960*/  IMAD.U32 R12, R6, 0x10000, RZ ;  /* 0x00010000060c7824 */ /* 0x000fe200078e00ff */
[C---:B------:R-:W-:Y:S01]  /*7970*/  LOP3.LUT R20, R7.reuse, 0xffff0000, RZ, 0xc0, !PT ;  /* 0xffff000007147812 */ /* 0x040fe200078ec0ff */
[----:B------:R-:W-:-:S02]  /*7980*/  IMAD.U32 R14, R7, 0x10000, RZ ;  /* 0x00010000070e7824 */ /* 0x000fc400078e00ff */
[CC--:B------:R-:W-:Y:S01]  /*7990*/  FMUL.FTZ R27, R13.reuse, R24.reuse ;  /* 0x000000180d1b7220 */ /* 0x0c0fe20000410000 */
[-C--:B------:R-:W-:Y:S01]  /*79a0*/  FMUL.FTZ R13, R13, R21.reuse ;  /* 0x000000150d0d7220 */ /* 0x080fe20000410000 */
[C---:B------:R-:W-:Y:S01]  /*79b0*/  IMAD.U32 R6, R4.reuse, 0x10000, RZ ;  /* 0x0001000004067824 */ /* 0x040fe200078e00ff */
[----:B------:R-:W-:Y:S01]  /*79c0*/  LOP3.LUT R4, R4, 0xffff0000, RZ, 0xc0, !PT ;  /* 0xffff000004047812 */ /* 0x000fe200078ec0ff */
[C---:B------:R-:W-:Y:S02]  /*79d0*/  IMAD.U32 R7, R5.reuse, 0x10000, RZ ;  /* 0x0001000005077824 */ /* 0x040fe400078e00ff */
[C---:B------:R-:W-:Y:S01]  /*79e0*/  FFMA.FTZ R29, R12.reuse, R24, R13 ;  /* 0x000000180c1d7223 */ /* 0x040fe2000001000d */
[----:B------:R-:W-:Y:S01]  /*79f0*/  FFMA.FTZ R26, R12, R21, -R27 ;  /* 0x000000150c1a7223 */ /* 0x000fe2000001081b */
[----:B------:R-:W-:Y:S01]  /*7a00*/  IMAD.U32 R13, R38, 0x10000, RZ ;  /* 0x00010000260d7824 */ /* 0x000fe200078e00ff */
[----:B------:R-:W-:Y:S01]  /*7a10*/  LOP3.LUT R5, R5, 0xffff0000, RZ, 0xc0, !PT ;  /* 0xffff000005057812 */ /* 0x000fe200078ec0ff */
[C---:B------:R-:W-:Y:S01]  /*7a20*/  FMUL.FTZ R35, R20.reuse, R25 ;  /* 0x0000001914237220 */ /* 0x040fe20000410000 */
[-C--:B------:R-:W-:Y:S01]  /*7a30*/  FMUL.FTZ R27, R20, R41.reuse ;  /* 0x00000029141b7220 */ /* 0x080fe20000410000 */
[C---:B------:R-:W-:Y:S01]  /*7a40*/  LOP3.LUT R12, R37.reuse, 0xffff0000, RZ, 0xc0, !PT ;  /* 0xffff0000250c7812 */ /* 0x040fe200078ec0ff */
[----:B------:R-:W-:Y:S01]  /*7a50*/  IMAD.U32 R21, R37, 0x10000, RZ ;  /* 0x0001000025157824 */ /* 0x000fe200078e00ff */
[----:B------:R-:W-:Y:S01]  /*7a60*/  LOP3.LUT R38, R38, 0xffff0000, RZ, 0xc0, !PT ;  /* 0xffff000026267812 */ /* 0x000fe200078ec0ff */
[C---:B------:R-:W-:Y:S01]  /*7a70*/  FFMA.FTZ R35, R14.reuse, R41, -R35 ;  /* 0x000000290e237223 */ /* 0x040fe20000010823 */
        /* <DEDUP_REMOVED lines=14> */
.L_x_1424:
[----:B------:R-:W-:Y:S05]  /*7b60*/  BSYNC B1 ;  /* 0x0000000000017941 */ /* 0x000fea0003800000 */
.L_x_1423:
[----:B------:R-:W-:Y:S05]  /*7b70*/  @P1 BRA `(.L_x_1422) ;  /* 0x0000001800501947 */ /* 0x000fea0003800000 */
[----:B-1----:R-:W1:Y:S01]  /*7b80*/  LDS.128 R4, [R0+0x3000] ;  /* 0x0030000000047984 */ /* 0x002e620000000c00 */
        /* <DEDUP_REMOVED lines=13> */
[C---:B------:R-:W-:Y:S01]  /*7c60*/  IMAD.U32 R10, R7.reuse, 0x10000, RZ ;  /* 0x00010000070a7824 */ /* 0x040fe200078e00ff */
[----:B------:R-:W-:Y:S01]  /*7c70*/  LOP3.LUT R7, R7, 0xffff0000, RZ, 0xc0, !PT ;  /* 0xffff000007077812 */ /* 0x000fe200078ec0ff */
[----:B------:R-:W-:-:S02]  /*7c80*/  IMAD.U32 R8, R6, 0x10000, RZ ;  /* 0x0001000006087824 */ /* 0x000fc400078e00ff */
[CC--:B------:R-:W-:Y:S01]  /*7c90*/  FMUL.FTZ R13, R9.reuse, R12.reuse ;  /* 0x0000000c090d7220 */ /* 0x0c0fe20000410000 */
[----:B------:R-:W-:Y:S01]  /*7ca0*/  FMUL.FTZ R9, R9, R11 ;  /* 0x0000000b09097220 */ /* 0x000fe20000410000 */
[C---:B------:R-:W-:Y:S01]  /*7cb0*/  FMUL.FTZ R21, R7.reuse, R31 ;  /* 0x0000001f07157220 */ /* 0x040fe20000410000 */
[----:B------:R-:W-:Y:S02]  /*7cc0*/  IMAD.U32 R3, R4, 0x10000, RZ ;  /* 0x0001000004037824 */ /* 0x000fe400078e00ff */
[C---:B------:R-:W-:Y:S01]  /*7cd0*/  FFMA.FTZ R13, R8.reuse, R11, -R13 ;  /* 0x0000000b080d7223 */ /* 0x040fe2000001080d */
[----:B------:R-:W-:Y:S01]  /*7ce0*/  FFMA.FTZ R14, R8, R12, R9 ;  /* 0x0000000c080e7223 */ /* 0x000fe20000010009 */
[-C--:B------:R-:W-:Y:S01]  /*7cf0*/  FMUL.FTZ R9, R7, R33.reuse ;  /* 0x0000002107097220 */ /* 0x080fe20000410000 */
[----:B------:R-:W-:Y:S01]  /*7d00*/  IMAD.U32 R6, R5, 0x10000, RZ ;  /* 0x0001000005067824 */ /* 0x000fe200078e00ff */
[----:B------:R-:W-:Y:S01]  /*7d10*/  LOP3.LUT R4, R4, 0xffff0000, RZ, 0xc0, !PT ;  /* 0xffff000004047812 */ /* 0x000fe200078ec0ff */
[----:B------:R-:W-:Y:S01]  /*7d20*/  IMAD.U32 R8, R15, 0x10000, RZ ;  /* 0x000100000f087824 */ /* 0x000fe200078e00ff */
[----:B------:R-:W-:Y:S01]  /*7d30*/  LOP3.LUT R5, R5, 0xffff0000, RZ, 0xc0, !PT ;  /* 0xffff000005057812 */ /* 0x000fe200078ec0ff */
[----:B------:R-:W-:Y:S01]  /*7d40*/  IMAD.U32 R7, R32, 0x10000, RZ ;  /* 0x0001000020077824 */ /* 0x000fe200078e00ff */
[----:B------:R-:W-:Y:S01]  /*7d50*/  LOP3.LUT R15, R15, 0xffff0000, RZ, 0xc0, !PT ;  /* 0xffff00000f0f7812 */ /* 0x000fe200078ec0ff */
[----:B------:R-:W-:Y:S01]  /*7d60*/  FFMA.FTZ R21, R10, R33, -R21 ;  /* 0x000000210a157223 */ /* 0x000fe20000010815 */
[----:B------:R-:W-:Y:S01]  /*7d70*/  LOP3.LUT R32, R32, 0xffff0000, RZ, 0xc0, !PT ;  /* 0xffff000020207812 */ /* 0x000fe200078ec0ff */
        /* <DEDUP_REMOVED lines=13> */
[----:B------:R2:W-:Y:S01]  /*7e50*/  STS.128 [R0+0x3000], R4 ;  /* 0x0030000400007388 */ /* 0x0005e20000000c00 */
[----:B------:R-:W-:Y:S05]  /*7e60*/  BRA `(.L_x_1422) ;  /* 0x0000001400947947 */ /* 0x000fea0003800000 */
.L_x_1409:
[----:B------:R-:W1:Y:S01]  /*7e70*/  S2R R0, SR_TID.X ;  /* 0x0000000000007919 */ /* 0x000e620000002100 */
[----:B------:R-:W2:Y:S01]  /*7e80*/  LDC R32, c[0x0][0x448] ;  /* 0x00011200ff207b82 */ /* 0x000ea20000000800 */
[----:B------:R-:W-:Y:S01]  /*7e90*/  ULDC.64 UR4, c[0x0][0x3f8] ;  /* 0x0000fe0000047ab9 */ /* 0x000fe20000000a00 */
[----:B------:R-:W-:Y:S01]  /*7ea0*/  ULDC.64 UR6, c[0x0][0x408] ;  /* 0x0001020000067ab9 */ /* 0x000fe20000000a00 */
[----:B------:R-:W-:Y:S01]  /*7eb0*/  IMAD.MOV.U32 R27, RZ, RZ, R29 ;  /* 0x000000ffff1b7224 */ /* 0x000fe200078e001d */
[----:B------:R-:W-:Y:S01]  /*7ec0*/  SHF.R.S32.HI R43, RZ, 0x1f, R18 ;  /* 0x0000001fff2b7819 */ /* 0x000fe20000011412 */
[----:B------:R-:W-:Y:S01]  /*7ed0*/  IMAD.MOV.U32 R4, RZ, RZ, R24 ;  /* 0x000000ffff047224 */ /* 0x000fe200078e0018 */
[----:B--2---:R-:W-:Y:S01]  /*7ee0*/  ISETP.NE.AND P0, PT, R32, 0x1, PT ;  /* 0x000000012000780c */ /* 0x004fe20003f05270 */
[----:B-1----:R-:W-:-:S05]  /*7ef0*/  VIADD R0, R0, 0xffffff80 ;  /* 0xffffff8000007836 */ /* 0x002fca0000000000 */
[----:B------:R-:W-:-:S07]  /*7f00*/  SHF.R.S32.HI R3, RZ, 0x1f, R0 ;  /* 0x0000001fff037819 */ /* 0x000fce0000011400 */
[----:B------:R-:W1:Y:S01]  /*7f10*/  @P0 LDC R5, c[0x0][0x450] ;  /* 0x00011400ff050b82 */ /* 0x000e620000000800 */
[----:B------:R-:W-:-:S04]  /*7f20*/  LEA.HI R3, R3, R0, RZ, 0x2 ;  /* 0x0000000003037211 */ /* 0x000fc800078f10ff */
[----:B------:R-:W-:-:S05]  /*7f30*/  LOP3.LUT R3, R3, 0xfffffffc, RZ, 0xc0, !PT ;  /* 0xfffffffc03037812 */ /* 0x000fca00078ec0ff */
[----:B------:R-:W-:Y:S02]  /*7f40*/  IMAD.IADD R3, R0, 0x1, -R3 ;  /* 0x0000000100037824 */ /* 0x000fe400078e0a03 */
[----:B------:R-:W2:Y:S02]  /*7f50*/  @P0 LDC R0, c[0x0][0x44c] ;  /* 0x00011300ff000b82 */ /* 0x000ea40000000800 */
[----:B------:R-:W-:-:S04]  /*7f60*/  IMAD R3, R3, 0x60, R41 ;  /* 0x0000006003037824 */ /* 0x000fc800078e0229 */
[----:B--2---:R-:W-:-:S05]  /*7f70*/  @P0 IMAD.HI.U32 R0, R3, R0, RZ ;  /* 0x0000000003000227 */ /* 0x004fca00078e00ff */
[----:B-1----:R-:W-:Y:S01]  /*7f80*/  @P0 SHF.R.U32.HI R3, RZ, R5, R0 ;  /* 0x00000005ff030219 */ /* 0x002fe20000011600 */
[----:B------:R-:W-:-:S03]  /*7f90*/  IMAD.MOV.U32 R5, RZ, RZ, R31 ;  /* 0x000000ffff057224 */ /* 0x000fc600078e001f */
[----:B------:R-:W-:Y:S01]  /*7fa0*/  SHF.R.S32.HI R0, RZ, 0x1f, R3 ;  /* 0x0000001fff007819 */ /* 0x000fe20000011403 */
[----:B------:R-:W-:-:S04]  /*7fb0*/  IMAD.WIDE.U32 R26, R3, UR4, R26 ;  /* 0x00000004031a7c25 */ /* 0x000fc8000f8e001a */
[C---:B------:R-:W-:Y:S02]  /*7fc0*/  IMAD R6, R0.reuse, UR4, RZ ;  /* 0x0000000400067c24 */ /* 0x040fe4000f8e02ff */
[----:B------:R-:W-:Y:S02]  /*7fd0*/  IMAD R0, R0, UR6, RZ ;  /* 0x0000000600007c24 */ /* 0x000fe4000f8e02ff */
[C---:B------:R-:W-:Y:S01]  /*7fe0*/  IMAD R7, R3.reuse, UR5, R6 ;  /* 0x0000000503077c24 */ /* 0x040fe2000f8e0206 */
[----:B------:R-:W-:Y:S01]  /*7ff0*/  ULDC.64 UR4, c[0x0][0x3e8] ;  /* 0x0000fa0000047ab9 */ /* 0x000fe20000000a00 */
[C---:B------:R-:W-:Y:S01]  /*8000*/  IMAD.WIDE.U32 R4, R3.reuse, UR6, R4 ;  /* 0x0000000603047c25 */ /* 0x040fe2000f8e0004 */
[----:B------:R-:W-:Y:S01]  /*8010*/  LEA R25, P0, R26, UR4, 0x1 ;  /* 0x000000041a197c11 */ /* 0x000fe2000f8008ff */
[----:B------:R-:W-:Y:S02]  /*8020*/  UMOV UR4, 0xffffffff ;  /* 0xffffffff00047882 */ /* 0x000fe40000000000 */
[----:B------:R-:W-:Y:S01]  /*8030*/  IMAD R3, R3, UR7, R0 ;  /* 0x0000000703037c24 */ /* 0x000fe2000f8e0200 */
[----:B------:R-:W-:Y:S01]  /*8040*/  ULDC.64 UR6, c[0x0][0x400] ;  /* 0x0001000000067ab9 */ /* 0x000fe20000000a00 */
[----:B------:R-:W-:Y:S01]  /*8050*/  IMAD.IADD R7, R27, 0x1, R7 ;  /* 0x000000011b077824 */ /* 0x000fe200078e0207 */
[----:B------:R-:W-:Y:S01]  /*8060*/  LEA R27, P1, R4, UR6, 0x1 ;  /* 0x00000006041b7c11 */ /* 0x000fe2000f8208ff */
[----:B------:R-:W-:-:S03]  /*8070*/  IMAD.IADD R3, R5, 0x1, R3 ;  /* 0x0000000105037824 */ /* 0x000fc600078e0203 */
[----:B------:R-:W-:Y:S02]  /*8080*/  LEA.HI.X R26, R26, UR5, R7, 0x1, P0 ;  /* 0x000000051a1a7c11 */ /* 0x000fe400080f0c07 */
[----:B------:R-:W-:Y:S01]  /*8090*/  LEA.HI.X R24, R4, UR7, R3, 0x1, P1 ;  /* 0x0000000704187c11 */ /* 0x000fe200088f0c03 */
[----:B------:R-:W-:Y:S06]  /*80a0*/  BRA.DIV UR4, `(.L_x_1425) ;  /* 0x0000018204287947 */ /* 0x000fec000b800000 */
[----:B------:R-:W2:Y:S01]  /*80b0*/  LDL R6, [R1+0x4] ;  /* 0x0000040001067983 */ /* 0x000ea20000100800 */
[----:B------:R-:W1:Y:S03]  /*80c0*/  LDC R35, c[0x0][0x3f4] ;  /* 0x0000fd00ff237b82 */ /* 0x000e660000000800 */
[----:B------:R-:W3:Y:S04]  /*80d0*/  SHFL.IDX PT, R3, R25, RZ, 0x1c1f ;  /* 0x001c1fff19037589 */ /* 0x000ee800000e0000 */
[----:B------:R-:W4:Y:S04]  /*80e0*/  SHFL.IDX PT, R0, R26, RZ, 0x1c1f ;  /* 0x001c1fff1a007589 */ /* 0x000f2800000e0000 */
[----:B0-----:R-:W0:Y:S04]  /*80f0*/  SHFL.IDX PT, R14, R27, RZ, 0x1c1f ;  /* 0x001c1fff1b0e7589 */ /* 0x001e2800000e0000 */
[----:B------:R-:W5:Y:S01]  /*8100*/  SHFL.IDX PT, R4, R24, RZ, 0x1c1f ;  /* 0x001c1fff18047589 */ /* 0x000f6200000e0000 */
[----:B-1----:R-:W-:Y:S01]  /*8110*/  ISETP.GE.AND P0, PT, R18, R35, PT ;  /* 0x000000231200720c */ /* 0x002fe20003f06270 */
[----:B--2---:R-:W-:-:S05]  /*8120*/  IMAD R32, R6, R32, RZ ;  /* 0x0000002006207224 */ /* 0x004fca00078e02ff */
[----:B------:R-:W-:-:S13]  /*8130*/  ISETP.GE.OR P1, PT, R41, R32, P0 ;  /* 0x000000202900720c */ /* 0x000fda0000726670 */
[C---:B------:R-:W-:Y:S01]  /*8140*/  @!P1 IMAD.SHL.U32 R5, R18.reuse, 0x2, RZ ;  /* 0x0000000212059824 */ /* 0x040fe200078e00ff */
[----:B------:R-:W-:-:S04]  /*8150*/  @!P1 SHF.L.U64.HI R21, R18, 0x1, R43 ;  /* 0x0000000112159819 */ /* 0x000fc8000001022b */
[----:B---3--:R-:W-:-:S05]  /*8160*/  @!P1 IADD3 R6, P2, R3, R5, RZ ;  /* 0x0000000503069210 */ /* 0x008fca0007f5e0ff */
[----:B----4-:R-:W-:-:S05]  /*8170*/  @!P1 IMAD.X R7, R0, 0x1, R21, P2 ;  /* 0x0000000100079824 */ /* 0x010fca00010e0615 */
[----:B------:R-:W2:Y:S01]  /*8180*/  @!P1 LD.E.128 R8, desc[UR38][R6.64] ;  /* 0x0000002606089980 */ /* 0x000ea2000c101d00 */
[----:B0-----:R-:W-:-:S05]  /*8190*/  @!P1 IADD3 R14, P2, R14, R5, RZ ;  /* 0x000000050e0e9210 */ /* 0x001fca0007f5e0ff */
[----:B-----5:R-:W-:-:S04]  /*81a0*/  @!P1 IMAD.X R3, R4, 0x1, R21, P2 ;  /* 0x0000000104039824 */ /* 0x020fc800010e0615 */
[----:B------:R-:W-:-:S05]  /*81b0*/  @!P1 IMAD.MOV.U32 R15, RZ, RZ, R3 ;  /* 0x000000ffff0f9224 */ /* 0x000fca00078e0003 */
[----:B------:R0:W3:Y:S01]  /*81c0*/  @!P1 LD.E.128 R4, desc[UR38][R14.64] ;  /* 0x000000260e049980 */ /* 0x0000e2000c101d00 */
[----:B------:R-:W-:Y:S02]  /*81d0*/  CS2R R36, SRZ ;  /* 0x0000000000247805 */ /* 0x000fe4000001ff00 */
[----:B------:R-:W-:Y:S02]  /*81e0*/  CS2R R38, SRZ ;  /* 0x0000000000267805 */ /* 0x000fe4000001ff00 */
[----:B------:R-:W-:Y:S01]  /*81f0*/  CS2R R20, SRZ ;  /* 0x0000000000147805 */ /* 0x000fe2000001ff00 */
[----:B------:R-:W1:Y:S01]  /*8200*/  SHFL.IDX PT, R24, R24, 0x1, 0x1c1f ;  /* 0x003c1f0018187f89 */ /* 0x000e6200000e0000 */
[----:B------:R-:W-:-:S03]  /*8210*/  CS2R R28, SRZ ;  /* 0x00000000001c7805 */ /* 0x000fc6000001ff00 */
[----:B0-----:R0:W4:Y:S01]  /*8220*/  SHFL.IDX PT, R14, R27, 0x1, 0x1c1f ;  /* 0x003c1f001b0e7f89 */ /* 0x00112200000e0000 */
[----:B--2---:R-:W-:Y:S02]  /*8230*/  @!P1 IMAD.MOV.U32 R36, RZ, RZ, R8 ;  /* 0x000000ffff249224 */ /* 0x004fe400078e0008 */
[----:B------:R-:W-:Y:S02]  /*8240*/  @!P1 IMAD.MOV.U32 R37, RZ, RZ, R9 ;  /* 0x000000ffff259224 */ /* 0x000fe400078e0009 */
[----:B------:R-:W-:Y:S02]  /*8250*/  IMAD.MOV.U32 R0, RZ, RZ, R36 ;  /* 0x000000ffff007224 */ /* 0x000fe400078e0024 */
[----:B------:R-:W-:Y:S02]  /*8260*/  IMAD.MOV.U32 R3, RZ, RZ, R37 ;  /* 0x000000ffff037224 */ /* 0x000fe400078e0025 */
[----:B------:R-:W-:Y:S01]  /*8270*/  @!P1 IMAD.MOV.U32 R38, RZ, RZ, R10 ;  /* 0x000000ffff269224 */ /* 0x000fe200078e000a */
[----:B------:R-:W-:Y:S01]  /*8280*/  PRMT R48, R0, 0x7610, R48 ;  /* 0x0000761000307816 */ /* 0x000fe20000000030 */
[----:B------:R-:W-:Y:S01]  /*8290*/  @!P1 IMAD.MOV.U32 R39, RZ, RZ, R11 ;  /* 0x000000ffff279224 */ /* 0x000fe200078e000b */
[----:B------:R-:W-:Y:S01]  /*82a0*/  PRMT R34, R34, 0x5410, R3 ;  /* 0x0000541022227816 */ /* 0x000fe20000000003 */
[----:B------:R0:W2:Y:S01]  /*82b0*/  SHFL.IDX PT, R0, R26, 0x1, 0x1c1f ;  /* 0x003c1f001a007f89 */ /* 0x0000a200000e0000 */
[----:B------:R-:W-:-:S02]  /*82c0*/  IMAD.MOV.U32 R8, RZ, RZ, R38 ;  /* 0x000000ffff087224 */ /* 0x000fc400078e0026 */
[----:B---3--:R-:W-:Y:S01]  /*82d0*/  @!P1 IMAD.MOV.U32 R20, RZ, RZ, R4 ;  /* 0x000000ffff149224 */ /* 0x008fe200078e0004 */
[----:B------:R0:W3:Y:S01]  /*82e0*/  SHFL.IDX PT, R3, R25, 0x1, 0x1c1f ;  /* 0x003c1f0019037f89 */ /* 0x0000e200000e0000 */
[----:B------:R-:W-:Y:S01]  /*82f0*/  @!P1 IMAD.MOV.U32 R21, RZ, RZ, R5 ;  /* 0x000000ffff159224 */ /* 0x000fe200078e0005 */
[----:B------:R-:W-:Y:S01]  /*8300*/  PRMT R31, R8, 0x7610, R31 ;  /* 0x00007610081f7816 */ /* 0x000fe2000000001f */
[----:B------:R-:W-:Y:S02]  /*8310*/  @!P1 IMAD.MOV.U32 R28, RZ, RZ, R6 ;  /* 0x000000ffff1c9224 */ /* 0x000fe400078e0006 */
[----:B------:R-:W-:Y:S02]  /*8320*/  @!P1 IMAD.MOV.U32 R29, RZ, RZ, R7 ;  /* 0x000000ffff1d9224 */ /* 0x000fe400078e0007 */
[----:B------:R-:W-:Y:S02]  /*8330*/  IMAD.MOV.U32 R4, RZ, RZ, R20 ;  /* 0x000000ffff047224 */ /* 0x000fe400078e0014 */
[----:B------:R-:W-:-:S02]  /*8340*/  IMAD.MOV.U32 R5, RZ, RZ, R21 ;  /* 0x000000ffff057224 */ /* 0x000fc400078e0015 */
[----:B------:R-:W-:Y:S01]  /*8350*/  IMAD.MOV.U32 R9, RZ, RZ, R39 ;  /* 0x000000ffff097224 */ /* 0x000fe200078e0027 */
[----:B------:R-:W-:Y:S01]  /*8360*/  PRMT R50, R4, 0x7610, R50 ;  /* 0x0000761004327816 */ /* 0x000fe20000000032 */
[----:B------:R-:W-:Y:S01]  /*8370*/  IMAD.MOV.U32 R6, RZ, RZ, R28 ;  /* 0x000000ffff067224 */ /* 0x000fe200078e001c */
[----:B------:R-:W-:Y:S01]  /*8380*/  PRMT R54, R5, 0x7610, R54 ;  /* 0x0000761005367816 */ /* 0x000fe20000000036 */
[----:B------:R-:W-:Y:S01]  /*8390*/  IMAD.MOV.U32 R7, RZ, RZ, R29 ;  /* 0x000000ffff077224 */ /* 0x000fe200078e001d */
[----:B------:R-:W-:Y:S02]  /*83a0*/  PRMT R34, R9, 0x7610, R34 ;  /* 0x0000761009227816 */ /* 0x000fe40000000022 */
[----:B------:R-:W-:Y:S02]  /*83b0*/  CS2R R4, SRZ ;  /* 0x0000000000047805 */ /* 0x000fe4000001ff00 */
[----:B------:R-:W-:Y:S02]  /*83c0*/  PRMT R31, R31, 0x5410, R6 ;  /* 0x000054101f1f7816 */ /* 0x000fe40000000006 */
[----:B012-4-:R-:W-:-:S07]  /*83d0*/  PRMT R55, R7, 0x7610, R55 ;  /* 0x0000761007377816 */ /* 0x017fce0000000037 */
.L_x_1701:
[----:B------:R-:W2:Y:S01]  /*83e0*/  LDL R7, [R1+0x58] ;  /* 0x0000580001077983 */ /* 0x000ea20000100800 */
[----:B------:R-:W-:Y:S01]  /*83f0*/  VIADD R41, R41, 0x60 ;  /* 0x0000006029297836 */ /* 0x000fe20000000000 */
[----:B------:R-:W-:Y:S01]  /*8400*/  BSSY B1, `(.L_x_1426) ;  /* 0x0000016000017945 */ /* 0x000fe20003800000 */
[----:B------:R-:W-:Y:S02]  /*8410*/  CS2R R8, SRZ ;  /* 0x0000000000087805 */ /* 0x000fe4000001ff00 */
[----:B------:R-:W-:Y:S02]  /*8420*/  CS2R R10, SRZ ;  /* 0x00000000000a7805 */ /* 0x000fe4000001ff00 */
[----:B------:R-:W-:Y:S02]  /*8430*/  ISETP.GE.AND P1, PT, R41, R32, PT ;  /* 0x000000202900720c */ /* 0x000fe40003f26270 */
[----:B--2---:R-:W-:-:S04]  /*8440*/  LEA.HI R6, R7, R7, RZ, 0x1 ;  /* 0x0000000707067211 */ /* 0x004fc800078f08ff */
[----:B------:R-:W-:-:S05]  /*8450*/  LOP3.LUT R6, R6, 0xfffffffe, RZ, 0xc0, !PT ;  /* 0xfffffffe06067812 */ /* 0x000fca00078ec0ff */
[----:B------:R-:W-:Y:S01]  /*8460*/  IMAD.IADD R13, R7, 0x1, -R6 ;  /* 0x00000001070d7824 */ /* 0x000fe200078e0a06 */
[----:B------:R-:W-:-:S04]  /*8470*/  CS2R R6, SRZ ;  /* 0x0000000000067805 */ /* 0x000fc8000001ff00 */
[----:B------:R-:W-:Y:S01]  /*8480*/  SHF.L.U32 R13, R13, 0x1f, RZ ;  /* 0x0000001f0d0d7819 */ /* 0x000fe200000006ff */
[----:B------:R-:W-:Y:S06]  /*8490*/  @P1 BRA `(.L_x_1427) ;  /* 0x0000000000301947 */ /* 0x000fec0003800000 */
[----:B------:R-:W-:Y:S02]  /*84a0*/  CS2R R6, SRZ ;  /* 0x0000000000067805 */ /* 0x000fe4000001ff00 */
[----:B------:R-:W-:Y:S02]  /*84b0*/  CS2R R8, SRZ ;  /* 0x0000000000087805 */ /* 0x000fe4000001ff00 */
[----:B------:R-:W-:Y:S01]  /*84c0*/  CS2R R10, SRZ ;  /* 0x00000000000a7805 */ /* 0x000fe2000001ff00 */
[----:B------:R-:W-:Y:S06]  /*84d0*/  @P0 BRA `(.L_x_1427) ;  /* 0x0000000000200947 */ /* 0x000fec0003800000 */
[C---:B------:R-:W-:Y:S01]  /*84e0*/  IMAD.SHL.U32 R4, R18.reuse, 0x2, RZ ;  /* 0x0000000212047824 */ /* 0x040fe200078e00ff */
[----:B------:R-:W-:-:S04]  /*84f0*/  SHF.L.U64.HI R5, R18, 0x1, R43 ;  /* 0x0000000112057819 */ /* 0x000fc8000001022b */
[-C--:B---3--:R-:W-:Y:S02]  /*8500*/  IADD3 R8, P1, R3, R4.reuse, RZ ;  /* 0x0000000403087210 */ /* 0x088fe40007f3e0ff */
[----:B------:R-:W-:-:S03]  /*8510*/  IADD3 R4, P2, R14, R4, RZ ;  /* 0x000000040e047210 */ /* 0x000fc60007f5e0ff */
[--C-:B------:R-:W-:Y:S02]  /*8520*/  IMAD.X R9, R0, 0x1, R5.reuse, P1 ;  /* 0x0000000100097824 */ /* 0x100fe400008e0605 */
[----:B------:R-:W-:-:S04]  /*8530*/  IMAD.X R5, R24, 0x1, R5, P2 ;  /* 0x0000000118057824 */ /* 0x000fc800010e0605 */
[----:B------:R-:W5:Y:S04]  /*8540*/  LD.E.128 R8, desc[UR38][R8.64] ;  /* 0x0000002608087980 */ /* 0x000f68000c101d00 */
[----:B------:R-:W5:Y:S02]  /*8550*/  LD.E.128 R4, desc[UR38][R4.64] ;  /* 0x0000002604047980 */ /* 0x000f64000c101d00 */
.L_x_1427:
[----:B------:R-:W-:Y:S05]  /*8560*/  BSYNC B1 ;  /* 0x0000000000017941 */ /* 0x000fea0003800000 */
.L_x_1426:
[----:B------:R-:W0:Y:S01]  /*8570*/  SYNCS.PHASECHK.TRANS64.TRYWAIT P1, [R2+URZ+0x16800], R13 ;  /* 0x0168000d020075a7 */ /* 0x000e22000802017f */
[----:B------:R-:W-:Y:S01]  /*8580*/  IMAD R32, R33, -0xc0, R32 ;  /* 0xffffff4021207824 */ /* 0x000fe200078e0220 */
[----:B------:R-:W-:Y:S01]  /*8590*/  BSSY B1, `(.L_x_1428) ;  /* 0x0000014000017945 */ /* 0x000fe20003800000 */
[----:B-----5:R-:W-:Y:S02]  /*85a0*/  IMAD.MOV.U32 R0, RZ, RZ, R4 ;  /* 0x000000ffff007224 */ /* 0x020fe400078e0004 */
[----:B---3--:R-:W-:Y:S01]  /*85b0*/  IMAD.MOV.U32 R3, RZ, RZ, R5 ;  /* 0x000000ffff037224 */ /* 0x008fe200078e0005 */
[----:B------:R-:W-:Y:S01]  /*85c0*/  VIMNMX R32, R32, 0xc0, PT ;  /* 0x000000c020207848 */ /* 0x000fe20003fe0100 */
[C---:B------:R-:W-:Y:S01]  /*85d0*/  VIADD R12, R17.reuse, 0x60 ;  /* 0x00000060110c7836 */ /* 0x040fe20000000000 */
[----:B------:R-:W-:Y:S01]  /*85e0*/  PRMT R43, R0, 0x7610, R43 ;  /* 0x00007610002b7816 */ /* 0x000fe2000000002b */
[----:B------:R-:W-:Y:S01]  /*85f0*/  IMAD.MOV.U32 R0, RZ, RZ, R6 ;  /* 0x000000ffff007224 */ /* 0x000fe200078e0006 */
[-C--:B------:R-:W-:Y:S01]  /*8600*/  ISETP.GE.OR P2, PT, R17, R32.reuse, P0 ;  /* 0x000000201100720c */ /* 0x080fe20000746670 */
[----:B------:R-:W-:Y:S01]  /*8610*/  IMAD.MOV.U32 R14, RZ, RZ, R9 ;  /* 0x000000ffff0e7224 */ /* 0x000fe200078e0009 */
[----:B------:R-:W-:Y:S01]  /*8620*/  PRMT R42, R3, 0x7610, R42 ;  /* 0x00007610032a7816 */ /* 0x000fe2000000002a */
[----:B------:R-:W-:Y:S01]  /*8630*/  IMAD.MOV.U32 R3, RZ, RZ, R7 ;  /* 0x000000ffff037224 */ /* 0x000fe200078e0007 */
[----:B------:R-:W-:Y:S01]  /*8640*/  ISETP.GE.OR P0, PT, R12, R32, P0 ;  /* 0x000000200c00720c */ /* 0x000fe20000706670 */
[----:B------:R-:W-:Y:S01]  /*8650*/  IMAD.MOV.U32 R12, RZ, RZ, R8 ;  /* 0x000000ffff0c7224 */ /* 0x000fe200078e0008 */
[----:B------:R-:W-:Y:S01]  /*8660*/  PRMT R41, R0, 0x7610, R41 ;  /* 0x0000761000297816 */ /* 0x000fe20000000029 */
[----:B------:R-:W-:Y:S01]  /*8670*/  IMAD.MOV.U32 R0, RZ, RZ, R10 ;  /* 0x000000ffff007224 */ /* 0x000fe200078e000a */
[----:B------:R-:W-:Y:S01]  /*8680*/  PRMT R40, R3, 0x7610, R40 ;  /* 0x0000761003287816 */ /* 0x000fe20000000028 */
[----:B------:R-:W-:Y:S01]  /*8690*/  IMAD.MOV.U32 R3, RZ, RZ, R11 ;  /* 0x000000ffff037224 */ /* 0x000fe200078e000b */
[----:B------:R-:W-:-:S02]  /*86a0*/  PRMT R45, R12, 0x7610, R45 ;  /* 0x000076100c2d7816 */ /* 0x000fc4000000002d */
[----:B------:R-:W-:Y:S01]  /*86b0*/  PRMT R44, R14, 0x7610, R44 ;  /* 0x000076100e2c7816 */ /* 0x000fe2000000002c */
[----:B0-----:R-:W-:Y:S06]  /*86c0*/  @!P1 BRA `(.L_x_1429) ;  /* 0x0000018000149947 */ /* 0x001fec0003800000 */
.L_x_1702:
[----:B------:R-:W-:Y:S05]  /*86d0*/  BSYNC B1 ;  /* 0x0000000000017941 */ /* 0x000fea0003800000 */
.L_x_1428:
[----:B------:R-:W-:Y:S04]  /*86e0*/  BSSY B1, `(.L_x_1430) ;  /* 0x0000070000017945 */ /* 0x000fe80003800000 */
[----:B------:R-:W-:Y:S05]  /*86f0*/  @P2 BRA `(.L_x_1431) ;  /* 0x0000000400b82947 */ /* 0x000fea0003800000 */
[----:B------:R-:W2:Y:S01]  /*8700*/  LDL R12, [R1+0x48] ;  /* 0x00004800010c7983 */ /* 0x000ea20000100800 */
[----:B0-----:R-:W-:Y:S01]  /*8710*/  IMAD.IADD R13, R18, 0x1, R35 ;  /* 0x00000001120d7824 */ /* 0x001fe200078e0223 */
[----:B------:R-:W-:Y:S01]  /*8720*/  SHF.R.U64 R49, R20, 0x10, R21 ;  /* 0x0000001014317819 */ /* 0x000fe20000001215 */
[----:B------:R-:W0:Y:S01]  /*8730*/  S2R R14, SR_TID.X ;  /* 0x00000000000e7919 */ /* 0x000e220000002100 */
[----:B------:R-:W-:Y:S02]  /*8740*/  SHF.R.U64 R47, R36, 0x10, R37 ;  /* 0x00000010242f7819 */ /* 0x000fe40000001225 */
[----:B------:R-:W-:Y:S02]  /*8750*/  SHF.R.U64 R36, R38, 0x10, R39 ;  /* 0x0000001026247819 */ /* 0x000fe40000001227 */
[----:B------:R-:W-:Y:S02]  /*8760*/  SHF.R.U64 R52, R28, 0x10, R29 ;  /* 0x000000101c347819 */ /* 0x000fe4000000121d */
[----:B------:R-:W-:-:S02]  /*8770*/  PRMT R49, R50, 0x5410, R49 ;  /* 0x0000541032317816 */ /* 0x000fc40000000031 */
[----:B------:R-:W-:Y:S02]  /*8780*/  SHF.R.U32.HI R39, RZ, 0x10, R39 ;  /* 0x00000010ff277819 */ /* 0x000fe40000011627 */
[----:B------:R-:W-:Y:S01]  /*8790*/  PRMT R38, R48, 0x5410, R47 ;  /* 0x0000541030267816 */ /* 0x000fe2000000002f */
[----:B------:R-:W-:Y:S01]  /*87a0*/  IMAD.U32 R50, R49, 0x10000, RZ ;  /* 0x0001000031327824 */ /* 0x000fe200078e00ff */
[----:B------:R-:W-:Y:S02]  /*87b0*/  SHF.R.U32.HI R53, RZ, 0x10, R29 ;  /* 0x00000010ff357819 */ /* 0x000fe4000001161d */
[C---:B------:R-:W-:Y:S02]  /*87c0*/  PRMT R47, R31.reuse, 0x5410, R36 ;  /* 0x000054101f2f7816 */ /* 0x040fe40000000024 */
[----:B------:R-:W-:Y:S02]  /*87d0*/  PRMT R52, R31, 0x5432, R52 ;  /* 0x000054321f347816 */ /* 0x000fe40000000034 */
[----:B------:R-:W-:Y:S01]  /*87e0*/  PRMT R48, R34, 0x5410, R39 ;  /* 0x0000541022307816 */ /* 0x000fe20000000027 */
[----:B------:R-:W-:Y:S01]  /*87f0*/  IMAD.U32 R39, R38, 0x10000, RZ ;  /* 0x0001000026277824 */ /* 0x000fe200078e00ff */
[----:B------:R-:W-:-:S02]  /*8800*/  SHF.R.U32.HI R46, RZ, 0x10, R37 ;  /* 0x00000010ff2e7819 */ /* 0x000fc40000011625 */
[----:B------:R-:W-:Y:S02]  /*8810*/  SHF.R.U32.HI R51, RZ, 0x10, R21 ;  /* 0x00000010ff337819 */ /* 0x000fe40000011615 */
[----:B------:R-:W-:Y:S02]  /*8820*/  PRMT R53, R55, 0x5410, R53 ;  /* 0x0000541037357816 */ /* 0x000fe40000000035 */
[----:B------:R-:W-:Y:S02]  /*8830*/  LOP3.LUT R49, R49, 0xffff0000, RZ, 0xc0, !PT ;  /* 0xffff000031317812 */ /* 0x000fe400078ec0ff */
[----:B------:R-:W-:Y:S02]  /*8840*/  PRMT R46, R34, 0x5432, R46 ;  /* 0x00005432222e7816 */ /* 0x000fe4000000002e */
[----:B------:R-:W-:Y:S01]  /*8850*/  PRMT R51, R54, 0x5410, R51 ;  /* 0x0000541036337816 */ /* 0x000fe20000000033 */
[----:B0-----:R-:W-:-:S05]  /*8860*/  VIADD R25, R14, 0xffffff80 ;  /* 0xffffff800e197836 */ /* 0x001fca0000000000 */
[----:B------:R-:W-:-:S04]  /*8870*/  SHF.R.S32.HI R24, RZ, 0x1f, R25 ;  /* 0x0000001fff187819 */ /* 0x000fc80000011419 */
[----:B------:R-:W-:-:S04]  /*8880*/  LEA.HI R24, R24, R25, RZ, 0x5 ;  /* 0x0000001918187211 */ /* 0x000fc800078f28ff */
        /* <DEDUP_REMOVED lines=12> */
[----:B------:R-:W0:Y:S04]  /*8950*/  LDS.128 R12, [R32+0x8400] ;  /* 0x00840000200c7984 */ /* 0x000e280000000c00 */
[----:B------:R-:W1:Y:S01]  /*8960*/  LDS.128 R24, [R33+0x8400] ;  /* 0x0084000021187984 */ /* 0x000e620000000c00 */
[C---:B0-----:R-:W-:Y:S01]  /*8970*/  IMAD.U32 R20, R12.reuse, 0x10000, RZ ;  /* 0x000100000c147824 */ /* 0x041fe200078e00ff */
[----:B------:R-:W-:Y:S01]  /*8980*/  LOP3.LUT R12, R12, 0xffff0000, RZ, 0xc0, !PT ;  /* 0xffff00000c0c7812 */ /* 0x000fe200078ec0ff */
[C---:B------:R-:W-:Y:S01]  /*8990*/  IMAD.U32 R21, R13.reuse, 0x10000, RZ ;  /* 0x000100000d157824 */ /* 0x040fe200078e00ff */
[----:B------:R-:W-:Y:S01]  /*89a0*/  LOP3.LUT R13, R13, 0xffff0000, RZ, 0xc0, !PT ;  /* 0xffff00000d0d7812 */ /* 0x000fe200078ec0ff */
[C---:B-1----:R-:W-:Y:S01]  /*89b0*/  IMAD.U32 R31, R24.reuse, 0x10000, RZ ;  /* 0x00010000181f7824 */ /* 0x042fe200078e00ff */
[----:B------:R-:W-:Y:S01]  /*89c0*/  LOP3.LUT R24, R24, 0xffff0000, RZ, 0xc0, !PT ;  /* 0xffff000018187812 */ /* 0x000fe200078ec0ff */
[C---:B------:R-:W-:Y:S01]  /*89d0*/  IMAD.U32 R34, R25.reuse, 0x10000, RZ ;  /* 0x0001000019227824 */ /* 0x040fe200078e00ff */
[----:B------:R-:W-:Y:S01]  /*89e0*/  LOP3.LUT R25, R25, 0xffff0000, RZ, 0xc0, !PT ;  /* 0xffff000019197812 */ /* 0x000fe200078ec0ff */
[C---:B------:R-:W-:Y:S01]  /*89f0*/  FMUL.FTZ R55, R31.reuse, R50 ;  /* 0x000000321f377220 */ /* 0x040fe20000410000 */
[----:B------:R-:W-:Y:S01]  /*8a00*/  FMUL.FTZ R57, R31, R39 ;  /* 0x000000271f397220 */ /* 0x000fe20000410000 */
[----:B------:R-:W-:Y:S01]  /*8a10*/  LOP3.LUT R31, R38, 0xffff0000, RZ, 0xc0, !PT ;  /* 0xffff0000261f7812 */ /* 0x000fe200078ec0ff */
[----:B------:R-:W-:-:S02]  /*8a20*/  IMAD.U32 R38, R51, 0x10000, RZ ;  /* 0x0001000033267824 */ /* 0x000fc400078e00ff */
[----:B------:R-:W-:Y:S01]  /*8a30*/  FFMA.FTZ R55, R20, R39, -R55 ;  /* 0x0000002714377223 */ /* 0x000fe20000010837 */
[----:B------:R-:W-:Y:S01]  /*8a40*/  FMUL.FTZ R39, R24, R49 ;  /* 0x0000003118277220 */ /* 0x000fe20000410000 */
[----:B------:R-:W-:Y:S01]  /*8a50*/  FFMA.FTZ R57, R20, R50, R57 ;  /* 0x0000003214397223 */ /* 0x000fe20000010039 */
[----:B------:R-:W-:Y:S02]  /*8a60*/  IMAD.U32 R20, R46, 0x10000, RZ ;  /* 0x000100002e147824 */ /* 0x000fe400078e00ff */
[-C--:B------:R-:W-:Y:S01]  /*8a70*/  FMUL.FTZ R59, R24, R31.reuse ;  /* 0x0000001f183b7220 */ /* 0x080fe20000410000 */
[----:B------:R-:W-:Y:S01]  /*8a80*/  FFMA.FTZ R50, R12, R31, -R39 ;  /* 0x0000001f0c327223 */ /* 0x000fe20000010827 */
[C---:B------:R-:W-:Y:S01]  /*8a90*/  FMUL.FTZ R54, R34.reuse, R38 ;  /* 0x0000002622367220 */ /* 0x040fe20000410000 */
[----:B------:R-:W-:Y:S01]  /*8aa0*/  FMUL.FTZ R31, R34, R20 ;  /* 0x00000014221f7220 */ /* 0x000fe20000410000 */
[----:B------:R-:W-:Y:S01]  /*8ab0*/  LOP3.LUT R24, R51, 0xffff0000, RZ, 0xc0, !PT ;  /* 0xffff000033187812 */ /* 0x000fe200078ec0ff */
[----:B------:R-:W-:Y:S01]  /*8ac0*/  IMAD.U32 R36, R26, 0x10000, RZ ;  /* 0x000100001a247824 */ /* 0x000fe200078e00ff */
[----:B------:R-:W-:Y:S01]  /*8ad0*/  LOP3.LUT R46, R46, 0xffff0000, RZ, 0xc0, !PT ;  /* 0xffff00002e2e7812 */ /* 0x000fe200078ec0ff */
[C---:B------:R-:W-:Y:S01]  /*8ae0*/  FFMA.FTZ R38, R21.reuse, R38, R31 ;  /* 0x0000002615267223 */ /* 0x040fe2000001001f */
[----:B------:R-:W-:Y:S01]  /*8af0*/  FFMA.FTZ R34, R12, R49, R59 ;  /* 0x000000310c227223 */ /* 0x000fe2000001003b */
[----:B------:R-:W-:Y:S01]  /*8b00*/  FFMA.FTZ R54, R21, R20, -R54 ;  /* 0x0000001415367223 */ /* 0x000fe20000010836 */
[----:B------:R-:W-:-:S02]  /*8b10*/  IMAD.U32 R31, R52, 0x10000, RZ ;  /* 0x00010000341f7824 */ /* 0x000fc400078e00ff */
[----:B------:R-:W-:Y:S01]  /*8b20*/  FMUL.FTZ R12, R25, R24 ;  /* 0x00000018190c7220 */ /* 0x000fe20000410000 */
[----:B------:R-:W-:Y:S02]  /*8b30*/  IMAD.U32 R21, R47, 0x10000, RZ ;  /* 0x000100002f157824 */ /* 0x000fe400078e00ff */
[-C--:B------:R-:W-:Y:S01]  /*8b40*/  FMUL.FTZ R56, R25, R46.reuse ;  /* 0x0000002e19387220 */ /* 0x080fe20000410000 */
[----:B------:R-:W-:Y:S02]  /*8b50*/  IMAD.U32 R37, R27, 0x10000, RZ ;  /* 0x000100001b257824 */ /* 0x000fe400078e00ff */
[----:B------:R-:W-:Y:S01]  /*8b60*/  FMUL.FTZ R49, R36, R31 ;  /* 0x0000001f24317220 */ /* 0x000fe20000410000 */
[----:B------:R-:W-:Y:S02]  /*8b70*/  IMAD.U32 R20, R53, 0x10000, RZ ;  /* 0x0001000035147824 */ /* 0x000fe400078e00ff */
[----:B------:R-:W-:Y:S01]  /*8b80*/  FFMA.FTZ R25, R13, R46, -R12 ;  /* 0x0000002e0d197223 */ /* 0x000fe2000001080c */
[----:B------:R-:W-:-:S02]  /*8b90*/  IMAD.U32 R28, R14, 0x10000, RZ ;  /* 0x000100000e1c7824 */ /* 0x000fc400078e00ff */
[-C--:B------:R-:W-:Y:S01]  /*8ba0*/  FMUL.FTZ R36, R36, R21.reuse ;  /* 0x0000001524247220 */ /* 0x080fe20000410000 */
[----:B------:R-:W-:Y:S01]  /*8bb0*/  FFMA.FTZ R39, R13, R24, R56 ;  /* 0x000000180d277223 */ /* 0x000fe20000010038 */
[----:B------:R-:W-:Y:S02]  /*8bc0*/  IMAD.U32 R29, R15, 0x10000, RZ ;  /* 0x000100000f1d7824 */ /* 0x000fe400078e00ff */
[C---:B------:R-:W-:Y:S01]  /*8bd0*/  FMUL.FTZ R24, R37.reuse, R20 ;  /* 0x0000001425187220 */ /* 0x040fe20000410000 */
[----:B------:R-:W-:Y:S02]  /*8be0*/  IMAD.U32 R12, R48, 0x10000, RZ ;  /* 0x00010000300c7824 */ /* 0x000fe400078e00ff */
[C---:B------:R-:W-:Y:S01]  /*8bf0*/  FFMA.FTZ R49, R28.reuse, R21, -R49 ;  /* 0x000000151c317223 */ /* 0x040fe20000010831 */
[----:B------:R-:W-:Y:S01]  /*8c00*/  FFMA.FTZ R36, R28, R31, R36 ;  /* 0x0000001f1c247223 */ /* 0x000fe20000010024 */
[----:B------:R-:W-:Y:S01]  /*8c10*/  LOP3.LUT R26, R26, 0xffff0000, RZ, 0xc0, !PT ;  /* 0xffff00001a1a7812 */ /* 0x000fe200078ec0ff */
[-C--:B------:R-:W-:Y:S01]  /*8c20*/  FMUL.FTZ R46, R37, R12.reuse ;  /* 0x0000000c252e7220 */ /* 0x080fe20000410000 */
[----:B------:R-:W-:Y:S01]  /*8c30*/  FFMA.FTZ R28, R29, R12, -R24 ;  /* 0x0000000c1d1c7223 */ /* 0x000fe20000010818 */
[----:B------:R-:W-:-:S02]  /*8c40*/  LOP3.LUT R27, R27, 0xffff0000, RZ, 0xc0, !PT ;  /* 0xffff00001b1b7812 */ /* 0x000fc400078ec0ff */
[----:B------:R-:W-:Y:S01]  /*8c50*/  LOP3.LUT R13, R52, 0xffff0000, RZ, 0xc0, !PT ;  /* 0xffff0000340d7812 */ /* 0x000fe200078ec0ff */
[----:B------:R-:W-:Y:S01]  /*8c60*/  FFMA.FTZ R46, R29, R20, R46 ;  /* 0x000000141d2e7223 */ /* 0x000fe2000001002e */
[----:B------:R-:W-:Y:S02]  /*8c70*/  LOP3.LUT R12, R53, 0xffff0000, RZ, 0xc0, !PT ;  /* 0xffff0000350c7812 */ /* 0x000fe400078ec0ff */
[----:B------:R-:W-:Y:S01]  /*8c80*/  LOP3.LUT R47, R47, 0xffff0000, RZ, 0xc0, !PT ;  /* 0xffff00002f2f7812 */ /* 0x000fe200078ec0ff */
[----:B------:R-:W-:Y:S01]  /*8c90*/  FMUL.FTZ R21, R26, R13 ;  /* 0x0000000d1a157220 */ /* 0x000fe20000410000 */
[----:B------:R-:W-:Y:S01]  /*8ca0*/  LOP3.LUT R48, R48, 0xffff0000, RZ, 0xc0, !PT ;  /* 0xffff000030307812 */ /* 0x000fe200078ec0ff */
[----:B------:R-:W-:Y:S01]  /*8cb0*/  FMUL.FTZ R24, R27, R12 ;  /* 0x0000000c1b187220 */ /* 0x000fe20000410000 */
[----:B------:R-:W-:Y:S01]  /*8cc0*/  LOP3.LUT R14, R14, 0xffff0000, RZ, 0xc0, !PT ;  /* 0xffff00000e0e7812 */ /* 0x000fe200078ec0ff */
[----:B------:R-:W-:Y:S01]  /*8cd0*/  FMUL.FTZ R26, R26, R47 ;  /* 0x0000002f1a1a7220 */ /* 0x000fe20000410000 */
[----:B------:R-:W-:Y:S01]  /*8ce0*/  LOP3.LUT R15, R15, 0xffff0000, RZ, 0xc0, !PT ;  /* 0xffff00000f0f7812 */ /* 0x000fe200078ec0ff */
[----:B------:R-:W-:-:S02]  /*8cf0*/  FMUL.FTZ R29, R27, R48 ;  /* 0x000000301b1d7220 */ /* 0x000fc40000410000 */
[C---:B------:R-:W-:Y:S01]  /*8d00*/  FFMA.FTZ R20, R14.reuse, R47, -R21 ;  /* 0x0000002f0e147223 */ /* 0x040fe20000010815 */
[----:B------:R-:W-:Y:S01]  /*8d10*/  FFMA.FTZ R21, R14, R13, R26 ;  /* 0x0000000d0e157223 */ /* 0x000fe2000001001a */
[C---:B------:R-:W-:Y:S01]  /*8d20*/  FFMA.FTZ R27, R15.reuse, R48, -R24 ;  /* 0x000000300f1b7223 */ /* 0x040fe20000010818 */
[----:B------:R-:W-:Y:S01]  /*8d30*/  FFMA.FTZ R29, R15, R12, R29 ;  /* 0x0000000c0f1d7223 */ /* 0x000fe2000001001d */
[----:B------:R-:W-:Y:S02]  /*8d40*/  F2FP.BF16.F32.PACK_AB R12, R50, R55 ;  /* 0x00000037320c723e */ /* 0x000fe400000010ff */
[----:B------:R-:W-:Y:S02]  /*8d50*/  F2FP.BF16.F32.PACK_AB R13, R25, R54 ;  /* 0x00000036190d723e */ /* 0x000fe400000010ff */
[----:B------:R-:W-:Y:S02]  /*8d60*/  F2FP.BF16.F32.PACK_AB R14, R20, R49 ;  /* 0x00000031140e723e */ /* 0x000fe400000010ff */
[----:B------:R-:W-:-:S02]  /*8d70*/  F2FP.BF16.F32.PACK_AB R15, R27, R28 ;  /* 0x0000001c1b0f723e */ /* 0x000fc400000010ff */
[----:B------:R-:W-:Y:S02]  /*8d80*/  F2FP.BF16.F32.PACK_AB R24, R34, R57 ;  /* 0x000000392218723e */ /* 0x000fe400000010ff */
[----:B------:R-:W-:Y:S01]  /*8d90*/  F2FP.BF16.F32.PACK_AB R25, R39, R38 ;  /* 0x000000262719723e */ /* 0x000fe200000010ff */
[----:B------:R1:W-:Y:S01]  /*8da0*/  STS.128 [R32+0x8400], R12 ;  /* 0x0084000c20007388 */ /* 0x0003e20000000c00 */
[----:B------:R-:W-:Y:S02]  /*8db0*/  F2FP.BF16.F32.PACK_AB R26, R21, R36 ;  /* 0x00000024151a723e */ /* 0x000fe400000010ff */
[----:B------:R-:W-:-:S05]  /*8dc0*/  F2FP.BF16.F32.PACK_AB R27, R29, R46 ;  /* 0x0000002e1d1b723e */ /* 0x000fca00000010ff */
[----:B------:R1:W-:Y:S02]  /*8dd0*/  STS.128 [R33+0x8400], R24 ;  /* 0x0084001821007388 */ /* 0x0003e40000000c00 */
.L_x_1431:
[----:B------:R-:W-:Y:S05]  /*8de0*/  BSYNC B1 ;  /* 0x0000000000017941 */ /* 0x000fea0003800000 */
.L_x_1430:
[----:B------:R-:W-:Y:S02]  /*8df0*/  PRMT R20, R0, 0x7610, R20 ;  /* 0x0000761000147816 */ /* 0x000fe40000000014 */
[----:B------:R-:W-:Y:S01]  /*8e00*/  PRMT R21, R3, 0x7610, R21 ;  /* 0x0000761003157816 */ /* 0x000fe20000000015 */
[----:B------:R-:W-:Y:S06]  /*8e10*/  @P0 BRA `(.L_x_1422) ;  /* 0x0000000400a80947 */ /* 0x000fec0003800000 */
[----:B-1----:R-:W2:Y:S01]  /*8e20*/  LDL R12, [R1+0x4c] ;  /* 0x00004c00010c7983 */ /* 0x002ea20000100800 */
[C---:B0-----:R-:W-:Y:S02]  /*8e30*/  VIADD R13, R17.reuse, 0x60 ;  /* 0x00000060110d7836 */ /* 0x041fe40000000000 */
[----:B------:R-:W-:Y:S01]  /*8e40*/  VIADD R14, R17, 0x60 ;  /* 0x00000060110e7836 */ /* 0x000fe20000000000 */
[----:B------:R-:W3:Y:S01]  /*8e50*/  LDL R36, [R1+0x5c] ;  /* 0x00005c0001247983 */ /* 0x000ee20000100800 */
[----:B------:R-:W-:Y:S02]  /*8e60*/  IMAD.SHL.U32 R13, R13, 0x40, RZ ;  /* 0x000000400d0d7824 */ /* 0x000fe400078e00ff */
[----:B------:R-:W-:Y:S02]  /*8e70*/  IMAD.SHL.U32 R14, R14, 0x40, RZ ;  /* 0x000000400e0e7824 */ /* 0x000fe400078e00ff */
[----:B------:R-:W-:Y:S01]  /*8e80*/  IMAD.IADD R0, R18, 0x1, R35 ;  /* 0x0000000112007824 */ /* 0x000fe200078e0223 */
[----:B------:R-:W-:-:S02]  /*8e90*/  LOP3.LUT R13, R13, 0x1c0, RZ, 0xc0, !PT ;  /* 0x000001c00d0d7812 */ /* 0x000fc400078ec0ff */
[----:B------:R-:W-:Y:S02]  /*8ea0*/  LOP3.LUT R14, R14, 0x1c0, RZ, 0xc0, !PT ;  /* 0x000001c00e0e7812 */ /* 0x000fe400078ec0ff */
[----:B------:R-:W-:Y:S02]  /*8eb0*/  SHF.R.U32.HI R13, RZ, 0x3, R13 ;  /* 0x00000003ff0d7819 */ /* 0x000fe4000001160d */
[----:B------:R-:W-:-:S04]  /*8ec0*/  LOP3.LUT R0, R14, 0x38, R0, 0xf8, !PT ;  /* 0x000000380e007812 */ /* 0x000fc800078ef800 */
[----:B------:R-:W-:Y:S02]  /*8ed0*/  LOP3.LUT R0, R0, R13, RZ, 0x3c, !PT ;  /* 0x0000000d00007212 */ /* 0x000fe400078e3cff */
[----:B------:R-:W-:Y:S02]  /*8ee0*/  SHF.R.U64 R4, R4, 0x10, R5 ;  /* 0x0000001004047819 */ /* 0x000fe40000001205 */
[--C-:B------:R-:W-:Y:S02]  /*8ef0*/  SHF.R.U64 R8, R8, 0x10, R9.reuse ;  /* 0x0000001008087819 */ /* 0x100fe40000001209 */
[----:B------:R-:W-:Y:S02]  /*8f00*/  SHF.R.U32.HI R9, RZ, 0x10, R9 ;  /* 0x00000010ff097819 */ /* 0x000fe40000011609 */
[----:B------:R-:W-:Y:S02]  /*8f10*/  PRMT R43, R43, 0x5410, R4 ;  /* 0x000054102b2b7816 */ /* 0x000fe40000000004 */
[----:B------:R-:W-:-:S02]  /*8f20*/  SHF.R.U32.HI R31, RZ, 0x10, R11 ;  /* 0x00000010ff1f7819 */ /* 0x000fc4000001160b */
[----:B------:R-:W-:Y:S02]  /*8f30*/  PRMT R45, R45, 0x5410, R8 ;  /* 0x000054102d2d7816 */ /* 0x000fe40000000008 */
[----:B------:R-:W-:Y:S02]  /*8f40*/  SHF.R.U64 R29, R10, 0x10, R11 ;  /* 0x000000100a1d7819 */ /* 0x000fe4000000120b */
[----:B------:R-:W-:Y:S02]  /*8f50*/  PRMT R44, R44, 0x5410, R9 ;  /* 0x000054102c2c7816 */ /* 0x000fe40000000009 */
[----:B------:R-:W-:Y:S02]  /*8f60*/  SHF.R.U32.HI R5, RZ, 0x10, R5 ;  /* 0x00000010ff057819 */ /* 0x000fe40000011605 */
[----:B------:R-:W-:Y:S01]  /*8f70*/  PRMT R31, R21, 0x5410, R31 ;  /* 0x00005410151f7816 */ /* 0x000fe2000000001f */
[----:B------:R-:W-:Y:S01]  /*8f80*/  IMAD.U32 R21, R45, 0x10000, RZ ;  /* 0x000100002d157824 */ /* 0x000fe200078e00ff */
[----:B------:R-:W-:Y:S01]  /*8f90*/  PRMT R42, R42, 0x5410, R5 ;  /* 0x000054102a2a7816 */ /* 0x000fe20000000005 */
[----:B------:R-:W-:Y:S01]  /*8fa0*/  IMAD.U32 R28, R44, 0x10000, RZ ;  /* 0x000100002c1c7824 */ /* 0x000fe200078e00ff */
[----:B------:R-:W-:-:S03]  /*8fb0*/  PRMT R29, R20, 0x5410, R29 ;  /* 0x00005410141d7816 */ /* 0x000fc6000000001d */
[----:B------:R-:W-:Y:S01]  /*8fc0*/  IMAD.U32 R32, R42, 0x10000, RZ ;  /* 0x000100002a207824 */ /* 0x000fe200078e00ff */
[----:B------:R-:W-:Y:S01]  /*8fd0*/  LOP3.LUT R45, R45, 0xffff0000, RZ, 0xc0, !PT ;  /* 0xffff00002d2d7812 */ /* 0x000fe200078ec0ff */
[----:B--2---:R-:W-:-:S04]  /*8fe0*/  IMAD.IADD R3, R12, 0x1, R0 ;  /* 0x000000010c037824 */ /* 0x004fc800078e0200 */
[----:B------:R-:W-:Y:S01]  /*8ff0*/  IMAD R3, R3, 0x2, R2 ;  /* 0x0000000203037824 */ /* 0x000fe200078e0202 */
[----:B---3--:R-:W-:Y:S04]  /*9000*/  LDS.128 R12, [R36+0x8400] ;  /* 0x00840000240c7984 */ /* 0x008fe80000000c00 */
[----:B------:R-:W0:Y:S01]  /*9010*/  LDS.128 R24, [R3+0x8400] ;  /* 0x0084000003187984 */ /* 0x000e220000000c00 */
[--C-:B------:R-:W-:Y:S02]  /*9020*/  SHF.R.U64 R0, R6, 0x10, R7.reuse ;  /* 0x0000001006007819 */ /* 0x100fe40000001207 */
[----:B------:R-:W-:Y:S02]  /*9030*/  SHF.R.U32.HI R7, RZ, 0x10, R7 ;  /* 0x00000010ff077819 */ /* 0x000fe40000011607 */
[----:B------:R-:W-:-:S02]  /*9040*/  PRMT R41, R41, 0x5410, R0 ;  /* 0x0000541029297816 */ /* 0x000fc40000000000 */
[----:B------:R-:W-:Y:S01]  /*9050*/  PRMT R40, R40, 0x5410, R7 ;  /* 0x0000541028287816 */ /* 0x000fe20000000007 */
[C---:B0-----:R-:W-:Y:S01]  /*9060*/  IMAD.U32 R9, R24.reuse, 0x10000, RZ ;  /* 0x0001000018097824 */ /* 0x041fe200078e00ff */
[----:B------:R-:W-:Y:S01]  /*9070*/  LOP3.LUT R10, R24, 0xffff0000, RZ, 0xc0, !PT ;  /* 0xffff0000180a7812 */ /* 0x000fe200078ec0ff */
[C---:B------:R-:W-:Y:S01]  /*9080*/  IMAD.U32 R11, R25.reuse, 0x10000, RZ ;  /* 0x00010000190b7824 */ /* 0x040fe200078e00ff */
[----:B------:R-:W-:Y:S01]  /*9090*/  LOP3.LUT R24, R25, 0xffff0000, RZ, 0xc0, !PT ;  /* 0xffff000019187812 */ /* 0x000fe200078ec0ff */
[----:B------:R-:W-:Y:S02]  /*90a0*/  IMAD.U32 R25, R43, 0x10000, RZ ;  /* 0x000100002b197824 */ /* 0x000fe400078e00ff */
[----:B------:R-:W-:Y:S02]  /*90b0*/  IMAD.U32 R0, R12, 0x10000, RZ ;  /* 0x000100000c007824 */ /* 0x000fe400078e00ff */
[C---:B------:R-:W-:Y:S01]  /*90c0*/  FMUL.FTZ R33, R9.reuse, R25 ;  /* 0x0000001909217220 */ /* 0x040fe20000410000 */
[----:B------:R-:W-:Y:S01]  /*90d0*/  FMUL.FTZ R9, R9, R21 ;  /* 0x0000001509097220 */ /* 0x000fe20000410000 */
[----:B------:R-:W-:-:S02]  /*90e0*/  IMAD.U32 R20, R27, 0x10000, RZ ;  /* 0x000100001b147824 */ /* 0x000fc400078e00ff */
[----:B------:R-:W-:Y:S01]  /*90f0*/  FFMA.FTZ R33, R0, R21, -R33 ;  /* 0x0000001500217223 */ /* 0x000fe20000010821 */
[----:B------:R-:W-:Y:S02]  /*9100*/  IMAD.U32 R21, R40, 0x10000, RZ ;  /* 0x0001000028157824 */ /* 0x000fe400078e00ff */
[----:B------:R-:W-:Y:S01]  /*9110*/  FFMA.FTZ R25, R0, R25, R9 ;  /* 0x0000001900197223 */ /* 0x000fe20000010009 */
[----:B------:R-:W-:Y:S02]  /*9120*/  IMAD.U32 R9, R31, 0x10000, RZ ;  /* 0x000100001f097824 */ /* 0x000fe400078e00ff */
[C---:B------:R-:W-:Y:S01]  /*9130*/  FMUL.FTZ R34, R11.reuse, R32 ;  /* 0x000000200b227220 */ /* 0x040fe20000410000 */
[-C--:B------:R-:W-:Y:S01]  /*9140*/  FMUL.FTZ R0, R11, R28.reuse ;  /* 0x0000001c0b007220 */ /* 0x080fe20000410000 */
[----:B------:R-:W-:Y:S02]  /*9150*/  IMAD.U32 R5, R13, 0x10000, RZ ;  /* 0x000100000d057824 */ /* 0x000fe400078e00ff */
[----:B------:R-:W-:Y:S01]  /*9160*/  FMUL.FTZ R11, R20, R21 ;  /* 0x00000015140b7220 */ /* 0x000fe20000410000 */
[----:B------:R-:W-:Y:S01]  /*9170*/  LOP3.LUT R4, R12, 0xffff0000, RZ, 0xc0, !PT ;  /* 0xffff00000c047812 */ /* 0x000fe200078ec0ff */
[----:B------:R-:W-:Y:S01]  /*9180*/  IMAD.U32 R8, R15, 0x10000, RZ ;  /* 0x000100000f087824 */ /* 0x000fe200078e00ff */
[C---:B------:R-:W-:Y:S01]  /*9190*/  LOP3.LUT R7, R14.reuse, 0xffff0000, RZ, 0xc0, !PT ;  /* 0xffff00000e077812 */ /* 0x040fe200078ec0ff */
[----:B------:R-:W-:Y:S01]  /*91a0*/  IMAD.U32 R6, R14, 0x10000, RZ ;  /* 0x000100000e067824 */ /* 0x000fe200078e00ff */
[----:B------:R-:W-:Y:S01]  /*91b0*/  LOP3.LUT R43, R43, 0xffff0000, RZ, 0xc0, !PT ;  /* 0xffff00002b2b7812 */ /* 0x000fe200078ec0ff */
[----:B------:R-:W-:Y:S01]  /*91c0*/  FMUL.FTZ R20, R20, R9 ;  /* 0x0000000914147220 */ /* 0x000fe20000410000 */
[----:B------:R-:W-:Y:S01]  /*91d0*/  LOP3.LUT R12, R13, 0xffff0000, RZ, 0xc0, !PT ;  /* 0xffff00000d0c7812 */ /* 0x000fe200078ec0ff */
[C---:B------:R-:W-:Y:S01]  /*91e0*/  IMAD.U32 R13, R26.reuse, 0x10000, RZ ;  /* 0x000100001a0d7824 */ /* 0x040fe200078e00ff */
[----:B------:R-:W-:Y:S01]  /*91f0*/  LOP3.LUT R14, R15, 0xffff0000, RZ, 0xc0, !PT ;  /* 0xffff00000f0e7812 */ /* 0x000fe200078ec0ff */
[----:B------:R-:W-:Y:S01]  /*9200*/  FFMA.FTZ R34, R5, R28, -R34 ;  /* 0x0000001c05227223 */ /* 0x000fe20000010822 */
[----:B------:R-:W-:Y:S01]  /*9210*/  LOP3.LUT R15, R26, 0xffff0000, RZ, 0xc0, !PT ;  /* 0xffff00001a0f7812 */ /* 0x000fe200078ec0ff */
[C---:B------:R-:W-:Y:S01]  /*9220*/  FFMA.FTZ R28, R8.reuse, R21, R20 ;  /* 0x00000015081c7223 */ /* 0x040fe20000010014 */
[----:B------:R-:W-:Y:S01]  /*9230*/  LOP3.LUT R26, R27, 0xffff0000, RZ, 0xc0, !PT ;  /* 0xffff00001b1a7812 */ /* 0x000fe200078ec0ff */
[----:B------:R-:W-:Y:S01]  /*9240*/  FFMA.FTZ R27, R8, R9, -R11 ;  /* 0x00000009081b7223 */ /* 0x000fe2000001080b */
[----:B------:R-:W-:Y:S01]  /*9250*/  FMUL.FTZ R11, R10, R43 ;  /* 0x0000002b0a0b7220 */ /* 0x000fe20000410000 */
[----:B------:R-:W-:Y:S01]  /*9260*/  LOP3.LUT R9, R42, 0xffff0000, RZ, 0xc0, !PT ;  /* 0xffff00002a097812 */ /* 0x000fe200078ec0ff */
[----:B------:R-:W-:Y:S01]  /*9270*/  FMUL.FTZ R21, R10, R45 ;  /* 0x0000002d0a157220 */ /* 0x000fe20000410000 */
[----:B------:R-:W-:-:S02]  /*9280*/  IMAD.U32 R8, R41, 0x10000, RZ ;  /* 0x0001000029087824 */ /* 0x000fc400078e00ff */
[----:B------:R-:W-:Y:S01]  /*9290*/  FFMA.FTZ R32, R5, R32, R0 ;  /* 0x0000002005207223 */ /* 0x000fe20000010000 */
[----:B------:R-:W-:Y:S01]  /*92a0*/  LOP3.LUT R5, R44, 0xffff0000, RZ, 0xc0, !PT ;  /* 0xffff00002c057812 */ /* 0x000fe200078ec0ff */
[C---:B------:R-:W-:Y:S01]  /*92b0*/  FFMA.FTZ R10, R4.reuse, R45, -R11 ;  /* 0x0000002d040a7223 */ /* 0x040fe2000001080b */
[----:B------:R-:W-:Y:S01]  /*92c0*/  FFMA.FTZ R20, R4, R43, R21 ;  /* 0x0000002b04147223 */ /* 0x000fe20000010015 */
[----:B------:R-:W-:Y:S02]  /*92d0*/  IMAD.U32 R0, R29, 0x10000, RZ ;  /* 0x000100001d007824 */ /* 0x000fe400078e00ff */
[C---:B------:R-:W-:Y:S01]  /*92e0*/  FMUL.FTZ R11, R24.reuse, R9 ;  /* 0x00000009180b7220 */ /* 0x040fe20000410000 */
[C---:B------:R-:W-:Y:S01]  /*92f0*/  FMUL.FTZ R21, R13.reuse, R8 ;  /* 0x000000080d157220 */ /* 0x040fe20000410000 */
[-C--:B------:R-:W-:Y:S01]  /*9300*/  FMUL.FTZ R24, R24, R5.reuse ;  /* 0x0000000518187220 */ /* 0x080fe20000410000 */
[-C--:B------:R-:W-:Y:S01]  /*9310*/  FMUL.FTZ R13, R13, R0.reuse ;  /* 0x000000000d0d7220 */ /* 0x080fe20000410000 */
[----:B------:R-:W-:Y:S01]  /*9320*/  FFMA.FTZ R11, R12, R5, -R11 ;  /* 0x000000050c0b7223 */ /* 0x000fe2000001080b */
[----:B------:R-:W-:Y:S01]  /*9330*/  FFMA.FTZ R21, R6, R0, -R21 ;  /* 0x0000000006157223 */ /* 0x000fe20000010815 */
[----:B------:R-:W-:-:S02]  /*9340*/  LOP3.LUT R4, R41, 0xffff0000, RZ, 0xc0, !PT ;  /* 0xffff000029047812 */ /* 0x000fc400078ec0ff */
[----:B------:R-:W-:Y:S02]  /*9350*/  LOP3.LUT R0, R29, 0xffff0000, RZ, 0xc0, !PT ;  /* 0xffff00001d007812 */ /* 0x000fe400078ec0ff */
[----:B------:R-:W-:Y:S02]  /*9360*/  LOP3.LUT R5, R40, 0xffff0000, RZ, 0xc0, !PT ;  /* 0xffff000028057812 */ /* 0x000fe400078ec0ff */
[----:B------:R-:W-:Y:S01]  /*9370*/  LOP3.LUT R31, R31, 0xffff0000, RZ, 0xc0, !PT ;  /* 0xffff00001f1f7812 */ /* 0x000fe200078ec0ff */
[----:B------:R-:W-:Y:S01]  /*9380*/  FFMA.FTZ R13, R6, R8, R13 ;  /* 0x00000008060d7223 */ /* 0x000fe2000001000d */
[C---:B------:R-:W-:Y:S01]  /*9390*/  FMUL.FTZ R6, R15.reuse, R4 ;  /* 0x000000040f067220 */ /* 0x040fe20000410000 */
[-C--:B------:R-:W-:Y:S01]  /*93a0*/  FMUL.FTZ R15, R15, R0.reuse ;  /* 0x000000000f0f7220 */ /* 0x080fe20000410000 */
[C---:B------:R-:W-:Y:S01]  /*93b0*/  FMUL.FTZ R29, R26.reuse, R5 ;  /* 0x000000051a1d7220 */ /* 0x040fe20000410000 */
[----:B------:R-:W-:Y:S01]  /*93c0*/  FMUL.FTZ R26, R26, R31 ;  /* 0x0000001f1a1a7220 */ /* 0x000fe20000410000 */
[----:B------:R-:W-:Y:S01]  /*93d0*/  FFMA.FTZ R9, R12, R9, R24 ;  /* 0x000000090c097223 */ /* 0x000fe20000010018 */
        /* <DEDUP_REMOVED lines=14> */
.L_x_1422:
[----:B------:R-:W-:Y:S05]  /*94c0*/  BSYNC B0 ;  /* 0x0000000000007941 */ /* 0x000fea0003800000 */
.L_x_1408:
        /* <DEDUP_REMOVED lines=8> */
.L_x_1405:
[----:B--2---:R-:W-:-:S05]  /*9550*/  IMAD.U32 R0, RZ, RZ, UR37 ;  /* 0x00000025ff007e24 */ /* 0x004fca000f8e00ff */
[----:B------:R-:W-:-:S13]  /*9560*/  ISETP.NE.AND P0, PT, R0, 0x3, PT ;  /* 0x000000030000780c */ /* 0x000fda0003f05270 */
[----:B------:R-:W-:Y:S05]  /*9570*/  @!P0 BRA `(.L_x_1432) ;  /* 0x0000000000048947 */ /* 0x000fea0003800000 */
[----:B------:R-:W-:Y:S01]  /*9580*/  BPT.TRAP 0x1 ;  /* 0x000000040000795c */ /* 0x000fe20000300000 */
.L_x_1432:
[----:B-1----:R-:W-:Y:S01]  /*9590*/  IMAD R15, R16, 0x8, R2 ;  /* 0x00000008100f7824 */ /* 0x002fe200078e0202 */
[----:B------:R-:W-:-:S04]  /*95a0*/  SHF.L.U32 R0, R23, 0x1f, RZ ;  /* 0x0000001f17007819 */ /* 0x000fc800000006ff */
[----:B------:R1:W2:Y:S01]  /*95b0*/  SYNCS.PHASECHK.TRANS64.TRYWAIT P2, [R15+URZ+0x16830], R0 ;  /* 0x016830000f0075a7 */ /* 0x0002a2000804017f */
[----:B------:R-:W-:Y:S05]  /*95c0*/  @!P0 BRA `(.L_x_1433) ;  /* 0x0000000000048947 */ /* 0x000fea0003800000 */
[----:B------:R-:W-:Y:S01]  /*95d0*/  BPT.TRAP 0x1 ;  /* 0x000000040000795c */ /* 0x000fe20000300000 */
.L_x_1433:
[----:B---3--:R-:W3:Y:S02]  /*95e0*/  S2R R3, SR_TID.X ;  /* 0x0000000000037919 */ /* 0x008ee40000002100 */
[----:B---3--:R-:W-:-:S04]  /*95f0*/  LOP3.LUT R3, R3, 0x7f, RZ, 0xc0, !PT ;  /* 0x0000007f03037812 */ /* 0x008fc800078ec0ff */
[----:B------:R-:W-:Y:S01]  /*9600*/  ISETP.NE.AND P1, PT, R3, RZ, PT ;  /* 0x000000ff0300720c */ /* 0x000fe20003f25270 */
[----:B--2---:R-:W-:-:S12]  /*9610*/  @P2 BRA `(.L_x_1434) ;  /* 0x0000000000082947 */ /* 0x004fd80003800000 */
[----:B------:R-:W2:Y:S02]  /*9620*/  SYNCS.PHASECHK.TRANS64.TRYWAIT P2, [R15+URZ+0x16830], R0 ;  /* 0x016830000f0075a7 */ /* 0x000ea4000804017f */
[----:B--2---:R-:W-:Y:S05]  /*9630*/  @!P2 BRA `(.L_x_1435) ;  /* 0x00000170004ca947 */ /* 0x004fea0003800000 */
.L_x_1434:
[----:B------:R-:W-:Y:S05]  /*9640*/  WARPSYNC.ALL ;  /* 0x0000000000007948 */ /* 0x000fea0003800000 */
[----:B-12---:R-:W-:Y:S01]  /*9650*/  VIADD R0, R2, 0xe400 ;  /* 0x0000e40002007836 */ /* 0x006fe20000000000 */
[----:B------:R-:W-:Y:S01]  /*9660*/  LOP3.LUT R6, R30, 0x10000, RZ, 0xfc, !PT ;  /* 0x000100001e067812 */ /* 0x000fe200078efcff */
[----:B------:R-:W-:Y:S01]  /*9670*/  IMAD.MOV.U32 R7, RZ, RZ, 0x40000040 ;  /* 0x40000040ff077424 */ /* 0x000fe200078e00ff */
[----:B------:R-:W-:Y:S02]  /*9680*/  ULDC UR30, c[0x0][0x9dc] ;  /* 0x00027700001e7ab9 */ /* 0x000fe40000000800 */
[----:B------:R-:W-:-:S04]  /*9690*/  SHF.R.U32.HI R0, RZ, 0x4, R0 ;  /* 0x00000004ff007819 */ /* 0x000fc80000011600 */
[----:B------:R-:W-:-:S04]  /*96a0*/  LOP3.LUT R0, R0, 0x3fff, RZ, 0xc0, !PT ;  /* 0x00003fff00007812 */ /* 0x000fc800078ec0ff */
[----:B------:R-:W-:Y:S01]  /*96b0*/  LOP3.LUT R3, R0, 0x10000, RZ, 0xfc, !PT ;  /* 0x0001000000037812 */ /* 0x000fe200078efcff */
[----:B------:R-:W-:-:S04]  /*96c0*/  IMAD.MOV.U32 R5, RZ, RZ, 0x40000040 ;  /* 0x40000040ff057424 */ /* 0x000fc800078e00ff */
[----:B------:R-:W-:Y:S01]  /*96d0*/  IMAD R4, R16, 0x400, R3 ;  /* 0x0000040010047824 */ /* 0x000fe200078e0203 */
[C---:B------:R-:W-:Y:S01]  /*96e0*/  R2UR UR4, R6.reuse ;  /* 0x00000000060472ca */ /* 0x040fe200000e0000 */
[----:B0----5:R-:W-:Y:S01]  /*96f0*/  WARPGROUP.ARRIVE ;  /* 0x00000000000079c5 */ /* 0x021fe20000000000 */
[----:B------:R-:W-:Y:S01]  /*9700*/  R2UR UR5, R7 ;  /* 0x00000000070572ca */ /* 0x000fe200000e0000 */
[----:B------:R-:W-:Y:S01]  /*9710*/  VIADD R156, R6, 0x2 ;  /* 0x00000002069c7836 */ /* 0x000fe20000000000 */
[C---:B------:R-:W-:Y:S01]  /*9720*/  R2UR UR6, R4.reuse ;  /* 0x00000000040672ca */ /* 0x040fe200000e0000 */
[----:B------:R-:W-:Y:S01]  /*9730*/  IMAD.MOV.U32 R157, RZ, RZ, 0x40000040 ;  /* 0x40000040ff9d7424 */ /* 0x000fe200078e00ff */
[----:B------:R-:W-:Y:S01]  /*9740*/  R2UR UR7, R5 ;  /* 0x00000000050772ca */ /* 0x000fe200000e0000 */
[----:B------:R-:W-:Y:S01]  /*9750*/  IMAD.MOV.U32 R9, RZ, RZ, 0x40000040 ;  /* 0x40000040ff097424 */ /* 0x000fe200078e00ff */
[----:B------:R0:W-:Y:S01]  /*9760*/  STL [R1+0x1c], R3 ;  /* 0x00001c0301007387 */ /* 0x0001e20000100800 */
[----:B------:R-:W-:-:S02]  /*9770*/  VIADD R8, R4, 0x2 ;  /* 0x0000000204087836 */ /* 0x000fc40000000000 */
[----:B------:R-:W-:Y:S01]  /*9780*/  VIADD R154, R6, 0x4 ;  /* 0x00000004069a7836 */ /* 0x000fe20000000000 */
[----:B------:R-:W2:Y:S01]  /*9790*/  LDL R112, [R1+0x3c] ;  /* 0x00003c0001707983 */ /* 0x000ea20000100800 */
[----:B------:R-:W-:-:S03]  /*97a0*/  IMAD.MOV.U32 R155, RZ, RZ, 0x40000040 ;  /* 0x40000040ff9b7424 */ /* 0x000fc600078e00ff */
[----:B------:R-:W2:Y:S03]  /*97b0*/  LDL R108, [R1+0x18] ;  /* 0x00001800016c7983 */ /* 0x000ea60000100800 */
[----:B------:R-:W-:Y:S01]  /*97c0*/  HGMMA.64x128x16.F32.BF16 R24, gdesc[UR4], RZ, !UPT, gsb0 ;  /* 0x01e00000041879f0 */ /* 0x000fe2000c0018ff */
[----:B------:R-:W-:Y:S01]  /*97d0*/  R2UR UR4, R156 ;  /* 0x000000009c0472ca */ /* 0x000fe200000e0000 */
[----:B------:R-:W3:Y:S01]  /*97e0*/  LDL R109, [R1+0xc] ;  /* 0x00000c00016d7983 */ /* 0x000ee20000100800 */
[----:B------:R-:W-:Y:S02]  /*97f0*/  R2UR UR5, R157 ;  /* 0x000000009d0572ca */ /* 0x000fe400000e0000 */
[----:B------:R-:W-:Y:S01]  /*9800*/  R2UR UR6, R8 ;  /* 0x00000000080672ca */ /* 0x000fe200000e0000 */
[----:B------:R-:W4:Y:S01]  /*9810*/  LDL R111, [R1+0x8] ;  /* 0x00000800016f7983 */ /* 0x000f220000100800 */
[----:B------:R-:W-:Y:S01]  /*9820*/  R2UR UR7, R9 ;  /* 0x00000000090772ca */ /* 0x000fe200000e0000 */
[----:B------:R-:W-:-:S02]  /*9830*/  VIADD R8, R4, 0x4 ;  /* 0x0000000404087836 */ /* 0x000fc40000000000 */
[----:B------:R-:W-:Y:S01]  /*9840*/  IMAD.MOV.U32 R9, RZ, RZ, 0x40000040 ;  /* 0x40000040ff097424 */ /* 0x000fe200078e00ff */
[----:B------:R-:W4:Y:S01]  /*9850*/  LDL R110, [R1+0x4] ;  /* 0x00000400016e7983 */ /* 0x000f220000100800 */
[----:B------:R-:W-:Y:S02]  /*9860*/  WARPGROUP.DEPBAR.LE gsb0, 0x0 ;  /* 0x00008000000079c5 */ /* 0x000fe40000010000 */
[----:B------:R-:W-:-:S06]  /*9870*/  WARPGROUP.ARRIVE ;  /* 0x00000000000079c5 */ /* 0x000fcc0000000000 */
[----:B------:R-:W-:Y:S01]  /*9880*/  HGMMA.64x128x16.F32.BF16 R24, gdesc[UR4], R24, gsb0 ;  /* 0x01e00000041879f0 */ /* 0x000fe20008001818 */
[----:B------:R-:W-:Y:S02]  /*9890*/  R2UR UR4, R154 ;  /* 0x000000009a0472ca */ /* 0x000fe400000e0000 */
[----:B------:R-:W-:Y:S02]  /*98a0*/  R2UR UR5, R155 ;  /* 0x000000009b0572ca */ /* 0x000fe400000e0000 */
[----:B------:R-:W-:Y:S02]  /*98b0*/  R2UR UR6, R8 ;  /* 0x00000000080672ca */ /* 0x000fe400000e0000 */
[----:B------:R-:W-:Y:S01]  /*98c0*/  R2UR UR7, R9 ;  /* 0x00000000090772ca */ /* 0x000fe200000e0000 */
[----:B------:R-:W-:Y:S02]  /*98d0*/  VIADD R8, R6, 0x6 ;  /* 0x0000000606087836 */ /* 0x000fe40000000000 */
[----:B------:R-:W-:-:S02]  /*98e0*/  VIADD R4, R4, 0x6 ;  /* 0x0000000604047836 */ /* 0x000fc40000000000 */
[----:B------:R-:W-:Y:S02]  /*98f0*/  IMAD.MOV.U32 R9, RZ, RZ, 0x40000040 ;  /* 0x40000040ff097424 */ /* 0x000fe400078e00ff */
[----:B------:R-:W-:Y:S01]  /*9900*/  IMAD.MOV.U32 R5, RZ, RZ, 0x40000040 ;  /* 0x40000040ff057424 */ /* 0x000fe200078e00ff */
[----:B------:R-:W-:Y:S02]  /*9910*/  WARPGROUP.DEPBAR.LE gsb0, 0x0 ;  /* 0x00008000000079c5 */ /* 0x000fe40000010000 */
[----:B------:R-:W-:-:S06]  /*9920*/  WARPGROUP.ARRIVE ;  /* 0x00000000000079c5 */ /* 0x000fcc0000000000 */
[----:B------:R-:W-:Y:S01]  /*9930*/  HGMMA.64x128x16.F32.BF16 R24, gdesc[UR4], R24, gsb0 ;  /* 0x01e00000041879f0 */ /* 0x000fe20008001818 */
[----:B------:R-:W-:Y:S02]  /*9940*/  R2UR UR4, R8 ;  /* 0x00000000080472ca */ /* 0x000fe400000e0000 */
[----:B------:R-:W-:Y:S02]  /*9950*/  R2UR UR5, R9 ;  /* 0x00000000090572ca */ /* 0x000fe400000e0000 */
[----:B------:R-:W-:Y:S02]  /*9960*/  R2UR UR6, R4 ;  /* 0x00000000040672ca */ /* 0x000fe400000e0000 */
[----:B------:R-:W-:Y:S01]  /*9970*/  R2UR UR7, R5 ;  /* 0x00000000050772ca */ /* 0x000fe200000e0000 */
[----:B------:R-:W-:Y:S02]  /*9980*/  WARPGROUP.DEPBAR.LE gsb0, 0x0 ;  /* 0x00008000000079c5 */ /* 0x000fe40000010000 */
[----:B------:R-:W-:-:S10]  /*9990*/  WARPGROUP.ARRIVE ;  /* 0x00000000000079c5 */ /* 0x000fd40000000000 */
[----:B------:R-:W-:Y:S01]  /*99a0*/  HGMMA.64x128x16.F32.BF16 R24, gdesc[UR4], R24, gsb0 ;  /* 0x01e00000041879f0 */ /* 0x000fe20008001818 */
[----:B------:R-:W-:Y:S01]  /*99b0*/  ULDC UR4, c[0x0][0x9d8] ;  /* 0x0002760000047ab9 */ /* 0x000fe20000000800 */
[----:B------:R-:W-:Y:S01]  /*99c0*/  @!P1 VIADD R15, R15, 0x16840 ;  /* 0x000168400f0f9836 */ /* 0x000fe20000000000 */
[----:B------:R-:W-:Y:S02]  /*99d0*/  ULDC.64 UR6, c[0x0][0x9e0] ;  /* 0x0002780000067ab9 */ /* 0x000fe40000000a00 */
[----:B------:R-:W-:Y:S02]  /*99e0*/  UISETP.GE.AND UP0, UPT, UR7, 0x1, UPT ;  /* 0x000000010700788c */ /* 0x000fe4000bf06270 */
[----:B------:R-:W-:-:S04]  /*99f0*/  @!P1 PRMT R15, RZ, 0x654, R15 ;  /* 0x00000654ff0f9816 */ /* 0x000fc8000000000f */
[----:B------:R-:W-:Y:S01]  /*9a00*/  PLOP3.LUT P3, PT, PT, PT, UP0, 0x40, 0x0 ;  /* 0x000000000000781c */ /* 0x000fe20003f6e808 */
[----:B------:R-:W-:Y:S01]  /*9a10*/  ULOP3.LUT UR30, URZ, UR30, URZ, 0x33, !UPT ;  /* 0x0000001e3f1e7292 */ /* 0x000fe2000f8e333f */
[----:B------:R-:W-:Y:S02]  /*9a20*/  WARPGROUP.DEPBAR.LE gsb0, 0x0 ;  /* 0x00008000000079c5 */ /* 0x000fe40000010000 */
[----:B------:R-:W-:Y:S01]  /*9a30*/  FMUL.FTZ R96, R41, UR4 ;  /* 0x0000000429607c20 */ /* 0x000fe20008410000 */
[----:B------:R1:W-:Y:S01]  /*9a40*/  @!P1 SYNCS.ARRIVE.TRANS64.RED.A1T0 RZ, [R15+URZ], RZ ;  /* 0x000000ff0fff99a7 */ /* 0x0003e2000810043f */
[----:B------:R-:W0:Y:S01]  /*9a50*/  LDC R41, c[0x0][0x448] ;  /* 0x00011200ff297b82 */ /* 0x000e220000000800 */
[----:B------:R-:W-:Y:S01]  /*9a60*/  FMUL.FTZ R21, R25, UR4 ;  /* 0x0000000419157c20 */ /* 0x000fe20008410000 */
[----:B------:R-:W-:Y:S01]  /*9a70*/  FMUL.FTZ R25, R46, UR4 ;  /* 0x000000042e197c20 */ /* 0x000fe20008410000 */
[----:B------:R-:W-:Y:S01]  /*9a80*/  FMUL.FTZ R101, R48, UR4 ;  /* 0x0000000430657c20 */ /* 0x000fe20008410000 */
[----:B0-----:R-:W-:-:S13]  /*9a90*/  ISETP.NE.AND P2, PT, R41, 0x1, PT ;  /* 0x000000012900780c */ /* 0x001fda0003f45270 */
[----:B------:R-:W0:Y:S08]  /*9aa0*/  @P2 LDC R46, c[0x0][0x44c] ;  /* 0x00011300ff2e2b82 */ /* 0x000e300000000800 */
[----:B------:R-:W1:Y:S01]  /*9ab0*/  @P2 LDC R48, c[0x0][0x450] ;  /* 0x00011400ff302b82 */ /* 0x000e620000000800 */
[----:B------:R-:W-:Y:S01]  /*9ac0*/  FMUL.FTZ R12, R35, UR4 ;  /* 0x00000004230c7c20 */ /* 0x000fe20008410000 */
[----:B------:R-:W-:Y:S01]  /*9ad0*/  FMUL.FTZ R35, R66, UR4 ;  /* 0x0000000442237c20 */ /* 0x000fe20008410000 */
[----:B------:R-:W-:Y:S01]  /*9ae0*/  FMUL.FTZ R66, R68, UR4 ;  /* 0x0000000444427c20 */ /* 0x000fe20008410000 */
[----:B------:R-:W-:Y:S01]  /*9af0*/  FMUL.FTZ R68, R73, UR4 ;  /* 0x0000000449447c20 */ /* 0x000fe20008410000 */
[----:B------:R-:W-:Y:S01]  /*9b00*/  FMUL.FTZ R73, R77, UR4 ;  /* 0x000000044d497c20 */ /* 0x000fe20008410000 */
[----:B--2---:R-:W-:-:S02]  /*9b10*/  IMAD.IADD R77, R112, 0x1, R108 ;  /* 0x00000001704d7824 */ /* 0x004fc400078e026c */
[----:B------:R-:W-:Y:S01]  /*9b20*/  FMUL.FTZ R98, R45, UR4 ;  /* 0x000000042d627c20 */ /* 0x000fe20008410000 */
[----:B------:R-:W-:Y:S01]  /*9b30*/  FMUL.FTZ R3, R26, UR4 ;  /* 0x000000041a037c20 */ /* 0x000fe20008410000 */
[----:B0-----:R-:W-:-:S04]  /*9b40*/  @P2 IMAD.HI.U32 R45, R77, R46, RZ ;  /* 0x0000002e4d2d2227 */ /* 0x001fc800078e00ff */
[----:B------:R-:W-:Y:S01]  /*9b50*/  FMUL.FTZ R26, R47, UR4 ;  /* 0x000000042f1a7c20 */ /* 0x000fe20008410000 */
[----:B------:R-:W-:Y:S01]  /*9b60*/  FMUL.FTZ R41, R78, UR4 ;  /* 0x000000044e297c20 */ /* 0x000fe20008410000 */
[----:B-1----:R-:W-:Y:S01]  /*9b70*/  @P2 SHF.R.U32.HI R77, RZ, R48, R45 ;  /* 0x00000030ff4d2219 */ /* 0x002fe2000001162d */
[----:B------:R-:W-:Y:S02]  /*9b80*/  IMAD.MOV.U32 R45, RZ, RZ, -0x80 ;  /* 0xffffff80ff2d7424 */ /* 0x000fe400078e00ff */
[----:B------:R-:W-:Y:S02]  /*9b90*/  FMUL.FTZ R95, R36, UR4 ;  /* 0x00000004245f7c20 */ /* 0x000fe40008410000 */
[----:B------:R-:W0:Y:S01]  /*9ba0*/  SHFL.IDX PT, R47, R77, RZ, 0x1c1f ;  /* 0x001c1fff4d2f7589 */ /* 0x000e2200000e0000 */
[----:B------:R-:W-:Y:S02]  /*9bb0*/  IMAD R78, R92, R45, 0x80 ;  /* 0x000000805c4e7424 */ /* 0x000fe400078e022d */
        /* <DEDUP_REMOVED lines=51> */
[----:B---3--:R-:W-:Y:S01]  /*9ef0*/  IMAD R46, R109, -0x2, R46 ;  /* 0xfffffffe6d2e7824 */ /* 0x008fe200078e022e */
[----:B------:R-:W1:Y:S01]  /*9f00*/  MUFU.TANH R0, R0 ;  /* 0x0000000000007308 */ /* 0x000e620000002400 */
[----:B----4-:R-:W-:-:S03]  /*9f10*/  IMAD.IADD R80, R111, 0x1, R78 ;  /* 0x000000016f507824 */ /* 0x010fc600078e024e */
[----:B------:R-:W-:-:S04]  /*9f20*/  IADD3 R46, -R110, R46, R111 ;  /* 0x0000002e6e2e7210 */ /* 0x000fc80007ffe16f */
[----:B------:R-:W2:Y:S01]  /*9f30*/  MUFU.TANH R21, R21 ;  /* 0x0000001500157308 */ /* 0x000ea20000002400 */
[----:B------:R-:W-:-:S07]  /*9f40*/  IMAD R80, R109, -0x2, R80 ;  /* 0xfffffffe6d507824 */ /* 0x000fce00078e0250 */
[----:B------:R-:W3:Y:S01]  /*9f50*/  MUFU.TANH R3, R3 ;  /* 0x0000000300037308 */ /* 0x000ee20000002400 */
[----:B------:R-:W-:-:S07]  /*9f60*/  VIADD R81, R46, UR6 ;  /* 0x000000062e517c36 */ /* 0x000fce0008000000 */
        /* <DEDUP_REMOVED lines=59> */
[----:B------:R0:W1:Y:S08]  /*a320*/  MUFU.TANH R15, R86 ;  /* 0x00000056000f7308 */ /* 0x0000700000002400 */
[----:B------:R-:W1:Y:S01]  /*a330*/  MUFU.TANH R45, R45 ;  /* 0x0000002d002d7308 */ /* 0x000e620000002400 */
[----:B------:R-:W-:Y:S01]  /*a340*/  VIADD R82, R46, UR30 ;  /* 0x0000001e2e527c36 */ /* 0x000fe20008000000 */
[----:B------:R-:W-:-:S02]  /*a350*/  LEA R79, R92, 0xffffff80, 0x7 ;  /* 0xffffff805c4f7811 */ /* 0x000fc400078e38ff */
[----:B0-----:R-:W-:Y:S01]  /*a360*/  VIADDMNMX R83, R47, R81, R80, PT ;  /* 0x000000512f537246 */ /* 0x001fe20003800150 */
[----:B------:R-:W-:Y:S01]  /*a370*/  IMAD.IADD R85, R82, 0x1, R47 ;  /* 0x0000000152557824 */ /* 0x000fe200078e022f */
[----:B--234-:R-:W-:Y:S06]  /*a380*/  @P3 BRA `(.L_x_1436) ;  /* 0x0000000000583947 */ /* 0x01cfec0003800000 */
[----:B------:R-:W-:Y:S01]  /*a390*/  IADD3 R46, -R110, R111, R47 ;  /* 0x0000006f6e2e7210 */ /* 0x000fe20007ffe12f */
[----:B------:R-:W-:Y:S03]  /*a3a0*/  BSSY B0, `(.L_x_1437) ;  /* 0x0000010000007945 */ /* 0x000fe60003800000 */
        /* <DEDUP_REMOVED lines=10> */
.L_x_1438:
[----:B------:R-:W-:-:S06]  /*a450*/  UISETP.NE.AND UP1, UPT, UR7, 0x1, UPT ;  /* 0x000000010700788c */ /* 0x000fcc000bf25270 */
[----:B------:R-:W-:-:S05]  /*a460*/  PLOP3.LUT P3, PT, PT, PT, UP1, 0x80, 0x0 ;  /* 0x000000000000781c */ /* 0x000fca0003f6f018 */
[----:B------:R-:W-:-:S08]  /*a470*/  @UP1 ULDC.64 UR4, c[0x0][0x9e8] ;  /* 0x00027a0000041ab9 */ /* 0x000fd00000000a00 */
[----:B------:R-:W-:-:S05]  /*a480*/  @P3 IMAD.HI.U32 R47, R46, UR4, RZ ;  /* 0x000000042e2f3c27 */ /* 0x000fca000f8e00ff */
[----:B------:R-:W-:-:S07]  /*a490*/  @P3 SHF.R.U32.HI R46, RZ, UR5, R47 ;  /* 0x00000005ff2e3c19 */ /* 0x000fce000801162f */
.L_x_1439:
[----:B------:R-:W-:Y:S05]  /*a4a0*/  BSYNC B0 ;  /* 0x0000000000007941 */ /* 0x000fea0003800000 */
.L_x_1437:
[----:B------:R-:W-:-:S04]  /*a4b0*/  IMAD R46, R46, UR7, -R79 ;  /* 0x000000072e2e7c24 */ /* 0x000fc8000f8e0a4f */
[----:B------:R-:W-:-:S05]  /*a4c0*/  IMAD R46, R109, -0x2, R46 ;  /* 0xfffffffe6d2e7824 */ /* 0x000fca00078e022e */
[----:B------:R-:W-:Y:S02]  /*a4d0*/  VIMNMX R85, R85, R46, !PT ;  /* 0x0000002e55557248 */ /* 0x000fe40007fe0100 */
[----:B------:R-:W-:-:S07]  /*a4e0*/  VIADDMNMX R83, R46, UR7, R83, PT ;  /* 0x000000072e537c46 */ /* 0x000fce000b800153 */
.L_x_1436:
[----:B------:R-:W2:Y:S01]  /*a4f0*/  LDL.LU R86, [R1] ;  /* 0x0000000001567983 */ /* 0x000ea20000300800 */
[C---:B------:R-:W-:Y:S02]  /*a500*/  ISETP.GE.AND P3, PT, R78.reuse, 0x2, PT ;  /* 0x000000024e00780c */ /* 0x040fe40003f66270 */
[----:B------:R-:W-:Y:S01]  /*a510*/  ISETP.GE.AND P5, PT, R78, 0x9, PT ;  /* 0x000000094e00780c */ /* 0x000fe20003fa6270 */
[----:B------:R-:W0:Y:S01]  /*a520*/  SHFL.IDX PT, R77, R77, 0x1, 0x1c1f ;  /* 0x003c1f004d4d7f89 */ /* 0x000e2200000e0000 */
[----:B------:R-:W-:-:S04]  /*a530*/  ISETP.GT.AND P4, PT, R85, 0x1, !P3 ;  /* 0x000000015500780c */ /* 0x000fc80005f84270 */
[----:B------:R-:W-:-:S04]  /*a540*/  ISETP.LT.OR P4, PT, R83, 0x2, P4 ;  /* 0x000000025300780c */ /* 0x000fc80002781670 */
[----:B------:R-:W-:Y:S02]  /*a550*/  FSEL R21, R21, -INF , !P4 ;  /* 0xff80000015157808 */ /* 0x000fe40006000000 */
[----:B------:R-:W-:-:S04]  /*a560*/  ISETP.GT.AND P4, PT, R85, 0x8, !P5 ;  /* 0x000000085500780c */ /* 0x000fc80006f84270 */
[----:B------:R-:W-:-:S04]  /*a570*/  ISETP.LT.OR P4, PT, R83, 0x9, P4 ;  /* 0x000000095300780c */ /* 0x000fc80002781670 */
[----:B------:R-:W-:Y:S02]  /*a580*/  FSEL R46, R89, -INF , !P4 ;  /* 0xff800000592e7808 */ /* 0x000fe40006000000 */
[----:B--2---:R-:W-:-:S04]  /*a590*/  LOP3.LUT R86, R86, 0xfffffffd, RZ, 0xc0, !PT ;  /* 0xfffffffd56567812 */ /* 0x004fc800078ec0ff */
[----:B------:R-:W-:Y:S02]  /*a5a0*/  @P5 LOP3.LUT R86, R86, 0x2, RZ, 0xfc, !PT ;  /* 0x0000000256565812 */ /* 0x000fe400078efcff */
[----:B------:R-:W-:Y:S02]  /*a5b0*/  ISETP.GE.AND P5, PT, R78, 0xa, PT ;  /* 0x0000000a4e00780c */ /* 0x000fe40003fa6270 */
[----:B------:R-:W-:Y:S02]  /*a5c0*/  LOP3.LUT R86, R86, 0xfffffffb, RZ, 0xc0, !PT ;  /* 0xfffffffb56567812 */ /* 0x000fe400078ec0ff */
[----:B------:R-:W-:-:S04]  /*a5d0*/  ISETP.GT.AND P4, PT, R85, 0x9, !P5 ;  /* 0x000000095500780c */ /* 0x000fc80006f84270 */
[----:B------:R-:W-:-:S04]  /*a5e0*/  ISETP.LT.OR P4, PT, R83, 0xa, P4 ;  /* 0x0000000a5300780c */ /* 0x000fc80002781670 */
[----:B------:R-:W-:Y:S02]  /*a5f0*/  FSEL R47, R88, -INF , !P4 ;  /* 0xff800000582f7808 */ /* 0x000fe40006000000 */
        /* <DEDUP_REMOVED lines=160> */
[----:B------:R-:W-:Y:S02]  /*b000*/  ISETP.GE.AND P6, PT, R78, 0x1, PT ;  /* 0x000000014e00780c */ /* 0x000fe40003fc6270 */
[----:B0-----:R-:W-:-:S11]  /*b010*/  VIADDMNMX R75, R77, R81, R80, PT ;  /* 0x000000514d4b7246 */ /* 0x001fd60003800150 */
[----:B------:R-:W-:Y:S02]  /*b020*/  @P6 LOP3.LUT R86, R86, 0x1, RZ, 0xfc, !PT ;  /* 0x0000000156566812 */ /* 0x000fe400078efcff */
[----:B------:R-:W-:Y:S02]  /*b030*/  ISETP.GT.AND P6, PT, R85, RZ, !P6 ;  /* 0x000000ff5500720c */ /* 0x000fe400077c4270 */
[----:B------:R-:W-:Y:S02]  /*b040*/  LOP3.LUT R86, R86, 0xefffffff, RZ, 0xc0, !PT ;  /* 0xefffffff56567812 */ /* 0x000fe400078ec0ff */
[----:B------:R-:W-:-:S04]  /*b050*/  ISETP.LT.OR P6, PT, R83, 0x1, P6 ;  /* 0x000000015300780c */ /* 0x000fc800037c1670 */
[----:B-1----:R-:W-:Y:S02]  /*b060*/  FSEL R84, R0, -INF , !P6 ;  /* 0xff80000000547808 */ /* 0x002fe40007000000 */
[----:B------:R-:W-:-:S13]  /*b070*/  ISETP.GE.AND P6, PT, R78, 0x7a, PT ;  /* 0x0000007a4e00780c */ /* 0x000fda0003fc6270 */
[----:B------:R-:W-:Y:S02]  /*b080*/  @P6 LOP3.LUT R86, R86, 0x10000000, RZ, 0xfc, !PT ;  /* 0x1000000056566812 */ /* 0x000fe400078efcff */
[----:B------:R-:W-:-:S03]  /*b090*/  ISETP.GT.AND P6, PT, R85, 0x79, !P6 ;  /* 0x000000795500780c */ /* 0x000fc600077c4270 */
[----:B------:R0:W-:Y:S01]  /*b0a0*/  STL [R1], R86 ;  /* 0x0000005601007387 */ /* 0x0001e20000100800 */
[----:B------:R-:W-:-:S04]  /*b0b0*/  ISETP.LT.OR P6, PT, R83, 0x7a, P6 ;  /* 0x0000007a5300780c */ /* 0x000fc800037c1670 */
[----:B------:R-:W-:Y:S01]  /*b0c0*/  FSEL R0, R76, -INF , !P6 ;  /* 0xff8000004c007808 */ /* 0x000fe20007000000 */
[----:B------:R-:W-:Y:S01]  /*b0d0*/  IMAD.IADD R76, R82, 0x1, R77 ;  /* 0x00000001524c7824 */ /* 0x000fe200078e024d */
[----:B------:R-:W-:-:S13]  /*b0e0*/  PLOP3.LUT P6, PT, PT, PT, UP0, 0x40, 0x0 ;  /* 0x000000000000781c */ /* 0x000fda0003fce808 */
[----:B0-----:R-:W-:Y:S05]  /*b0f0*/  @P6 BRA `(.L_x_1440) ;  /* 0x0000000000606947 */ /* 0x001fea0003800000 */
        /* <DEDUP_REMOVED lines=13> */
.L_x_1442:
[----:B------:R-:W-:-:S06]  /*b1d0*/  UISETP.NE.AND UP1, UPT, UR7, 0x1, UPT ;  /* 0x000000010700788c */ /* 0x000fcc000bf25270 */
[----:B------:R-:W-:-:S05]  /*b1e0*/  PLOP3.LUT P6, PT, PT, PT, UP1, 0x80, 0x0 ;  /* 0x000000000000781c */ /* 0x000fca0003fcf018 */
[----:B------:R-:W-:-:S08]  /*b1f0*/  @UP1 ULDC.64 UR4, c[0x0][0x9e8] ;  /* 0x00027a0000041ab9 */ /* 0x000fd00000000a00 */
[----:B------:R-:W-:Y:S01]  /*b200*/  @P6 IMAD.HI.U32 R77, R78, UR4, RZ ;  /* 0x000000044e4d6c27 */ /* 0x000fe2000f8e00ff */
[----:B------:R-:W-:-:S13]  /*b210*/  PLOP3.LUT P6, PT, PT, PT, UP1, 0x80, 0x0 ;  /* 0x000000000000781c */ /* 0x000fda0003fcf018 */
[----:B------:R-:W-:-:S07]  /*b220*/  @P6 SHF.R.U32.HI R78, RZ, UR5, R77 ;  /* 0x00000005ff4e6c19 */ /* 0x000fce000801164d */
.L_x_1443:
[----:B------:R-:W-:Y:S05]  /*b230*/  BSYNC B0 ;  /* 0x0000000000007941 */ /* 0x000fea0003800000 */
.L_x_1441:
[----:B------:R-:W-:-:S04]  /*b240*/  IMAD R78, R78, UR7, -R79 ;  /* 0x000000074e4e7c24 */ /* 0x000fc8000f8e0a4f */
[----:B------:R-:W-:-:S05]  /*b250*/  IMAD R78, R109, -0x2, R78 ;  /* 0xfffffffe6d4e7824 */ /* 0x000fca00078e024e */
[----:B------:R-:W-:Y:S02]  /*b260*/  VIMNMX R76, R76, R78, !PT ;  /* 0x0000004e4c4c7248 */ /* 0x000fe40007fe0100 */
[----:B------:R-:W-:-:S07]  /*b270*/  VIADDMNMX R75, R78, UR7, R75, PT ;  /* 0x000000074e4b7c46 */ /* 0x000fce000b80014b */
.L_x_1440:
[----:B------:R-:W-:Y:S01]  /*b280*/  ISETP.GT.AND P3, PT, R76, 0x1, !P3 ;  /* 0x000000014c00780c */ /* 0x000fe20005f64270 */
[----:B------:R-:W-:Y:S01]  /*b290*/  ULDC UR41, c[0x0][0x988] ;  /* 0x0002620000297ab9 */ /* 0x000fe20000000800 */
[----:B------:R-:W-:Y:S02]  /*b2a0*/  LOP3.LUT P6, RZ, R86, 0x2000000, RZ, 0xc0, !PT ;  /* 0x0200000056ff7812 */ /* 0x000fe400078cc0ff */
[----:B------:R-:W-:Y:S02]  /*b2b0*/  ISETP.LT.OR P3, PT, R75, 0x2, P3 ;  /* 0x000000024b00780c */ /* 0x000fe40001f61670 */
[----:B------:R-:W-:Y:S02]  /*b2c0*/  ISETP.GT.AND P4, PT, R76, 0x71, !P4 ;  /* 0x000000714c00780c */ /* 0x000fe40006784270 */
[----:B------:R-:W-:Y:S02]  /*b2d0*/  FSEL R4, R4, -INF , !P3 ;  /* 0xff80000004047808 */ /* 0x000fe40005800000 */
[----:B------:R-:W-:-:S02]  /*b2e0*/  LOP3.LUT P3, RZ, R86, 0x2, RZ, 0xc0, !PT ;  /* 0x0000000256ff7812 */ /* 0x000fc4000786c0ff */
[C---:B------:R-:W-:Y:S02]  /*b2f0*/  ISETP.GT.AND P5, PT, R76.reuse, 0x78, !P5 ;  /* 0x000000784c00780c */ /* 0x040fe40006fa4270 */
[----:B------:R-:W-:Y:S02]  /*b300*/  ISETP.GT.AND P3, PT, R76, 0x8, !P3 ;  /* 0x000000084c00780c */ /* 0x000fe40005f64270 */
[C---:B------:R-:W-:Y:S02]  /*b310*/  ISETP.LT.OR P4, PT, R75.reuse, 0x72, P4 ;  /* 0x000000724b00780c */ /* 0x040fe40002781670 */
[C---:B------:R-:W-:Y:S02]  /*b320*/  ISETP.LT.OR P3, PT, R75.reuse, 0x9, P3 ;  /* 0x000000094b00780c */ /* 0x040fe40001f61670 */
[----:B------:R-:W-:Y:S02]  /*b330*/  ISETP.LT.OR P5, PT, R75, 0x79, P5 ;  /* 0x000000794b00780c */ /* 0x000fe40002fa1670 */
[----:B------:R-:W-:-:S02]  /*b340*/  FSEL R77, R5, -INF , !P3 ;  /* 0xff800000054d7808 */ /* 0x000fc40005800000 */
[----:B------:R-:W-:Y:S02]  /*b350*/  LOP3.LUT P3, RZ, R86, 0x4, RZ, 0xc0, !PT ;  /* 0x0000000456ff7812 */ /* 0x000fe4000786c0ff */
[----:B------:R-:W-:Y:S02]  /*b360*/  FMNMX.FTZ R5, R84, R21, !PT ;  /* 0x0000001554057209 */ /* 0x000fe40007810000 */
        /* <DEDUP_REMOVED lines=28> */
[----:B------:R-:W-:Y:S02]  /*b530*/  LOP3.LUT P6, RZ, R86, 0x4000, RZ, 0xc0, !PT ;  /* 0x0000400056ff7812 */ /* 0x000fe400078cc0ff */
        /* <DEDUP_REMOVED lines=54> */
[----:B------:R-:W-:-:S03]  /*b8a0*/  ISETP.LT.OR P3, PT, R75, 0x41, P3 ;  /* 0x000000414b00780c */ /* 0x000fc60001f61670 */
[----:B------:R-:W0:Y:S01]  /*b8b0*/  SHFL.BFLY PT, R12, R5, 0x2, 0x1f ;  /* 0x0c401f00050c7f89 */ /* 0x000e2200000e0000 */
[----:B------:R-:W-:Y:S02]  /*b8c0*/  FSEL R31, R31, -INF , !P3 ;  /* 0xff8000001f1f7808 */ /* 0x000fe40005800000 */
[----:B------:R-:W-:Y:S02]  /*b8d0*/  ISETP.GT.AND P3, PT, R76, 0x41, !P6 ;  /* 0x000000414c00780c */ /* 0x000fe40007764270 */
[----:B------:R-:W-:Y:S02]  /*b8e0*/  LOP3.LUT P6, RZ, R86, 0x8, RZ, 0xc0, !PT ;  /* 0x0000000856ff7812 */ /* 0x000fe400078cc0ff */
[----:B------:R-:W-:-:S04]  /*b8f0*/  ISETP.LT.OR P3, PT, R75, 0x42, P3 ;  /* 0x000000424b00780c */ /* 0x000fc80001f61670 */
[----:B------:R-:W-:Y:S02]  /*b900*/  FSEL R32, R32, -INF , !P3 ;  /* 0xff80000020207808 */ /* 0x000fe40005800000 */
[----:B------:R-:W-:-:S04]  /*b910*/  LOP3.LUT P3, RZ, R86, 0x2000, RZ, 0xc0, !PT ;  /* 0x0000200056ff7812 */ /* 0x000fc8000786c0ff */
[----:B------:R-:W-:-:S04]  /*b920*/  ISETP.GT.AND P3, PT, R76, 0x48, !P3 ;  /* 0x000000484c00780c */ /* 0x000fc80005f64270 */
[----:B------:R-:W-:Y:S02]  /*b930*/  ISETP.LT.OR P3, PT, R75, 0x49, P3 ;  /* 0x000000494b00780c */ /* 0x000fe40001f61670 */
[----:B0-----:R-:W-:Y:S02]  /*b940*/  FMNMX.FTZ R80, R5, R12, !PT ;  /* 0x0000000c05507209 */ /* 0x001fe40007810000 */
[----:B------:R-:W-:Y:S02]  /*b950*/  FSEL R33, R33, -INF , !P3 ;  /* 0xff80000021217808 */ /* 0x000fe40005800000 */
[----:B------:R-:W-:Y:S01]  /*b960*/  LOP3.LUT P3, RZ, R86, 0x1000, RZ, 0xc0, !PT ;  /* 0x0000100056ff7812 */ /* 0x000fe2000786c0ff */
[----:B------:R-:W0:Y:S03]  /*b970*/  SHFL.BFLY PT, R79, R80, 0x1, 0x1f ;  /* 0x0c201f00504f7f89 */ /* 0x000e2600000e0000 */
[----:B------:R-:W-:-:S04]  /*b980*/  ISETP.GT.AND P3, PT, R76, 0x49, !P3 ;  /* 0x000000494c00780c */ /* 0x000fc80005f64270 */
        /* <DEDUP_REMOVED lines=8> */
[----:B------:R-:W-:-:S03]  /*ba10*/  FMUL.FTZ R81, R12, UR41 ;  /* 0x000000290c517c20 */ /* 0x000fc60008410000 */
        /* <DEDUP_REMOVED lines=38> */
[----:B------:R-:W-:Y:S01]  /*bc80*/  FSEL R50, R15, -INF , !P5 ;  /* 0xff8000000f327808 */ /* 0x000fe20006800000 */
[--C-:B------:R-:W-:Y:S01]  /*bc90*/  FFMA.FTZ R140, R52, UR41, -R81.reuse ;  /* 0x00000029348c7c23 */ /* 0x100fe20008010851 */
[----:B------:R-:W-:Y:S01]  /*bca0*/  FSEL R79, R3, -INF , !P3 ;  /* 0xff800000034f7808 */ /* 0x000fe20005800000 */
[--C-:B------:R-:W-:Y:S01]  /*bcb0*/  FFMA.FTZ R144, R48, UR41, -R81.reuse ;  /* 0x0000002930907c23 */ /* 0x100fe20008010851 */
[----:B------:R-:W-:Y:S01]  /*bcc0*/  ISETP.GT.AND P3, PT, R76, 0x79, !P6 ;  /* 0x000000794c00780c */ /* 0x000fe20007764270 */
        /* <DEDUP_REMOVED lines=8> */
[--C-:B------:R-:W-:Y:S01]  /*bd50*/  FFMA.FTZ R21, R47, UR41, -R81.reuse ;  /* 0x000000292f157c23 */ /* 0x100fe20008010851 */
[----:B------:R-:W-:Y:S01]  /*bd60*/  FMNMX.FTZ R46, R10, R5, !PT ;  /* 0x000000050a2e7209 */ /* 0x000fe20007810000 */
[--C-:B------:R-:W-:Y:S01]  /*bd70*/  FFMA.FTZ R47, R49, UR41, -R81.reuse ;  /* 0x00000029312f7c23 */ /* 0x100fe20008010851 */
[--C-:B------:R-:W-:Y:S01]  /*bd80*/  FFMA.FTZ R49, R51, UR41, -R81.reuse ;  /* 0x0000002933317c23 */ /* 0x100fe20008010851 */
[--C-:B------:R-:W-:Y:S01]  /*bd90*/  FFMA.FTZ R51, R53, UR41, -R81.reuse ;  /* 0x0000002935337c23 */ /* 0x100fe20008010851 */
[----:B------:R-:W-:Y:S01]  /*bda0*/  FMNMX.FTZ R5, R11, R46, !PT ;  /* 0x0000002e0b057209 */ /* 0x000fe20007810000 */
[----:B------:R-:W0:Y:S01]  /*bdb0*/  MUFU.EX2 R3, R3 ;  /* 0x0000000300037308 */ /* 0x000e220000000800 */
[--C-:B------:R-:W-:Y:S01]  /*bdc0*/  FFMA.FTZ R53, R55, UR41, -R81.reuse ;  /* 0x0000002937357c23 */ /* 0x100fe20008010851 */
[--C-:B------:R-:W-:Y:S01]  /*bdd0*/  FFMA.FTZ R55, R57, UR41, -R81.reuse ;  /* 0x0000002939377c23 */ /* 0x100fe20008010851 */
[----:B------:R-:W-:Y:S01]  /*bde0*/  FMNMX.FTZ R46, R78, R5, !PT ;  /* 0x000000054e2e7209 */ /* 0x000fe20007810000 */
[--C-:B------:R-:W-:Y:S01]  /*bdf0*/  FFMA.FTZ R57, R59, UR41, -R81.reuse ;  /* 0x000000293b397c23 */ /* 0x100fe20008010851 */
[--C-:B------:R-:W-:Y:S01]  /*be00*/  FFMA.FTZ R59, R67, UR41, -R81.reuse ;  /* 0x00000029433b7c23 */ /* 0x100fe20008010851 */
[--C-:B------:R-:W-:Y:S01]  /*be10*/  FFMA.FTZ R67, R0, UR41, -R81.reuse ;  /* 0x0000002900437c23 */ /* 0x100fe20008010851 */
[----:B------:R-:W-:Y:S01]  /*be20*/  FMNMX.FTZ R5, R13, R46, !PT ;  /* 0x0000002e0d057209 */ /* 0x000fe20007810000 */
[----:B------:R-:W1:Y:S01]  /*be30*/  MUFU.EX2 R150, R150 ;  /* 0x0000009600967308 */ /* 0x000e620000000800 */
[--C-:B------:R-:W-:Y:S01]  /*be40*/  FFMA.FTZ R142, R54, UR41, -R81.reuse ;  /* 0x00000029368e7c23 */ /* 0x100fe20008010851 */
[--C-:B------:R-:W-:Y:S01]  /*be50*/  FFMA.FTZ R136, R56, UR41, -R81.reuse ;  /* 0x0000002938887c23 */ /* 0x100fe20008010851 */
[----:B------:R-:W-:Y:S01]  /*be60*/  FMNMX.FTZ R5, R14, R5, !PT ;  /* 0x000000050e057209 */ /* 0x000fe20007810000 */
[----:B------:R-:W2:Y:S01]  /*be70*/  @P2 LDC R54, c[0x0][0x450] ;  /* 0x00011400ff362b82 */ /* 0x000ea20000000800 */
[--C-:B------:R-:W-:Y:S01]  /*be80*/  FFMA.FTZ R138, R58, UR41, -R81.reuse ;  /* 0x000000293a8a7c23 */ /* 0x100fe20008010851 */
[--C-:B------:R-:W-:Y:S01]  /*be90*/  FFMA.FTZ R132, R60, UR41, -R81.reuse ;  /* 0x000000293c847c23 */ /* 0x100fe20008010851 */
[----:B------:R-:W-:Y:S01]  /*bea0*/  FMNMX.FTZ R5, R20, R5, !PT ;  /* 0x0000000514057209 */ /* 0x000fe20007810000 */
[----:B------:R-:W3:Y:S01]  /*beb0*/  MUFU.EX2 R21, R21 ;  /* 0x0000001500157308 */ /* 0x000ee20000000800 */
[--C-:B------:R-:W-:Y:S01]  /*bec0*/  FFMA.FTZ R61, R61, UR41, -R81.reuse ;  /* 0x000000293d3d7c23 */ /* 0x100fe20008010851 */
[----:B------:R-:W-:Y:S01]  /*bed0*/  FFMA.FTZ R134, R62, UR41, -R81 ;  /* 0x000000293e867c23 */ /* 0x000fe20008010851 */
[----:B------:R-:W-:Y:S01]  /*bee0*/  FMNMX.FTZ R46, R24, R5, !PT ;  /* 0x00000005182e7209 */ /* 0x000fe20007810000 */
[----:B------:R-:W-:-:S02]  /*bef0*/  IMAD.MOV.U32 R56, RZ, RZ, R108 ;  /* 0x000000ffff387224 */ /* 0x000fc400078e006c */
[--C-:B------:R-:W-:Y:S01]  /*bf00*/  FFMA.FTZ R128, R64, UR41, -R81.reuse ;  /* 0x0000002940807c23 */ /* 0x100fe20008010851 */
[--C-:B------:R-:W-:Y:S01]  /*bf10*/  FFMA.FTZ R45, R65, UR41, -R81.reuse ;  /* 0x00000029412d7c23 */ /* 0x100fe20008010851 */
[----:B------:R-:W-:Y:S01]  /*bf20*/  FMNMX.FTZ R5, R25, R46, !PT ;  /* 0x0000002e19057209 */ /* 0x000fe20007810000 */
[----:B------:R-:W4:Y:S01]  /*bf30*/  MUFU.EX2 R144, R144 ;  /* 0x0000009000907308 */ /* 0x000f220000000800 */
[--C-:B------:R-:W-:Y:S01]  /*bf40*/  FFMA.FTZ R130, R66, UR41, -R81.reuse ;  /* 0x0000002942827c23 */ /* 0x100fe20008010851 */
[--C-:B------:R-:W-:Y:S01]  /*bf50*/  FFMA.FTZ R126, R71, UR41, -R81.reuse ;  /* 0x00000029477e7c23 */ /* 0x100fe20008010851 */
        /* <DEDUP_REMOVED lines=8> */
[----:B------:R-:W2:Y:S03]  /*bfe0*/  MUFU.EX2 R146, R146 ;  /* 0x0000009200927308 */ /* 0x000ea60000000800 */
[----:B------:R-:W-:-:S04]  /*bff0*/  FMNMX.FTZ R46, R30, R5, !PT ;  /* 0x000000051e2e7209 */ /* 0x000fc80007810000 */
[----:B------:R-:W-:Y:S01]  /*c000*/  FMNMX.FTZ R5, R31, R46, !PT ;  /* 0x0000002e1f057209 */ /* 0x000fe20007810000 */
[----:B------:R-:W2:Y:S03]  /*c010*/  MUFU.EX2 R49, R49 ;  /* 0x0000003100317308 */ /* 0x000ea60000000800 */
        /* <DEDUP_REMOVED lines=14> */
[----:B------:R-:W-:Y:S01]  /*c100*/  MUFU.EX2 R136, R136 ;  /* 0x0000008800887308 */ /* 0x000fe20000000800 */
[----:B------:R-:W-:Y:S01]  /*c110*/  FSEL R46, R43, -INF , !P4 ;  /* 0xff8000002b2e7808 */ /* 0x000fe20006000000 */
[--C-:B------:R-:W-:Y:S01]  /*c120*/  FFMA.FTZ R43, R63, UR41, -R81.reuse ;  /* 0x000000293f2b7c23 */ /* 0x100fe20008010851 */
[----:B------:R-:W-:Y:S01]  /*c130*/  FMNMX.FTZ R5, R42, R5, !PT ;  /* 0x000000052a057209 */ /* 0x000fe20007810000 */
[----:B------:R-:W-:-:S03]  /*c140*/  FFMA.FTZ R63, R73, UR41, -R81 ;  /* 0x00000029493f7c23 */ /* 0x000fc60008010851 */
[----:B------:R-:W-:Y:S01]  /*c150*/  FMNMX.FTZ R5, R44, R5, !PT ;  /* 0x000000052c057209 */ /* 0x000fe20007810000 */
[----:B------:R-:W-:Y:S03]  /*c160*/  MUFU.EX2 R55, R55 ;  /* 0x0000003700377308 */ /* 0x000fe60000000800 */
[----:B------:R-:W-:-:S04]  /*c170*/  FMNMX.FTZ R5, R46, R5, !PT ;  /* 0x000000052e057209 */ /* 0x000fc80007810000 */
[----:B------:R-:W-:Y:S01]  /*c180*/  FMNMX.FTZ R5, R50, R5, !PT ;  /* 0x0000000532057209 */ /* 0x000fe20007810000 */
[----:B------:R-:W-:Y:S03]  /*c190*/  MUFU.EX2 R138, R138 ;  /* 0x0000008a008a7308 */ /* 0x000fe60000000800 */
[----:B------:R-:W-:-:S05]  /*c1a0*/  FMNMX.FTZ R5, R52, R5, !PT ;  /* 0x0000000534057209 */ /* 0x000fca0007810000 */
[----:B------:R-:W0:Y:S01]  /*c1b0*/  SHFL.BFLY PT, R48, R5, 0x2, 0x1f ;  /* 0x0c401f0005307f89 */ /* 0x000e2200000e0000 */
[----:B------:R-:W-:Y:S08]  /*c1c0*/  MUFU.EX2 R57, R57 ;  /* 0x0000003900397308 */ /* 0x000ff00000000800 */
[----:B------:R-:W-:Y:S08]  /*c1d0*/  MUFU.EX2 R132, R132 ;  /* 0x0000008400847308 */ /* 0x000ff00000000800 */
[----:B------:R1:W-:Y:S01]  /*c1e0*/  MUFU.EX2 R15, R61 ;  /* 0x0000003d000f7308 */ /* 0x0003e20000000800 */
[----:B0-----:R-:W-:-:S07]  /*c1f0*/  FMNMX.FTZ R48, R5, R48, !PT ;  /* 0x0000003005307209 */ /* 0x001fce0007810000 */
[----:B------:R-:W-:Y:S01]  /*c200*/  MUFU.EX2 R134, R134 ;  /* 0x0000008600867308 */ /* 0x000fe20000000800 */
[----:B-1----:R-:W-:Y:S01]  /*c210*/  FFMA.FTZ R61, R74, UR41, -R81 ;  /* 0x000000294a3d7c23 */ /* 0x002fe20008010851 */
[----:B------:R-:W0:Y:S06]  /*c220*/  SHFL.BFLY PT, R5, R48, 0x1, 0x1f ;  /* 0x0c201f0030057f89 */ /* 0x000e2c00000e0000 */
[----:B------:R-:W-:Y:S08]  /*c230*/  MUFU.EX2 R43, R43 ;  /* 0x0000002b002b7308 */ /* 0x000ff00000000800 */
[----:B------:R-:W-:Y:S08]  /*c240*/  MUFU.EX2 R128, R128 ;  /* 0x0000008000807308 */ /* 0x000ff00000000800 */
[----:B------:R-:W-:Y:S01]  /*c250*/  MUFU.EX2 R45, R45 ;  /* 0x0000002d002d7308 */ /* 0x000fe20000000800 */
[----:B0-----:R-:W-:-:S04]  /*c260*/  FMNMX.FTZ R5, R48, R5, !PT ;  /* 0x0000000530057209 */ /* 0x001fc80007810000 */
[C---:B------:R-:W-:Y:S01]  /*c270*/  FSETP.NEU.FTZ.AND P3, PT, R5.reuse, -INF , PT ;  /* 0xff8000000500780b */ /* 0x040fe20003f7d000 */
[----:B------:R-:W-:Y:S02]  /*c280*/  FMUL.FTZ R69, R5, UR41 ;  /* 0x0000002905457c20 */ /* 0x000fe40008410000 */
[----:B------:R-:W-:Y:S03]  /*c290*/  MUFU.EX2 R130, R130 ;  /* 0x0000008200827308 */ /* 0x000fe60000000800 */
[----:B------:R-:W-:Y:S02]  /*c2a0*/  FSEL R69, R69, RZ, P3 ;  /* 0x000000ff45457208 */ /* 0x000fe40001800000 */
[----:B------:R-:W-:-:S03]  /*c2b0*/  PLOP3.LUT P3, PT, PT, PT, UP0, 0x40, 0x0 ;  /* 0x000000000000781c */ /* 0x000fc60003f6e808 */
[----:B------:R-:W-:Y:S01]  /*c2c0*/  MUFU.EX2 R59, R59 ;  /* 0x0000003b003b7308 */ /* 0x000fe20000000800 */
[--C-:B------:R-:W-:Y:S01]  /*c2d0*/  FFMA.FTZ R149, R79, UR41, -R69.reuse ;  /* 0x000000294f957c23 */ /* 0x100fe20008010845 */
[--C-:B------:R-:W-:Y:S01]  /*c2e0*/  FFMA.FTZ R0, R4, UR41, -R69.reuse ;  /* 0x0000002904007c23 */ /* 0x100fe20008010845 */
[--C-:B------:R-:W-:Y:S01]  /*c2f0*/  FFMA.FTZ R151, R77, UR41, -R69.reuse ;  /* 0x000000294d977c23 */ /* 0x100fe20008010845 */
[----:B------:R-:W-:Y:S01]  /*c300*/  FFMA.FTZ R145, R11, UR41, -R69 ;  /* 0x000000290b917c23 */ /* 0x000fe20008010845 */
[----:B------:R-:W-:Y:S01]  /*c310*/  FADD.FTZ R11, R148, R3 ;  /* 0x00000003940b7221 */ /* 0x000fe20000010000 */
[--C-:B------:R-:W-:Y:S01]  /*c320*/  FFMA.FTZ R10, R10, UR41, -R69.reuse ;  /* 0x000000290a0a7c23 */ /* 0x100fe20008010845 */
[----:B------:R-:W-:Y:S01]  /*c330*/  FFMA.FTZ R48, R78, UR41, -R69 ;  /* 0x000000294e307c23 */ /* 0x000fe20008010845 */
[----:B------:R-:W-:Y:S01]  /*c340*/  MUFU.EX2 R149, R149 ;  /* 0x0000009500957308 */ /* 0x000fe20000000800 */
[----:B------:R-:W-:Y:S01]  /*c350*/  FADD.FTZ R4, R150, R11 ;  /* 0x0000000b96047221 */ /* 0x000fe20000010000 */
        /* <DEDUP_REMOVED lines=15> */
[----:B--2---:R-:W-:Y:S01]  /*c450*/  FADD.FTZ R32, R146, R11 ;  /* 0x0000000b92207221 */ /* 0x004fe20000010000 */
[----:B------:R-:W2:Y:S01]  /*c460*/  @P2 LDC R25, c[0x0][0x44c] ;  /* 0x00011300ff192b82 */ /* 0x000ea20000000800 */
[--C-:B------:R-:W-:Y:S01]  /*c470*/  FFMA.FTZ R139, R29, UR41, -R69.reuse ;  /* 0x000000291d8b7c23 */ /* 0x100fe20008010845 */
[--C-:B------:R-:W-:Y:S01]  /*c480*/  FFMA.FTZ R133, R31, UR41, -R69.reuse ;  /* 0x000000291f857c23 */ /* 0x100fe20008010845 */
[----:B------:R-:W-:Y:S01]  /*c490*/  FADD.FTZ R13, R49, R32 ;  /* 0x00000020310d7221 */ /* 0x000fe20000010000 */
[--C-:B------:R-:W-:Y:S01]  /*c4a0*/  FFMA.FTZ R32, R34, UR41, -R69.reuse ;  /* 0x0000002922207c23 */ /* 0x100fe20008010845 */
[----:B------:R-:W-:Y:S01]  /*c4b0*/  FFMA.FTZ R135, R33, UR41, -R69 ;  /* 0x0000002921877c23 */ /* 0x000fe20008010845 */
[----:B------:R-:W3:Y:S01]  /*c4c0*/  MUFU.EX2 R10, R10 ;  /* 0x0000000a000a7308 */ /* 0x000ee20000000800 */
[----:B0-----:R-:W-:Y:S01]  /*c4d0*/  FADD.FTZ R4, R149, R0 ;  /* 0x0000000095047221 */ /* 0x001fe20000010000 */
[----:B------:R-:W-:Y:S01]  /*c4e0*/  FADD.FTZ R34, R140, R13 ;  /* 0x0000000d8c227221 */ /* 0x000fe20000010000 */
[--C-:B------:R-:W-:Y:S01]  /*c4f0*/  FFMA.FTZ R129, R35, UR41, -R69.reuse ;  /* 0x0000002923817c23 */ /* 0x100fe20008010845 */
[----:B------:R-:W-:Y:S01]  /*c500*/  F2FP.BF16.F32.PACK_AB R148, R3, R148 ;  /* 0x000000940394723e */ /* 0x000fe200000010ff */
[--C-:B------:R-:W-:Y:S01]  /*c510*/  FFMA.FTZ R131, R37, UR41, -R69.reuse ;  /* 0x0000002925837c23 */ /* 0x100fe20008010845 */
[----:B------:R-:W-:Y:S01]  /*c520*/  FADD.FTZ R13, R51, R34 ;  /* 0x00000022330d7221 */ /* 0x000fe20000010000 */
[----:B------:R-:W-:Y:S01]  /*c530*/  FFMA.FTZ R125, R39, UR41, -R69 ;  /* 0x00000029277d7c23 */ /* 0x000fe20008010845 */
[----:B------:R-:W0:Y:S01]  /*c540*/  MUFU.EX2 R145, R145 ;  /* 0x0000009100917308 */ /* 0x000e220000000800 */
[----:B-1----:R-:W-:Y:S01]  /*c550*/  FADD.FTZ R11, R151, R4 ;  /* 0x00000004970b7221 */ /* 0x002fe20000010000 */
[----:B------:R-:W-:Y:S01]  /*c560*/  FADD.FTZ R34, R142, R13 ;  /* 0x0000000d8e227221 */ /* 0x000fe20000010000 */
[--C-:B------:R-:W-:Y:S01]  /*c570*/  FFMA.FTZ R127, R41, UR41, -R69.reuse ;  /* 0x00000029297f7c23 */ /* 0x100fe20008010845 */
[--C-:B------:R-:W-:Y:S01]  /*c580*/  FFMA.FTZ R42, R42, UR41, -R69.reuse ;  /* 0x000000292a2a7c23 */ /* 0x100fe20008010845 */
[--C-:B------:R-:W-:Y:S01]  /*c590*/  FFMA.FTZ R44, R44, UR41, -R69.reuse ;  /* 0x000000292c2c7c23 */ /* 0x100fe20008010845 */
[----:B------:R-:W-:Y:S01]  /*c5a0*/  FADD.FTZ R13, R53, R34 ;  /* 0x00000022350d7221 */ /* 0x000fe20000010000 */
[----:B------:R-:W-:Y:S01]  /*c5b0*/  FFMA.FTZ R34, R36, UR41, -R69 ;  /* 0x0000002924227c23 */ /* 0x000fe20008010845 */
[----:B------:R-:W1:Y:S01]  /*c5c0*/  MUFU.EX2 R48, R48 ;  /* 0x0000003000307308 */ /* 0x000e620000000800 */
[----:B---3--:R-:W-:Y:S01]  /*c5d0*/  FADD.FTZ R4, R10, R11 ;  /* 0x0000000b0a047221 */ /* 0x008fe20000010000 */
[----:B------:R-:W-:Y:S01]  /*c5e0*/  FADD.FTZ R36, R136, R13 ;  /* 0x0000000d88247221 */ /* 0x000fe20000010000 */
[----:B--2---:R-:W-:-:S04]  /*c5f0*/  @P2 IMAD.HI.U32 R25, R108, R25, RZ ;  /* 0x000000196c192227 */ /* 0x004fc800078e00ff */
[--C-:B------:R-:W-:Y:S01]  /*c600*/  FFMA.FTZ R46, R46, UR41, -R69.reuse ;  /* 0x000000292e2e7c23 */ /* 0x100fe20008010845 */
[--C-:B------:R-:W-:Y:S01]  /*c610*/  FFMA.FTZ R50, R50, UR41, -R69.reuse ;  /* 0x0000002932327c23 */ /* 0x100fe20008010845 */
[----:B------:R-:W-:Y:S01]  /*c620*/  FADD.FTZ R13, R55, R36 ;  /* 0x00000024370d7221 */ /* 0x000fe20000010000 */
[----:B------:R-:W-:Y:S01]  /*c630*/  FFMA.FTZ R36, R38, UR41, -R69 ;  /* 0x0000002926247c23 */ /* 0x000fe20008010845 */
[----:B------:R-:W2:Y:S01]  /*c640*/  MUFU.EX2 R147, R147 ;  /* 0x0000009300937308 */ /* 0x000ea20000000800 */
[----:B0-----:R-:W-:Y:S01]  /*c650*/  FADD.FTZ R11, R145, R4 ;  /* 0x00000004910b7221 */ /* 0x001fe20000010000 */
[----:B------:R-:W-:Y:S01]  /*c660*/  @P2 SHF.R.U32.HI R56, RZ, R54, R25 ;  /* 0x00000036ff382219 */ /* 0x000fe20000011619 */
[----:B------:R-:W-:Y:S01]  /*c670*/  FADD.FTZ R54, R138, R13 ;  /* 0x0000000d8a367221 */ /* 0x000fe20000010000 */
[--C-:B------:R-:W-:Y:S01]  /*c680*/  FFMA.FTZ R38, R40, UR41, -R69.reuse ;  /* 0x0000002928267c23 */ /* 0x100fe20008010845 */
[----:B------:R-:W-:Y:S01]  /*c690*/  FFMA.FTZ R52, R52, UR41, -R69 ;  /* 0x0000002934347c23 */ /* 0x000fe20008010845 */
[----:B------:R-:W-:Y:S01]  /*c6a0*/  F2FP.BF16.F32.PACK_AB R149, R0, R149 ;  /* 0x000000950095723e */ /* 0x000fe200000010ff */
[----:B------:R-:W-:Y:S01]  /*c6b0*/  FADD.FTZ R13, R57, R54 ;  /* 0x00000036390d7221 */ /* 0x000fe20000010000 */
[----:B------:R-:W0:Y:S01]  /*c6c0*/  MUFU.EX2 R14, R14 ;  /* 0x0000000e000e7308 */ /* 0x000e220000000800 */
[----:B-1----:R-:W-:Y:S01]  /*c6d0*/  FADD.FTZ R4, R48, R11 ;  /* 0x0000000b30047221 */ /* 0x002fe20000010000 */
[----:B------:R-:W-:-:S02]  /*c6e0*/  IMAD.IADD R93, R93, 0x1, R56 ;  /* 0x000000015d5d7824 */ /* 0x000fc400078e0238 */
[----:B------:R-:W-:Y:S01]  /*c6f0*/  FADD.FTZ R40, R132, R13 ;  /* 0x0000000d84287221 */ /* 0x000fe20000010000 */
[----:B------:R-:W-:Y:S02]  /*c700*/  F2FP.BF16.F32.PACK_AB R151, R10, R151 ;  /* 0x000000970a97723e */ /* 0x000fe400000010ff */
[----:B------:R-:W-:Y:S01]  /*c710*/  F2FP.BF16.F32.PACK_AB R150, R21, R150 ;  /* 0x000000961596723e */ /* 0x000fe200000010ff */
[----:B------:R-:W-:Y:S01]  /*c720*/  FADD.FTZ R13, R15, R40 ;  /* 0x000000280f0d7221 */ /* 0x000fe20000010000 */
[----:B------:R-:W1:Y:S01]  /*c730*/  MUFU.EX2 R141, R141 ;  /* 0x0000008d008d7308 */ /* 0x000e620000000800 */
[----:B--2---:R-:W-:Y:S01]  /*c740*/  FADD.FTZ R11, R147, R4 ;  /* 0x00000004930b7221 */ /* 0x004fe20000010000 */
[----:B------:R-:W-:Y:S01]  /*c750*/  F2FP.BF16.F32.PACK_AB R144, R47, R144 ;  /* 0x000000902f90723e */ /* 0x000fe200000010ff */
[----:B------:R-:W-:Y:S01]  /*c760*/  FADD.FTZ R40, R134, R13 ;  /* 0x0000000d86287221 */ /* 0x000fe20000010000 */
[----:B------:R-:W-:Y:S01]  /*c770*/  F2FP.BF16.F32.PACK_AB R146, R49, R146 ;  /* 0x000000923192723e */ /* 0x000fe200000010ff */
[----:B------:R-:W-:Y:S01]  /*c780*/  VIADD R10, R93, UR6 ;  /* 0x000000065d0a7c36 */ /* 0x000fe20008000000 */
[----:B------:R-:W-:Y:S01]  /*c790*/  F2FP.BF16.F32.PACK_AB R140, R51, R140 ;  /* 0x0000008c338c723e */ /* 0x000fe200000010ff */
[----:B------:R-:W-:Y:S01]  /*c7a0*/  FADD.FTZ R13, R43, R40 ;  /* 0x000000282b0d7221 */ /* 0x000fe20000010000 */
[----:B------:R-:W2:Y:S01]  /*c7b0*/  MUFU.EX2 R20, R20 ;  /* 0x0000001400147308 */ /* 0x000ea20000000800 */
[----:B0-----:R-:W-:Y:S01]  /*c7c0*/  FADD.FTZ R4, R14, R11 ;  /* 0x0000000b0e047221 */ /* 0x001fe20000010000 */
[----:B------:R-:W-:Y:S01]  /*c7d0*/  F2FP.BF16.F32.PACK_AB R142, R53, R142 ;  /* 0x0000008e358e723e */ /* 0x000fe200000010ff */
[----:B------:R-:W-:Y:S01]  /*c7e0*/  FADD.FTZ R40, R128, R13 ;  /* 0x0000000d80287221 */ /* 0x000fe20000010000 */
[----:B------:R-:W-:-:S02]  /*c7f0*/  F2FP.BF16.F32.PACK_AB R136, R55, R136 ;  /* 0x000000883788723e */ /* 0x000fc400000010ff */
[----:B------:R-:W-:Y:S02]  /*c800*/  F2FP.BF16.F32.PACK_AB R138, R57, R138 ;  /* 0x0000008a398a723e */ /* 0x000fe400000010ff */
        /* <DEDUP_REMOVED lines=9> */
[----:B------:R-:W-:Y:S02]  /*c8a0*/  F2FP.BF16.F32.PACK_AB R141, R20, R141 ;  /* 0x0000008d148d723e */ /* 0x000fe400000010ff */
        /* <DEDUP_REMOVED lines=14> */
[----:B------:R-:W-:Y:S01]  /*c990*/  FADD.FTZ R11, R45, R40 ;  /* 0x000000282d0b7221 */ /* 0x000fe20000010000 */
[----:B------:R-:W-:-:S03]  /*c9a0*/  F2FP.BF16.F32.PACK_AB R139, R28, R139 ;  /* 0x0000008b1c8b723e */ /* 0x000fc600000010ff */
[----:B------:R-:W-:Y:S01]  /*c9b0*/  FADD.FTZ R40, R130, R11 ;  /* 0x0000000b82287221 */ /* 0x000fe20000010000 */
[----:B------:R-:W-:Y:S01]  /*c9c0*/  F2FP.BF16.F32.PACK_AB R130, R59, R130 ;  /* 0x000000823b82723e */ /* 0x000fe200000010ff */
[----:B------:R-:W2:Y:S01]  /*c9d0*/  MUFU.EX2 R135, R135 ;  /* 0x0000008700877308 */ /* 0x000ea20000000800 */
[----:B0-----:R-:W-:Y:S01]  /*c9e0*/  FADD.FTZ R3, R133, R4 ;  /* 0x0000000485037221 */ /* 0x001fe20000010000 */
[----:B------:R-:W-:-:S06]  /*c9f0*/  FADD.FTZ R11, R59, R40 ;  /* 0x000000283b0b7221 */ /* 0x000fcc0000010000 */
        /* <DEDUP_REMOVED lines=51> */
[----:B0-----:R-:W-:Y:S01]  /*cd30*/  FADD.FTZ R4, R122, R11 ;  /* 0x0000000b7a047221 */ /* 0x001fe20000010000 */
[C---:B-1----:R-:W-:Y:S01]  /*cd40*/  FADD.FTZ R3, R123.reuse, R0 ;  /* 0x000000007b037221 */ /* 0x042fe20000010000 */
[----:B------:R-:W-:Y:S01]  /*cd50*/  F2FP.BF16.F32.PACK_AB R123, R123, R50 ;  /* 0x000000327b7b723e */ /* 0x000fe200000010ff */
[----:B------:R-:W-:Y:S02]  /*cd60*/  VIADD R0, R92, 0xfffffffe ;  /* 0xfffffffe5c007836 */ /* 0x000fe40000000000 */
[C---:B--2---:R-:W-:Y:S01]  /*cd70*/  FADD.FTZ R4, R67.reuse, R4 ;  /* 0x0000000443047221 */ /* 0x044fe20000010000 */
[----:B------:R-:W-:Y:S01]  /*cd80*/  F2FP.BF16.F32.PACK_AB R122, R67, R122 ;  /* 0x0000007a437a723e */ /* 0x000fe200000010ff */
[----:B------:R-:W-:Y:S06]  /*cd90*/  @P3 BRA `(.L_x_1444) ;  /* 0x0000000000543947 */ /* 0x000fec0003800000 */
[C---:B------:R-:W-:Y:S01]  /*cda0*/  ISETP.GT.AND P3, PT, R93.reuse, RZ, PT ;  /* 0x000000ff5d00720c */ /* 0x040fe20003f64270 */
[----:B------:R-:W-:Y:S01]  /*cdb0*/  BSSY B0, `(.L_x_1445) ;  /* 0x0000010000007945 */ /* 0x000fe20003800000 */
[----:B------:R-:W-:-:S11]  /*cdc0*/  VIADD R11, R93, 0xffffffff ;  /* 0xffffffff5d0b7836 */ /* 0x000fd60000000000 */
[----:B------:R-:W-:Y:S05]  /*cdd0*/  @P3 BRA `(.L_x_1446) ;  /* 0x0000000000203947 */ /* 0x000fea0003800000 */
[----:B------:R-:W-:Y:S01]  /*cde0*/  UISETP.NE.AND UP1, UPT, UR7, 0x1, UPT ;  /* 0x000000010700788c */ /* 0x000fe2000bf25270 */
[----:B------:R-:W-:-:S05]  /*cdf0*/  IMAD.MOV R11, RZ, RZ, -R93 ;  /* 0x000000ffff0b7224 */ /* 0x000fca00078e0a5d */
[----:B------:R-:W-:-:S05]  /*ce00*/  PLOP3.LUT P3, PT, PT, PT, UP1, 0x80, 0x0 ;  /* 0x000000000000781c */ /* 0x000fca0003f6f018 */
[----:B------:R-:W-:-:S08]  /*ce10*/  @UP1 ULDC.64 UR4, c[0x0][0x9e8] ;  /* 0x00027a0000041ab9 */ /* 0x000fd00000000a00 */
[----:B------:R-:W-:-:S05]  /*ce20*/  @P3 IMAD.HI.U32 R13, R11, UR4, RZ ;  /* 0x000000040b0d3c27 */ /* 0x000fca000f8e00ff */
[----:B------:R-:W-:-:S04]  /*ce30*/  @P3 SHF.R.U32.HI R11, RZ, UR5, R13 ;  /* 0x00000005ff0b3c19 */ /* 0x000fc8000801160d */
[----:B------:R-:W-:Y:S01]  /*ce40*/  LOP3.LUT R11, RZ, R11, RZ, 0x33, !PT ;  /* 0x0000000bff0b7212 */ /* 0x000fe200078e33ff */
[----:B------:R-:W-:Y:S06]  /*ce50*/  BRA `(.L_x_1447) ;  /* 0x0000000000147947 */ /* 0x000fec0003800000 */
.L_x_1446:
[----:B------:R-:W-:-:S06]  /*ce60*/  UISETP.NE.AND UP1, UPT, UR7, 0x1, UPT ;  /* 0x000000010700788c */ /* 0x000fcc000bf25270 */
[----:B------:R-:W-:-:S05]  /*ce70*/  PLOP3.LUT P3, PT, PT, PT, UP1, 0x80, 0x0 ;  /* 0x000000000000781c */ /* 0x000fca0003f6f018 */
[----:B------:R-:W-:-:S08]  /*ce80*/  @UP1 ULDC.64 UR4, c[0x0][0x9e8] ;  /* 0x00027a0000041ab9 */ /* 0x000fd00000000a00 */
[----:B------:R-:W-:-:S05]  /*ce90*/  @P3 IMAD.HI.U32 R13, R11, UR4, RZ ;  /* 0x000000040b0d3c27 */ /* 0x000fca000f8e00ff */
[----:B------:R-:W-:-:S07]  /*cea0*/  @P3 SHF.R.U32.HI R11, RZ, UR5, R13 ;  /* 0x00000005ff0b3c19 */ /* 0x000fce000801160d */
.L_x_1447:
[----:B------:R-:W-:Y:S05]  /*ceb0*/  BSYNC B0 ;  /* 0x0000000000007941 */ /* 0x000fea0003800000 */
.L_x_1445:
[----:B------:R-:W-:-:S04]  /*cec0*/  IMAD.U32 R14, RZ, RZ, UR7 ;  /* 0x00000007ff0e7e24 */ /* 0x000fc8000f8e00ff */
[----:B------:R-:W-:-:S05]  /*ced0*/  IMAD R11, R11, UR7, R14 ;  /* 0x000000070b0b7c24 */ /* 0x000fca000f8e020e */
[----:B------:R-:W-:-:S07]  /*cee0*/  VIMNMX R10, R10, R11, PT ;  /* 0x0000000b0a0a7248 */ /* 0x000fce0003fe0100 */
.L_x_1444:
[----:B------:R-:W2:Y:S01]  /*cef0*/  LDL R13, [R1+0x44] ;  /* 0x00004400010d7983 */ /* 0x000ea20000100800 */
[----:B------:R-:W-:Y:S01]  /*cf00*/  SHF.R.S32.HI R11, RZ, 0x1f, R10 ;  /* 0x0000001fff0b7819 */ /* 0x000fe2000001140a */
[----:B------:R-:W-:Y:S01]  /*cf10*/  ULDC UR24, c[0x0][0x9e4] ;  /* 0x0002790000187ab9 */ /* 0x000fe20000000800 */
[----:B------:R-:W-:Y:S01]  /*cf20*/  ULDC UR4, c[0x0][0x9e4] ;  /* 0x0002790000047ab9 */ /* 0x000fe20000000800 */
[----:B------:R-:W-:Y:S01]  /*cf30*/  ULDC UR26, c[0x0][0x9d8] ;  /* 0x00027600001a7ab9 */ /* 0x000fe20000000800 */
[----:B------:R-:W-:Y:S01]  /*cf40*/  LEA.HI R11, R11, R10, RZ, 0x7 ;  /* 0x0000000a0b0b7211 */ /* 0x000fe200078f38ff */
[----:B------:R-:W-:Y:S01]  /*cf50*/  ULDC UR29, c[0x0][0x9d8] ;  /* 0x00027600001d7ab9 */ /* 0x000fe20000000800 */
[----:B------:R-:W-:Y:S01]  /*cf60*/  ULDC UR27, c[0x0][0x9d8] ;  /* 0x00027600001b7ab9 */ /* 0x000fe20000000800 */
[----:B------:R-:W-:Y:S01]  /*cf70*/  ULDC UR5, c[0x0][0x988] ;  /* 0x0002620000057ab9 */ /* 0x000fe20000000800 */
[----:B------:R-:W-:Y:S01]  /*cf80*/  SHF.R.S32.HI R11, RZ, 0x7, R11 ;  /* 0x00000007ff0b7819 */ /* 0x000fe2000001140b */
[----:B------:R-:W-:Y:S01]  /*cf90*/  ULDC UR7, c[0x0][0x988] ;  /* 0x0002620000077ab9 */ /* 0x000fe20000000800 */
[----:B------:R-:W-:Y:S01]  /*cfa0*/  ULDC UR6, c[0x0][0x988] ;  /* 0x0002620000067ab9 */ /* 0x000fe20000000800 */
[----:B------:R-:W-:Y:S01]  /*cfb0*/  ULDC UR28, c[0x0][0x9e0] ;  /* 0x00027800001c7ab9 */ /* 0x000fe20000000800 */
[----:B------:R-:W-:Y:S01]  /*cfc0*/  ULDC UR25, c[0x0][0x9e0] ;  /* 0x0002780000197ab9 */ /* 0x000fe20000000800 */
        /* <DEDUP_REMOVED lines=16> */
[----:B--2---:R-:W-:-:S04]  /*d0d0*/  VIMNMX R21, R13, R11, !PT ;  /* 0x0000000b0d157248 */ /* 0x004fc80007fe0100 */
[----:B------:R-:W-:-:S13]  /*d0e0*/  ISETP.GE.AND P3, PT, R0, R21, PT ;  /* 0x000000150000720c */ /* 0x000fda0003f66270 */
[----:B------:R-:W-:Y:S05]  /*d0f0*/  @!P3 BRA `(.L_x_1448) ;  /* 0x0000003400f4b947 */ /* 0x000fea0003800000 */
[----:B------:R-:W-:-:S07]  /*d100*/  IMAD.MOV.U32 R119, RZ, RZ, RZ ;  /* 0x000000ffff777224 */ /* 0x000fce00078e00ff */
.L_x_1466:
[----:B------:R-:W2:Y:S01]  /*d110*/  LDL R10, [R1+0x20] ;  /* 0x00002000010a7983 */ /* 0x000ea20000100800 */
[----:B------:R-:W-:Y:S01]  /*d120*/  VIADD R13, R16, 0x1 ;  /* 0x00000001100d7836 */ /* 0x000fe20000000000 */
[----:B------:R-:W-:Y:S05]  /*d130*/  YIELD ;  /* 0x0000000000007946 */ /* 0x000fea0003800000 */
[----:B------:R-:W-:-:S04]  /*d140*/  ISETP.NE.AND P4, PT, R13, 0x2, PT ;  /* 0x000000020d00780c */ /* 0x000fc80003f85270 */
[----:B------:R-:W-:Y:S02]  /*d150*/  SEL R20, RZ, 0x1, P4 ;  /* 0x00000001ff147807 */ /* 0x000fe40002000000 */
[----:B------:R-:W-:Y:S02]  /*d160*/  SEL R13, R13, RZ, P4 ;  /* 0x000000ff0d0d7207 */ /* 0x000fe40002000000 */
[----:B------:R-:W-:Y:S02]  /*d170*/  LOP3.LUT R20, R23, R20, RZ, 0x3c, !PT ;  /* 0x0000001417147212 */ /* 0x000fe400078e3cff */
[----:B--2---:R-:W-:-:S13]  /*d180*/  ISETP.NE.AND P3, PT, R10, RZ, PT ;  /* 0x000000ff0a00720c */ /* 0x004fda0003f65270 */
[----:B------:R-:W-:Y:S05]  /*d190*/  @P3 BRA `(.L_x_1449) ;  /* 0x0000000000303947 */ /* 0x000fea0003800000 */
[----:B------:R-:W-:Y:S05]  /*d1a0*/  @!P0 BRA `(.L_x_1450) ;  /* 0x0000000000048947 */ /* 0x000fea0003800000 */
[----:B------:R-:W-:Y:S01]  /*d1b0*/  BPT.TRAP 0x1 ;  /* 0x000000040000795c */ /* 0x000fe20000300000 */
.L_x_1450:
[----:B------:R-:W-:Y:S01]  /*d1c0*/  IMAD R11, R13, 0x8, R2 ;  /* 0x000000080d0b7824 */ /* 0x000fe200078e0202 */
[----:B------:R-:W-:-:S04]  /*d1d0*/  SHF.L.U32 R10, R20, 0x1f, RZ ;  /* 0x0000001f140a7819 */ /* 0x000fc800000006ff */
[----:B------:R0:W1:Y:S01]  /*d1e0*/  SYNCS.PHASECHK.TRANS64.TRYWAIT P4, [R11+URZ+0x16830], R10 ;  /* 0x0168300a0b0075a7 */ /* 0x000062000808017f */
[----:B------:R-:W-:Y:S05]  /*d1f0*/  @!P0 BRA `(.L_x_1451) ;  /* 0x0000000000048947 */ /* 0x000fea0003800000 */
[----:B------:R-:W-:Y:S01]  /*d200*/  BPT.TRAP 0x1 ;  /* 0x000000040000795c */ /* 0x000fe20000300000 */
.L_x_1451:
[----:B------:R-:W-:Y:S04]  /*d210*/  BSSY B0, `(.L_x_1449) ;  /* 0x0000004000007945 */ /* 0x000fe80003800000 */
[----:B-1----:R-:W-:Y:S05]  /*d220*/  @P4 BRA `(.L_x_1452) ;  /* 0x0000000000084947 */ /* 0x002fea0003800000 */
[----:B------:R-:W1:Y:S02]  /*d230*/  SYNCS.PHASECHK.TRANS64.TRYWAIT P4, [R11+URZ+0x16830], R10 ;  /* 0x0168300a0b0075a7 */ /* 0x000e64000808017f */
[----:B-1----:R-:W-:Y:S05]  /*d240*/  @!P4 BRA `(.L_x_1453) ;  /* 0x00000134005cc947 */ /* 0x002fea0003800000 */
.L_x_1452:
[----:B------:R-:W-:Y:S05]  /*d250*/  BSYNC B0 ;  /* 0x0000000000007941 */ /* 0x000fea0003800000 */
.L_x_1449:
[----:B01----:R-:W2:Y:S01]  /*d260*/  LDL R11, [R1+0x1c] ;  /* 0x00001c00010b7983 */ /* 0x003ea20000100800 */
[----:B------:R-:W0:Y:S01]  /*d270*/  S2R R10, SR_TID.X ;  /* 0x00000000000a7919 */ /* 0x000e220000002100 */
[----:B------:R-:W-:Y:S05]  /*d280*/  WARPSYNC.ALL ;  /* 0x0000000000007948 */ /* 0x000fea0003800000 */
[----:B------:R-:W-:Y:S01]  /*d290*/  IMAD.MOV.U32 R25, RZ, RZ, 0x40000040 ;  /* 0x40000040ff197424 */ /* 0x000fe200078e00ff */
[----:B0-----:R-:W-:Y:S02]  /*d2a0*/  SHF.R.U32.HI R10, RZ, 0x7, R10 ;  /* 0x00000007ff0a7819 */ /* 0x001fe4000001160a */
[----:B------:R-:W-:-:S02]  /*d2b0*/  R2UR UR8, R6 ;  /* 0x00000000060872ca */ /* 0x000fc400000e0000 */
[----:B------:R-:W-:Y:S02]  /*d2c0*/  R2UR UR9, R7 ;  /* 0x00000000070972ca */ /* 0x000fe400000e0000 */
[C---:B------:R-:W-:Y:S02]  /*d2d0*/  R2UR UR11, R25.reuse ;  /* 0x00000000190b72ca */ /* 0x040fe400000e0000 */
[----:B------:R-:W-:Y:S01]  /*d2e0*/  R2UR UR23, R25 ;  /* 0x00000000191772ca */ /* 0x000fe200000e0000 */
[----:B------:R-:W-:Y:S01]  /*d2f0*/  IMAD.MOV.U32 R15, RZ, RZ, 0x40000040 ;  /* 0x40000040ff0f7424 */ /* 0x000fe200078e00ff */
[----:B------:R-:W-:Y:S02]  /*d300*/  R2UR UR12, R156 ;  /* 0x000000009c0c72ca */ /* 0x000fe400000e0000 */
[----:B------:R-:W-:Y:S02]  /*d310*/  R2UR UR13, R157 ;  /* 0x000000009d0d72ca */ /* 0x000fe400000e0000 */
[----:B------:R-:W-:Y:S01]  /*d320*/  R2UR UR15, R15 ;  /* 0x000000000f0f72ca */ /* 0x000fe200000e0000 */
[----:B--2---:R-:W-:-:S02]  /*d330*/  IMAD R24, R13, 0x400, R11 ;  /* 0x000004000d187824 */ /* 0x004fc400078e020b */
[----:B------:R-:W-:-:S05]  /*d340*/  VIADD R11, R10, 0x8 ;  /* 0x000000080a0b7836 */ /* 0x000fca0000000000 */
[----:B------:R0:W-:Y:S01]  /*d350*/  BAR.SYNC.DEFER_BLOCKING R11, 0x100 ;  /* 0x0004000b0000751d */ /* 0x0001e20000010000 */
[C---:B------:R-:W-:Y:S01]  /*d360*/  R2UR UR10, R24.reuse ;  /* 0x00000000180a72ca */ /* 0x040fe200000e0000 */
[C---:B------:R-:W-:Y:S02]  /*d370*/  VIADD R14, R24.reuse, 0x2 ;  /* 0x00000002180e7836 */ /* 0x040fe40000000000 */
[C---:B------:R-:W-:Y:S02]  /*d380*/  VIADD R10, R24.reuse, 0x4 ;  /* 0x00000004180a7836 */ /* 0x040fe40000000000 */
[----:B------:R-:W-:-:S05]  /*d390*/  VIADD R24, R24, 0x6 ;  /* 0x0000000618187836 */ /* 0x000fca0000000000 */
[----:B------:R-:W-:Y:S02]  /*d3a0*/  R2UR UR22, R24 ;  /* 0x00000000181672ca */ /* 0x000fe400000e0000 */
[----:B------:R-:W-:-:S06]  /*d3b0*/  WARPGROUP.ARRIVE ;  /* 0x00000000000079c5 */ /* 0x000fcc0000000000 */
[----:B------:R-:W-:Y:S01]  /*d3c0*/  HGMMA.64x128x16.F32.BF16 R24, gdesc[UR8], RZ, !UPT, gsb0 ;  /* 0x01e00000081879f0 */ /* 0x000fe2000c0018ff */
[----:B------:R-:W-:Y:S01]  /*d3d0*/  R2UR UR14, R14 ;  /* 0x000000000e0e72ca */ /* 0x000fe200000e0000 */
[----:B0-----:R-:W-:Y:S01]  /*d3e0*/  IMAD.MOV.U32 R11, RZ, RZ, 0x40000040 ;  /* 0x40000040ff0b7424 */ /* 0x001fe200078e00ff */
[----:B------:R-:W-:Y:S02]  /*d3f0*/  R2UR UR18, R10 ;  /* 0x000000000a1272ca */ /* 0x000fe400000e0000 */
[----:B------:R-:W-:Y:S02]  /*d400*/  R2UR UR16, R154 ;  /* 0x000000009a1072ca */ /* 0x000fe400000e0000 */
[----:B------:R-:W-:Y:S02]  /*d410*/  R2UR UR19, R11 ;  /* 0x000000000b1372ca */ /* 0x000fe400000e0000 */
[----:B------:R-:W-:Y:S01]  /*d420*/  R2UR UR17, R155 ;  /* 0x000000009b1172ca */ /* 0x000fe200000e0000 */
[----:B------:R-:W-:-:S02]  /*d430*/  WARPGROUP.DEPBAR.LE gsb0, 0x0 ;  /* 0x00008000000079c5 */ /* 0x000fc40000010000 */
[----:B------:R-:W-:-:S06]  /*d440*/  WARPGROUP.ARRIVE ;  /* 0x00000000000079c5 */ /* 0x000fcc0000000000 */
[----:B------:R-:W-:Y:S01]  /*d450*/  HGMMA.64x128x16.F32.BF16 R24, gdesc[UR12], R24, gsb0 ;  /* 0x01e000000c1879f0 */ /* 0x000fe20008001818 */
[----:B------:R-:W-:Y:S02]  /*d460*/  R2UR UR20, R8 ;  /* 0x00000000081472ca */ /* 0x000fe400000e0000 */
[----:B------:R-:W-:Y:S01]  /*d470*/  R2UR UR21, R9 ;  /* 0x00000000091572ca */ /* 0x000fe200000e0000 */
[----:B------:R-:W-:Y:S02]  /*d480*/  WARPGROUP.DEPBAR.LE gsb0, 0x0 ;  /* 0x00008000000079c5 */ /* 0x000fe40000010000 */
[----:B------:R-:W-:-:S06]  /*d490*/  WARPGROUP.ARRIVE ;  /* 0x00000000000079c5 */ /* 0x000fcc0000000000 */
[----:B------:R-:W-:Y:S03]  /*d4a0*/  HGMMA.64x128x16.F32.BF16 R24, gdesc[UR16], R24, gsb0 ;  /* 0x01e00000101879f0 */ /* 0x000fe60008001818 */
[----:B------:R-:W-:Y:S02]  /*d4b0*/  WARPGROUP.DEPBAR.LE gsb0, 0x0 ;  /* 0x00008000000079c5 */ /* 0x000fe40000010000 */
[----:B------:R-:W-:-:S07]  /*d4c0*/  WARPGROUP.ARRIVE ;  /* 0x00000000000079c5 */ /* 0x000fce0000000000 */
[----:B------:R-:W-:Y:S03]  /*d4d0*/  HGMMA.64x128x16.F32.BF16 R24, gdesc[UR20], R24, gsb0 ;  /* 0x01e00000141879f0 */ /* 0x000fe60008001818 */
[----:B------:R-:W-:Y:S02]  /*d4e0*/  WARPGROUP.DEPBAR.LE gsb0, 0x0 ;  /* 0x00008000000079c5 */ /* 0x000fe40000010000 */
[----:B------:R-:W-:Y:S05]  /*d4f0*/  @P3 BRA `(.L_x_1454) ;  /* 0x0000000000283947 */ /* 0x000fea0003800000 */
[----:B------:R-:W-:Y:S05]  /*d500*/  @!P0 BRA `(.L_x_1455) ;  /* 0x0000000000048947 */ /* 0x000fea0003800000 */
[----:B------:R-:W-:Y:S01]  /*d510*/  BPT.TRAP 0x1 ;  /* 0x000000040000795c */ /* 0x000fe20000300000 */
.L_x_1455:
[----:B------:R-:W-:Y:S01]  /*d520*/  SHF.L.U32 R10, R23, 0x1f, RZ ;  /* 0x0000001f170a7819 */ /* 0x000fe200000006ff */
[----:B------:R-:W-:-:S04]  /*d530*/  IMAD R11, R16, 0x8, R2 ;  /* 0x00000008100b7824 */ /* 0x000fc800078e0202 */
[----:B------:R0:W1:Y:S01]  /*d540*/  SYNCS.PHASECHK.TRANS64.TRYWAIT P3, [R11+URZ+0x16850], R10 ;  /* 0x0168500a0b0075a7 */ /* 0x000062000806017f */
[----:B------:R-:W-:Y:S05]  /*d550*/  @!P0 BRA `(.L_x_1456) ;  /* 0x0000000000048947 */ /* 0x000fea0003800000 */
[----:B------:R-:W-:Y:S01]  /*d560*/  BPT.TRAP 0x1 ;  /* 0x000000040000795c */ /* 0x000fe20000300000 */
.L_x_1456:
[----:B-1----:R-:W-:Y:S05]  /*d570*/  @P3 BRA `(.L_x_1454) ;  /* 0x0000000000083947 */ /* 0x002fea0003800000 */
[----:B------:R-:W1:Y:S02]  /*d580*/  SYNCS.PHASECHK.TRANS64.TRYWAIT P3, [R11+URZ+0x16850], R10 ;  /* 0x0168500a0b0075a7 */ /* 0x000e64000806017f */
[----:B-1----:R-:W-:Y:S05]  /*d590*/  @!P3 BRA `(.L_x_1457) ;  /* 0x00000130009cb947 */ /* 0x002fea0003800000 */
.L_x_1454:
[----:B01----:R-:W-:Y:S01]  /*d5a0*/  VIADD R10, R2, 0x400 ;  /* 0x00000400020a7836 */ /* 0x003fe20000000000 */
[----:B------:R-:W-:Y:S05]  /*d5b0*/  WARPSYNC.ALL ;  /* 0x0000000000007948 */ /* 0x000fea0003800000 */
[----:B------:R-:W-:Y:S01]  /*d5c0*/  SHF.R.U32.HI R10, RZ, 0x4, R10 ;  /* 0x00000004ff0a7819 */ /* 0x000fe2000001160a */
[----:B------:R-:W-:Y:S01]  /*d5d0*/  IMAD.MOV.U32 R11, RZ, RZ, 0x40000040 ;  /* 0x40000040ff0b7424 */ /* 0x000fe200078e00ff */
[----:B------:R-:W-:Y:S02]  /*d5e0*/  WARPGROUP.ARRIVE ;  /* 0x00000000000079c5 */ /* 0x000fe40000000000 */
[----:B------:R-:W-:-:S02]  /*d5f0*/  LOP3.LUT R10, R10, 0x3fff, RZ, 0xc0, !PT ;  /* 0x00003fff0a0a7812 */ /* 0x000fc400078ec0ff */
[----:B------:R-:W-:-:S03]  /*d600*/  R2UR UR11, R11 ;  /* 0x000000000b0b72ca */ /* 0x000fc600000e0000 */
[----:B------:R-:W-:-:S05]  /*d610*/  IMAD R10, R16, 0x400, R10 ;  /* 0x00000400100a7824 */ /* 0x000fca00078e020a */
[----:B------:R-:W-:-:S13]  /*d620*/  R2UR UR10, R10 ;  /* 0x000000000a0a72ca */ /* 0x000fda00000e0000 */
[----:B------:R-:W-:Y:S01]  /*d630*/  HGMMA.64x64x16.F32.BF16 R88, R148, gdesc[UR8].tnspB, R88, gsb0 ;  /* 0x40e0000894587df0 */ /* 0x000fe20008001858 */
[----:B------:R-:W-:Y:S02]  /*d640*/  VIADD R14, R10, 0x80 ;  /* 0x000000800a0e7836 */ /* 0x000fe40000000000 */
[----:B------:R-:W-:-:S03]  /*d650*/  IMAD.MOV.U32 R15, RZ, RZ, 0x40000040 ;  /* 0x40000040ff0f7424 */ /* 0x000fc600078e00ff */
[----:B------:R-:W-:Y:S02]  /*d660*/  R2UR UR10, R14 ;  /* 0x000000000e0a72ca */ /* 0x000fe400000e0000 */
[----:B------:R-:W-:Y:S01]  /*d670*/  R2UR UR11, R15 ;  /* 0x000000000f0b72ca */ /* 0x000fe200000e0000 */
[----:B------:R-:W-:Y:S02]  /*d680*/  VIADD R14, R10, 0x100 ;  /* 0x000001000a0e7836 */ /* 0x000fe40000000000 */
[----:B------:R-:W-:Y:S01]  /*d690*/  IMAD.MOV.U32 R15, RZ, RZ, 0x40000040 ;  /* 0x40000040ff0f7424 */ /* 0x000fe200078e00ff */
[----:B------:R-:W-:Y:S02]  /*d6a0*/  WARPGROUP.DEPBAR.LE gsb0, 0x0 ;  /* 0x00008000000079c5 */ /* 0x000fe40000010000 */
[----:B------:R-:W-:Y:S01]  /*d6b0*/  WARPGROUP.ARRIVE ;  /* 0x00000000000079c5 */ /* 0x000fe20000000000 */
[----:B------:R-:W2:Y:S04]  /*d6c0*/  LDL R148, [R1+0x3c] ;  /* 0x00003c0001947983 */ /* 0x000ea80000100800 */
[----:B------:R-:W3:Y:S02]  /*d6d0*/  LDL R151, [R1+0xc] ;  /* 0x00000c0001977983 */ /* 0x000ee40000100800 */
[----:B------:R-:W-:Y:S01]  /*d6e0*/  HGMMA.64x64x16.F32.BF16 R88, R144, gdesc[UR8].tnspB, R88, gsb0 ;  /* 0x40e0000890587df0 */ /* 0x000fe20008001858 */
[----:B------:R-:W-:-:S02]  /*d6f0*/  R2UR UR10, R14 ;  /* 0x000000000e0a72ca */ /* 0x000fc400000e0000 */
[----:B------:R-:W-:Y:S01]  /*d700*/  R2UR UR11, R15 ;  /* 0x000000000f0b72ca */ /* 0x000fe200000e0000 */
[----:B------:R-:W-:Y:S01]  /*d710*/  VIADD R14, R10, 0x180 ;  /* 0x000001800a0e7836 */ /* 0x000fe20000000000 */
[----:B------:R-:W4:Y:S01]  /*d720*/  LDL R149, [R1+0x8] ;  /* 0x0000080001957983 */ /* 0x000f220000100800 */
[----:B------:R-:W-:-:S03]  /*d730*/  IMAD.MOV.U32 R15, RZ, RZ, 0x40000040 ;  /* 0x40000040ff0f7424 */ /* 0x000fc600078e00ff */
[----:B------:R-:W4:Y:S01]  /*d740*/  LDL R150, [R1+0x4] ;  /* 0x0000040001967983 */ /* 0x000f220000100800 */
[----:B------:R-:W-:Y:S02]  /*d750*/  WARPGROUP.DEPBAR.LE gsb0, 0x0 ;  /* 0x00008000000079c5 */ /* 0x000fe40000010000 */
[----:B------:R-:W-:Y:S01]  /*d760*/  WARPGROUP.ARRIVE ;  /* 0x00000000000079c5 */ /* 0x000fe20000000000 */
[----:B------:R-:W2:Y:S05]  /*d770*/  LDL R147, [R1+0x18] ;  /* 0x0000180001937983 */ /* 0x000eaa0000100800 */
[----:B------:R-:W-:Y:S01]  /*d780*/  HGMMA.64x64x16.F32.BF16 R88, R140, gdesc[UR8].tnspB, R88, gsb0 ;  /* 0x40e000088c587df0 */ /* 0x000fe20008001858 */
[----:B------:R-:W-:-:S02]  /*d790*/  R2UR UR10, R14 ;  /* 0x000000000e0a72ca */ /* 0x000fc400000e0000 */
[----:B------:R-:W-:Y:S01]  /*d7a0*/  R2UR UR11, R15 ;  /* 0x000000000f0b72ca */ /* 0x000fe200000e0000 */
[----:B------:R-:W-:Y:S02]  /*d7b0*/  VIADD R14, R10, 0x200 ;  /* 0x000002000a0e7836 */ /* 0x000fe40000000000 */
[----:B------:R-:W-:Y:S01]  /*d7c0*/  IMAD.MOV.U32 R15, RZ, RZ, 0x40000040 ;  /* 0x40000040ff0f7424 */ /* 0x000fe200078e00ff */
[----:B------:R-:W-:Y:S02]  /*d7d0*/  WARPGROUP.DEPBAR.LE gsb0, 0x0 ;  /* 0x00008000000079c5 */ /* 0x000fe40000010000 */
[----:B------:R-:W-:-:S07]  /*d7e0*/  WARPGROUP.ARRIVE ;  /* 0x00000000000079c5 */ /* 0x000fce0000000000 */
[----:B------:R-:W-:Y:S01]  /*d7f0*/  HGMMA.64x64x16.F32.BF16 R88, R136, gdesc[UR8].tnspB, R88, gsb0 ;  /* 0x40e0000888587df0 */ /* 0x000fe20008001858 */
[----:B------:R-:W-:Y:S02]  /*d800*/  R2UR UR10, R14 ;  /* 0x000000000e0a72ca */ /* 0x000fe400000e0000 */
        /* <DEDUP_REMOVED lines=22> */
[----:B------:R-:W0:Y:S08]  /*d970*/  @P2 LDC R14, c[0x0][0x450] ;  /* 0x00011400ff0e2b82 */ /* 0x000e300000000800 */
[----:B------:R-:W1:Y:S01]  /*d980*/  @P2 LDC R15, c[0x0][0x44c] ;  /* 0x00011300ff0f2b82 */ /* 0x000e620000000800 */
[----:B------:R-:W-:-:S02]  /*d990*/  WARPGROUP.DEPBAR.LE gsb0, 0x0 ;  /* 0x00008000000079c5 */ /* 0x000fc40000010000 */
[----:B------:R-:W-:-:S06]  /*d9a0*/  WARPGROUP.ARRIVE ;  /* 0x00000000000079c5 */ /* 0x000fcc0000000000 */
[----:B------:R-:W-:Y:S01]  /*d9b0*/  HGMMA.64x64x16.F32.BF16 R88, R120, gdesc[UR8].tnspB, R88, gsb0 ;  /* 0x40e0000878587df0 */ /* 0x000fe20008001858 */
        /* <DEDUP_REMOVED lines=45> */
[----:B------:R-:W-:-:S02]  /*dc90*/  WARPGROUP.DEPBAR.LE gsb0, 0x0 ;  /* 0x00008000000079c5 */ /* 0x000fc40000010000 */
[----:B--2---:R-:W-:Y:S02]  /*dca0*/  IMAD.IADD R120, R148, 0x1, R147 ;  /* 0x0000000194787824 */ /* 0x004fe400078e0293 */
[----:B------:R-:W2:Y:S02]  /*dcb0*/  S2R R147, SR_TID.X ;  /* 0x0000000000937919 */ /* 0x000ea40000002100 */
[----:B-1----:R-:W-:-:S04]  /*dcc0*/  @P2 IMAD.HI.U32 R15, R120, R15, RZ ;  /* 0x0000000f780f2227 */ /* 0x002fc800078e00ff */
[----:B------:R-:W-:Y:S01]  /*dcd0*/  FMUL.FTZ R64, R66, UR29 ;  /* 0x0000001d42407c20 */ /* 0x000fe20008410000 */
[----:B------:R-:W-:Y:S01]  /*dce0*/  FMUL.FTZ R69, R71, UR29 ;  /* 0x0000001d47457c20 */ /* 0x000fe20008410000 */
[----:B0-----:R-:W-:Y:S01]  /*dcf0*/  @P2 SHF.R.U32.HI R120, RZ, R14, R15 ;  /* 0x0000000eff782219 */ /* 0x001fe2000001160f */
[----:B------:R0:W1:Y:S01]  /*dd00*/  MUFU.TANH R10, R78 ;  /* 0x0000004e000a7308 */ /* 0x0000620000002400 */
[----:B------:R-:W-:Y:S01]  /*dd10*/  FMUL.FTZ R66, R68, UR29 ;  /* 0x0000001d44427c20 */ /* 0x000fe20008410000 */
[----:B------:R-:W-:Y:S01]  /*dd20*/  FMUL.FTZ R71, R73, UR29 ;  /* 0x0000001d49477c20 */ /* 0x000fe20008410000 */
[----:B------:R-:W-:Y:S01]  /*dd30*/  FMUL.FTZ R68, R70, UR29 ;  /* 0x0000001d46447c20 */ /* 0x000fe20008410000 */
[----:B------:R-:W-:Y:S01]  /*dd40*/  FMUL.FTZ R73, R75, UR29 ;  /* 0x0000001d4b497c20 */ /* 0x000fe20008410000 */
[----:B------:R-:W5:Y:S01]  /*dd50*/  SHFL.IDX PT, R123, R120, RZ, 0x1c1f ;  /* 0x001c1fff787b7589 */ /* 0x000f6200000e0000 */
[----:B------:R-:W-:Y:S01]  /*dd60*/  FMUL.FTZ R70, R72, UR29 ;  /* 0x0000001d48467c20 */ /* 0x000fe20008410000 */
[----:B------:R-:W-:Y:S01]  /*dd70*/  FMUL.FTZ R75, R77, UR29 ;  /* 0x0000001d4d4b7c20 */ /* 0x000fe20008410000 */
[----:B0-----:R-:W-:Y:S01]  /*dd80*/  FMUL.FTZ R78, R82, UR29 ;  /* 0x0000001d524e7c20 */ /* 0x001fe20008410000 */
        /* <DEDUP_REMOVED lines=8> */
[----:B--2---:R-:W-:Y:S02]  /*de10*/  SHF.R.U32.HI R148, RZ, 0x7, R147 ;  /* 0x00000007ff947819 */ /* 0x004fe40000011693 */
[----:B------:R-:W-:-:S03]  /*de20*/  ISETP.GE.U32.AND P3, PT, R147, 0x180, PT ;  /* 0x000001809300780c */ /* 0x000fc60003f66070 */
[----:B------:R-:W-:Y:S01]  /*de30*/  VIADD R14, R148, 0x9 ;  /* 0x00000009940e7836 */ /* 0x000fe20000000000 */
[----:B------:R-:W-:Y:S01]  /*de40*/  IADD3 R86, -R82, 0x1, RZ ;  /* 0x0000000152567810 */ /* 0x000fe20007ffe1ff */
[----:B------:R-:W-:Y:S01]  /*de50*/  FMUL.FTZ R84, R84, UR29 ;  /* 0x0000001d54547c20 */ /* 0x000fe20008410000 */
[----:B------:R-:W-:Y:S01]  /*de60*/  FMUL.FTZ R85, R85, UR29 ;  /* 0x0000001d55557c20 */ /* 0x000fe20008410000 */
[----:B------:R-:W-:Y:S01]  /*de70*/  FMUL.FTZ R83, R87, UR29 ;  /* 0x0000001d57537c20 */ /* 0x000fe20008410000 */
[----:B------:R-:W-:Y:S01]  /*de80*/  @!P1 IMAD R15, R13, 0x8, R2 ;  /* 0x000000080d0f9824 */ /* 0x000fe200078e0202 */
[----:B------:R-:W-:Y:S01]  /*de90*/  SEL R14, R14, 0x9, !P3 ;  /* 0x000000090e0e7807 */ /* 0x000fe20005800000 */
[----:B---3--:R-:W-:Y:S01]  /*dea0*/  IMAD R86, R151, -0x2, R86 ;  /* 0xfffffffe97567824 */ /* 0x008fe200078e0256 */
[----:B------:R-:W-:Y:S01]  /*deb0*/  PLOP3.LUT P3, PT, PT, PT, UP0, 0x40, 0x0 ;  /* 0x000000000000781c */ /* 0x000fe20003f6e808 */
[----:B------:R-:W0:Y:S01]  /*dec0*/  MUFU.TANH R11, R11 ;  /* 0x0000000b000b7308 */ /* 0x000e220000002400 */
[----:B------:R-:W-:-:S02]  /*ded0*/  @!P1 VIADD R15, R15, 0x16840 ;  /* 0x000168400f0f9836 */ /* 0x000fc40000000000 */
[----:B----4-:R-:W-:-:S05]  /*dee0*/  IADD3 R86, -R150, R86, R149 ;  /* 0x0000005696567210 */ /* 0x010fca0007ffe195 */
[----:B------:R-:W2:Y:S01]  /*def0*/  MUFU.TANH R23, R23 ;  /* 0x0000001700177308 */ /* 0x000ea20000002400 */
[----:B------:R-:W-:Y:S01]  /*df00*/  @!P1 PRMT R15, RZ, 0x654, R15 ;  /* 0x00000654ff0f9816 */ /* 0x000fe2000000000f */
[----:B------:R3:W-:Y:S06]  /*df10*/  BAR.ARV R14, 0x100 ;  /* 0x0004000e0000751d */ /* 0x0007ec0000002000 */
        /* <DEDUP_REMOVED lines=61> */
[C---:B------:R-:W-:Y:S01]  /*e2f0*/  VIADD R122, R86.reuse, UR28 ;  /* 0x0000001c567a7c36 */ /* 0x040fe20008000000 */
[----:B------:R3:W-:Y:S01]  /*e300*/  @!P1 SYNCS.ARRIVE.TRANS64.RED.A1T0 RZ, [R15+URZ], RZ ;  /* 0x000000ff0fff99a7 */ /* 0x0007e2000810043f */
[----:B------:R-:W-:-:S02]  /*e310*/  VIADD R121, R86, UR30 ;  /* 0x0000001e56797c36 */ /* 0x000fc40008000000 */
[--C-:B-----5:R-:W-:Y:S02]  /*e320*/  IMAD.IADD R87, R122, 0x1, R123.reuse ;  /* 0x000000017a577824 */ /* 0x120fe400078e027b */
[----:B------:R-:W-:Y:S01]  /*e330*/  IMAD.IADD R86, R121, 0x1, R123 ;  /* 0x0000000179567824 */ /* 0x000fe200078e027b */
[----:B-12-4-:R-:W-:Y:S06]  /*e340*/  @P3 BRA `(.L_x_1458) ;  /* 0x0000000000583947 */ /* 0x016fec0003800000 */
[----:B------:R-:W-:Y:S01]  /*e350*/  IADD3 R123, -R150, R149, R123 ;  /* 0x00000095967b7210 */ /* 0x000fe20007ffe17b */
[----:B------:R-:W-:Y:S03]  /*e360*/  BSSY B0, `(.L_x_1459) ;  /* 0x0000010000007945 */ /* 0x000fe60003800000 */
[----:B------:R-:W-:-:S13]  /*e370*/  ISETP.GT.AND P3, PT, R123, -0x1, PT ;  /* 0xffffffff7b00780c */ /* 0x000fda0003f64270 */
[----:B------:R-:W-:Y:S05]  /*e380*/  @P3 BRA `(.L_x_1460) ;  /* 0x0000000000203947 */ /* 0x000fea0003800000 */
[----:B------:R-:W-:Y:S01]  /*e390*/  IMAD.U32 R124, RZ, RZ, UR24 ;  /* 0x00000018ff7c7e24 */ /* 0x000fe2000f8e00ff */
[----:B------:R-:W-:-:S04]  /*e3a0*/  LOP3.LUT R123, RZ, R123, RZ, 0x33, !PT ;  /* 0x0000007bff7b7212 */ /* 0x000fc800078e33ff */
[----:B------:R-:W-:-:S13]  /*e3b0*/  ISETP.NE.AND P3, PT, R124, 0x1, PT ;  /* 0x000000017c00780c */ /* 0x000fda0003f65270 */
[----:B---3--:R-:W1:Y:S02]  /*e3c0*/  @P3 LDC.64 R14, c[0x0][0x9e8] ;  /* 0x00027a00ff0e3b82 */ /* 0x008e640000000a00 */
[----:B-1----:R-:W-:-:S05]  /*e3d0*/  @P3 IMAD.HI.U32 R14, R123, R14, RZ ;  /* 0x0000000e7b0e3227 */ /* 0x002fca00078e00ff */
[----:B------:R-:W-:-:S04]  /*e3e0*/  @P3 SHF.R.U32.HI R123, RZ, R15, R14 ;  /* 0x0000000fff7b3219 */ /* 0x000fc8000001160e */
[----:B------:R-:W-:Y:S01]  /*e3f0*/  LOP3.LUT R123, RZ, R123, RZ, 0x33, !PT ;  /* 0x0000007bff7b7212 */ /* 0x000fe200078e33ff */
[----:B------:R-:W-:Y:S06]  /*e400*/  BRA `(.L_x_1461) ;  /* 0x0000000000147947 */ /* 0x000fec0003800000 */
.L_x_1460:
[----:B------:R-:W-:-:S05]  /*e410*/  IMAD.U32 R124, RZ, RZ, UR24 ;  /* 0x00000018ff7c7e24 */ /* 0x000fca000f8e00ff */
[----:B------:R-:W-:-:S13]  /*e420*/  ISETP.NE.AND P3, PT, R124, 0x1, PT ;  /* 0x000000017c00780c */ /* 0x000fda0003f65270 */
[----:B---3--:R-:W1:Y:S02]  /*e430*/  @P3 LDC.64 R14, c[0x0][0x9e8] ;  /* 0x00027a00ff0e3b82 */ /* 0x008e640000000a00 */
[----:B-1----:R-:W-:-:S05]  /*e440*/  @P3 IMAD.HI.U32 R14, R123, R14, RZ ;  /* 0x0000000e7b0e3227 */ /* 0x002fca00078e00ff */
[----:B------:R-:W-:-:S07]  /*e450*/  @P3 SHF.R.U32.HI R123, RZ, R15, R14 ;  /* 0x0000000fff7b3219 */ /* 0x000fce000001160e */
.L_x_1461:
[----:B------:R-:W-:Y:S05]  /*e460*/  BSYNC B0 ;  /* 0x0000000000007941 */ /* 0x000fea0003800000 */
.L_x_1459:
[----:B------:R-:W-:-:S04]  /*e470*/  IMAD R123, R123, R124, -R82 ;  /* 0x0000007c7b7b7224 */ /* 0x000fc800078e0a52 */
[----:B------:R-:W-:-:S05]  /*e480*/  IMAD R123, R151, -0x2, R123 ;  /* 0xfffffffe977b7824 */ /* 0x000fca00078e027b */
[----:B------:R-:W-:Y:S02]  /*e490*/  VIADDMNMX R87, R123, R124, R87, PT ;  /* 0x0000007c7b577246 */ /* 0x000fe40003800157 */
[----:B------:R-:W-:-:S07]  /*e4a0*/  VIMNMX R86, R86, R123, !PT ;  /* 0x0000007b56567248 */ /* 0x000fce0007fe0100 */
.L_x_1458:
[----:B------:R-:W-:Y:S01]  /*e4b0*/  ISETP.GT.AND P3, PT, R0, -0x1, PT ;  /* 0xffffffff0000780c */ /* 0x000fe20003f64270 */
[----:B------:R-:W1:Y:S03]  /*e4c0*/  SHFL.IDX PT, R120, R120, 0x1, 0x1c1f ;  /* 0x003c1f0078787f89 */ /* 0x000e6600000e0000 */
[C---:B------:R-:W-:Y:S02]  /*e4d0*/  ISETP.GT.AND P4, PT, R86.reuse, RZ, P3 ;  /* 0x000000ff5600720c */ /* 0x040fe40001f84270 */
[----:B------:R-:W-:Y:S02]  /*e4e0*/  ISETP.GT.AND P5, PT, R86, 0x1, P3 ;  /* 0x000000015600780c */ /* 0x000fe40001fa4270 */
[C---:B------:R-:W-:Y:S02]  /*e4f0*/  ISETP.LT.OR P4, PT, R87.reuse, 0x1, P4 ;  /* 0x000000015700780c */ /* 0x040fe40002781670 */
[----:B------:R-:W-:-:S02]  /*e500*/  ISETP.LT.OR P5, PT, R87, 0x2, P5 ;  /* 0x000000025700780c */ /* 0x000fc40002fa1670 */
[----:B0-----:R-:W-:Y:S02]  /*e510*/  FSEL R11, R11, -INF , !P4 ;  /* 0xff8000000b0b7808 */ /* 0x001fe40006000000 */
[C---:B------:R-:W-:Y:S02]  /*e520*/  ISETP.GT.AND P4, PT, R86.reuse, 0x8, P3 ;  /* 0x000000085600780c */ /* 0x040fe40001f84270 */
[----:B------:R-:W-:Y:S02]  /*e530*/  FSEL R23, R23, -INF , !P5 ;  /* 0xff80000017177808 */ /* 0x000fe40006800000 */
[----:B------:R-:W-:Y:S02]  /*e540*/  ISETP.LT.OR P4, PT, R87, 0x9, P4 ;  /* 0x000000095700780c */ /* 0x000fe40002781670 */
[----:B------:R-:W-:Y:S02]  /*e550*/  ISETP.GT.AND P5, PT, R86, 0x9, P3 ;  /* 0x000000095600780c */ /* 0x000fe40001fa4270 */
[----:B------:R-:W-:-:S02]  /*e560*/  FSEL R26, R26, -INF , !P4 ;  /* 0xff8000001a1a7808 */ /* 0x000fc40006000000 */
[----:B------:R-:W-:Y:S01]  /*e570*/  ISETP.GT.AND P4, PT, R86, 0x10, P3 ;  /* 0x000000105600780c */ /* 0x000fe20001f84270 */
[--C-:B-1----:R-:W-:Y:S01]  /*e580*/  IMAD.IADD R122, R122, 0x1, R120.reuse ;  /* 0x000000017a7a7824 */ /* 0x102fe200078e0278 */
[----:B------:R-:W-:Y:S01]  /*e590*/  ISETP.LT.OR P5, PT, R87, 0xa, P5 ;  /* 0x0000000a5700780c */ /* 0x000fe20002fa1670 */
[----:B------:R-:W-:Y:S01]  /*e5a0*/  IMAD.IADD R121, R121, 0x1, R120 ;  /* 0x0000000179797824 */ /* 0x000fe200078e0278 */
        /* <DEDUP_REMOVED lines=8> */
[----:B------:R-:W-:Y:S02]  /*e630*/  ISETP.GT.AND P4, PT, R86, 0x20, P3 ;  /* 0x000000205600780c */ /* 0x000fe40001f84270 */
[----:B------:R-:W-:-:S02]  /*e640*/  FSEL R31, R31, -INF , !P5 ;  /* 0xff8000001f1f7808 */ /* 0x000fc40006800000 */
[C---:B------:R-:W-:Y:S02]  /*e650*/  ISETP.LT.OR P4, PT, R87.reuse, 0x21, P4 ;  /* 0x000000215700780c */ /* 0x040fe40002781670 */
        /* <DEDUP_REMOVED lines=60> */
[C---:B------:R-:W-:Y:S02]  /*ea20*/  ISETP.GT.AND P5, PT, R86.reuse, 0x69, P3 ;  /* 0x000000695600780c */ /* 0x040fe40001fa4270 */
[----:B------:R-:W-:Y:S02]  /*ea30*/  FSEL R77, R77, -INF , !P4 ;  /* 0xff8000004d4d7808 */ /* 0x000fe40006000000 */
[----:B------:R-:W-:Y:S02]  /*ea40*/  ISETP.GT.AND P4, PT, R86, 0x78, P3 ;  /* 0x000000785600780c */ /* 0x000fe40001f84270 */
[C---:B------:R-:W-:Y:S02]  /*ea50*/  ISETP.LT.OR P5, PT, R87.reuse, 0x6a, P5 ;  /* 0x0000006a5700780c */ /* 0x040fe40002fa1670 */
[----:B------:R-:W-:-:S02]  /*ea60*/  ISETP.LT.OR P4, PT, R87, 0x79, P4 ;  /* 0x000000795700780c */ /* 0x000fc40002781670 */
[----:B------:R-:W-:Y:S02]  /*ea70*/  FSEL R75, R75, -INF , !P5 ;  /* 0xff8000004b4b7808 */ /* 0x000fe40006800000 */
[----:B------:R-:W-:Y:S02]  /*ea80*/  ISETP.GT.AND P5, PT, R86, 0x71, P3 ;  /* 0x000000715600780c */ /* 0x000fe40001fa4270 */
[----:B------:R-:W-:Y:S02]  /*ea90*/  FSEL R84, R84, -INF , !P4 ;  /* 0xff80000054547808 */ /* 0x000fe40006000000 */
[----:B------:R-:W-:Y:S02]  /*eaa0*/  PLOP3.LUT P4, PT, PT, PT, UP0, 0x40, 0x0 ;  /* 0x000000000000781c */ /* 0x000fe40003f8e808 */
[----:B------:R-:W-:-:S04]  /*eab0*/  ISETP.LT.OR P5, PT, R87, 0x72, P5 ;  /* 0x000000725700780c */ /* 0x000fc80002fa1670 */
[----:B------:R-:W-:Y:S02]  /*eac0*/  FSEL R80, R80, -INF , !P5 ;  /* 0xff80000050507808 */ /* 0x000fe40006800000 */
[----:B------:R-:W-:-:S04]  /*ead0*/  ISETP.GT.AND P5, PT, R86, 0x79, P3 ;  /* 0x000000795600780c */ /* 0x000fc80001fa4270 */
[----:B------:R-:W-:-:S04]  /*eae0*/  ISETP.LT.OR P5, PT, R87, 0x7a, P5 ;  /* 0x0000007a5700780c */ /* 0x000fc80002fa1670 */
[----:B------:R-:W-:Y:S01]  /*eaf0*/  FSEL R85, R85, -INF , !P5 ;  /* 0xff80000055557808 */ /* 0x000fe20006800000 */
[----:B------:R-:W-:Y:S08]  /*eb00*/  @P4 BRA `(.L_x_1462) ;  /* 0x0000000000584947 */ /* 0x000ff00003800000 */
[----:B------:R-:W-:Y:S01]  /*eb10*/  IADD3 R120, -R150, R149, R120 ;  /* 0x0000009596787210 */ /* 0x000fe20007ffe178 */
[----:B------:R-:W-:Y:S03]  /*eb20*/  BSSY B0, `(.L_x_1463) ;  /* 0x0000010000007945 */ /* 0x000fe60003800000 */
[----:B------:R-:W-:-:S13]  /*eb30*/  ISETP.GT.AND P4, PT, R120, -0x1, PT ;  /* 0xffffffff7800780c */ /* 0x000fda0003f84270 */
[----:B------:R-:W-:Y:S05]  /*eb40*/  @P4 BRA `(.L_x_1464) ;  /* 0x0000000000204947 */ /* 0x000fea0003800000 */
[----:B------:R-:W-:Y:S01]  /*eb50*/  IMAD.U32 R86, RZ, RZ, UR24 ;  /* 0x00000018ff567e24 */ /* 0x000fe2000f8e00ff */
[----:B------:R-:W-:-:S04]  /*eb60*/  LOP3.LUT R87, RZ, R120, RZ, 0x33, !PT ;  /* 0x00000078ff577212 */ /* 0x000fc800078e33ff */
[----:B------:R-:W-:-:S13]  /*eb70*/  ISETP.NE.AND P4, PT, R86, 0x1, PT ;  /* 0x000000015600780c */ /* 0x000fda0003f85270 */
[----:B---3--:R-:W0:Y:S02]  /*eb80*/  @P4 LDC.64 R14, c[0x0][0x9e8] ;  /* 0x00027a00ff0e4b82 */ /* 0x008e240000000a00 */
[----:B0-----:R-:W-:-:S05]  /*eb90*/  @P4 IMAD.HI.U32 R14, R87, R14, RZ ;  /* 0x0000000e570e4227 */ /* 0x001fca00078e00ff */
[----:B------:R-:W-:-:S04]  /*eba0*/  @P4 SHF.R.U32.HI R87, RZ, R15, R14 ;  /* 0x0000000fff574219 */ /* 0x000fc8000001160e */
[----:B------:R-:W-:Y:S01]  /*ebb0*/  LOP3.LUT R120, RZ, R87, RZ, 0x33, !PT ;  /* 0x00000057ff787212 */ /* 0x000fe200078e33ff */
[----:B------:R-:W-:Y:S06]  /*ebc0*/  BRA `(.L_x_1465) ;  /* 0x0000000000147947 */ /* 0x000fec0003800000 */
.L_x_1464:
[----:B------:R-:W-:-:S05]  /*ebd0*/  IMAD.U32 R86, RZ, RZ, UR24 ;  /* 0x00000018ff567e24 */ /* 0x000fca000f8e00ff */
[----:B------:R-:W-:-:S13]  /*ebe0*/  ISETP.NE.AND P4, PT, R86, 0x1, PT ;  /* 0x000000015600780c */ /* 0x000fda0003f85270 */
[----:B---3--:R-:W0:Y:S02]  /*ebf0*/  @P4 LDC.64 R14, c[0x0][0x9e8] ;  /* 0x00027a00ff0e4b82 */ /* 0x008e240000000a00 */
[----:B0-----:R-:W-:-:S05]  /*ec00*/  @P4 IMAD.HI.U32 R14, R120, R14, RZ ;  /* 0x0000000e780e4227 */ /* 0x001fca00078e00ff */
[----:B------:R-:W-:-:S07]  /*ec10*/  @P4 SHF.R.U32.HI R120, RZ, R15, R14 ;  /* 0x0000000fff784219 */ /* 0x000fce000001160e */
.L_x_1465:
[----:B------:R-:W-:Y:S05]  /*ec20*/  BSYNC B0 ;  /* 0x0000000000007941 */ /* 0x000fea0003800000 */
.L_x_1463:
[----:B------:R-:W-:-:S04]  /*ec30*/  IMAD R82, R120, R86, -R82 ;  /* 0x0000005678527224 */ /* 0x000fc800078e0a52 */
[----:B------:R-:W-:-:S05]  /*ec40*/  IMAD R15, R151, -0x2, R82 ;  /* 0xfffffffe970f7824 */ /* 0x000fca00078e0252 */
[----:B------:R-:W-:Y:S02]  /*ec50*/  VIADDMNMX R122, R15, R86, R122, PT ;  /* 0x000000560f7a7246 */ /* 0x000fe4000380017a */
[----:B------:R-:W-:-:S07]  /*ec60*/  VIMNMX R121, R121, R15, !PT ;  /* 0x0000000f79797248 */ /* 0x000fce0007fe0100 */
.L_x_1462:
[----:B---3--:R-:W-:Y:S01]  /*ec70*/  FMNMX.FTZ R14, R11, R12, !PT ;  /* 0x0000000c0b0e7209 */ /* 0x008fe20007810000 */
[----:B------:R-:W-:Y:S01]  /*ec80*/  UMOV UR41, UR7 ;  /* 0x0000000700297c82 */ /* 0x000fe20008000000 */
[----:B------:R-:W-:Y:S02]  /*ec90*/  ISETP.GT.AND P5, PT, R121, 0x8, P3 ;  /* 0x000000087900780c */ /* 0x000fe40001fa4270 */
[----:B------:R-:W-:Y:S02]  /*eca0*/  FMNMX.FTZ R15, R23, R14, !PT ;  /* 0x0000000e170f7209 */ /* 0x000fe40007810000 */
[----:B------:R-:W-:Y:S02]  /*ecb0*/  ISETP.LT.OR P5, PT, R122, 0x9, P5 ;  /* 0x000000097a00780c */ /* 0x000fe40002fa1670 */
[----:B------:R-:W-:Y:S02]  /*ecc0*/  FMNMX.FTZ R14, R26, R15, !PT ;  /* 0x0000000f1a0e7209 */ /* 0x000fe40007810000 */
[----:B------:R-:W-:-:S02]  /*ecd0*/  FSEL R28, R28, -INF , !P5 ;  /* 0xff8000001c1c7808 */ /* 0x000fc40006800000 */
        /* <DEDUP_REMOVED lines=40> */
[----:B------:R-:W-:Y:S02]  /*ef60*/  ISETP.LT.OR P5, PT, R122, 0x29, P5 ;  /* 0x000000297a00780c */ /* 0x000fe40002fa1670 */
[----:B------:R-:W-:-:S02]  /*ef70*/  FMNMX.FTZ R15, R67, R14, !PT ;  /* 0x0000000e430f7209 */ /* 0x000fc40007810000 */
[----:B------:R-:W-:Y:S02]  /*ef80*/  ISETP.LT.OR P4, PT, R122, 0x1a, P4 ;  /* 0x0000001a7a00780c */ /* 0x000fe40002781670 */
[----:B------:R-:W-:Y:S02]  /*ef90*/  FSEL R44, R44, -INF , !P5 ;  /* 0xff8000002c2c7808 */ /* 0x000fe40006800000 */
[----:B------:R-:W-:Y:S02]  /*efa0*/  FMNMX.FTZ R14, R70, R15, !PT ;  /* 0x0000000f460e7209 */ /* 0x000fe40007810000 */
[----:B------:R-:W-:Y:S02]  /*efb0*/  ISETP.GT.AND P5, PT, R121, 0x30, P3 ;  /* 0x000000307900780c */ /* 0x000fe40001fa4270 */
[----:B------:R-:W-:Y:S02]  /*efc0*/  FSEL R37, R37, -INF , !P4 ;  /* 0xff80000025257808 */ /* 0x000fe40006000000 */
[----:B------:R-:W-:-:S02]  /*efd0*/  ISETP.GT.AND P4, PT, R121, 0x21, P3 ;  /* 0x000000217900780c */ /* 0x000fc40001f84270 */
[----:B------:R-:W-:Y:S02]  /*efe0*/  FMNMX.FTZ R15, R71, R14, !PT ;  /* 0x0000000e470f7209 */ /* 0x000fe40007810000 */
[C---:B------:R-:W-:Y:S02]  /*eff0*/  ISETP.LT.OR P5, PT, R122.reuse, 0x31, P5 ;  /* 0x000000317a00780c */ /* 0x040fe40002fa1670 */
[----:B------:R-:W-:Y:S02]  /*f000*/  ISETP.LT.OR P4, PT, R122, 0x22, P4 ;  /* 0x000000227a00780c */ /* 0x000fe40002781670 */
[----:B------:R-:W-:Y:S02]  /*f010*/  FMNMX.FTZ R14, R74, R15, !PT ;  /* 0x0000000f4a0e7209 */ /* 0x000fe40007810000 */
[----:B------:R-:W-:Y:S02]  /*f020*/  FSEL R48, R48, -INF , !P5 ;  /* 0xff80000030307808 */ /* 0x000fe40006800000 */
[----:B------:R-:W-:-:S02]  /*f030*/  ISETP.GT.AND P5, PT, R121, 0x38, P3 ;  /* 0x000000387900780c */ /* 0x000fc40001fa4270 */
[----:B------:R-:W-:Y:S02]  /*f040*/  FSEL R41, R41, -INF , !P4 ;  /* 0xff80000029297808 */ /* 0x000fe40006000000 */
[----:B------:R-:W-:Y:S02]  /*f050*/  ISETP.GT.AND P4, PT, R121, 0x29, P3 ;  /* 0x000000297900780c */ /* 0x000fe40001f84270 */
[----:B------:R-:W-:Y:S02]  /*f060*/  FMNMX.FTZ R14, R75, R14, !PT ;  /* 0x0000000e4b0e7209 */ /* 0x000fe40007810000 */
[C---:B------:R-:W-:Y:S02]  /*f070*/  ISETP.LT.OR P5, PT, R122.reuse, 0x39, P5 ;  /* 0x000000397a00780c */ /* 0x040fe40002fa1670 */
[----:B------:R-:W-:Y:S02]  /*f080*/  ISETP.LT.OR P4, PT, R122, 0x2a, P4 ;  /* 0x0000002a7a00780c */ /* 0x000fe40002781670 */
[----:B------:R-:W-:-:S02]  /*f090*/  FMNMX.FTZ R15, R77, R14, !PT ;  /* 0x0000000e4d0f7209 */ /* 0x000fc40007810000 */
[----:B------:R-:W-:Y:S02]  /*f0a0*/  FSEL R52, R52, -INF , !P5 ;  /* 0xff80000034347808 */ /* 0x000fe40006800000 */
[----:B------:R-:W-:Y:S02]  /*f0b0*/  ISETP.GT.AND P5, PT, R121, 0x40, P3 ;  /* 0x000000407900780c */ /* 0x000fe40001fa4270 */
[----:B------:R-:W-:Y:S02]  /*f0c0*/  FSEL R45, R45, -INF , !P4 ;  /* 0xff8000002d2d7808 */ /* 0x000fe40006000000 */
[----:B------:R-:W-:Y:S02]  /*f0d0*/  FMNMX.FTZ R15, R80, R15, !PT ;  /* 0x0000000f500f7209 */ /* 0x000fe40007810000 */
[----:B------:R-:W-:Y:S02]  /*f0e0*/  ISETP.GT.AND P4, PT, R121, 0x31, P3 ;  /* 0x000000317900780c */ /* 0x000fe40001f84270 */
[----:B------:R-:W-:-:S02]  /*f0f0*/  ISETP.LT.OR P5, PT, R122, 0x41, P5 ;  /* 0x000000417a00780c */ /* 0x000fc40002fa1670 */
[----:B------:R-:W-:Y:S02]  /*f100*/  FMNMX.FTZ R14, R84, R15, !PT ;  /* 0x0000000f540e7209 */ /* 0x000fe40007810000 */
[----:B------:R-:W-:Y:S02]  /*f110*/  ISETP.LT.OR P4, PT, R122, 0x32, P4 ;  /* 0x000000327a00780c */ /* 0x000fe40002781670 */
[----:B------:R-:W-:Y:S02]  /*f120*/  FSEL R56, R56, -INF , !P5 ;  /* 0xff80000038387808 */ /* 0x000fe40006800000 */
[----:B------:R-:W-:Y:S02]  /*f130*/  ISETP.GT.AND P5, PT, R121, 0x48, P3 ;  /* 0x000000487900780c */ /* 0x000fe40001fa4270 */
[----:B------:R-:W-:Y:S02]  /*f140*/  FMNMX.FTZ R15, R85, R14, !PT ;  /* 0x0000000e550f7209 */ /* 0x000fe40007810000 */
[----:B------:R-:W-:-:S02]  /*f150*/  FSEL R49, R49, -INF , !P4 ;  /* 0xff80000031317808 */ /* 0x000fc40006000000 */
[C---:B------:R-:W-:Y:S01]  /*f160*/  ISETP.GT.AND P4, PT, R121.reuse, 0x39, P3 ;  /* 0x000000397900780c */ /* 0x040fe20001f84270 */
[----:B------:R-:W0:Y:S01]  /*f170*/  SHFL.BFLY PT, R14, R15, 0x2, 0x1f ;  /* 0x0c401f000f0e7f89 */ /* 0x000e2200000e0000 */
[C---:B------:R-:W-:Y:S02]  /*f180*/  ISETP.LT.OR P5, PT, R122.reuse, 0x49, P5 ;  /* 0x000000497a00780c */ /* 0x040fe40002fa1670 */
[----:B------:R-:W-:Y:S02]  /*f190*/  ISETP.LT.OR P4, PT, R122, 0x3a, P4 ;  /* 0x0000003a7a00780c */ /* 0x000fe40002781670 */
[----:B------:R-:W-:Y:S02]  /*f1a0*/  FSEL R60, R60, -INF , !P5 ;  /* 0xff8000003c3c7808 */ /* 0x000fe40006800000 */
[----:B------:R-:W-:Y:S02]  /*f1b0*/  ISETP.GT.AND P5, PT, R121, 0x50, P3 ;  /* 0x000000507900780c */ /* 0x000fe40001fa4270 */
[----:B------:R-:W-:-:S02]  /*f1c0*/  FSEL R53, R53, -INF , !P4 ;  /* 0xff80000035357808 */ /* 0x000fc40006000000 */
[C---:B------:R-:W-:Y:S02]  /*f1d0*/  ISETP.GT.AND P4, PT, R121.reuse, 0x41, P3 ;  /* 0x000000417900780c */ /* 0x040fe40001f84270 */
        /* <DEDUP_REMOVED lines=11> */
[----:B------:R-:W-:Y:S02]  /*f290*/  ISETP.GT.AND P4, PT, R121, 0x51, P3 ;  /* 0x000000517900780c */ /* 0x000fe40001f84270 */
[----:B0-----:R-:W-:Y:S02]  /*f2a0*/  FMNMX.FTZ R82, R15, R14, !PT ;  /* 0x0000000e0f527209 */ /* 0x001fe40007810000 */
[C---:B------:R-:W-:Y:S02]  /*f2b0*/  ISETP.LT.OR P5, PT, R122.reuse, 0x61, P5 ;  /* 0x000000617a00780c */ /* 0x040fe40002fa1670 */
[----:B------:R-:W-:Y:S01]  /*f2c0*/  ISETP.LT.OR P4, PT, R122, 0x52, P4 ;  /* 0x000000527a00780c */ /* 0x000fe20002781670 */
[----:B------:R-:W0:Y:S01]  /*f2d0*/  SHFL.BFLY PT, R87, R82, 0x1, 0x1f ;  /* 0x0c201f0052577f89 */ /* 0x000e2200000e0000 */
[----:B------:R-:W-:Y:S02]  /*f2e0*/  FSEL R72, R72, -INF , !P5 ;  /* 0xff80000048487808 */ /* 0x000fe40006800000 */
[----:B------:R-:W-:-:S02]  /*f2f0*/  ISETP.GT.AND P5, PT, R121, 0x68, P3 ;  /* 0x000000687900780c */ /* 0x000fc40001fa4270 */
[----:B------:R-:W-:Y:S02]  /*f300*/  FSEL R65, R65, -INF , !P4 ;  /* 0xff80000041417808 */ /* 0x000fe40006000000 */
[C---:B------:R-:W-:Y:S02]  /*f310*/  ISETP.GT.AND P4, PT, R121.reuse, 0x59, P3 ;  /* 0x000000597900780c */ /* 0x040fe40001f84270 */
[C---:B------:R-:W-:Y:S02]  /*f320*/  ISETP.LT.OR P5, PT, R122.reuse, 0x69, P5 ;  /* 0x000000697a00780c */ /* 0x040fe40002fa1670 */
[----:B------:R-:W-:Y:S02]  /*f330*/  ISETP.LT.OR P4, PT, R122, 0x5a, P4 ;  /* 0x0000005a7a00780c */ /* 0x000fe40002781670 */
        /* <DEDUP_REMOVED lines=9> */
[----:B------:R-:W-:Y:S02]  /*f3d0*/  ISETP.GT.AND P4, PT, R121, 0x69, P3 ;  /* 0x000000697900780c */ /* 0x000fe40001f84270 */
[----:B------:R-:W-:Y:S02]  /*f3e0*/  ISETP.LT.OR P5, PT, R122, 0x72, P5 ;  /* 0x000000727a00780c */ /* 0x000fe40002fa1670 */
[----:B0-----:R-:W-:Y:S02]  /*f3f0*/  FMNMX.FTZ R14, R82, R87, !PT ;  /* 0x00000057520e7209 */ /* 0x001fe40007810000 */
[----:B------:R-:W-:Y:S02]  /*f400*/  ISETP.LT.OR P4, PT, R122, 0x6a, P4 ;  /* 0x0000006a7a00780c */ /* 0x000fe40002781670 */
[----:B------:R-:W-:Y:S01]  /*f410*/  FSEL R79, R79, -INF , !P5 ;  /* 0xff8000004f4f7808 */ /* 0x000fe20006800000 */
[----:B------:R-:W-:Y:S01]  /*f420*/  FMUL.FTZ R82, R14, UR41 ;  /* 0x000000290e527c20 */ /* 0x000fe20008410000 */
[----:B------:R-:W-:-:S02]  /*f430*/  ISETP.GT.AND P5, PT, R121, RZ, P3 ;  /* 0x000000ff7900720c */ /* 0x000fc40001fa4270 */
[----:B------:R-:W-:Y:S02]  /*f440*/  FSEL R76, R76, -INF , !P4 ;  /* 0xff8000004c4c7808 */ /* 0x000fe40006000000 */
[----:B------:R-:W-:Y:S02]  /*f450*/  FSETP.NEU.FTZ.AND P4, PT, R14, -INF , PT ;  /* 0xff8000000e00780b */ /* 0x000fe40003f9d000 */
[----:B------:R-:W-:Y:S02]  /*f460*/  ISETP.LT.OR P5, PT, R122, 0x1, P5 ;  /* 0x000000017a00780c */ /* 0x000fe40002fa1670 */
[----:B------:R-:W-:Y:S02]  /*f470*/  FSEL R82, R82, RZ, P4 ;  /* 0x000000ff52527208 */ /* 0x000fe40002000000 */
[----:B------:R-:W-:Y:S02]  /*f480*/  FSEL R24, R24, -INF , !P5 ;  /* 0xff80000018187808 */ /* 0x000fe40006800000 */
[----:B------:R-:W-:Y:S01]  /*f490*/  ISETP.GT.AND P5, PT, R121, 0x78, P3 ;  /* 0x000000787900780c */ /* 0x000fe20001fa4270 */
[--C-:B------:R-:W-:Y:S01]  /*f4a0*/  FFMA.FTZ R150, R26, UR41, -R82.reuse ;  /* 0x000000291a967c23 */ /* 0x100fe20008010852 */
[----:B------:R-:W-:Y:S01]  /*f4b0*/  FMNMX.FTZ R26, R24, R5, !PT ;  /* 0x00000005181a7209 */ /* 0x000fe20007810000 */
[--C-:B------:R-:W-:Y:S01]  /*f4c0*/  FFMA.FTZ R144, R30, UR41, -R82.reuse ;  /* 0x000000291e907c23 */ /* 0x100fe20008010852 */
[--C-:B------:R-:W-:Y:S01]  /*f4d0*/  FFMA.FTZ R146, R34, UR41, -R82.reuse ;  /* 0x0000002922927c23 */ /* 0x100fe20008010852 */
[--C-:B------:R-:W-:Y:S01]  /*f4e0*/  FFMA.FTZ R140, R38, UR41, -R82.reuse ;  /* 0x00000029268c7c23 */ /* 0x100fe20008010852 */
[----:B------:R-:W-:Y:S01]  /*f4f0*/  FMNMX.FTZ R15, R25, R26, !PT ;  /* 0x0000001a190f7209 */ /* 0x000fe20007810000 */
[--C-:B------:R-:W-:Y:S01]  /*f500*/  FFMA.FTZ R142, R42, UR41, -R82.reuse ;  /* 0x000000292a8e7c23 */ /* 0x100fe20008010852 */
[----:B------:R-:W-:Y:S01]  /*f510*/  ISETP.GT.AND P3, PT, R121, 0x79, P3 ;  /* 0x000000797900780c */ /* 0x000fe20001f64270 */
[--C-:B------:R-:W-:Y:S01]  /*f520*/  FFMA.FTZ R136, R46, UR41, -R82.reuse ;  /* 0x000000292e887c23 */ /* 0x100fe20008010852 */
[----:B------:R-:W-:Y:S01]  /*f530*/  FMNMX.FTZ R30, R28, R15, !PT ;  /* 0x0000000f1c1e7209 */ /* 0x000fe20007810000 */
[--C-:B------:R-:W-:Y:S01]  /*f540*/  FFMA.FTZ R132, R54, UR41, -R82.reuse ;  /* 0x0000002936847c23 */ /* 0x100fe20008010852 */
[C---:B------:R-:W-:Y:S01]  /*f550*/  ISETP.LT.OR P5, PT, R122.reuse, 0x79, P5 ;  /* 0x000000797a00780c */ /* 0x040fe20002fa1670 */
        /* <DEDUP_REMOVED lines=10> */
[----:B------:R-:W-:Y:S01]  /*f600*/  MUFU.EX2 R148, R148 ;  /* 0x0000009400947308 */ /* 0x000fe20000000800 */
[----:B------:R-:W-:Y:S01]  /*f610*/  FSEL R83, R83, -INF , !P3 ;  /* 0xff80000053537808 */ /* 0x000fe20005800000 */
[--C-:B------:R-:W-:Y:S01]  /*f620*/  FFMA.FTZ R26, R31, UR41, -R82.reuse ;  /* 0x000000291f1a7c23 */ /* 0x100fe20008010852 */
[----:B------:R-:W-:Y:S01]  /*f630*/  FMNMX.FTZ R30, R36, R15, !PT ;  /* 0x0000000f241e7209 */ /* 0x000fe20007810000 */
[--C-:B------:R-:W-:Y:S01]  /*f640*/  FFMA.FTZ R31, R43, UR41, -R82.reuse ;  /* 0x000000292b1f7c23 */ /* 0x100fe20008010852 */
[----:B------:R-:W-:Y:S01]  /*f650*/  FSEL R51, R14, RZ, P4 ;  /* 0x000000ff0e337208 */ /* 0x000fe20002000000 */
[--C-:B------:R-:W-:Y:S01]  /*f660*/  FFMA.FTZ R138, R50, UR41, -R82.reuse ;  /* 0x00000029328a7c23 */ /* 0x100fe20008010852 */
[----:B------:R-:W-:Y:S01]  /*f670*/  FMNMX.FTZ R15, R37, R30, !PT ;  /* 0x0000001e250f7209 */ /* 0x000fe20007810000 */
[----:B------:R-:W-:Y:S01]  /*f680*/  MUFU.EX2 R11, R11 ;  /* 0x0000000b000b7308 */ /* 0x000fe20000000800 */
[----:B------:R-:W-:Y:S01]  /*f690*/  FFMA.FTZ R134, R58, UR41, -R82 ;  /* 0x000000293a867c23 */ /* 0x000fe20008010852 */
[----:B------:R-:W-:Y:S01]  /*f6a0*/  FADD.FTZ R12, -R51, R12 ;  /* 0x0000000c330c7221 */ /* 0x000fe20000010100 */
[----:B------:R-:W-:Y:S01]  /*f6b0*/  FMNMX.FTZ R30, R40, R15, !PT ;  /* 0x0000000f281e7209 */ /* 0x000fe20007810000 */
[--C-:B------:R-:W-:Y:S01]  /*f6c0*/  FFMA.FTZ R128, R62, UR41, -R82.reuse ;  /* 0x000000293e807c23 */ /* 0x100fe20008010852 */
[--C-:B------:R-:W-:Y:S01]  /*f6d0*/  FFMA.FTZ R130, R66, UR41, -R82.reuse ;  /* 0x0000002942827c23 */ /* 0x100fe20008010852 */
[----:B------:R-:W-:Y:S01]  /*f6e0*/  FMUL.FTZ R12, R12, UR41 ;  /* 0x000000290c0c7c20 */ /* 0x000fe20008410000 */
[----:B------:R-:W-:Y:S01]  /*f6f0*/  FMNMX.FTZ R15, R41, R30, !PT ;  /* 0x0000001e290f7209 */ /* 0x000fe20007810000 */
[----:B------:R-:W-:Y:S01]  /*f700*/  MUFU.EX2 R150, R150 ;  /* 0x0000009600967308 */ /* 0x000fe20000000800 */
[--C-:B------:R-:W-:Y:S01]  /*f710*/  FFMA.FTZ R30, R39, UR41, -R82.reuse ;  /* 0x00000029271e7c23 */ /* 0x100fe20008010852 */
        /* <DEDUP_REMOVED lines=10> */
[----:B------:R-:W-:-:S03]  /*f7c0*/  FFMA.FTZ R122, R84, UR41, -R82 ;  /* 0x00000029547a7c23 */ /* 0x000fc60008010852 */
[----:B------:R-:W-:Y:S01]  /*f7d0*/  FMNMX.FTZ R15, R49, R34, !PT ;  /* 0x00000022310f7209 */ /* 0x000fe20007810000 */
[----:B------:R-:W1:Y:S03]  /*f7e0*/  MUFU.EX2 R23, R23 ;  /* 0x0000001700177308 */ /* 0x000e660000000800 */
[----:B------:R-:W-:-:S04]  /*f7f0*/  FMNMX.FTZ R34, R52, R15, !PT ;  /* 0x0000000f34227209 */ /* 0x000fc80007810000 */
[----:B------:R-:W-:Y:S01]  /*f800*/  FMNMX.FTZ R15, R53, R34, !PT ;  /* 0x00000022350f7209 */ /* 0x000fe20007810000 */
[----:B------:R-:W2:Y:S01]  /*f810*/  MUFU.EX2 R144, R144 ;  /* 0x0000009000907308 */ /* 0x000ea20000000800 */
[----:B0-----:R-:W-:Y:S01]  /*f820*/  FFMA.FTZ R4, R12, R4, R148 ;  /* 0x000000040c047223 */ /* 0x001fe20000010094 */
[----:B------:R-:W-:Y:S01]  /*f830*/  F2FP.BF16.F32.PACK_AB R148, R11, R148 ;  /* 0x000000940b94723e */ /* 0x000fe200000010ff */
[-C--:B------:R-:W-:Y:S01]  /*f840*/  FMUL.FTZ R88, R88, R12.reuse ;  /* 0x0000000c58587220 */ /* 0x080fe20000410000 */
[----:B------:R-:W-:Y:S01]  /*f850*/  FMNMX.FTZ R34, R56, R15, !PT ;  /* 0x0000000f38227209 */ /* 0x000fe20007810000 */
[-C--:B------:R-:W-:Y:S01]  /*f860*/  FMUL.FTZ R89, R89, R12.reuse ;  /* 0x0000000c59597220 */ /* 0x080fe20000410000 */
[-C--:B------:R-:W-:Y:S01]  /*f870*/  FMUL.FTZ R92, R92, R12.reuse ;  /* 0x0000000c5c5c7220 */ /* 0x080fe20000410000 */
[----:B------:R-:W-:Y:S01]  /*f880*/  FMUL.FTZ R93, R93, R12 ;  /* 0x0000000c5d5d7220 */ /* 0x000fe20000410000 */
[----:B------:R-:W-:Y:S01]  /*f890*/  FMNMX.FTZ R15, R57, R34, !PT ;  /* 0x00000022390f7209 */ /* 0x000fe20007810000 */
[----:B------:R-:W0:Y:S01]  /*f8a0*/  MUFU.EX2 R26, R26 ;  /* 0x0000001a001a7308 */ /* 0x000e220000000800 */
[--C-:B------:R-:W-:Y:S01]  /*f8b0*/  FFMA.FTZ R34, R47, UR41, -R82.reuse ;  /* 0x000000292f227c23 */ /* 0x100fe20008010852 */
[----:B------:R-:W-:Y:S01]  /*f8c0*/  FFMA.FTZ R47, R75, UR41, -R82 ;  /* 0x000000294b2f7c23 */ /* 0x000fe20008010852 */
[----:B------:R-:W-:Y:S01]  /*f8d0*/  FMNMX.FTZ R38, R60, R15, !PT ;  /* 0x0000000f3c267209 */ /* 0x000fe20007810000 */
[-C--:B------:R-:W-:Y:S01]  /*f8e0*/  FMUL.FTZ R96, R96, R12.reuse ;  /* 0x0000000c60607220 */ /* 0x080fe20000410000 */
[-C--:B------:R-:W-:Y:S01]  /*f8f0*/  FMUL.FTZ R97, R97, R12.reuse ;  /* 0x0000000c61617220 */ /* 0x080fe20000410000 */
[----:B------:R-:W-:Y:S01]  /*f900*/  FMUL.FTZ R100, R100, R12 ;  /* 0x0000000c64647220 */ /* 0x000fe20000410000 */
[----:B------:R-:W-:Y:S01]  /*f910*/  FMNMX.FTZ R15, R61, R38, !PT ;  /* 0x000000263d0f7209 */ /* 0x000fe20007810000 */
[----:B------:R-:W3:Y:S01]  /*f920*/  MUFU.EX2 R146, R146 ;  /* 0x0000009200927308 */ /* 0x000ee20000000800 */
[-C--:B------:R-:W-:Y:S01]  /*f930*/  FMUL.FTZ R101, R101, R12.reuse ;  /* 0x0000000c65657220 */ /* 0x080fe20000410000 */
[-C--:B------:R-:W-:Y:S01]  /*f940*/  FMUL.FTZ R104, R104, R12.reuse ;  /* 0x0000000c68687220 */ /* 0x080fe20000410000 */
[----:B------:R-:W-:Y:S01]  /*f950*/  FMNMX.FTZ R38, R64, R15, !PT ;  /* 0x0000000f40267209 */ /* 0x000fe20007810000 */
[-C--:B------:R-:W-:Y:S01]  /*f960*/  FMUL.FTZ R105, R105, R12.reuse ;  /* 0x0000000c69697220 */ /* 0x080fe20000410000 */
[-C--:B------:R-:W-:Y:S01]  /*f970*/  FMUL.FTZ R108, R108, R12.reuse ;  /* 0x0000000c6c6c7220 */ /* 0x080fe20000410000 */
[----:B------:R-:W-:Y:S01]  /*f980*/  FMUL.FTZ R109, R109, R12 ;  /* 0x0000000c6d6d7220 */ /* 0x000fe20000410000 */
[----:B------:R-:W-:Y:S01]  /*f990*/  FMNMX.FTZ R15, R65, R38, !PT ;  /* 0x00000026410f7209 */ /* 0x000fe20007810000 */
[----:B------:R-:W4:Y:S01]  /*f9a0*/  MUFU.EX2 R27, R27 ;  /* 0x0000001b001b7308 */ /* 0x000f220000000800 */
[-C--:B------:R-:W-:Y:S01]  /*f9b0*/  FMUL.FTZ R112, R112, R12.reuse ;  /* 0x0000000c70707220 */ /* 0x080fe20000410000 */
[-C--:B------:R-:W-:Y:S01]  /*f9c0*/  FMUL.FTZ R113, R113, R12.reuse ;  /* 0x0000000c71717220 */ /* 0x080fe20000410000 */
[----:B------:R-:W-:Y:S01]  /*f9d0*/  FMNMX.FTZ R38, R68, R15, !PT ;  /* 0x0000000f44267209 */ /* 0x000fe20007810000 */
[-C--:B------:R-:W-:Y:S01]  /*f9e0*/  FMUL.FTZ R116, R116, R12.reuse ;  /* 0x0000000c74747220 */ /* 0x080fe20000410000 */
[----:B------:R-:W-:-:S02]  /*f9f0*/  FMUL.FTZ R117, R117, R12 ;  /* 0x0000000c75757220 */ /* 0x000fc40000410000 */
[----:B------:R-:W-:Y:S01]  /*fa00*/  FMNMX.FTZ R15, R69, R38, !PT ;  /* 0x00000026450f7209 */ /* 0x000fe20007810000 */
[----:B------:R-:W5:Y:S03]  /*fa10*/  MUFU.EX2 R140, R140 ;  /* 0x0000008c008c7308 */ /* 0x000f660000000800 */
[----:B------:R-:W-:-:S04]  /*fa20*/  FMNMX.FTZ R38, R72, R15, !PT ;  /* 0x0000000f48267209 */ /* 0x000fc80007810000 */
[----:B------:R-:W-:Y:S01]  /*fa30*/  FMNMX.FTZ R15, R73, R38, !PT ;  /* 0x00000026490f7209 */ /* 0x000fe20007810000 */
[----:B------:R-:W5:Y:S01]  /*fa40*/  MUFU.EX2 R30, R30 ;  /* 0x0000001e001e7308 */ /* 0x000f620000000800 */
[----:B------:R-:W-:Y:S02]  /*fa50*/  FFMA.FTZ R38, R55, UR41, -R82 ;  /* 0x0000002937267c23 */ /* 0x000fe40008010852 */
[----:B------:R-:W-:-:S04]  /*fa60*/  FMNMX.FTZ R15, R10, R15, !PT ;  /* 0x0000000f0a0f7209 */ /* 0x000fc80007810000 */
[----:B------:R-:W-:Y:S01]  /*fa70*/  FMNMX.FTZ R15, R76, R15, !PT ;  /* 0x0000000f4c0f7209 */ /* 0x000fe20007810000 */
[----:B------:R-:W5:Y:S03]  /*fa80*/  MUFU.EX2 R142, R142 ;  /* 0x0000008e008e7308 */ /* 0x000f660000000800 */
[----:B------:R-:W-:-:S04]  /*fa90*/  FMNMX.FTZ R42, R78, R15, !PT ;  /* 0x0000000f4e2a7209 */ /* 0x000fc80007810000 */
[----:B------:R-:W-:Y:S01]  /*faa0*/  FMNMX.FTZ R42, R79, R42, !PT ;  /* 0x0000002a4f2a7209 */ /* 0x000fe20007810000 */
[----:B------:R-:W5:Y:S03]  /*fab0*/  MUFU.EX2 R31, R31 ;  /* 0x0000001f001f7308 */ /* 0x000f660000000800 */
[----:B------:R-:W-:-:S04]  /*fac0*/  FMNMX.FTZ R42, R81, R42, !PT ;  /* 0x0000002a512a7209 */ /* 0x000fc80007810000 */
[----:B------:R-:W-:Y:S01]  /*fad0*/  FMNMX.FTZ R15, R83, R42, !PT ;  /* 0x0000002a530f7209 */ /* 0x000fe20007810000 */
[----:B------:R-:W-:Y:S01]  /*fae0*/  MUFU.EX2 R136, R136 ;  /* 0x0000008800887308 */ /* 0x000fe20000000800 */
[----:B------:R-:W-:-:S03]  /*faf0*/  FFMA.FTZ R42, R63, UR41, -R82 ;  /* 0x000000293f2a7c23 */ /* 0x000fc60008010852 */
[----:B------:R-:W1:Y:S04]  /*fb00*/  SHFL.BFLY PT, R46, R15, 0x2, 0x1f ;  /* 0x0c401f000f2e7f89 */ /* 0x000e6800000e0000 */
[----:B------:R-:W-:Y:S08]  /*fb10*/  MUFU.EX2 R34, R34 ;  /* 0x0000002200227308 */ /* 0x000ff00000000800 */
[----:B------:R-:W-:Y:S08]  /*fb20*/  MUFU.EX2 R138, R138 ;  /* 0x0000008a008a7308 */ /* 0x000ff00000000800 */
[----:B------:R-:W-:Y:S01]  /*fb30*/  MUFU.EX2 R35, R35 ;  /* 0x0000002300237308 */ /* 0x000fe20000000800 */
[----:B-1----:R-:W-:Y:S01]  /*fb40*/  FMNMX.FTZ R15, R15, R46, !PT ;  /* 0x0000002e0f0f7209 */ /* 0x002fe20007810000 */
[--C-:B------:R-:W-:Y:S01]  /*fb50*/  FFMA.FTZ R46, R71, UR41, -R82.reuse ;  /* 0x00000029472e7c23 */ /* 0x100fe20008010852 */
[----:B------:R-:W-:-:S05]  /*fb60*/  FFMA.FTZ R82, R85, UR41, -R82 ;  /* 0x0000002955527c23 */ /* 0x000fca0008010852 */
[----:B------:R-:W-:Y:S01]  /*fb70*/  MUFU.EX2 R132, R132 ;  /* 0x0000008400847308 */ /* 0x000fe20000000800 */
[----:B------:R-:W1:Y:S07]  /*fb80*/  SHFL.BFLY PT, R54, R15, 0x1, 0x1f ;  /* 0x0c201f000f367f89 */ /* 0x000e6e00000e0000 */
[----:B------:R-:W-:Y:S08]  /*fb90*/  MUFU.EX2 R38, R38 ;  /* 0x0000002600267308 */ /* 0x000ff00000000800 */
[----:B------:R-:W-:Y:S08]  /*fba0*/  MUFU.EX2 R134, R134 ;  /* 0x0000008600867308 */ /* 0x000ff00000000800 */
[----:B------:R-:W-:Y:S01]  /*fbb0*/  MUFU.EX2 R39, R39 ;  /* 0x0000002700277308 */ /* 0x000fe20000000800 */
[----:B-1----:R-:W-:-:S04]  /*fbc0*/  FMNMX.FTZ R15, R15, R54, !PT ;  /* 0x000000360f0f7209 */ /* 0x002fc80007810000 */
[C---:B------:R-:W-:Y:S01]  /*fbd0*/  FSETP.NEU.FTZ.AND P3, PT, R15.reuse, -INF , PT ;  /* 0xff8000000f00780b */ /* 0x040fe20003f7d000 */
[----:B------:R-:W-:Y:S02]  /*fbe0*/  FMUL.FTZ R54, R15, UR41 ;  /* 0x000000290f367c20 */ /* 0x000fe40008410000 */
[----:B------:R-:W-:Y:S03]  /*fbf0*/  MUFU.EX2 R128, R128 ;  /* 0x0000008000807308 */ /* 0x000fe60000000800 */
[----:B------:R-:W-:-:S05]  /*fc00*/  FSEL R54, R54, RZ, P3 ;  /* 0x000000ff36367208 */ /* 0x000fca0001800000 */
[--C-:B------:R-:W-:Y:S01]  /*fc10*/  FFMA.FTZ R149, R24, UR41, -R54.reuse ;  /* 0x0000002918957c23 */ /* 0x100fe20008010836 */
[--C-:B------:R-:W-:Y:S01]  /*fc20*/  FFMA.FTZ R24, R25, UR41, -R54.reuse ;  /* 0x0000002919187c23 */ /* 0x100fe20008010836 */
[--C-:B------:R-:W-:Y:S01]  /*fc30*/  FFMA.FTZ R25, R29, UR41, -R54.reuse ;  /* 0x000000291d197c23 */ /* 0x100fe20008010836 */
[----:B------:R-:W-:Y:S01]  /*fc40*/  FFMA.FTZ R29, R37, UR41, -R54 ;  /* 0x00000029251d7c23 */ /* 0x000fe20008010836 */
[----:B------:R-:W-:Y:S01]  /*fc50*/  FADD.FTZ R37, R11, R4 ;  /* 0x000000040b257221 */ /* 0x000fe20000010000 */
[--C-:B------:R-:W-:Y:S01]  /*fc60*/  FFMA.FTZ R147, R36, UR41, -R54.reuse ;  /* 0x0000002924937c23 */ /* 0x100fe20008010836 */
[----:B------:R-:W-:Y:S01]  /*fc70*/  MUFU.EX2 R149, R149 ;  /* 0x0000009500957308 */ /* 0x000fe20000000800 */
[--C-:B------:R-:W-:Y:S01]  /*fc80*/  FFMA.FTZ R151, R28, UR41, -R54.reuse ;  /* 0x000000291c977c23 */ /* 0x100fe20008010836 */
[----:B------:R-:W-:Y:S01]  /*fc90*/  FADD.FTZ R4, R150, R37 ;  /* 0x0000002596047221 */ /* 0x000fe20000010000 */
[--C-:B------:R-:W-:Y:S01]  /*fca0*/  FFMA.FTZ R145, R32, UR41, -R54.reuse ;  /* 0x0000002920917c23 */ /* 0x100fe20008010836 */
[----:B------:R-:W-:Y:S01]  /*fcb0*/  FFMA.FTZ R28, R33, UR41, -R54 ;  /* 0x00000029211c7c23 */ /* 0x000fe20008010836 */
[----:B------:R-:W-:-:S02]  /*fcc0*/  @!P1 IMAD R32, R16, 0x8, R2 ;  /* 0x0000000810209824 */ /* 0x000fc400078e0202 */
[----:B------:R-:W-:Y:S01]  /*fcd0*/  FADD.FTZ R11, R23, R4 ;  /* 0x00000004170b7221 */ /* 0x000fe20000010000 */
[----:B------:R-:W-:Y:S01]  /*fce0*/  FSEL R4, R15, RZ, P3 ;  /* 0x000000ff0f047208 */ /* 0x000fe20001800000 */
[----:B------:R-:W-:Y:S01]  /*fcf0*/  MUFU.EX2 R24, R24 ;  /* 0x0000001800187308 */ /* 0x000fe20000000800 */
[--C-:B------:R-:W-:Y:S01]  /*fd00*/  FFMA.FTZ R141, R40, UR41, -R54.reuse ;  /* 0x00000029288d7c23 */ /* 0x100fe20008010836 */
[----:B--2---:R-:W-:Y:S01]  /*fd10*/  FADD.FTZ R37, R144, R11 ;  /* 0x0000000b90257221 */ /* 0x004fe20000010000 */
[----:B0-----:R-:W-:Y:S01]  /*fd20*/  F2FP.BF16.F32.PACK_AB R144, R26, R144 ;  /* 0x000000901a90723e */ /* 0x001fe200000010ff */
[----:B------:R-:W-:Y:S01]  /*fd30*/  FADD.FTZ R4, -R4, R5 ;  /* 0x0000000504047221 */ /* 0x000fe20000010100 */
[----:B------:R-:W-:Y:S02]  /*fd40*/  @!P1 VIADD R32, R32, 0x16860 ;  /* 0x0001686020209836 */ /* 0x000fe40000000000 */
[----:B------:R-:W-:Y:S01]  /*fd50*/  FADD.FTZ R37, R26, R37 ;  /* 0x000000251a257221 */ /* 0x000fe20000010000 */
[----:B------:R-:W-:Y:S01]  /*fd60*/  FFMA.FTZ R16, R41, UR41, -R54 ;  /* 0x0000002929107c23 */ /* 0x000fe20008010836 */
[----:B------:R-:W-:Y:S01]  /*fd70*/  FMUL.FTZ R4, R4, UR41 ;  /* 0x0000002904047c20 */ /* 0x000fe20008410000 */
[----:B------:R-:W-:Y:S01]  /*fd80*/  MUFU.EX2 R151, R151 ;  /* 0x0000009700977308 */ /* 0x000fe20000000800 */
[----:B---3--:R-:W-:Y:S01]  /*fd90*/  FADD.FTZ R36, R146, R37 ;  /* 0x0000002592247221 */ /* 0x008fe20000010000 */
[----:B------:R-:W-:Y:S01]  /*fda0*/  @!P1 PRMT R32, RZ, 0x654, R32 ;  /* 0x00000654ff209816 */ /* 0x000fe20000000020 */
[--C-:B------:R-:W-:Y:S01]  /*fdb0*/  FFMA.FTZ R143, R44, UR41, -R54.reuse ;  /* 0x000000292c8f7c23 */ /* 0x100fe20008010836 */
[----:B------:R-:W-:Y:S01]  /*fdc0*/  FFMA.FTZ R137, R48, UR41, -R54 ;  /* 0x0000002930897c23 */ /* 0x000fe20008010836 */
[----:B----4-:R-:W-:Y:S01]  /*fdd0*/  FADD.FTZ R37, R27, R36 ;  /* 0x000000241b257221 */ /* 0x010fe20000010000 */
[----:B------:R0:W-:Y:S01]  /*fde0*/  @!P1 SYNCS.ARRIVE.TRANS64.RED.A1T0 RZ, [R32+URZ], RZ ;  /* 0x000000ff20ff99a7 */ /* 0x0001e2000810043f */
[--C-:B------:R-:W-:Y:S01]  /*fdf0*/  FFMA.FTZ R49, R49, UR41, -R54.reuse ;  /* 0x0000002931317c23 */ /* 0x100fe20008010836 */
[----:B------:R-:W1:Y:S01]  /*fe00*/  MUFU.EX2 R5, R4 ;  /* 0x0000000400057308 */ /* 0x000e620000000800 */
[----:B-----5:R-:W-:Y:S01]  /*fe10*/  FADD.FTZ R37, R140, R37 ;  /* 0x000000258c257221 */ /* 0x020fe20000010000 */
[--C-:B------:R-:W-:Y:S01]  /*fe20*/  FFMA.FTZ R139, R52, UR41, -R54.reuse ;  /* 0x00000029348b7c23 */ /* 0x100fe20008010836 */
[--C-:B------:R-:W-:Y:S01]  /*fe30*/  FFMA.FTZ R33, R10, UR41, -R54.reuse ;  /* 0x000000290a217c23 */ /* 0x100fe20008010836 */
[--C-:B------:R-:W-:Y:S01]  /*fe40*/  FFMA.FTZ R53, R53, UR41, -R54.reuse ;  /* 0x0000002935357c23 */ /* 0x100fe20008010836 */
[----:B------:R-:W-:Y:S01]  /*fe50*/  FADD.FTZ R37, R30, R37 ;  /* 0x000000251e257221 */ /* 0x000fe20000010000 */
[--C-:B0-----:R-:W-:Y:S01]  /*fe60*/  FFMA.FTZ R32, R45, UR41, -R54.reuse ;  /* 0x000000292d207c23 */ /* 0x101fe20008010836 */
[----:B------:R-:W-:Y:S01]  /*fe70*/  F2FP.BF16.F32.PACK_AB R146, R27, R146 ;  /* 0x000000921b92723e */ /* 0x000fe200000010ff */
[----:B------:R-:W0:Y:S01]  /*fe80*/  MUFU.EX2 R25, R25 ;  /* 0x0000001900197308 */ /* 0x000e220000000800 */
[----:B------:R-:W-:Y:S01]  /*fe90*/  FADD.FTZ R26, R142, R37 ;  /* 0x000000258e1a7221 */ /* 0x000fe20000010000 */
[--C-:B------:R-:W-:Y:S01]  /*fea0*/  FFMA.FTZ R133, R56, UR41, -R54.reuse ;  /* 0x0000002938857c23 */ /* 0x100fe20008010836 */
[--C-:B------:R-:W-:Y:S01]  /*feb0*/  FFMA.FTZ R57, R57, UR41, -R54.reuse ;  /* 0x0000002939397c23 */ /* 0x100fe20008010836 */
[----:B------:R-:W-:Y:S01]  /*fec0*/  FFMA.FTZ R135, R60, UR41, -R54 ;  /* 0x000000293c877c23 */ /* 0x000fe20008010836 */
[----:B------:R-:W-:Y:S01]  /*fed0*/  FADD.FTZ R37, R31, R26 ;  /* 0x0000001a1f257221 */ /* 0x000fe20000010000 */
[----:B------:R-:W-:Y:S01]  /*fee0*/  F2FP.BF16.F32.PACK_AB R150, R23, R150 ;  /* 0x000000961796723e */ /* 0x000fe200000010ff */
[--C-:B------:R-:W-:Y:S01]  /*fef0*/  FFMA.FTZ R61, R61, UR41, -R54.reuse ;  /* 0x000000293d3d7c23 */ /* 0x100fe20008010836 */
[----:B------:R-:W2:Y:S01]  /*ff00*/  MUFU.EX2 R145, R145 ;  /* 0x0000009100917308 */ /* 0x000ea20000000800 */
[----:B-1----:R-:W-:Y:S01]  /*ff10*/  FFMA.FTZ R3, R5, R3, R149 ;  /* 0x0000000305037223 */ /* 0x002fe20000010095 */
[----:B------:R-:W-:Y:S01]  /*ff20*/  FADD.FTZ R37, R136, R37 ;  /* 0x0000002588257221 */ /* 0x000fe20000010000 */
[--C-:B------:R-:W-:Y:S01]  /*ff30*/  FFMA.FTZ R129, R64, UR41, -R54.reuse ;  /* 0x0000002940817c23 */ /* 0x100fe20008010836 */
[----:B------:R-:W-:Y:S01]  /*ff40*/  F2FP.BF16.F32.PACK_AB R140, R30, R140 ;  /* 0x0000008c1e8c723e */ /* 0x000fe200000010ff */
        /* <DEDUP_REMOVED lines=8> */
[----:B0-----:R-:W-:Y:S01]  /*ffd0*/  FADD.FTZ R4, R25, R4 ;  /* 0x0000000419047221 */ /* 0x001fe20000010000 */
[----:B------:R-:W-:Y:S01]  /*ffe0*/  FADD.FTZ R37, R35, R36 ;  /* 0x0000002423257221 */ /* 0x000fe20000010000 */
[----:B------:R-:W-:Y:S01]  /*fff0*/  F2FP.BF16.F32.PACK_AB R142, R31, R142 ;  /* 0x0000008e1f8e723e */ /* 0x000fe200000010ff */
[----:B------:R-:W0:Y:S01]  /*10000*/  MUFU.EX2 R147, R147 ;  /* 0x0000009300937308 */ /* 0x000e220000000800 */
[----:B--2---:R-:W-:Y:S01]  /*10010*/  FADD.FTZ R3, R145, R4 ;  /* 0x0000000491037221 */ /* 0x004fe20000010000 */
[----:B------:R-:W-:Y:S01]  /*10020*/  FADD.FTZ R37, R132, R37 ;  /* 0x0000002584257221 */ /* 0x000fe20000010000 */
[--C-:B------:R-:W-:Y:S01]  /*10030*/  FFMA.FTZ R72, R72, UR41, -R54.reuse ;  /* 0x0000002948487c23 */ /* 0x100fe20008010836 */
[--C-:B------:R-:W-:Y:S01]  /*10040*/  FFMA.FTZ R73, R73, UR41, -R54.reuse ;  /* 0x0000002949497c23 */ /* 0x100fe20008010836 */
[--C-:B------:R-:W-:Y:S01]  /*10050*/  FFMA.FTZ R76, R76, UR41, -R54.reuse ;  /* 0x000000294c4c7c23 */ /* 0x100fe20008010836 */
[----:B------:R-:W-:Y:S01]  /*10060*/  FADD.FTZ R37, R38, R37 ;  /* 0x0000002526257221 */ /* 0x000fe20000010000 */
[--C-:B------:R-:W-:Y:S01]  /*10070*/  FFMA.FTZ R78, R78, UR41, -R54.reuse ;  /* 0x000000294e4e7c23 */ /* 0x100fe20008010836 */
[----:B------:R-:W2:Y:S01]  /*10080*/  MUFU.EX2 R29, R29 ;  /* 0x0000001d001d7308 */ /* 0x000ea20000000800 */
[----:B-1----:R-:W-:Y:S01]  /*10090*/  FADD.FTZ R4, R28, R3 ;  /* 0x000000031c047221 */ /* 0x002fe20000010000 */
[----:B------:R-:W-:Y:S01]  /*100a0*/  FADD.FTZ R36, R134, R37 ;  /* 0x0000002586247221 */ /* 0x000fe20000010000 */
[--C-:B------:R-:W-:Y:S01]  /*100b0*/  FFMA.FTZ R79, R79, UR41, -R54.reuse ;  /* 0x000000294f4f7c23 */ /* 0x100fe20008010836 */
[--C-:B------:R-:W-:Y:S01]  /*100c0*/  FFMA.FTZ R81, R81, UR41, -R54.reuse ;  /* 0x0000002951517c23 */ /* 0x100fe20008010836 */
[----:B------:R-:W-:Y:S01]  /*100d0*/  FFMA.FTZ R54, R83, UR41, -R54 ;  /* 0x0000002953367c23 */ /* 0x000fe20008010836 */
[----:B------:R-:W-:Y:S01]  /*100e0*/  FADD.FTZ R41, R39, R36 ;  /* 0x0000002427297221 */ /* 0x000fe20000010000 */
[----:B------:R-:W-:Y:S01]  /*100f0*/  ISETP.GT.AND P3, PT, R0, R21, PT ;  /* 0x000000150000720c */ /* 0x000fe20003f64270 */
[----:B------:R-:W1:Y:S01]  /*10100*/  MUFU.EX2 R141, R141 ;  /* 0x0000008d008d7308 */ /* 0x000e620000000800 */
[----:B0-----:R-:W-:Y:S01]  /*10110*/  FADD.FTZ R4, R147, R4 ;  /* 0x0000000493047221 */ /* 0x001fe20000010000 */
[----:B------:R-:W-:Y:S01]  /*10120*/  FADD.FTZ R41, R128, R41 ;  /* 0x0000002980297221 */ /* 0x000fe20000010000 */
[-C--:B------:R-:W-:Y:S01]  /*10130*/  FMUL.FTZ R90, R90, R5.reuse ;  /* 0x000000055a5a7220 */ /* 0x080fe20000410000 */
[-C--:B------:R-:W-:Y:S01]  /*10140*/  FMUL.FTZ R91, R91, R5.reuse ;  /* 0x000000055b5b7220 */ /* 0x080fe20000410000 */
[-C--:B------:R-:W-:Y:S01]  /*10150*/  FMUL.FTZ R94, R94, R5.reuse ;  /* 0x000000055e5e7220 */ /* 0x080fe20000410000 */
[-C--:B------:R-:W-:Y:S01]  /*10160*/  FMUL.FTZ R95, R95, R5.reuse ;  /* 0x000000055f5f7220 */ /* 0x080fe20000410000 */
[-C--:B------:R-:W-:Y:S01]  /*10170*/  FMUL.FTZ R98, R98, R5.reuse ;  /* 0x0000000562627220 */ /* 0x080fe20000410000 */
[----:B------:R-:W0:Y:S01]  /*10180*/  MUFU.EX2 R16, R16 ;  /* 0x0000001000107308 */ /* 0x000e220000000800 */
[----:B--2---:R-:W-:Y:S01]  /*10190*/  FADD.FTZ R4, R29, R4 ;  /* 0x000000041d047221 */ /* 0x004fe20000010000 */
[-C--:B------:R-:W-:Y:S01]  /*101a0*/  FMUL.FTZ R99, R99, R5.reuse ;  /* 0x0000000563637220 */ /* 0x080fe20000410000 */
[-C--:B------:R-:W-:Y:S01]  /*101b0*/  FMUL.FTZ R102, R102, R5.reuse ;  /* 0x0000000566667220 */ /* 0x080fe20000410000 */
[-C--:B------:R-:W-:Y:S01]  /*101c0*/  FMUL.FTZ R103, R103, R5.reuse ;  /* 0x0000000567677220 */ /* 0x080fe20000410000 */
[-C--:B------:R-:W-:Y:S01]  /*101d0*/  FMUL.FTZ R106, R106, R5.reuse ;  /* 0x000000056a6a7220 */ /* 0x080fe20000410000 */
[-C--:B------:R-:W-:Y:S01]  /*101e0*/  FMUL.FTZ R107, R107, R5.reuse ;  /* 0x000000056b6b7220 */ /* 0x080fe20000410000 */
[-C--:B------:R-:W-:Y:S01]  /*101f0*/  FMUL.FTZ R110, R110, R5.reuse ;  /* 0x000000056e6e7220 */ /* 0x080fe20000410000 */
[----:B------:R-:W2:Y:S01]  /*10200*/  MUFU.EX2 R42, R42 ;  /* 0x0000002a002a7308 */ /* 0x000ea20000000800 */
[----:B-1----:R-:W-:Y:S01]  /*10210*/  FADD.FTZ R37, R141, R4 ;  /* 0x000000048d257221 */ /* 0x002fe20000010000 */
[-C--:B------:R-:W-:Y:S01]  /*10220*/  FMUL.FTZ R111, R111, R5.reuse ;  /* 0x000000056f6f7220 */ /* 0x080fe20000410000 */
[-C--:B------:R-:W-:Y:S01]  /*10230*/  FMUL.FTZ R114, R114, R5.reuse ;  /* 0x0000000572727220 */ /* 0x080fe20000410000 */
[-C--:B------:R-:W-:Y:S01]  /*10240*/  FMUL.FTZ R115, R115, R5.reuse ;  /* 0x0000000573737220 */ /* 0x080fe20000410000 */
[-C--:B------:R-:W-:Y:S01]  /*10250*/  FMUL.FTZ R118, R118, R5.reuse ;  /* 0x0000000576767220 */ /* 0x080fe20000410000 */
[----:B------:R-:W-:Y:S01]  /*10260*/  FMUL.FTZ R119, R119, R5 ;  /* 0x0000000577777220 */ /* 0x000fe20000410000 */
[----:B------:R-:W-:Y:S01]  /*10270*/  F2FP.BF16.F32.PACK_AB R136, R34, R136 ;  /* 0x000000882288723e */ /* 0x000fe200000010ff */
[----:B------:R-:W1:Y:S01]  /*10280*/  MUFU.EX2 R143, R143 ;  /* 0x0000008f008f7308 */ /* 0x000e620000000800 */
[C---:B0-----:R-:W-:Y:S01]  /*10290*/  FADD.FTZ R4, R16.reuse, R37 ;  /* 0x0000002510047221 */ /* 0x041fe20000010000 */
[----:B------:R-:W-:Y:S01]  /*102a0*/  F2FP.BF16.F32.PACK_AB R141, R16, R141 ;  /* 0x0000008d108d723e */ /* 0x000fe200000010ff */
[----:B------:R-:W-:Y:S01]  /*102b0*/  VIADD R0, R0, 0xffffffff ;  /* 0xffffffff00007836 */ /* 0x000fe20000000000 */
[----:B------:R-:W-:Y:S01]  /*102c0*/  F2FP.BF16.F32.PACK_AB R138, R35, R138 ;  /* 0x0000008a238a723e */ /* 0x000fe200000010ff */
[----:B------:R-:W-:Y:S01]  /*102d0*/  IMAD.MOV.U32 R16, RZ, RZ, R13 ;  /* 0x000000ffff107224 */ /* 0x000fe200078e000d */
[----:B------:R-:W-:Y:S01]  /*102e0*/  F2FP.BF16.F32.PACK_AB R132, R38, R132 ;  /* 0x000000842684723e */ /* 0x000fe200000010ff */
[----:B------:R-:W-:Y:S01]  /*102f0*/  IMAD.MOV.U32 R5, RZ, RZ, R15 ;  /* 0x000000ffff057224 */ /* 0x000fe200078e000f */
[----:B------:R-:W0:Y:S01]  /*10300*/  MUFU.EX2 R130, R130 ;  /* 0x0000008200827308 */ /* 0x000e220000000800 */
[----:B--2---:R-:W-:Y:S01]  /*10310*/  FADD.FTZ R41, R42, R41 ;  /* 0x000000292a297221 */ /* 0x004fe20000010000 */
[----:B------:R-:W-:-:S02]  /*10320*/  F2FP.BF16.F32.PACK_AB R134, R39, R134 ;  /* 0x000000862786723e */ /* 0x000fc400000010ff */
[----:B------:R-:W-:Y:S02]  /*10330*/  F2FP.BF16.F32.PACK_AB R128, R42, R128 ;  /* 0x000000802a80723e */ /* 0x000fe400000010ff */
[----:B------:R-:W-:Y:S02]  /*10340*/  F2FP.BF16.F32.PACK_AB R149, R24, R149 ;  /* 0x000000951895723e */ /* 0x000fe400000010ff */
[----:B------:R-:W2:Y:S01]  /*10350*/  MUFU.EX2 R32, R32 ;  /* 0x0000002000207308 */ /* 0x000ea20000000800 */
[----:B-1----:R-:W-:Y:S01]  /*10360*/  FADD.FTZ R27, R143, R4 ;  /* 0x000000048f1b7221 */ /* 0x002fe20000010000 */
[----:B------:R-:W-:Y:S02]  /*10370*/  F2FP.BF16.F32.PACK_AB R151, R25, R151 ;  /* 0x000000971997723e */ /* 0x000fe400000010ff */
[----:B------:R-:W-:Y:S02]  /*10380*/  F2FP.BF16.F32.PACK_AB R145, R28, R145 ;  /* 0x000000911c91723e */ /* 0x000fe400000010ff */
[----:B------:R-:W-:-:S02]  /*10390*/  F2FP.BF16.F32.PACK_AB R147, R29, R147 ;  /* 0x000000931d93723e */ /* 0x000fc400000010ff */
[----:B------:R-:W1:Y:S01]  /*103a0*/  MUFU.EX2 R43, R43 ;  /* 0x0000002b002b7308 */ /* 0x000e620000000800 */
[----:B0-----:R-:W-:-:S07]  /*103b0*/  FADD.FTZ R36, R130, R41 ;  /* 0x0000002982247221 */ /* 0x001fce0000010000 */
[----:B------:R-:W0:Y:S01]  /*103c0*/  MUFU.EX2 R137, R137 ;  /* 0x0000008900897308 */ /* 0x000e220000000800 */
[C---:B--2---:R-:W-:Y:S01]  /*103d0*/  FADD.FTZ R4, R32.reuse, R27 ;  /* 0x0000001b20047221 */ /* 0x044fe20000010000 */
[----:B------:R-:W-:-:S06]  /*103e0*/  F2FP.BF16.F32.PACK_AB R143, R32, R143 ;  /* 0x0000008f208f723e */ /* 0x000fcc00000010ff */
[----:B------:R-:W2:Y:S01]  /*103f0*/  MUFU.EX2 R124, R124 ;  /* 0x0000007c007c7308 */ /* 0x000ea20000000800 */
[C---:B-1----:R-:W-:Y:S01]  /*10400*/  FADD.FTZ R37, R43.reuse, R36 ;  /* 0x000000242b257221 */ /* 0x042fe20000010000 */
[----:B------:R-:W-:-:S06]  /*10410*/  F2FP.BF16.F32.PACK_AB R130, R43, R130 ;  /* 0x000000822b82723e */ /* 0x000fcc00000010ff */
        /* <DEDUP_REMOVED lines=19> */
[----:B------:R-:W-:-:S06]  /*10550*/  F2FP.BF16.F32.PACK_AB R126, R47, R126 ;  /* 0x0000007e2f7e723e */ /* 0x000fcc00000010ff */
[----:B------:R-:W2:Y:S01]  /*10560*/  MUFU.EX2 R23, R57 ;  /* 0x0000003900177308 */ /* 0x000ea20000000800 */
[----:B-1----:R-:W-:-:S07]  /*10570*/  FADD.FTZ R4, R133, R4 ;  /* 0x0000000485047221 */ /* 0x002fce0000010000 */
[----:B------:R-:W1:Y:S01]  /*10580*/  MUFU.EX2 R50, R50 ;  /* 0x0000003200327308 */ /* 0x000e620000000800 */
[----:B0-----:R-:W-:-:S07]  /*10590*/  FADD.FTZ R27, R120, R27 ;  /* 0x0000001b781b7221 */ /* 0x001fce0000010000 */
[----:B------:R-:W0:Y:S01]  /*105a0*/  MUFU.EX2 R135, R135 ;  /* 0x0000008700877308 */ /* 0x000e220000000800 */
[C---:B--2---:R-:W-:Y:S01]  /*105b0*/  FADD.FTZ R4, R23.reuse, R4 ;  /* 0x0000000417047221 */ /* 0x044fe20000010000 */
[----:B------:R-:W-:Y:S01]  /*105c0*/  F2FP.BF16.F32.PACK_AB R133, R23, R133 ;  /* 0x000000851785723e */ /* 0x000fe200000010ff */
[----:B------:R-:W-:-:S05]  /*105d0*/  IMAD.MOV.U32 R23, RZ, RZ, R20 ;  /* 0x000000ffff177224 */ /* 0x000fca00078e0014 */
[----:B------:R-:W2:Y:S01]  /*105e0*/  MUFU.EX2 R26, R61 ;  /* 0x0000003d001a7308 */ /* 0x000ea20000000800 */
[C---:B-1----:R-:W-:Y:S01]  /*105f0*/  FADD.FTZ R31, R50.reuse, R27 ;  /* 0x0000001b321f7221 */ /* 0x042fe20000010000 */
[----:B------:R-:W-:-:S06]  /*10600*/  F2FP.BF16.F32.PACK_AB R120, R50, R120 ;  /* 0x000000783278723e */ /* 0x000fcc00000010ff */
[----:B------:R-:W1:Y:S01]  /*10610*/  MUFU.EX2 R129, R129 ;  /* 0x0000008100817308 */ /* 0x000e620000000800 */
[----:B0-----:R-:W-:-:S07]  /*10620*/  FADD.FTZ R27, R135, R4 ;  /* 0x00000004871b7221 */ /* 0x001fce0000010000 */
[----:B------:R-:W0:Y:S01]  /*10630*/  MUFU.EX2 R3, R65 ;  /* 0x0000004100037308 */ /* 0x000e220000000800 */
[C---:B--2---:R-:W-:Y:S01]  /*10640*/  FADD.FTZ R30, R26.reuse, R27 ;  /* 0x0000001b1a1e7221 */ /* 0x044fe20000010000 */
[----:B------:R-:W-:-:S06]  /*10650*/  F2FP.BF16.F32.PACK_AB R135, R26, R135 ;  /* 0x000000871a87723e */ /* 0x000fcc00000010ff */
[----:B------:R-:W2:Y:S01]  /*10660*/  MUFU.EX2 R131, R131 ;  /* 0x0000008300837308 */ /* 0x000ea20000000800 */
[----:B-1----:R-:W-:-:S07]  /*10670*/  FADD.FTZ R30, R129, R30 ;  /* 0x0000001e811e7221 */ /* 0x002fce0000010000 */
[----:B------:R-:W1:Y:S01]  /*10680*/  MUFU.EX2 R69, R69 ;  /* 0x0000004500457308 */ /* 0x000e620000000800 */
[C---:B0-----:R-:W-:Y:S01]  /*10690*/  FADD.FTZ R30, R3.reuse, R30 ;  /* 0x0000001e031e7221 */ /* 0x041fe20000010000 */
[----:B------:R-:W-:-:S06]  /*106a0*/  F2FP.BF16.F32.PACK_AB R129, R3, R129 ;  /* 0x000000810381723e */ /* 0x000fcc00000010ff */
[----:B------:R-:W0:Y:S01]  /*106b0*/  MUFU.EX2 R72, R72 ;  /* 0x0000004800487308 */ /* 0x000e220000000800 */
[----:B--2---:R-:W-:-:S07]  /*106c0*/  FADD.FTZ R30, R131, R30 ;  /* 0x0000001e831e7221 */ /* 0x004fce0000010000 */
        /* <DEDUP_REMOVED lines=21> */
[----:B--2---:R-:W-:Y:S01]  /*10820*/  FADD.FTZ R4, R122, R31 ;  /* 0x0000001f7a047221 */ /* 0x004fe20000010000 */
[C---:B-1----:R-:W-:Y:S01]  /*10830*/  FADD.FTZ R3, R54.reuse, R12 ;  /* 0x0000000c36037221 */ /* 0x042fe20000010000 */
[----:B------:R-:W-:Y:S01]  /*10840*/  F2FP.BF16.F32.PACK_AB R123, R54, R81 ;  /* 0x00000051367b723e */ /* 0x000fe200000010ff */
[----:B------:R-:W-:Y:S02]  /*10850*/  IMAD.MOV.U32 R12, RZ, RZ, R14 ;  /* 0x000000ffff0c7224 */ /* 0x000fe400078e000e */
[C---:B0-----:R-:W-:Y:S01]  /*10860*/  FADD.FTZ R4, R51.reuse, R4 ;  /* 0x0000000433047221 */ /* 0x041fe20000010000 */
[----:B------:R-:W-:Y:S01]  /*10870*/  F2FP.BF16.F32.PACK_AB R122, R51, R122 ;  /* 0x0000007a337a723e */ /* 0x000fe200000010ff */
[----:B------:R-:W-:Y:S06]  /*10880*/  @P3 BRA `(.L_x_1466) ;  /* 0xffffffc800203947 */ /* 0x000fec000383ffff */
[----:B------:R-:W-:Y:S02]  /*10890*/  IMAD.MOV.U32 R5, RZ, RZ, R15 ;  /* 0x000000ffff057224 */ /* 0x000fe400078e000f */
[----:B------:R-:W-:Y:S02]  /*108a0*/  IMAD.MOV.U32 R12, RZ, RZ, R14 ;  /* 0x000000ffff0c7224 */ /* 0x000fe400078e000e */
[----:B------:R-:W-:Y:S02]  /*108b0*/  IMAD.MOV.U32 R16, RZ, RZ, R13 ;  /* 0x000000ffff107224 */ /* 0x000fe400078e000d */
[----:B------:R-:W-:-:S07]  /*108c0*/  IMAD.MOV.U32 R23, RZ, RZ, R20 ;  /* 0x000000ffff177224 */ /* 0x000fce00078e0014 */
.L_x_1448:
[----:B------:R-:W2:Y:S01]  /*108d0*/  LDL R21, [R1+0x18] ;  /* 0x0000180001157983 */ /* 0x000ea20000100800 */
[----:B------:R-:W0:Y:S01]  /*108e0*/  LDC R10, c[0x0][0x448] ;  /* 0x00011200ff0a7b82 */ /* 0x000e220000000800 */
[----:B------:R-:W-:Y:S02]  /*108f0*/  ULDC UR8, c[0x0][0x9dc] ;  /* 0x0002770000087ab9 */ /* 0x000fe40000000800 */
[----:B------:R-:W3:Y:S04]  /*10900*/  LDL R15, [R1+0x4] ;  /* 0x00000400010f7983 */ /* 0x000ee80000100800 */
[----:B------:R-:W3:Y:S01]  /*10910*/  LDL R13, [R1+0x8] ;  /* 0x00000800010d7983 */ /* 0x000ee20000100800 */
[----:B------:R-:W1:Y:S01]  /*10920*/  LDC R20, c[0x0][0x9e4] ;  /* 0x00027900ff147b82 */ /* 0x000e620000000800 */
[----:B0-----:R-:W-:-:S02]  /*10930*/  ISETP.NE.AND P4, PT, R10, 0x1, PT ;  /* 0x000000010a00780c */ /* 0x001fc40003f85270 */
[----:B-1----:R-:W-:-:S11]  /*10940*/  ISETP.GE.AND P5, PT, R20, 0x1, PT ;  /* 0x000000011400780c */ /* 0x002fd60003fa6270 */
[----:B------:R-:W0:Y:S08]  /*10950*/  @P4 LDC R11, c[0x0][0x44c] ;  /* 0x00011300ff0b4b82 */ /* 0x000e300000000800 */
[----:B------:R-:W1:Y:S01]  /*10960*/  @P4 LDC R14, c[0x0][0x450] ;  /* 0x00011400ff0e4b82 */ /* 0x000e620000000800 */
[----:B--2---:R-:W-:-:S04]  /*10970*/  VIADD R10, R21, 0xbf ;  /* 0x000000bf150a7836 */ /* 0x004fc80000000000 */
[----:B0-----:R-:W-:Y:S01]  /*10980*/  @P4 IMAD.HI.U32 R11, R10, R11, RZ ;  /* 0x0000000b0a0b4227 */ /* 0x001fe200078e00ff */
[----:B---3--:R-:W-:-:S04]  /*10990*/  IADD3 R13, R13, 0x1, -R15 ;  /* 0x000000010d0d7810 */ /* 0x008fc80007ffe80f */
[----:B-1----:R-:W-:-:S05]  /*109a0*/  @P4 SHF.R.U32.HI R10, RZ, R14, R11 ;  /* 0x0000000eff0a4219 */ /* 0x002fca000001160b */
[----:B------:R-:W-:-:S04]  /*109b0*/  IMAD.IADD R10, R10, 0x1, R13 ;  /* 0x000000010a0a7824 */ /* 0x000fc800078e020d */
[----:B------:R-:W-:Y:S01]  /*109c0*/  VIADD R14, R10, -UR8 ;  /* 0x800000080a0e7c36 */ /* 0x000fe20008000000 */
[----:B------:R-:W-:Y:S06]  /*109d0*/  @!P5 BRA `(.L_x_1467) ;  /* 0x000000000048d947 */ /* 0x000fec0003800000 */
[----:B------:R-:W-:Y:S01]  /*109e0*/  IMAD.MOV.U32 R13, RZ, RZ, R10 ;  /* 0x000000ffff0d7224 */ /* 0x000fe200078e000a */
[----:B------:R-:W-:Y:S04]  /*109f0*/  BSSY B0, `(.L_x_1468) ;  /* 0x000000e000007945 */ /* 0x000fe80003800000 */
        /* <DEDUP_REMOVED lines=9> */
.L_x_1469:
[----:B------:R-:W-:-:S13]  /*10a90*/  ISETP.NE.AND P2, PT, R20, 0x1, PT ;  /* 0x000000011400780c */ /* 0x000fda0003f45270 */
[----:B------:R-:W0:Y:S02]  /*10aa0*/  @P2 LDC.64 R10, c[0x0][0x9e8] ;  /* 0x00027a00ff0a2b82 */ /* 0x000e240000000a00 */
[----:B0-----:R-:W-:-:S05]  /*10ab0*/  @P2 IMAD.HI.U32 R10, R13, R10, RZ ;  /* 0x0000000a0d0a2227 */ /* 0x001fca00078e00ff */
[----:B------:R-:W-:-:S07]  /*10ac0*/  @P2 SHF.R.U32.HI R13, RZ, R11, R10 ;  /* 0x0000000bff0d2219 */ /* 0x000fce000001160a */
.L_x_1470:
[----:B------:R-:W-:Y:S05]  /*10ad0*/  BSYNC B0 ;  /* 0x0000000000007941 */ /* 0x000fea0003800000 */
.L_x_1468:
[----:B------:R-:W-:-:S05]  /*10ae0*/  IMAD R13, R13, R20, RZ ;  /* 0x000000140d0d7224 */ /* 0x000fca00078e02ff */
[----:B------:R-:W-:-:S07]  /*10af0*/  VIMNMX R14, R14, R13, !PT ;  /* 0x0000000d0e0e7248 */ /* 0x000fce0007fe0100 */
.L_x_1467:
[----:B------:R-:W2:Y:S01]  /*10b00*/  LDL R10, [R1+0x44] ;  /* 0x00004400010a7983 */ /* 0x000ea20000100800 */
[----:B------:R-:W-:-:S05]  /*10b10*/  VIADD R14, R14, 0x7f ;  /* 0x0000007f0e0e7836 */ /* 0x000fca0000000000 */
[----:B------:R-:W-:-:S04]  /*10b20*/  SHF.R.S32.HI R11, RZ, 0x1f, R14 ;  /* 0x0000001fff0b7819 */ /* 0x000fc8000001140e */
[----:B------:R-:W-:-:S04]  /*10b30*/  LEA.HI R11, R11, R14, RZ, 0x7 ;  /* 0x0000000e0b0b7211 */ /* 0x000fc800078f38ff */
[----:B------:R-:W-:-:S04]  /*10b40*/  SHF.R.S32.HI R11, RZ, 0x7, R11 ;  /* 0x00000007ff0b7819 */ /* 0x000fc8000001140b */
[----:B--2---:R-:W-:-:S04]  /*10b50*/  VIMNMX R10, R10, R11, !PT ;  /* 0x0000000b0a0a7248 */ /* 0x004fc80007fe0100 */
[----:B------:R-:W-:Y:S01]  /*10b60*/  ISETP.GE.AND P2, PT, R0, R10, PT ;  /* 0x0000000a0000720c */ /* 0x000fe20003f46270 */
[----:B------:R0:W-:-:S12]  /*10b70*/  STL [R1+0x40], R10 ;  /* 0x0000400a01007387 */ /* 0x0001d80000100800 */
[----:B0-----:R-:W-:Y:S05]  /*10b80*/  @!P2 BRA `(.L_x_1471) ;  /* 0x0000002400e4a947 */ /* 0x001fea0003800000 */
[----:B------:R-:W-:Y:S02]  /*10b90*/  IMAD.MOV.U32 R13, RZ, RZ, R5 ;  /* 0x000000ffff0d7224 */ /* 0x000fe400078e0005 */
[----:B------:R-:W-:Y:S02]  /*10ba0*/  IMAD.MOV.U32 R14, RZ, RZ, R12 ;  /* 0x000000ffff0e7224 */ /* 0x000fe400078e000c */
[----:B------:R-:W-:Y:S02]  /*10bb0*/  IMAD.MOV.U32 R10, RZ, RZ, R23 ;  /* 0x000000ffff0a7224 */ /* 0x000fe400078e0017 */
[----:B------:R-:W-:-:S07]  /*10bc0*/  IMAD.MOV.U32 R15, RZ, RZ, R16 ;  /* 0x000000ffff0f7224 */ /* 0x000fce00078e0010 */
.L_x_1481:
        /* <DEDUP_REMOVED lines=11> */
.L_x_1473:
[----:B------:R-:W-:Y:S01]  /*10c80*/  IMAD R5, R16, 0x8, R2 ;  /* 0x0000000810057824 */ /* 0x000fe200078e0202 */
[----:B------:R-:W-:-:S04]  /*10c90*/  SHF.L.U32 R12, R23, 0x1f, RZ ;  /* 0x0000001f170c7819 */ /* 0x000fc800000006ff */
[----:B------:R0:W1:Y:S01]  /*10ca0*/  SYNCS.PHASECHK.TRANS64.TRYWAIT P3, [R5+URZ+0x16830], R12 ;  /* 0x0168300c050075a7 */ /* 0x000062000806017f */
[----:B------:R-:W-:Y:S05]  /*10cb0*/  @!P0 BRA `(.L_x_1474) ;  /* 0x0000000000048947 */ /* 0x000fea0003800000 */
[----:B------:R-:W-:Y:S01]  /*10cc0*/  BPT.TRAP 0x1 ;  /* 0x000000040000795c */ /* 0x000fe20000300000 */
.L_x_1474:
[----:B------:R-:W-:Y:S04]  /*10cd0*/  BSSY B0, `(.L_x_1472) ;  /* 0x0000004000007945 */ /* 0x000fe80003800000 */
[----:B-1----:R-:W-:Y:S05]  /*10ce0*/  @P3 BRA `(.L_x_1475) ;  /* 0x0000000000083947 */ /* 0x002fea0003800000 */
[----:B------:R-:W1:Y:S02]  /*10cf0*/  SYNCS.PHASECHK.TRANS64.TRYWAIT P3, [R5+URZ+0x16830], R12 ;  /* 0x0168300c050075a7 */ /* 0x000e64000806017f */
[----:B-1----:R-:W-:Y:S05]  /*10d00*/  @!P3 BRA `(.L_x_1476) ;  /* 0x000000f800d4b947 */ /* 0x002fea0003800000 */
.L_x_1475:
[----:B------:R-:W-:Y:S05]  /*10d10*/  BSYNC B0 ;  /* 0x0000000000007941 */ /* 0x000fea0003800000 */
.L_x_1472:
[----:B------:R-:W2:Y:S01]  /*10d20*/  LDL R11, [R1+0x1c] ;  /* 0x00001c00010b7983 */ /* 0x000ea20000100800 */
[----:B01----:R-:W0:Y:S01]  /*10d30*/  S2R R5, SR_TID.X ;  /* 0x0000000000057919 */ /* 0x003e220000002100 */
[----:B------:R-:W-:Y:S05]  /*10d40*/  WARPSYNC.ALL ;  /* 0x0000000000007948 */ /* 0x000fea0003800000 */
[----:B------:R-:W-:Y:S01]  /*10d50*/  IMAD.MOV.U32 R27, RZ, RZ, 0x40000040 ;  /* 0x40000040ff1b7424 */ /* 0x000fe200078e00ff */
[----:B0-----:R-:W-:-:S05]  /*10d60*/  SHF.R.U32.HI R5, RZ, 0x7, R5 ;  /* 0x00000007ff057819 */ /* 0x001fca0000011605 */
[----:B------:R-:W-:Y:S01]  /*10d70*/  VIADD R5, R5, 0x8 ;  /* 0x0000000805057836 */ /* 0x000fe20000000000 */
[----:B------:R-:W-:Y:S01]  /*10d80*/  R2UR UR8, R6 ;  /* 0x00000000060872ca */ /* 0x000fe200000e0000 */
[----:B------:R-:W-:Y:S01]  /*10d90*/  IMAD.MOV.U32 R25, RZ, RZ, 0x40000040 ;  /* 0x40000040ff197424 */ /* 0x000fe200078e00ff */
[----:B------:R-:W-:Y:S02]  /*10da0*/  R2UR UR9, R7 ;  /* 0x00000000070972ca */ /* 0x000fe400000e0000 */
[----:B------:R-:W-:Y:S02]  /*10db0*/  R2UR UR11, R27 ;  /* 0x000000001b0b72ca */ /* 0x000fe400000e0000 */
[----:B------:R-:W-:Y:S02]  /*10dc0*/  R2UR UR15, R25 ;  /* 0x00000000190f72ca */ /* 0x000fe400000e0000 */
[----:B------:R-:W-:Y:S02]  /*10dd0*/  R2UR UR23, R27 ;  /* 0x000000001b1772ca */ /* 0x000fe400000e0000 */
[----:B------:R-:W-:-:S02]  /*10de0*/  R2UR UR12, R156 ;  /* 0x000000009c0c72ca */ /* 0x000fc400000e0000 */
[----:B------:R-:W-:Y:S01]  /*10df0*/  R2UR UR13, R157 ;  /* 0x000000009d0d72ca */ /* 0x000fe200000e0000 */
[----:B------:R0:W-:Y:S01]  /*10e00*/  BAR.SYNC.DEFER_BLOCKING R5, 0x100 ;  /* 0x000400050000751d */ /* 0x0001e20000010000 */
[----:B------:R-:W-:Y:S01]  /*10e10*/  IMAD.MOV.U32 R21, RZ, RZ, 0x40000040 ;  /* 0x40000040ff157424 */ /* 0x000fe200078e00ff */
[----:B------:R-:W-:Y:S02]  /*10e20*/  R2UR UR16, R154 ;  /* 0x000000009a1072ca */ /* 0x000fe400000e0000 */
[----:B------:R-:W-:Y:S02]  /*10e30*/  R2UR UR17, R155 ;  /* 0x000000009b1172ca */ /* 0x000fe400000e0000 */
[----:B------:R-:W-:Y:S01]  /*10e40*/  R2UR UR19, R21 ;  /* 0x00000000151372ca */ /* 0x000fe200000e0000 */
[----:B--2---:R-:W-:-:S04]  /*10e50*/  IMAD R26, R16, 0x400, R11 ;  /* 0x00000400101a7824 */ /* 0x004fc800078e020b */
[C---:B------:R-:W-:Y:S01]  /*10e60*/  VIADD R24, R26.reuse, 0x2 ;  /* 0x000000021a187836 */ /* 0x040fe20000000000 */
[C---:B------:R-:W-:Y:S01]  /*10e70*/  R2UR UR10, R26.reuse ;  /* 0x000000001a0a72ca */ /* 0x040fe200000e0000 */
[C---:B------:R-:W-:Y:S02]  /*10e80*/  VIADD R20, R26.reuse, 0x4 ;  /* 0x000000041a147836 */ /* 0x040fe40000000000 */
[----:B------:R-:W-:Y:S01]  /*10e90*/  VIADD R26, R26, 0x6 ;  /* 0x000000061a1a7836 */ /* 0x000fe20000000000 */
[----:B------:R-:W-:-:S04]  /*10ea0*/  R2UR UR14, R24 ;  /* 0x00000000180e72ca */ /* 0x000fc800000e0000 */
[----:B------:R-:W-:Y:S02]  /*10eb0*/  R2UR UR22, R26 ;  /* 0x000000001a1672ca */ /* 0x000fe400000e0000 */
[----:B------:R-:W-:-:S06]  /*10ec0*/  WARPGROUP.ARRIVE ;  /* 0x00000000000079c5 */ /* 0x000fcc0000000000 */
[----:B------:R-:W-:Y:S01]  /*10ed0*/  HGMMA.64x128x16.F32.BF16 R24, gdesc[UR8], RZ, !UPT, gsb0 ;  /* 0x01e00000081879f0 */ /* 0x000fe2000c0018ff */
[----:B------:R-:W-:Y:S02]  /*10ee0*/  R2UR UR18, R20 ;  /* 0x00000000141272ca */ /* 0x000fe400000e0000 */
[----:B------:R-:W-:Y:S02]  /*10ef0*/  WARPGROUP.DEPBAR.LE gsb0, 0x0 ;  /* 0x00008000000079c5 */ /* 0x000fe40000010000 */
[----:B------:R-:W-:-:S07]  /*10f00*/  WARPGROUP.ARRIVE ;  /* 0x00000000000079c5 */ /* 0x000fce0000000000 */
        /* <DEDUP_REMOVED lines=13> */
.L_x_1478:
[----:B------:R-:W-:Y:S01]  /*10fe0*/  SHF.L.U32 R5, R10, 0x1f, RZ ;  /* 0x0000001f0a057819 */ /* 0x000fe200000006ff */
[----:B------:R-:W-:-:S04]  /*10ff0*/  IMAD R10, R15, 0x8, R2 ;  /* 0x000000080f0a7824 */ /* 0x000fc800078e0202 */
[----:B------:R0:W1:Y:S01]  /*11000*/  SYNCS.PHASECHK.TRANS64.TRYWAIT P2, [R10+URZ+0x16850], R5 ;  /* 0x016850050a0075a7 */ /* 0x000062000804017f */
[----:B------:R-:W-:Y:S05]  /*11010*/  @!P0 BRA `(.L_x_1479) ;  /* 0x0000000000048947 */ /* 0x000fea0003800000 */
[----:B------:R-:W-:Y:S01]  /*11020*/  BPT.TRAP 0x1 ;  /* 0x000000040000795c */ /* 0x000fe20000300000 */
.L_x_1479:
[----:B-1----:R-:W-:Y:S05]  /*11030*/  @P2 BRA `(.L_x_1477) ;  /* 0x0000000000082947 */ /* 0x002fea0003800000 */
[----:B------:R-:W1:Y:S02]  /*11040*/  SYNCS.PHASECHK.TRANS64.TRYWAIT P2, [R10+URZ+0x16850], R5 ;  /* 0x016850050a0075a7 */ /* 0x000e64000804017f */
[----:B-1----:R-:W-:Y:S05]  /*11050*/  @!P2 BRA `(.L_x_1480) ;  /* 0x000000f80014a947 */ /* 0x002fea0003800000 */
.L_x_1477:
[----:B01----:R-:W-:Y:S01]  /*11060*/  VIADD R5, R2, 0x400 ;  /* 0x0000040002057836 */ /* 0x003fe20000000000 */
[----:B------:R-:W-:Y:S05]  /*11070*/  WARPSYNC.ALL ;  /* 0x0000000000007948 */ /* 0x000fea0003800000 */
[----:B------:R-:W-:-:S04]  /*11080*/  SHF.R.U32.HI R5, RZ, 0x4, R5 ;  /* 0x00000004ff057819 */ /* 0x000fc80000011605 */
[----:B------:R-:W-:-:S05]  /*11090*/  LOP3.LUT R10, R5, 0x3fff, RZ, 0xc0, !PT ;  /* 0x00003fff050a7812 */ /* 0x000fca00078ec0ff */
[----:B------:R-:W-:Y:S01]  /*110a0*/  IMAD R10, R15, 0x400, R10 ;  /* 0x000004000f0a7824 */ /* 0x000fe200078e020a */
[----:B------:R-:W-:Y:S01]  /*110b0*/  WARPGROUP.ARRIVE ;  /* 0x00000000000079c5 */ /* 0x000fe20000000000 */
[----:B------:R-:W-:Y:S02]  /*110c0*/  IMAD.MOV.U32 R11, RZ, RZ, 0x40000040 ;  /* 0x40000040ff0b7424 */ /* 0x000fe400078e00ff */
[----:B------:R-:W-:Y:S01]  /*110d0*/  FMUL.FTZ R5, R24, UR27 ;  /* 0x0000001b18057c20 */ /* 0x000fe20008410000 */
[C---:B------:R-:W-:Y:S01]  /*110e0*/  VIADD R20, R10.reuse, 0x80 ;  /* 0x000000800a147836 */ /* 0x040fe20000000000 */
[----:B------:R-:W-:Y:S01]  /*110f0*/  R2UR UR10, R10 ;  /* 0x000000000a0a72ca */ /* 0x000fe200000e0000 */
[----:B------:R-:W-:Y:S01]  /*11100*/  IMAD.MOV.U32 R21, RZ, RZ, 0x40000040 ;  /* 0x40000040ff157424 */ /* 0x000fe200078e00ff */
[----:B------:R-:W-:Y:S01]  /*11110*/  R2UR UR11, R11 ;  /* 0x000000000b0b72ca */ /* 0x000fe200000e0000 */
[----:B------:R-:W-:Y:S01]  /*11120*/  FMUL.FTZ R38, R38, UR27 ;  /* 0x0000001b26267c20 */ /* 0x000fe20008410000 */
[----:B------:R-:W-:Y:S01]  /*11130*/  FMUL.FTZ R11, R25, UR27 ;  /* 0x0000001b190b7c20 */ /* 0x000fe20008410000 */
[----:B------:R-:W-:Y:S01]  /*11140*/  MUFU.TANH R5, R5 ;  /* 0x0000000500057308 */ /* 0x000fe20000002400 */
[----:B------:R-:W-:Y:S01]  /*11150*/  FMUL.FTZ R24, R32, UR27 ;  /* 0x0000001b20187c20 */ /* 0x000fe20008410000 */
[----:B------:R-:W-:Y:S01]  /*11160*/  FMUL.FTZ R26, R26, UR27 ;  /* 0x0000001b1a1a7c20 */ /* 0x000fe20008410000 */
[----:B------:R-:W-:Y:S01]  /*11170*/  FMUL.FTZ R25, R33, UR27 ;  /* 0x0000001b21197c20 */ /* 0x000fe20008410000 */
[----:B------:R-:W-:Y:S01]  /*11180*/  FMUL.FTZ R27, R27, UR27 ;  /* 0x0000001b1b1b7c20 */ /* 0x000fe20008410000 */
[----:B------:R-:W-:Y:S01]  /*11190*/  FMUL.FTZ R30, R30, UR27 ;  /* 0x0000001b1e1e7c20 */ /* 0x000fe20008410000 */
[----:B------:R-:W-:Y:S01]  /*111a0*/  FMUL.FTZ R31, R31, UR27 ;  /* 0x0000001b1f1f7c20 */ /* 0x000fe20008410000 */
[----:B------:R-:W-:Y:S01]  /*111b0*/  FMUL.FTZ R32, R48, UR27 ;  /* 0x0000001b30207c20 */ /* 0x000fe20008410000 */
[----:B------:R0:W-:Y:S01]  /*111c0*/  MUFU.TANH R12, R38 ;  /* 0x00000026000c7308 */ /* 0x0001e20000002400 */
[----:B------:R-:W-:Y:S01]  /*111d0*/  FMUL.FTZ R34, R34, UR27 ;  /* 0x0000001b22227c20 */ /* 0x000fe20008410000 */
[----:B------:R-:W-:Y:S01]  /*111e0*/  HGMMA.64x64x16.F32.BF16 R88, R148, gdesc[UR8].tnspB, R88, gsb0 ;  /* 0x40e0000894587df0 */ /* 0x000fe20008001858 */
[----:B------:R-:W-:Y:S01]  /*111f0*/  R2UR UR10, R20 ;  /* 0x00000000140a72ca */ /* 0x000fe200000e0000 */
[----:B------:R-:W-:Y:S01]  /*11200*/  VIADD R20, R10, 0x100 ;  /* 0x000001000a147836 */ /* 0x000fe20000000000 */
[----:B------:R-:W-:Y:S01]  /*11210*/  R2UR UR11, R21 ;  /* 0x00000000150b72ca */ /* 0x000fe200000e0000 */
[----:B------:R-:W-:-:S02]  /*11220*/  IMAD.MOV.U32 R21, RZ, RZ, 0x40000040 ;  /* 0x40000040ff157424 */ /* 0x000fc400078e00ff */
[----:B------:R-:W-:Y:S01]  /*11230*/  FMUL.FTZ R33, R49, UR27 ;  /* 0x0000001b31217c20 */ /* 0x000fe20008410000 */
[----:B------:R-:W-:Y:S01]  /*11240*/  MUFU.TANH R11, R11 ;  /* 0x0000000b000b7308 */ /* 0x000fe20000002400 */
[----:B------:R-:W-:Y:S01]  /*11250*/  FMUL.FTZ R35, R35, UR27 ;  /* 0x0000001b23237c20 */ /* 0x000fe20008410000 */
[----:B------:R-:W-:Y:S01]  /*11260*/  FMUL.FTZ R39, R39, UR27 ;  /* 0x0000001b27277c20 */ /* 0x000fe20008410000 */
[----:B0-----:R-:W-:Y:S01]  /*11270*/  FMUL.FTZ R38, R56, UR27 ;  /* 0x0000001b38267c20 */ /* 0x001fe20008410000 */
[----:B------:R-:W-:Y:S01]  /*11280*/  FMUL.FTZ R48, R69, UR27 ;  /* 0x0000001b45307c20 */ /* 0x000fe20008410000 */
[----:B------:R-:W-:Y:S01]  /*11290*/  FMUL.FTZ R49, R72, UR27 ;  /* 0x0000001b48317c20 */ /* 0x000fe20008410000 */
[----:B------:R-:W-:Y:S01]  /*112a0*/  FMUL.FTZ R56, R84, UR27 ;  /* 0x0000001b54387c20 */ /* 0x000fe20008410000 */
[----:B------:R-:W-:Y:S01]  /*112b0*/  UMOV UR41, UR6 ;  /* 0x0000000600297c82 */ /* 0x000fe20008000000 */
[----:B------:R-:W-:Y:S01]  /*112c0*/  MUFU.TANH R24, R24 ;  /* 0x0000001800187308 */ /* 0x000fe20000002400 */
[----:B------:R-:W-:-:S07]  /*112d0*/  FMUL.FTZ R87, R87, UR27 ;  /* 0x0000001b57577c20 */ /* 0x000fce0008410000 */
[----:B------:R-:W-:Y:S08]  /*112e0*/  MUFU.TANH R25, R25 ;  /* 0x0000001900197308 */ /* 0x000ff00000002400 */
[----:B------:R-:W-:Y:S08]  /*112f0*/  MUFU.TANH R32, R32 ;  /* 0x0000002000207308 */ /* 0x000ff00000002400 */
[----:B------:R-:W-:Y:S08]  /*11300*/  MUFU.TANH R33, R33 ;  /* 0x0000002100217308 */ /* 0x000ff00000002400 */
[----:B------:R-:W-:Y:S08]  /*11310*/  MUFU.TANH R38, R38 ;  /* 0x0000002600267308 */ /* 0x000ff00000002400 */
[----:B------:R-:W-:Y:S08]  /*11320*/  MUFU.TANH R48, R48 ;  /* 0x0000003000307308 */ /* 0x000ff00000002400 */
[----:B------:R-:W-:Y:S08]  /*11330*/  MUFU.TANH R49, R49 ;  /* 0x0000003100317308 */ /* 0x000ff00000002400 */
[----:B------:R-:W-:Y:S01]  /*11340*/  MUFU.TANH R56, R56 ;  /* 0x0000003800387308 */ /* 0x000fe20000002400 */
[----:B------:R-:W-:-:S02]  /*11350*/  WARPGROUP.DEPBAR.LE gsb0, 0x0 ;  /* 0x00008000000079c5 */ /* 0x000fc40000010000 */
[----:B------:R-:W-:-:S05]  /*11360*/  WARPGROUP.ARRIVE ;  /* 0x00000000000079c5 */ /* 0x000fca0000000000 */
[----:B------:R0:W1:Y:S01]  /*11370*/  MUFU.TANH R150, R26 ;  /* 0x0000001a00967308 */ /* 0x0000620000002400 */
[----:B------:R-:W-:Y:S01]  /*11380*/  FMUL.FTZ R151, R42, UR27 ;  /* 0x0000001b2a977c20 */ /* 0x000fe20008410000 */
[----:B------:R-:W-:Y:S01]  /*11390*/  FMUL.FTZ R42, R60, UR27 ;  /* 0x0000001b3c2a7c20 */ /* 0x000fe20008410000 */
[----:B------:R-:W-:Y:S01]  /*113a0*/  FMUL.FTZ R149, R43, UR27 ;  /* 0x0000001b2b957c20 */ /* 0x000fe20008410000 */
[----:B------:R-:W-:Y:S01]  /*113b0*/  FMUL.FTZ R43, R61, UR27 ;  /* 0x0000001b3d2b7c20 */ /* 0x000fe20008410000 */
[----:B------:R-:W-:Y:S01]  /*113c0*/  HGMMA.64x64x16.F32.BF16 R88, R144, gdesc[UR8].tnspB, R88, gsb0 ;  /* 0x40e0000890587df0 */ /* 0x000fe20008001858 */
[----:B------:R-:W-:Y:S01]  /*113d0*/  R2UR UR10, R20 ;  /* 0x00000000140a72ca */ /* 0x000fe200000e0000 */
[----:B------:R-:W-:Y:S01]  /*113e0*/  VIADD R20, R10, 0x180 ;  /* 0x000001800a147836 */ /* 0x000fe20000000000 */
[----:B------:R-:W-:Y:S01]  /*113f0*/  R2UR UR11, R21 ;  /* 0x00000000150b72ca */ /* 0x000fe200000e0000 */
[----:B------:R-:W-:Y:S02]  /*11400*/  IMAD.MOV.U32 R21, RZ, RZ, 0x40000040 ;  /* 0x40000040ff157424 */ /* 0x000fe400078e00ff */
[----:B0-----:R-:W-:Y:S01]  /*11410*/  FMUL.FTZ R26, R36, UR27 ;  /* 0x0000001b241a7c20 */ /* 0x001fe20008410000 */
[----:B------:R0:W-:Y:S01]  /*11420*/  MUFU.TANH R148, R27 ;  /* 0x0000001b00947308 */ /* 0x0001e20000002400 */
[----:B------:R-:W-:Y:S01]  /*11430*/  FMUL.FTZ R36, R54, UR27 ;  /* 0x0000001b36247c20 */ /* 0x000fe20008410000 */
[----:B------:R-:W-:Y:S01]  /*11440*/  FMUL.FTZ R54, R81, UR27 ;  /* 0x0000001b51367c20 */ /* 0x000fe20008410000 */
[----:B------:R-:W-:Y:S01]  /*11450*/  FMUL.FTZ R61, R71, UR27 ;  /* 0x0000001b473d7c20 */ /* 0x000fe20008410000 */
[----:B------:R-:W-:Y:S01]  /*11460*/  FMUL.FTZ R60, R70, UR27 ;  /* 0x0000001b463c7c20 */ /* 0x000fe20008410000 */
[----:B-1----:R-:W-:-:S03]  /*11470*/  IMAD.MOV.U32 R81, RZ, RZ, R150 ;  /* 0x000000ffff517224 */ /* 0x002fc600078e0096 */
[----:B------:R-:W-:Y:S01]  /*11480*/  MUFU.TANH R26, R26 ;  /* 0x0000001a001a7308 */ /* 0x000fe20000002400 */
[----:B0-----:R-:W-:Y:S01]  /*11490*/  FMUL.FTZ R27, R37, UR27 ;  /* 0x0000001b251b7c20 */ /* 0x001fe20008410000 */
[----:B------:R-:W-:Y:S01]  /*114a0*/  FMUL.FTZ R37, R55, UR27 ;  /* 0x0000001b37257c20 */ /* 0x000fe20008410000 */
[----:B------:R-:W-:-:S05]  /*114b0*/  FMUL.FTZ R55, R85, UR27 ;  /* 0x0000001b55377c20 */ /* 0x000fca0008410000 */
        /* <DEDUP_REMOVED lines=9> */
[----:B------:R0:W-:Y:S01]  /*11550*/  MUFU.TANH R146, R30 ;  /* 0x0000001e00927308 */ /* 0x0001e20000002400 */
[----:B------:R-:W-:Y:S01]  /*11560*/  FMUL.FTZ R145, R47, UR27 ;  /* 0x0000001b2f917c20 */ /* 0x000fe20008410000 */
[----:B------:R-:W-:Y:S01]  /*11570*/  FMUL.FTZ R47, R68, UR27 ;  /* 0x0000001b442f7c20 */ /* 0x000fe20008410000 */
[----:B------:R-:W-:Y:S01]  /*11580*/  FMUL.FTZ R68, R86, UR27 ;  /* 0x0000001b56447c20 */ /* 0x000fe20008410000 */
[----:B------:R-:W-:Y:S01]  /*11590*/  HGMMA.64x64x16.F32.BF16 R88, R140, gdesc[UR8].tnspB, R88, gsb0 ;  /* 0x40e000088c587df0 */ /* 0x000fe20008001858 */
[----:B------:R-:W-:Y:S01]  /*115a0*/  R2UR UR10, R20 ;  /* 0x00000000140a72ca */ /* 0x000fe200000e0000 */
[----:B------:R-:W-:Y:S01]  /*115b0*/  FMUL.FTZ R20, R28, UR27 ;  /* 0x0000001b1c147c20 */ /* 0x000fe20008410000 */
[----:B------:R-:W-:Y:S01]  /*115c0*/  R2UR UR11, R21 ;  /* 0x00000000150b72ca */ /* 0x000fe200000e0000 */
[----:B------:R-:W-:Y:S01]  /*115d0*/  FMUL.FTZ R21, R29, UR27 ;  /* 0x0000001b1d157c20 */ /* 0x000fe20008410000 */
[----:B------:R-:W-:Y:S01]  /*115e0*/  FMUL.FTZ R28, R40, UR27 ;  /* 0x0000001b281c7c20 */ /* 0x000fe20008410000 */
[----:B------:R-:W-:Y:S01]  /*115f0*/  FMUL.FTZ R29, R41, UR27 ;  /* 0x0000001b291d7c20 */ /* 0x000fe20008410000 */
[----:B0-----:R-:W-:Y:S01]  /*11600*/  FMUL.FTZ R30, R44, UR27 ;  /* 0x0000001b2c1e7c20 */ /* 0x001fe20008410000 */
[----:B------:R-:W-:Y:S01]  /*11610*/  MUFU.TANH R20, R20 ;  /* 0x0000001400147308 */ /* 0x000fe20000002400 */
[----:B------:R-:W-:Y:S01]  /*11620*/  FMUL.FTZ R40, R57, UR27 ;  /* 0x0000001b39287c20 */ /* 0x000fe20008410000 */
[----:B------:R-:W-:Y:S01]  /*11630*/  FMUL.FTZ R41, R59, UR27 ;  /* 0x0000001b3b297c20 */ /* 0x000fe20008410000 */
[----:B------:R-:W-:Y:S01]  /*11640*/  FMUL.FTZ R57, R63, UR27 ;  /* 0x0000001b3f397c20 */ /* 0x000fe20008410000 */
[----:B------:R-:W-:Y:S01]  /*11650*/  FMUL.FTZ R59, R67, UR27 ;  /* 0x0000001b433b7c20 */ /* 0x000fe20008410000 */
[----:B------:R-:W-:Y:S01]  /*11660*/  FMUL.FTZ R63, R75, UR27 ;  /* 0x0000001b4b3f7c20 */ /* 0x000fe20008410000 */
[----:B------:R-:W-:-:S02]  /*11670*/  FMUL.FTZ R67, R83, UR27 ;  /* 0x0000001b53437c20 */ /* 0x000fc40008410000 */
[----:B------:R-:W-:Y:S08]  /*11680*/  MUFU.TANH R21, R21 ;  /* 0x0000001500157308 */ /* 0x000ff00000002400 */
[----:B------:R-:W-:Y:S08]  /*11690*/  MUFU.TANH R28, R28 ;  /* 0x0000001c001c7308 */ /* 0x000ff00000002400 */
[----:B------:R-:W-:Y:S08]  /*116a0*/  MUFU.TANH R29, R29 ;  /* 0x0000001d001d7308 */ /* 0x000ff00000002400 */
[----:B------:R0:W-:Y:S08]  /*116b0*/  MUFU.TANH R144, R31 ;  /* 0x0000001f00907308 */ /* 0x0001f00000002400 */
[----:B------:R-:W-:Y:S01]  /*116c0*/  MUFU.TANH R30, R30 ;  /* 0x0000001e001e7308 */ /* 0x000fe20000002400 */
[----:B0-----:R-:W-:Y:S01]  /*116d0*/  FMUL.FTZ R31, R45, UR27 ;  /* 0x0000001b2d1f7c20 */ /* 0x001fe20008410000 */
[----:B------:R-:W-:-:S06]  /*116e0*/  FMUL.FTZ R45, R64, UR27 ;  /* 0x0000001b402d7c20 */ /* 0x000fcc0008410000 */
[----:B------:R-:W-:Y:S08]  /*116f0*/  MUFU.TANH R31, R31 ;  /* 0x0000001f001f7308 */ /* 0x000ff00000002400 */
[----:B------:R0:W1:Y:S08]  /*11700*/  MUFU.TANH R147, R39 ;  /* 0x0000002700937308 */ /* 0x0000700000002400 */
[----:B------:R-:W-:Y:S01]  /*11710*/  MUFU.TANH R40, R40 ;  /* 0x0000002800287308 */ /* 0x000fe20000002400 */
[----:B0-----:R-:W-:Y:S01]  /*11720*/  FMUL.FTZ R39, R58, UR27 ;  /* 0x0000001b3a277c20 */ /* 0x001fe20008410000 */
[----:B------:R-:W-:Y:S01]  /*11730*/  FMUL.FTZ R58, R66, UR27 ;  /* 0x0000001b423a7c20 */ /* 0x000fe20008410000 */
[----:B------:R-:W-:Y:S01]  /*11740*/  FMUL.FTZ R66, R82, UR27 ;  /* 0x0000001b52427c20 */ /* 0x000fe20008410000 */
[----:B------:R-:W-:-:S02]  /*11750*/  WARPGROUP.DEPBAR.LE gsb0, 0x0 ;  /* 0x00008000000079c5 */ /* 0x000fc40000010000 */
[----:B------:R-:W-:Y:S02]  /*11760*/  WARPGROUP.ARRIVE ;  /* 0x00000000000079c5 */ /* 0x000fe40000000000 */
[----:B------:R0:W2:Y:S01]  /*11770*/  MUFU.TANH R142, R34 ;  /* 0x00000022008e7308 */ /* 0x0000a20000002400 */
[----:B-1----:R-:W-:Y:S02]  /*11780*/  IMAD.MOV.U32 R44, RZ, RZ, R147 ;  /* 0x000000ffff2c7224 */ /* 0x002fe400078e0093 */
[----:B------:R-:W-:Y:S01]  /*11790*/  FMUL.FTZ R147, R46, UR27 ;  /* 0x0000001b2e937c20 */ /* 0x000fe20008410000 */
[----:B------:R-:W-:Y:S01]  /*117a0*/  FMUL.FTZ R46, R65, UR27 ;  /* 0x0000001b412e7c20 */ /* 0x000fe20008410000 */
[----:B------:R-:W-:Y:S01]  /*117b0*/  FMUL.FTZ R143, R50, UR27 ;  /* 0x0000001b328f7c20 */ /* 0x000fe20008410000 */
[----:B------:R-:W-:Y:S01]  /*117c0*/  HGMMA.64x64x16.F32.BF16 R88, R136, gdesc[UR8].tnspB, R88, gsb0 ;  /* 0x40e0000888587df0 */ /* 0x000fe20008001858 */
[----:B------:R-:W-:Y:S01]  /*117d0*/  FMUL.FTZ R50, R73, UR27 ;  /* 0x0000001b49327c20 */ /* 0x000fe20008410000 */
[----:B------:R-:W-:Y:S01]  /*117e0*/  FMUL.FTZ R141, R51, UR27 ;  /* 0x0000001b338d7c20 */ /* 0x000fe20008410000 */
[----:B------:R1:W3:Y:S01]  /*117f0*/  MUFU.TANH R140, R35 ;  /* 0x00000023008c7308 */ /* 0x0002e20000002400 */
[----:B0-----:R-:W-:Y:S01]  /*11800*/  FMUL.FTZ R34, R52, UR27 ;  /* 0x0000001b34227c20 */ /* 0x001fe20008410000 */
[----:B------:R-:W-:Y:S01]  /*11810*/  FMUL.FTZ R51, R76, UR27 ;  /* 0x0000001b4c337c20 */ /* 0x000fe20008410000 */
[----:B------:R-:W-:Y:S01]  /*11820*/  FMUL.FTZ R52, R77, UR27 ;  /* 0x0000001b4d347c20 */ /* 0x000fe20008410000 */
[----:B------:R-:W-:-:S02]  /*11830*/  IMAD.MOV.U32 R77, RZ, RZ, R146 ;  /* 0x000000ffff4d7224 */ /* 0x000fc400078e0092 */
[----:B------:R-:W-:Y:S01]  /*11840*/  FMUL.FTZ R65, R79, UR27 ;  /* 0x0000001b4f417c20 */ /* 0x000fe20008410000 */
[----:B------:R-:W-:Y:S01]  /*11850*/  IMAD.MOV.U32 R76, RZ, RZ, R144 ;  /* 0x000000ffff4c7224 */ /* 0x000fe200078e0090 */
[----:B------:R-:W0:Y:S01]  /*11860*/  MUFU.TANH R34, R34 ;  /* 0x0000002200227308 */ /* 0x000e220000002400 */
[----:B-1----:R-:W-:Y:S01]  /*11870*/  FMUL.FTZ R35, R53, UR27 ;  /* 0x0000001b35237c20 */ /* 0x002fe20008410000 */
[----:B------:R-:W-:Y:S01]  /*11880*/  FMUL.FTZ R53, R80, UR27 ;  /* 0x0000001b50357c20 */ /* 0x000fe20008410000 */
[----:B------:R-:W-:Y:S02]  /*11890*/  IMAD.MOV.U32 R80, RZ, RZ, R148 ;  /* 0x000000ffff507224 */ /* 0x000fe400078e0094 */
[----:B--2---:R-:W-:-:S03]  /*118a0*/  IMAD.MOV.U32 R73, RZ, RZ, R142 ;  /* 0x000000ffff497224 */ /* 0x004fc600078e008e */
[----:B------:R-:W1:Y:S01]  /*118b0*/  MUFU.TANH R35, R35 ;  /* 0x0000002300237308 */ /* 0x000e620000002400 */
[----:B---3--:R-:W-:-:S07]  /*118c0*/  IMAD.MOV.U32 R72, RZ, RZ, R140 ;  /* 0x000000ffff487224 */ /* 0x008fce00078e008c */
[----:B------:R-:W2:Y:S08]  /*118d0*/  MUFU.TANH R45, R45 ;  /* 0x0000002d002d7308 */ /* 0x000eb00000002400 */
[----:B------:R-:W3:Y:S08]  /*118e0*/  MUFU.TANH R46, R46 ;  /* 0x0000002e002e7308 */ /* 0x000ef00000002400 */
[----:B------:R-:W4:Y:S08]  /*118f0*/  MUFU.TANH R47, R47 ;  /* 0x0000002f002f7308 */ /* 0x000f300000002400 */
[----:B------:R-:W5:Y:S08]  /*11900*/  MUFU.TANH R50, R50 ;  /* 0x0000003200327308 */ /* 0x000f700000002400 */
[----:B------:R-:W5:Y:S08]  /*11910*/  MUFU.TANH R51, R51 ;  /* 0x0000003300337308 */ /* 0x000f700000002400 */
[----:B------:R-:W5:Y:S08]  /*11920*/  MUFU.TANH R52, R52 ;  /* 0x0000003400347308 */ /* 0x000f700000002400 */
[----:B------:R-:W5:Y:S01]  /*11930*/  MUFU.TANH R53, R53 ;  /* 0x0000003500357308 */ /* 0x000f620000002400 */
[----:B------:R-:W-:-:S02]  /*11940*/  WARPGROUP.DEPBAR.LE gsb0, 0x0 ;  /* 0x00008000000079c5 */ /* 0x000fc40000010000 */
[----:B------:R-:W-:Y:S01]  /*11950*/  IMAD.MOV.U32 R137, RZ, RZ, R12 ;  /* 0x000000ffff897224 */ /* 0x000fe200078e000c */
[----:B------:R-:W-:Y:S01]  /*11960*/  FMNMX.FTZ R12, R5, R14, !PT ;  /* 0x0000000e050c7209 */ /* 0x000fe20007810000 */
[----:B------:R-:W-:-:S03]  /*11970*/  IMAD.MOV.U32 R139, RZ, RZ, R44 ;  /* 0x000000ffff8b7224 */ /* 0x000fc600078e002c */
[----:B------:R-:W5:Y:S01]  /*11980*/  MUFU.TANH R147, R147 ;  /* 0x0000009300937308 */ /* 0x000f620000002400 */
[----:B------:R-:W-:Y:S01]  /*11990*/  FMUL.FTZ R44, R62, UR27 ;  /* 0x0000001b3e2c7c20 */ /* 0x000fe20008410000 */
[----:B------:R-:W-:Y:S01]  /*119a0*/  FMNMX.FTZ R12, R11, R12, !PT ;  /* 0x0000000c0b0c7209 */ /* 0x000fe20007810000 */
[----:B------:R-:W-:Y:S01]  /*119b0*/  FMUL.FTZ R62, R74, UR27 ;  /* 0x0000001b4a3e7c20 */ /* 0x000fe20008410000 */
[----:B------:R-:W-:Y:S02]  /*119c0*/  WARPGROUP.ARRIVE ;  /* 0x00000000000079c5 */ /* 0x000fe40000000000 */
[----:B------:R-:W-:Y:S02]  /*119d0*/  FMNMX.FTZ R12, R20, R12, !PT ;  /* 0x0000000c140c7209 */ /* 0x000fe40007810000 */
[----:B------:R-:W5:Y:S02]  /*119e0*/  MUFU.TANH R145, R145 ;  /* 0x0000009100917308 */ /* 0x000f640000002400 */
[----:B------:R-:W-:-:S04]  /*119f0*/  FMNMX.FTZ R12, R21, R12, !PT ;  /* 0x0000000c150c7209 */ /* 0x000fc80007810000 */
        /* <DEDUP_REMOVED lines=15> */
[----:B0-----:R-:W-:Y:S02]  /*11af0*/  FMNMX.FTZ R12, R34, R12, !PT ;  /* 0x0000000c220c7209 */ /* 0x001fe40007810000 */
[----:B------:R-:W0:Y:S02]  /*11b00*/  MUFU.TANH R41, R41 ;  /* 0x0000002900297308 */ /* 0x000e240000002400 */
[----:B-1----:R-:W-:-:S04]  /*11b10*/  FMNMX.FTZ R12, R35, R12, !PT ;  /* 0x0000000c230c7209 */ /* 0x002fc80007810000 */
[----:B------:R-:W-:Y:S02]  /*11b20*/  FMNMX.FTZ R12, R38, R12, !PT ;  /* 0x0000000c260c7209 */ /* 0x000fe40007810000 */
[----:B------:R-:W1:Y:S02]  /*11b30*/  MUFU.TANH R44, R44 ;  /* 0x0000002c002c7308 */ /* 0x000e640000002400 */
[----:B------:R-:W-:-:S04]  /*11b40*/  FMNMX.FTZ R12, R40, R12, !PT ;  /* 0x0000000c280c7209 */ /* 0x000fc80007810000 */
[----:B------:R-:W-:Y:S02]  /*11b50*/  FMNMX.FTZ R12, R42, R12, !PT ;  /* 0x0000000c2a0c7209 */ /* 0x000fe40007810000 */
[----:B------:R-:W1:Y:S02]  /*11b60*/  MUFU.TANH R57, R57 ;  /* 0x0000003900397308 */ /* 0x000e640000002400 */
[----:B------:R-:W-:-:S04]  /*11b70*/  FMNMX.FTZ R12, R43, R12, !PT ;  /* 0x0000000c2b0c7209 */ /* 0x000fc80007810000 */
[----:B--2---:R-:W-:Y:S02]  /*11b80*/  FMNMX.FTZ R12, R45, R12, !PT ;  /* 0x0000000c2d0c7209 */ /* 0x004fe40007810000 */
[----:B------:R-:W2:Y:S02]  /*11b90*/  MUFU.TANH R58, R58 ;  /* 0x0000003a003a7308 */ /* 0x000ea40000002400 */
[----:B---3--:R-:W-:-:S04]  /*11ba0*/  FMNMX.FTZ R12, R46, R12, !PT ;  /* 0x0000000c2e0c7209 */ /* 0x008fc80007810000 */
[----:B----4-:R-:W-:Y:S02]  /*11bb0*/  FMNMX.FTZ R12, R47, R12, !PT ;  /* 0x0000000c2f0c7209 */ /* 0x010fe40007810000 */
[----:B------:R-:W3:Y:S02]  /*11bc0*/  MUFU.TANH R59, R59 ;  /* 0x0000003b003b7308 */ /* 0x000ee40000002400 */
[----:B------:R-:W-:-:S04]  /*11bd0*/  FMNMX.FTZ R12, R48, R12, !PT ;  /* 0x0000000c300c7209 */ /* 0x000fc80007810000 */
[----:B------:R-:W-:Y:S02]  /*11be0*/  FMNMX.FTZ R12, R49, R12, !PT ;  /* 0x0000000c310c7209 */ /* 0x000fe40007810000 */
[----:B------:R-:W4:Y:S02]  /*11bf0*/  MUFU.TANH R60, R60 ;  /* 0x0000003c003c7308 */ /* 0x000f240000002400 */
[----:B-----5:R-:W-:-:S04]  /*11c00*/  FMNMX.FTZ R12, R50, R12, !PT ;  /* 0x0000000c320c7209 */ /* 0x020fc80007810000 */
[----:B------:R-:W-:Y:S02]  /*11c10*/  FMNMX.FTZ R12, R51, R12, !PT ;  /* 0x0000000c330c7209 */ /* 0x000fe40007810000 */
[----:B------:R-:W-:Y:S02]  /*11c20*/  MUFU.TANH R61, R61 ;  /* 0x0000003d003d7308 */ /* 0x000fe40000002400 */
[----:B------:R-:W-:-:S04]  /*11c30*/  FMNMX.FTZ R12, R52, R12, !PT ;  /* 0x0000000c340c7209 */ /* 0x000fc80007810000 */
[----:B------:R-:W-:Y:S02]  /*11c40*/  FMNMX.FTZ R12, R53, R12, !PT ;  /* 0x0000000c350c7209 */ /* 0x000fe40007810000 */
[----:B------:R-:W-:Y:S02]  /*11c50*/  MUFU.TANH R62, R62 ;  /* 0x0000003e003e7308 */ /* 0x000fe40000002400 */
[----:B------:R-:W-:-:S04]  /*11c60*/  FMNMX.FTZ R12, R54, R12, !PT ;  /* 0x0000000c360c7209 */ /* 0x000fc80007810000 */
[----:B------:R-:W-:Y:S02]  /*11c70*/  FMNMX.FTZ R12, R56, R12, !PT ;  /* 0x0000000c380c7209 */ /* 0x000fe40007810000 */
[----:B------:R-:W-:Y:S02]  /*11c80*/  MUFU.TANH R63, R63 ;  /* 0x0000003f003f7308 */ /* 0x000fe40000002400 */
[----:B------:R-:W-:-:S05]  /*11c90*/  FMNMX.FTZ R12, R55, R12, !PT ;  /* 0x0000000c370c7209 */ /* 0x000fca0007810000 */
[----:B------:R-:W5:Y:S01]  /*11ca0*/  SHFL.BFLY PT, R64, R12, 0x2, 0x1f ;  /* 0x0c401f000c407f89 */ /* 0x000f6200000e0000 */
[----:B------:R-:W-:Y:S08]  /*11cb0*/  MUFU.TANH R65, R65 ;  /* 0x0000004100417308 */ /* 0x000ff00000002400 */
[----:B------:R-:W-:Y:S08]  /*11cc0*/  MUFU.TANH R66, R66 ;  /* 0x0000004200427308 */ /* 0x000ff00000002400 */
[----:B------:R-:W-:Y:S01]  /*11cd0*/  MUFU.TANH R67, R67 ;  /* 0x0000004300437308 */ /* 0x000fe20000002400 */
[----:B-----5:R-:W-:Y:S01]  /*11ce0*/  FMNMX.FTZ R12, R12, R64, !PT ;  /* 0x000000400c0c7209 */ /* 0x020fe20007810000 */
[----:B------:R-:W-:-:S06]  /*11cf0*/  FMUL.FTZ R64, R78, UR27 ;  /* 0x0000001b4e407c20 */ /* 0x000fcc0008410000 */
[----:B------:R-:W-:Y:S01]  /*11d00*/  MUFU.TANH R68, R68 ;  /* 0x0000004400447308 */ /* 0x000fe20000002400 */
[----:B------:R-:W5:Y:S07]  /*11d10*/  SHFL.BFLY PT, R69, R12, 0x1, 0x1f ;  /* 0x0c201f000c457f89 */ /* 0x000f6e00000e0000 */
[----:B------:R-:W-:Y:S01]  /*11d20*/  MUFU.TANH R64, R64 ;  /* 0x0000004000407308 */ /* 0x000fe20000002400 */
[----:B-----5:R-:W-:-:S07]  /*11d30*/  FMNMX.FTZ R12, R12, R69, !PT ;  /* 0x000000450c0c7209 */ /* 0x020fce0007810000 */
[----:B------:R-:W-:Y:S01]  /*11d40*/  MUFU.TANH R69, R87 ;  /* 0x0000005700457308 */ /* 0x000fe20000002400 */
[C---:B------:R-:W-:Y:S01]  /*11d50*/  FMUL.FTZ R71, R12.reuse, UR41 ;  /* 0x000000290c477c20 */ /* 0x040fe20008410000 */
[----:B------:R-:W-:-:S03]  /*11d60*/  FADD.FTZ R14, -R12, R14 ;  /* 0x0000000e0c0e7221 */ /* 0x000fc60000010100 */
[--C-:B------:R-:W-:Y:S01]  /*11d70*/  FFMA.FTZ R148, R5, UR41, -R71.reuse ;  /* 0x0000002905947c23 */ /* 0x100fe20008010847 */
[----:B------:R-:W-:Y:S01]  /*11d80*/  FMNMX.FTZ R5, R81, R13, !PT ;  /* 0x0000000d51057209 */ /* 0x000fe20007810000 */
[--C-:B------:R-:W-:Y:S01]  /*11d90*/  FFMA.FTZ R150, R20, UR41, -R71.reuse ;  /* 0x0000002914967c23 */ /* 0x100fe20008010847 */
[--C-:B------:R-:W-:Y:S01]  /*11da0*/  FFMA.FTZ R70, R21, UR41, -R71.reuse ;  /* 0x0000002915467c23 */ /* 0x100fe20008010847 */
[----:B------:R-:W-:Y:S01]  /*11db0*/  VIADD R20, R10, 0x200 ;  /* 0x000002000a147836 */ /* 0x000fe20000000000 */
[----:B------:R-:W-:Y:S01]  /*11dc0*/  FMNMX.FTZ R5, R80, R5, !PT ;  /* 0x0000000550057209 */ /* 0x000fe20007810000 */
[----:B------:R-:W-:Y:S02]  /*11dd0*/  IMAD.MOV.U32 R21, RZ, RZ, 0x40000040 ;  /* 0x40000040ff157424 */ /* 0x000fe400078e00ff */
[--C-:B------:R-:W-:Y:S01]  /*11de0*/  FFMA.FTZ R144, R24, UR41, -R71.reuse ;  /* 0x0000002918907c23 */ /* 0x100fe20008010847 */
[--C-:B------:R-:W-:Y:S01]  /*11df0*/  FFMA.FTZ R24, R25, UR41, -R71.reuse ;  /* 0x0000002919187c23 */ /* 0x100fe20008010847 */
[----:B------:R-:W-:Y:S01]  /*11e00*/  FMNMX.FTZ R5, R77, R5, !PT ;  /* 0x000000054d057209 */ /* 0x000fe20007810000 */
[--C-:B------:R-:W-:Y:S01]  /*11e10*/  FFMA.FTZ R25, R31, UR41, -R71.reuse ;  /* 0x000000291f197c23 */ /* 0x100fe20008010847 */
[----:B------:R-:W-:Y:S01]  /*11e20*/  R2UR UR10, R20 ;  /* 0x00000000140a72ca */ /* 0x000fe200000e0000 */
[--C-:B------:R-:W-:Y:S01]  /*11e30*/  FFMA.FTZ R31, R40, UR41, -R71.reuse ;  /* 0x00000029281f7c23 */ /* 0x100fe20008010847 */
[----:B------:R-:W-:Y:S01]  /*11e40*/  FMNMX.FTZ R5, R76, R5, !PT ;  /* 0x000000054c057209 */ /* 0x000fe20007810000 */
[----:B------:R-:W-:Y:S01]  /*11e50*/  VIADD R20, R10, 0x280 ;  /* 0x000002800a147836 */ /* 0x000fe20000000000 */
[----:B------:R-:W-:Y:S01]  /*11e60*/  R2UR UR11, R21 ;  /* 0x00000000150b72ca */ /* 0x000fe200000e0000 */
[----:B------:R-:W-:Y:S01]  /*11e70*/  IMAD.MOV.U32 R21, RZ, RZ, 0x40000040 ;  /* 0x40000040ff157424 */ /* 0x000fe200078e00ff */
[----:B------:R-:W-:Y:S01]  /*11e80*/  FMNMX.FTZ R5, R73, R5, !PT ;  /* 0x0000000549057209 */ /* 0x000fe20007810000 */
[--C-:B------:R-:W-:Y:S01]  /*11e90*/  FFMA.FTZ R146, R26, UR41, -R71.reuse ;  /* 0x000000291a927c23 */ /* 0x100fe20008010847 */
[--C-:B------:R-:W-:Y:S01]  /*11ea0*/  FFMA.FTZ R26, R27, UR41, -R71.reuse ;  /* 0x000000291b1a7c23 */ /* 0x100fe20008010847 */
[--C-:B------:R-:W-:Y:S01]  /*11eb0*/  FFMA.FTZ R27, R29, UR41, -R71.reuse ;  /* 0x000000291d1b7c23 */ /* 0x100fe20008010847 */
[----:B------:R-:W-:Y:S01]  /*11ec0*/  FMNMX.FTZ R5, R72, R5, !PT ;  /* 0x0000000548057209 */ /* 0x000fe20007810000 */
[--C-:B------:R-:W-:Y:S01]  /*11ed0*/  FFMA.FTZ R29, R35, UR41, -R71.reuse ;  /* 0x00000029231d7c23 */ /* 0x100fe20008010847 */
[--C-:B------:R-:W-:Y:S01]  /*11ee0*/  FFMA.FTZ R35, R48, UR41, -R71.reuse ;  /* 0x0000002930237c23 */ /* 0x100fe20008010847 */
[----:B------:R-:W-:Y:S01]  /*11ef0*/  FMUL.FTZ R14, R14, UR41 ;  /* 0x000000290e0e7c20 */ /* 0x000fe20008410000 */
[----:B------:R-:W-:Y:S01]  /*11f00*/  FMNMX.FTZ R5, R137, R5, !PT ;  /* 0x0000000589057209 */ /* 0x000fe20007810000 */
[--C-:B------:R-:W-:Y:S01]  /*11f10*/  FFMA.FTZ R11, R11, UR41, -R71.reuse ;  /* 0x000000290b0b7c23 */ /* 0x100fe20008010847 */
[--C-:B------:R-:W-:Y:S01]  /*11f20*/  FFMA.FTZ R136, R32, UR41, -R71.reuse ;  /* 0x0000002920887c23 */ /* 0x100fe20008010847 */
[----:B------:R-:W-:Y:S01]  /*11f30*/  HGMMA.64x64x16.F32.BF16 R88, R132, gdesc[UR8].tnspB, R88, gsb0 ;  /* 0x40e0000884587df0 */ /* 0x000fe20008001858 */
[----:B------:R-:W-:Y:S01]  /*11f40*/  FMNMX.FTZ R5, R139, R5, !PT ;  /* 0x000000058b057209 */ /* 0x000fe20007810000 */
[----:B------:R-:W-:Y:S01]  /*11f50*/  MUFU.EX2 R14, R14 ;  /* 0x0000000e000e7308 */ /* 0x000fe20000000800 */
[----:B------:R-:W-:Y:S01]  /*11f60*/  R2UR UR10, R20 ;  /* 0x00000000140a72ca */ /* 0x000fe200000e0000 */
[--C-:B------:R-:W-:Y:S01]  /*11f70*/  FFMA.FTZ R32, R43, UR41, -R71.reuse ;  /* 0x000000292b207c23 */ /* 0x100fe20008010847 */
[----:B------:R-:W-:Y:S01]  /*11f80*/  FMNMX.FTZ R5, R151, R5, !PT ;  /* 0x0000000597057209 */ /* 0x000fe20007810000 */
[--C-:B------:R-:W-:Y:S01]  /*11f90*/  FFMA.FTZ R43, R52, UR41, -R71.reuse ;  /* 0x00000029342b7c23 */ /* 0x100fe20008010847 */
[----:B------:R-:W-:Y:S01]  /*11fa0*/  R2UR UR11, R21 ;  /* 0x00000000150b72ca */ /* 0x000fe200000e0000 */
[----:B------:R-:W-:Y:S01]  /*11fb0*/  IMAD.MOV.U32 R21, RZ, RZ, 0x40000040 ;  /* 0x40000040ff157424 */ /* 0x000fe200078e00ff */
[----:B------:R-:W-:Y:S01]  /*11fc0*/  FMNMX.FTZ R5, R149, R5, !PT ;  /* 0x0000000595057209 */ /* 0x000fe20007810000 */
[----:B------:R-:W5:Y:S01]  /*11fd0*/  MUFU.EX2 R148, R148 ;  /* 0x0000009400947308 */ /* 0x000f620000000800 */
[--C-:B------:R-:W-:Y:S01]  /*11fe0*/  FFMA.FTZ R140, R28, UR41, -R71.reuse ;  /* 0x000000291c8c7c23 */ /* 0x100fe20008010847 */
[--C-:B------:R-:W-:Y:S01]  /*11ff0*/  FFMA.FTZ R28, R33, UR41, -R71.reuse ;  /* 0x00000029211c7c23 */ /* 0x100fe20008010847 */
[----:B------:R-:W-:Y:S01]  /*12000*/  FMNMX.FTZ R5, R147, R5, !PT ;  /* 0x0000000593057209 */ /* 0x000fe20007810000 */
[--C-:B------:R-:W-:Y:S01]  /*12010*/  FFMA.FTZ R33, R46, UR41, -R71.reuse ;  /* 0x000000292e217c23 */ /* 0x100fe20008010847 */
[--C-:B------:R-:W-:Y:S01]  /*12020*/  FFMA.FTZ R46, R54, UR41, -R71.reuse ;  /* 0x00000029362e7c23 */ /* 0x100fe20008010847 */
[--C-:B------:R-:W-:Y:S01]  /*12030*/  FFMA.FTZ R142, R30, UR41, -R71.reuse ;  /* 0x000000291e8e7c23 */ /* 0x100fe20008010847 */
[----:B------:R-:W-:Y:S01]  /*12040*/  FMNMX.FTZ R5, R145, R5, !PT ;  /* 0x0000000591057209 */ /* 0x000fe20007810000 */
[----:B------:R-:W-:Y:S01]  /*12050*/  MUFU.EX2 R11, R11 ;  /* 0x0000000b000b7308 */ /* 0x000fe20000000800 */
[--C-:B------:R-:W-:Y:S01]  /*12060*/  FFMA.FTZ R30, R45, UR41, -R71.reuse ;  /* 0x000000292d1e7c23 */ /* 0x100fe20008010847 */
[--C-:B------:R-:W-:Y:S01]  /*12070*/  FFMA.FTZ R45, R53, UR41, -R71.reuse ;  /* 0x00000029352d7c23 */ /* 0x100fe20008010847 */
[----:B------:R-:W-:Y:S01]  /*12080*/  FMNMX.FTZ R5, R143, R5, !PT ;  /* 0x000000058f057209 */ /* 0x000fe20007810000 */
[--C-:B------:R-:W-:Y:S01]  /*12090*/  FFMA.FTZ R55, R55, UR41, -R71.reuse ;  /* 0x0000002937377c23 */ /* 0x100fe20008010847 */
[--C-:B------:R-:W-:Y:S01]  /*120a0*/  FFMA.FTZ R138, R34, UR41, -R71.reuse ;  /* 0x00000029228a7c23 */ /* 0x100fe20008010847 */
[----:B------:R-:W-:Y:S01]  /*120b0*/  FFMA.FTZ R34, R47, UR41, -R71 ;  /* 0x000000292f227c23 */ /* 0x000fe20008010847 */
[----:B------:R-:W-:Y:S01]  /*120c0*/  FMNMX.FTZ R5, R141, R5, !PT ;  /* 0x000000058d057209 */ /* 0x000fe20007810000 */
[----:B------:R-:W-:Y:S08]  /*120d0*/  MUFU.EX2 R150, R150 ;  /* 0x0000009600967308 */ /* 0x000ff00000000800 */
[----:B------:R-:W-:Y:S01]  /*120e0*/  MUFU.EX2 R70, R70 ;  /* 0x0000004600467308 */ /* 0x000fe20000000800 */
[----:B------:R-:W-:-:S07]  /*120f0*/  FMNMX.FTZ R5, R36, R5, !PT ;  /* 0x0000000524057209 */ /* 0x000fce0007810000 */
[----:B------:R-:W-:Y:S01]  /*12100*/  MUFU.EX2 R144, R144 ;  /* 0x0000009000907308 */ /* 0x000fe20000000800 */
[----:B------:R-:W-:-:S07]  /*12110*/  FMNMX.FTZ R5, R37, R5, !PT ;  /* 0x0000000525057209 */ /* 0x000fce0007810000 */
[----:B------:R-:W-:Y:S01]  /*12120*/  MUFU.EX2 R24, R24 ;  /* 0x0000001800187308 */ /* 0x000fe20000000800 */
[----:B------:R-:W-:-:S07]  /*12130*/  FMNMX.FTZ R5, R39, R5, !PT ;  /* 0x0000000527057209 */ /* 0x000fce0007810000 */
[----:B------:R-:W-:Y:S01]  /*12140*/  MUFU.EX2 R146, R146 ;  /* 0x0000009200927308 */ /* 0x000fe20000000800 */
[----:B0-----:R-:W-:-:S07]  /*12150*/  FMNMX.FTZ R5, R41, R5, !PT ;  /* 0x0000000529057209 */ /* 0x001fce0007810000 */
[----:B------:R-:W-:Y:S01]  /*12160*/  MUFU.EX2 R26, R26 ;  /* 0x0000001a001a7308 */ /* 0x000fe20000000800 */
[----:B-1----:R-:W-:-:S07]  /*12170*/  FMNMX.FTZ R5, R44, R5, !PT ;  /* 0x000000052c057209 */ /* 0x002fce0007810000 */
[----:B------:R-:W-:Y:S01]  /*12180*/  MUFU.EX2 R27, R27 ;  /* 0x0000001b001b7308 */ /* 0x000fe20000000800 */
[----:B------:R-:W-:Y:S01]  /*12190*/  FMNMX.FTZ R5, R57, R5, !PT ;  /* 0x0000000539057209 */ /* 0x000fe20007810000 */
[----:B------:R-:W-:-:S03]  /*121a0*/  WARPGROUP.DEPBAR.LE gsb0, 0x0 ;  /* 0x00008000000079c5 */ /* 0x000fc60000010000 */
[----:B--2---:R-:W-:Y:S01]  /*121b0*/  FMNMX.FTZ R5, R58, R5, !PT ;  /* 0x000000053a057209 */ /* 0x004fe20007810000 */
[----:B------:R-:W-:Y:S01]  /*121c0*/  WARPGROUP.ARRIVE ;  /* 0x00000000000079c5 */ /* 0x000fe20000000000 */
[--C-:B------:R-:W-:Y:S01]  /*121d0*/  FFMA.FTZ R134, R42, UR41, -R71.reuse ;  /* 0x000000292a867c23 */ /* 0x100fe20008010847 */
[--C-:B------:R-:W-:Y:S01]  /*121e0*/  FFMA.FTZ R42, R51, UR41, -R71.reuse ;  /* 0x00000029332a7c23 */ /* 0x100fe20008010847 */
[----:B---3--:R-:W-:Y:S01]  /*121f0*/  FMNMX.FTZ R5, R59, R5, !PT ;  /* 0x000000053b057209 */ /* 0x008fe20007810000 */
[--C-:B------:R-:W-:Y:S01]  /*12200*/  FFMA.FTZ R132, R38, UR41, -R71.reuse ;  /* 0x0000002926847c23 */ /* 0x100fe20008010847 */
[--C-:B------:R-:W-:Y:S01]  /*12210*/  FFMA.FTZ R38, R49, UR41, -R71.reuse ;  /* 0x0000002931267c23 */ /* 0x100fe20008010847 */
[----:B------:R-:W-:Y:S01]  /*12220*/  HGMMA.64x64x16.F32.BF16 R88, R128, gdesc[UR8].tnspB, R88, gsb0 ;  /* 0x40e0000880587df0 */ /* 0x000fe20008001858 */
[----:B----4-:R-:W-:Y:S01]  /*12230*/  FMNMX.FTZ R5, R60, R5, !PT ;  /* 0x000000053c057209 */ /* 0x010fe20007810000 */
[----:B-----5:R-:W-:Y:S01]  /*12240*/  FFMA.FTZ R4, R14, R4, R148 ;  /* 0x000000040e047223 */ /* 0x020fe20000010094 */
[----:B------:R-:W-:Y:S01]  /*12250*/  R2UR UR11, R21 ;  /* 0x00000000150b72ca */ /* 0x000fe200000e0000 */
[----:B------:R-:W-:Y:S01]  /*12260*/  IMAD.MOV.U32 R21, RZ, RZ, 0x40000040 ;  /* 0x40000040ff157424 */ /* 0x000fe200078e00ff */
[----:B------:R-:W-:Y:S01]  /*12270*/  FMNMX.FTZ R5, R61, R5, !PT ;  /* 0x000000053d057209 */ /* 0x000fe20007810000 */
[----:B------:R-:W-:Y:S01]  /*12280*/  FFMA.FTZ R47, R56, UR41, -R71 ;  /* 0x00000029382f7c23 */ /* 0x000fe20008010847 */
[----:B------:R-:W-:Y:S02]  /*12290*/  MUFU.EX2 R140, R140 ;  /* 0x0000008c008c7308 */ /* 0x000fe40000000800 */
[----:B------:R-:W-:-:S04]  /*122a0*/  FMNMX.FTZ R5, R62, R5, !PT ;  /* 0x000000053e057209 */ /* 0x000fc80007810000 */
[----:B------:R-:W-:Y:S02]  /*122b0*/  FMNMX.FTZ R5, R63, R5, !PT ;  /* 0x000000053f057209 */ /* 0x000fe40007810000 */
        /* <DEDUP_REMOVED lines=9> */
[----:B------:R-:W-:Y:S03]  /*12350*/  MUFU.EX2 R28, R28 ;  /* 0x0000001c001c7308 */ /* 0x000fe60000000800 */
[----:B------:R-:W0:Y:S05]  /*12360*/  SHFL.BFLY PT, R40, R5, 0x2, 0x1f ;  /* 0x0c401f0005287f89 */ /* 0x000e2a00000e0000 */
[----:B------:R-:W-:Y:S08]  /*12370*/  MUFU.EX2 R138, R138 ;  /* 0x0000008a008a7308 */ /* 0x000ff00000000800 */
[----:B------:R-:W-:Y:S08]  /*12380*/  MUFU.EX2 R29, R29 ;  /* 0x0000001d001d7308 */ /* 0x000ff00000000800 */
[----:B------:R-:W-:Y:S01]  /*12390*/  MUFU.EX2 R132, R132 ;  /* 0x0000008400847308 */ /* 0x000fe20000000800 */
[----:B0-----:R-:W-:Y:S01]  /*123a0*/  FMNMX.FTZ R5, R5, R40, !PT ;  /* 0x0000002805057209 */ /* 0x001fe20007810000 */
[----:B------:R-:W-:-:S04]  /*123b0*/  FFMA.FTZ R40, R50, UR41, -R71 ;  /* 0x0000002932287c23 */ /* 0x000fc80008010847 */
[----:B------:R-:W0:Y:S02]  /*123c0*/  SHFL.BFLY PT, R20, R5, 0x1, 0x1f ;  /* 0x0c201f0005147f89 */ /* 0x000e2400000e0000 */
[----:B------:R-:W-:Y:S01]  /*123d0*/  MUFU.EX2 R31, R31 ;  /* 0x0000001f001f7308 */ /* 0x000fe20000000800 */
[----:B------:R-:W-:Y:S02]  /*123e0*/  WARPGROUP.DEPBAR.LE gsb0, 0x0 ;  /* 0x00008000000079c5 */ /* 0x000fe40000010000 */
[----:B------:R-:W-:-:S05]  /*123f0*/  WARPGROUP.ARRIVE ;  /* 0x00000000000079c5 */ /* 0x000fca0000000000 */
[----:B------:R-:W-:Y:S08]  /*12400*/  MUFU.EX2 R134, R134 ;  /* 0x0000008600867308 */ /* 0x000ff00000000800 */
[----:B------:R-:W-:Y:S01]  /*12410*/  MUFU.EX2 R32, R32 ;  /* 0x0000002000207308 */ /* 0x000fe20000000800 */
[----:B0-----:R-:W-:-:S07]  /*12420*/  FMNMX.FTZ R5, R5, R20, !PT ;  /* 0x0000001405057209 */ /* 0x001fce0007810000 */
[----:B------:R-:W-:Y:S01]  /*12430*/  MUFU.EX2 R30, R30 ;  /* 0x0000001e001e7308 */ /* 0x000fe20000000800 */
[C---:B------:R-:W-:Y:S01]  /*12440*/  FMUL.FTZ R50, R5.reuse, UR41 ;  /* 0x0000002905327c20 */ /* 0x040fe20008410000 */
[----:B------:R-:W-:-:S03]  /*12450*/  FADD.FTZ R20, -R5, R13 ;  /* 0x0000000d05147221 */ /* 0x000fc60000010100 */
[--C-:B------:R-:W-:Y:S01]  /*12460*/  FFMA.FTZ R133, R39, UR41, -R50.reuse ;  /* 0x0000002927857c23 */ /* 0x100fe20008010832 */
[----:B------:R-:W-:Y:S01]  /*12470*/  FMUL.FTZ R20, R20, UR41 ;  /* 0x0000002914147c20 */ /* 0x000fe20008410000 */
[----:B------:R-:W2:Y:S01]  /*12480*/  LDL R39, [R1+0x40] ;  /* 0x0000400001277983 */ /* 0x000ea20000100800 */
[--C-:B------:R-:W-:Y:S01]  /*12490*/  FFMA.FTZ R51, R80, UR41, -R50.reuse ;  /* 0x0000002950337c23 */ /* 0x100fe20008010832 */
[--C-:B------:R-:W-:Y:S01]  /*124a0*/  FFMA.FTZ R49, R81, UR41, -R50.reuse ;  /* 0x0000002951317c23 */ /* 0x100fe20008010832 */
[----:B------:R0:W-:Y:S01]  /*124b0*/  MUFU.EX2 R48, R20 ;  /* 0x0000001400307308 */ /* 0x0001e20000000800 */
[----:B------:R-:W1:Y:S01]  /*124c0*/  S2R R80, SR_TID.X ;  /* 0x0000000000507919 */ /* 0x000e620000002100 */
[--C-:B------:R-:W-:Y:S01]  /*124d0*/  FFMA.FTZ R52, R77, UR41, -R50.reuse ;  /* 0x000000294d347c23 */ /* 0x100fe20008010832 */
[--C-:B------:R-:W-:Y:S01]  /*124e0*/  FFMA.FTZ R54, R76, UR41, -R50.reuse ;  /* 0x000000294c367c23 */ /* 0x100fe20008010832 */
[--C-:B------:R-:W-:Y:S01]  /*124f0*/  FFMA.FTZ R53, R73, UR41, -R50.reuse ;  /* 0x0000002949357c23 */ /* 0x100fe20008010832 */
[--C-:B------:R-:W-:Y:S01]  /*12500*/  FFMA.FTZ R72, R72, UR41, -R50.reuse ;  /* 0x0000002948487c23 */ /* 0x100fe20008010832 */
[--C-:B------:R-:W-:Y:S01]  /*12510*/  FFMA.FTZ R76, R139, UR41, -R50.reuse ;  /* 0x000000298b4c7c23 */ /* 0x100fe20008010832 */
[----:B------:R-:W-:Y:S01]  /*12520*/  FFMA.FTZ R139, R36, UR41, -R50 ;  /* 0x00000029248b7c23 */ /* 0x000fe20008010832 */
[----:B------:R-:W3:Y:S01]  /*12530*/  MUFU.EX2 R49, R49 ;  /* 0x0000003100317308 */ /* 0x000ee20000000800 */
[----:B0-----:R-:W-:-:S02]  /*12540*/  VIADD R20, R10, 0x300 ;  /* 0x000003000a147836 */ /* 0x001fc40000000000 */
[--C-:B------:R-:W-:Y:S01]  /*12550*/  FFMA.FTZ R56, R151, UR41, -R50.reuse ;  /* 0x0000002997387c23 */ /* 0x100fe20008010832 */
[--C-:B------:R-:W-:Y:S01]  /*12560*/  FFMA.FTZ R73, R149, UR41, -R50.reuse ;  /* 0x0000002995497c23 */ /* 0x100fe20008010832 */
[--C-:B------:R-:W-:Y:S01]  /*12570*/  FFMA.FTZ R71, R147, UR41, -R50.reuse ;  /* 0x0000002993477c23 */ /* 0x100fe20008010832 */
[--C-:B------:R-:W-:Y:S01]  /*12580*/  FFMA.FTZ R74, R145, UR41, -R50.reuse ;  /* 0x00000029914a7c23 */ /* 0x100fe20008010832 */
[----:B------:R-:W-:Y:S01]  /*12590*/  R2UR UR10, R20 ;  /* 0x00000000140a72ca */ /* 0x000fe200000e0000 */
[----:B------:R-:W-:Y:S01]  /*125a0*/  VIADD R20, R10, 0x380 ;  /* 0x000003800a147836 */ /* 0x000fe20000000000 */
[----:B------:R-:W0:Y:S01]  /*125b0*/  MUFU.EX2 R51, R51 ;  /* 0x0000003300337308 */ /* 0x000e220000000800 */
[--C-:B------:R-:W-:Y:S01]  /*125c0*/  FFMA.FTZ R10, R37, UR41, -R50.reuse ;  /* 0x00000029250a7c23 */ /* 0x100fe20008010832 */
[----:B------:R-:W-:-:S06]  /*125d0*/  FFMA.FTZ R75, R141, UR41, -R50 ;  /* 0x000000298d4b7c23 */ /* 0x000fcc0008010832 */
[----:B------:R-:W4:Y:S03]  /*125e0*/  MUFU.EX2 R52, R52 ;  /* 0x0000003400347308 */ /* 0x000f260000000800 */
[----:B------:R-:W-:Y:S01]  /*125f0*/  HGMMA.64x64x16.F32.BF16 R88, R124, gdesc[UR8].tnspB, R88, gsb0 ;  /* 0x40e000087c587df0 */ /* 0x000fe20008001858 */
[----:B------:R-:W-:Y:S02]  /*12600*/  R2UR UR10, R20 ;  /* 0x00000000140a72ca */ /* 0x000fe400000e0000 */
[----:B------:R-:W-:Y:S01]  /*12610*/  R2UR UR11, R21 ;  /* 0x00000000150b72ca */ /* 0x000fe200000e0000 */
[----:B------:R-:W-:Y:S01]  /*12620*/  @!P1 IMAD R21, R16, 0x8, R2 ;  /* 0x0000000810159824 */ /* 0x000fe200078e0202 */
[----:B------:R-:W5:Y:S01]  /*12630*/  MUFU.EX2 R54, R54 ;  /* 0x0000003600367308 */ /* 0x000f620000000800 */
[----:B-1----:R-:W-:Y:S02]  /*12640*/  SHF.R.U32.HI R77, RZ, 0x7, R80 ;  /* 0x00000007ff4d7819 */ /* 0x002fe40000011650 */
[----:B------:R-:W-:Y:S01]  /*12650*/  ISETP.GE.U32.AND P2, PT, R80, 0x180, PT ;  /* 0x000001805000780c */ /* 0x000fe20003f46070 */
[----:B------:R-:W-:-:S02]  /*12660*/  @!P1 VIADD R21, R21, 0x16840 ;  /* 0x0001684015159836 */ /* 0x000fc40000000000 */
[----:B------:R-:W-:Y:S02]  /*12670*/  VIADD R20, R77, 0x9 ;  /* 0x000000094d147836 */ /* 0x000fe40000000000 */
[----:B---3--:R-:W-:Y:S01]  /*12680*/  FFMA.FTZ R36, R48, R3, R49 ;  /* 0x0000000330247223 */ /* 0x008fe20000010031 */
[----:B------:R-:W1:Y:S08]  /*12690*/  MUFU.EX2 R53, R53 ;  /* 0x0000003500357308 */ /* 0x000e700000000800 */
[----:B------:R3:W-:Y:S08]  /*126a0*/  MUFU.EX2 R13, R55 ;  /* 0x00000037000d7308 */ /* 0x0007f00000000800 */
[----:B------:R-:W1:Y:S08]  /*126b0*/  MUFU.EX2 R72, R72 ;  /* 0x0000004800487308 */ /* 0x000e700000000800 */
[----:B------:R-:W-:Y:S08]  /*126c0*/  MUFU.EX2 R76, R76 ;  /* 0x0000004c004c7308 */ /* 0x000ff00000000800 */
[----:B------:R-:W-:Y:S08]  /*126d0*/  MUFU.EX2 R56, R56 ;  /* 0x0000003800387308 */ /* 0x000ff00000000800 */
[----:B------:R-:W-:Y:S08]  /*126e0*/  MUFU.EX2 R73, R73 ;  /* 0x0000004900497308 */ /* 0x000ff00000000800 */
[----:B------:R-:W-:Y:S01]  /*126f0*/  MUFU.EX2 R71, R71 ;  /* 0x0000004700477308 */ /* 0x000fe20000000800 */
[----:B------:R-:W-:-:S07]  /*12700*/  FFMA.FTZ R135, R44, UR41, -R50 ;  /* 0x000000292c877c23 */ /* 0x000fce0008010832 */
[----:B------:R-:W-:Y:S08]  /*12710*/  MUFU.EX2 R74, R74 ;  /* 0x0000004a004a7308 */ /* 0x000ff00000000800 */
[----:B------:R-:W-:Y:S01]  /*12720*/  MUFU.EX2 R75, R75 ;  /* 0x0000004b004b7308 */ /* 0x000fe20000000800 */
[----:B------:R-:W-:Y:S02]  /*12730*/  WARPGROUP.DEPBAR.LE gsb0, 0x0 ;  /* 0x00008000000079c5 */ /* 0x000fe40000010000 */
[----:B------:R-:W-:Y:S01]  /*12740*/  WARPGROUP.ARRIVE ;  /* 0x00000000000079c5 */ /* 0x000fe20000000000 */
[----:B------:R-:W-:Y:S01]  /*12750*/  SEL R37, R20, 0x9, !P2 ;  /* 0x0000000914257807 */ /* 0x000fe20005000000 */
[----:B---3--:R-:W-:Y:S01]  /*12760*/  FFMA.FTZ R55, R137, UR41, -R50 ;  /* 0x0000002989377c23 */ /* 0x008fe20008010832 */
[----:B------:R-:W-:Y:S01]  /*12770*/  @!P1 PRMT R21, RZ, 0x654, R21 ;  /* 0x00000654ff159816 */ /* 0x000fe20000000015 */
[----:B------:R-:W-:Y:S01]  /*12780*/  FADD.FTZ R3, R11, R4 ;  /* 0x000000040b037221 */ /* 0x000fe20000010000 */
[--C-:B------:R-:W-:Y:S01]  /*12790*/  FFMA.FTZ R137, R143, UR41, -R50.reuse ;  /* 0x000000298f897c23 */ /* 0x100fe20008010832 */
[----:B------:R-:W-:Y:S01]  /*127a0*/  HGMMA.64x64x16.F32.BF16 R88, R120, gdesc[UR8].tnspB, R88, gsb0 ;  /* 0x40e0000878587df0 */ /* 0x000fe20008001858 */
[----:B------:R-:W-:Y:S08]  /*127b0*/  MUFU.EX2 R139, R139 ;  /* 0x0000008b008b7308 */ /* 0x000ff00000000800 */
[----:B------:R-:W3:Y:S08]  /*127c0*/  MUFU.EX2 R55, R55 ;  /* 0x0000003700377308 */ /* 0x000ef00000000800 */
[----:B------:R-:W3:Y:S01]  /*127d0*/  MUFU.EX2 R137, R137 ;  /* 0x0000008900897308 */ /* 0x000ee20000000800 */
[----:B------:R-:W-:-:S07]  /*127e0*/  FFMA.FTZ R41, R41, UR41, -R50 ;  /* 0x0000002929297c23 */ /* 0x000fce0008010832 */
[----:B------:R-:W3:Y:S08]  /*127f0*/  MUFU.EX2 R10, R10 ;  /* 0x0000000a000a7308 */ /* 0x000ef00000000800 */
[----:B------:R-:W3:Y:S08]  /*12800*/  MUFU.EX2 R133, R133 ;  /* 0x0000008500857308 */ /* 0x000ef00000000800 */
[----:B------:R-:W-:Y:S08]  /*12810*/  MUFU.EX2 R33, R33 ;  /* 0x0000002100217308 */ /* 0x000ff00000000800 */
[----:B------:R-:W-:Y:S08]  /*12820*/  MUFU.EX2 R34, R34 ;  /* 0x0000002200227308 */ /* 0x000ff00000000800 */
[----:B------:R-:W-:Y:S01]  /*12830*/  MUFU.EX2 R35, R35 ;  /* 0x0000002300237308 */ /* 0x000fe20000000800 */
[----:B------:R-:W-:-:S07]  /*12840*/  F2FP.BF16.F32.PACK_AB R148, R11, R148 ;  /* 0x000000940b94723e */ /* 0x000fce00000010ff */
[----:B------:R-:W-:Y:S08]  /*12850*/  MUFU.EX2 R38, R38 ;  /* 0x0000002600267308 */ /* 0x000ff00000000800 */
[----:B------:R-:W-:Y:S01]  /*12860*/  MUFU.EX2 R40, R40 ;  /* 0x0000002800287308 */ /* 0x000fe20000000800 */
[----:B------:R-:W-:Y:S02]  /*12870*/  WARPGROUP.DEPBAR.LE gsb0, 0x0 ;  /* 0x00008000000079c5 */ /* 0x000fe40000010000 */
[----:B------:R3:W-:Y:S06]  /*12880*/  BAR.ARV R37, 0x100 ;  /* 0x000400250000751d */ /* 0x0007ec0000002000 */
[----:B------:R0:W-:Y:S01]  /*12890*/  @!P1 SYNCS.ARRIVE.TRANS64.RED.A1T0 RZ, [R21+URZ], RZ ;  /* 0x000000ff15ff99a7 */ /* 0x0001e2000810043f */
[----:B------:R-:W-:Y:S01]  /*128a0*/  MUFU.EX2 R42, R42 ;  /* 0x0000002a002a7308 */ /* 0x000fe20000000800 */
[----:B0-----:R-:W-:-:S02]  /*128b0*/  @!P1 IMAD R21, R15, 0x8, R2 ;  /* 0x000000080f159824 */ /* 0x001fc400078e0202 */
[----:B------:R-:W-:-:S05]  /*128c0*/  FADD.FTZ R15, R51, R36 ;  /* 0x00000024330f7221 */ /* 0x000fca0000010000 */
[----:B------:R-:W-:Y:S01]  /*128d0*/  MUFU.EX2 R43, R43 ;  /* 0x0000002b002b7308 */ /* 0x000fe20000000800 */
[----:B------:R-:W-:Y:S02]  /*128e0*/  @!P1 VIADD R4, R21, 0x16860 ;  /* 0x0001686015049836 */ /* 0x000fe40000000000 */
[----:B------:R-:W-:Y:S01]  /*128f0*/  FADD.FTZ R21, R150, R3 ;  /* 0x0000000396157221 */ /* 0x000fe20000010000 */
[----:B----4-:R-:W-:Y:S02]  /*12900*/  FADD.FTZ R15, R52, R15 ;  /* 0x0000000f340f7221 */ /* 0x010fe40000010000 */
[----:B------:R-:W-:Y:S01]  /*12910*/  @!P1 PRMT R36, RZ, 0x654, R4 ;  /* 0x00000654ff249816 */ /* 0x000fe20000000004 */
[----:B------:R-:W-:Y:S01]  /*12920*/  FADD.FTZ R21, R70, R21 ;  /* 0x0000001546157221 */ /* 0x000fe20000010000 */
[----:B-----5:R-:W-:Y:S01]  /*12930*/  FADD.FTZ R4, R54, R15 ;  /* 0x0000000f36047221 */ /* 0x020fe20000010000 */
[----:B------:R-:W-:Y:S01]  /*12940*/  MUFU.EX2 R45, R45 ;  /* 0x0000002d002d7308 */ /* 0x000fe20000000800 */
[----:B------:R0:W-:Y:S01]  /*12950*/  @!P1 SYNCS.ARRIVE.TRANS64.RED.A1T0 RZ, [R36+URZ], RZ ;  /* 0x000000ff24ff99a7 */ /* 0x0001e2000810043f */
[----:B------:R-:W-:Y:S01]  /*12960*/  FADD.FTZ R21, R144, R21 ;  /* 0x0000001590157221 */ /* 0x000fe20000010000 */
[----:B-1----:R-:W-:-:S03]  /*12970*/  FADD.FTZ R15, R53, R4 ;  /* 0x00000004350f7221 */ /* 0x002fc60000010000 */
[----:B------:R-:W-:Y:S02]  /*12980*/  FADD.FTZ R21, R24, R21 ;  /* 0x0000001518157221 */ /* 0x000fe40000010000 */
[----:B------:R-:W-:Y:S01]  /*12990*/  MUFU.EX2 R46, R46 ;  /* 0x0000002e002e7308 */ /* 0x000fe20000000800 */
[----:B0-----:R-:W-:Y:S01]  /*129a0*/  FADD.FTZ R36, R72, R15 ;  /* 0x0000000f48247221 */ /* 0x001fe20000010000 */
[----:B------:R-:W-:-:S03]  /*129b0*/  FADD.FTZ R21, R146, R21 ;  /* 0x0000001592157221 */ /* 0x000fc60000010000 */
[----:B---3--:R-:W-:Y:S01]  /*129c0*/  FADD.FTZ R37, R55, R36 ;  /* 0x0000002437257221 */ /* 0x008fe20000010000 */
[----:B------:R-:W-:Y:S02]  /*129d0*/  FADD.FTZ R21, R26, R21 ;  /* 0x000000151a157221 */ /* 0x000fe40000010000 */
[----:B------:R-:W-:Y:S01]  /*129e0*/  MUFU.EX2 R47, R47 ;  /* 0x0000002f002f7308 */ /* 0x000fe20000000800 */
[----:B------:R-:W-:Y:S01]  /*129f0*/  FADD.FTZ R37, R76, R37 ;  /* 0x000000254c257221 */ /* 0x000fe20000010000 */
[----:B------:R-:W-:-:S03]  /*12a00*/  FADD.FTZ R36, R140, R21 ;  /* 0x000000158c247221 */ /* 0x000fc60000010000 */
        /* <DEDUP_REMOVED lines=9> */
[----:B------:R-:W0:Y:S01]  /*12aa0*/  MUFU.EX2 R20, R41 ;  /* 0x0000002900147308 */ /* 0x000e220000000800 */
[----:B------:R-:W-:Y:S01]  /*12ab0*/  FADD.FTZ R37, R28, R37 ;  /* 0x000000251c257221 */ /* 0x000fe20000010000 */
[----:B------:R-:W-:Y:S01]  /*12ac0*/  FFMA.FTZ R3, R57, UR41, -R50 ;  /* 0x0000002939037c23 */ /* 0x000fe20008010832 */
[----:B------:R-:W-:Y:S02]  /*12ad0*/  FADD.FTZ R36, R75, R36 ;  /* 0x000000244b247221 */ /* 0x000fe40000010000 */
[----:B------:R-:W-:Y:S01]  /*12ae0*/  FADD.FTZ R44, R138, R37 ;  /* 0x000000258a2c7221 */ /* 0x000fe20000010000 */
[----:B------:R-:W-:Y:S01]  /*12af0*/  FFMA.FTZ R129, R58, UR41, -R50 ;  /* 0x000000293a817c23 */ /* 0x000fe20008010832 */
[----:B------:R-:W-:Y:S01]  /*12b00*/  FADD.FTZ R21, R139, R36 ;  /* 0x000000248b157221 */ /* 0x000fe20000010000 */
[----:B------:R-:W1:Y:S01]  /*12b10*/  MUFU.EX2 R135, R135 ;  /* 0x0000008700877308 */ /* 0x000e620000000800 */
[----:B------:R-:W-:Y:S01]  /*12b20*/  F2FP.BF16.F32.PACK_AB R144, R24, R144 ;  /* 0x000000901890723e */ /* 0x000fe200000010ff */
[----:B------:R-:W-:Y:S01]  /*12b30*/  FADD.FTZ R37, R29, R44 ;  /* 0x0000002c1d257221 */ /* 0x000fe20000010000 */
[----:B------:R-:W-:Y:S01]  /*12b40*/  FADD.FTZ R24, R10, R21 ;  /* 0x000000150a187221 */ /* 0x000fe20000010000 */
[----:B------:R-:W-:-:S04]  /*12b50*/  FFMA.FTZ R4, R59, UR41, -R50 ;  /* 0x000000293b047c23 */ /* 0x000fc80008010832 */
[----:B------:R-:W3:Y:S01]  /*12b60*/  MUFU.EX2 R3, R3 ;  /* 0x0000000300037308 */ /* 0x000ee20000000800 */
[----:B------:R-:W-:Y:S01]  /*12b70*/  FADD.FTZ R36, R132, R37 ;  /* 0x0000002584247221 */ /* 0x000fe20000010000 */
[----:B------:R-:W-:Y:S01]  /*12b80*/  FADD.FTZ R21, R133, R24 ;  /* 0x0000001885157221 */ /* 0x000fe20000010000 */
[----:B------:R-:W-:-:S05]  /*12b90*/  FFMA.FTZ R131, R60, UR41, -R50 ;  /* 0x000000293c837c23 */ /* 0x000fca0008010832 */
[----:B------:R-:W4:Y:S01]  /*12ba0*/  MUFU.EX2 R129, R129 ;  /* 0x0000008100817308 */ /* 0x000f220000000800 */
[----:B------:R-:W-:Y:S01]  /*12bb0*/  FADD.FTZ R37, R31, R36 ;  /* 0x000000241f257221 */ /* 0x000fe20000010000 */
[----:B0-----:R-:W-:Y:S01]  /*12bc0*/  FADD.FTZ R24, R20, R21 ;  /* 0x0000001514187221 */ /* 0x001fe20000010000 */
[----:B------:R-:W-:-:S05]  /*12bd0*/  FFMA.FTZ R15, R61, UR41, -R50 ;  /* 0x000000293d0f7c23 */ /* 0x000fca0008010832 */
[----:B------:R-:W0:Y:S01]  /*12be0*/  MUFU.EX2 R4, R4 ;  /* 0x0000000400047308 */ /* 0x000e220000000800 */
[----:B------:R-:W-:Y:S01]  /*12bf0*/  FADD.FTZ R37, R134, R37 ;  /* 0x0000002586257221 */ /* 0x000fe20000010000 */
[----:B-1----:R-:W-:Y:S01]  /*12c00*/  FADD.FTZ R24, R135, R24 ;  /* 0x0000001887187221 */ /* 0x002fe20000010000 */
[----:B------:R-:W-:-:S05]  /*12c10*/  FFMA.FTZ R125, R62, UR41, -R50 ;  /* 0x000000293e7d7c23 */ /* 0x000fca0008010832 */
[----:B------:R-:W1:Y:S01]  /*12c20*/  MUFU.EX2 R131, R131 ;  /* 0x0000008300837308 */ /* 0x000e620000000800 */
[----:B------:R-:W-:Y:S01]  /*12c30*/  FADD.FTZ R37, R32, R37 ;  /* 0x0000002520257221 */ /* 0x000fe20000010000 */
[----:B---3--:R-:W-:Y:S01]  /*12c40*/  FADD.FTZ R24, R3, R24 ;  /* 0x0000001803187221 */ /* 0x008fe20000010000 */
[----:B------:R-:W-:Y:S01]  /*12c50*/  F2FP.BF16.F32.PACK_AB R146, R26, R146 ;  /* 0x000000921a92723e */ /* 0x000fe200000010ff */
[----:B------:R-:W-:-:S04]  /*12c60*/  FFMA.FTZ R63, R63, UR41, -R50 ;  /* 0x000000293f3f7c23 */ /* 0x000fc80008010832 */
[----:B------:R-:W3:Y:S01]  /*12c70*/  MUFU.EX2 R15, R15 ;  /* 0x0000000f000f7308 */ /* 0x000ee20000000800 */
[----:B------:R-:W-:Y:S01]  /*12c80*/  FADD.FTZ R26, R30, R37 ;  /* 0x000000251e1a7221 */ /* 0x000fe20000010000 */
[----:B----4-:R-:W-:Y:S01]  /*12c90*/  FADD.FTZ R21, R129, R24 ;  /* 0x0000001881157221 */ /* 0x010fe20000010000 */
[----:B------:R-:W-:Y:S01]  /*12ca0*/  FFMA.FTZ R64, R64, UR41, -R50 ;  /* 0x0000002940407c23 */ /* 0x000fe20008010832 */
[----:B------:R-:W-:-:S04]  /*12cb0*/  F2FP.BF16.F32.PACK_AB R142, R25, R142 ;  /* 0x0000008e198e723e */ /* 0x000fc800000010ff */
        /* <DEDUP_REMOVED lines=11> */
[----:B------:R-:W-:-:S05]  /*12d70*/  FFMA.FTZ R67, R67, UR41, -R50 ;  /* 0x0000002943437c23 */ /* 0x000fca0008010832 */
        /* <DEDUP_REMOVED lines=8> */
[----:B------:R-:W-:Y:S01]  /*12e00*/  FFMA.FTZ R50, R69, UR41, -R50 ;  /* 0x0000002945327c23 */ /* 0x000fe20008010832 */
[----:B------:R-:W-:-:S04]  /*12e10*/  F2FP.BF16.F32.PACK_AB R139, R10, R139 ;  /* 0x0000008b0a8b723e */ /* 0x000fc800000010ff */
[----:B------:R-:W0:Y:S01]  /*12e20*/  MUFU.EX2 R67, R67 ;  /* 0x0000004300437308 */ /* 0x000e220000000800 */
[----:B------:R-:W-:Y:S01]  /*12e30*/  FADD.FTZ R10, R42, R21 ;  /* 0x000000152a0a7221 */ /* 0x000fe20000010000 */
[----:B------:R-:W-:Y:S01]  /*12e40*/  F2FP.BF16.F32.PACK_AB R129, R4, R129 ;  /* 0x000000810481723e */ /* 0x000fe200000010ff */
[----:B-1----:R-:W-:-:S05]  /*12e50*/  FADD.FTZ R4, R64, R3 ;  /* 0x0000000340047221 */ /* 0x002fca0000010000 */
[----:B------:R-:W1:Y:S01]  /*12e60*/  MUFU.EX2 R123, R68 ;  /* 0x00000044007b7308 */ /* 0x000e620000000800 */
[----:B------:R-:W-:Y:S01]  /*12e70*/  FADD.FTZ R10, R43, R10 ;  /* 0x0000000a2b0a7221 */ /* 0x000fe20000010000 */
[----:B---3--:R-:W-:Y:S01]  /*12e80*/  FADD.FTZ R3, R65, R4 ;  /* 0x0000000441037221 */ /* 0x008fe20000010000 */
[----:B--2---:R-:W-:Y:S02]  /*12e90*/  ISETP.GT.AND P2, PT, R0, R39, PT ;  /* 0x000000270000720c */ /* 0x004fe40003f44270 */
[----:B------:R-:W-:-:S03]  /*12ea0*/  F2FP.BF16.F32.PACK_AB R131, R15, R131 ;  /* 0x000000830f83723e */ /* 0x000fc600000010ff */
[----:B------:R-:W2:Y:S01]  /*12eb0*/  MUFU.EX2 R50, R50 ;  /* 0x0000003200327308 */ /* 0x000ea20000000800 */
[----:B------:R-:W-:Y:S01]  /*12ec0*/  FADD.FTZ R15, R45, R10 ;  /* 0x0000000a2d0f7221 */ /* 0x000fe20000010000 */
[----:B----4-:R-:W-:-:S03]  /*12ed0*/  FADD.FTZ R4, R66, R3 ;  /* 0x0000000342047221 */ /* 0x010fc60000010000 */
[----:B------:R-:W-:Y:S01]  /*12ee0*/  FADD.FTZ R10, R46, R15 ;  /* 0x0000000f2e0a7221 */ /* 0x000fe20000010000 */
[----:B0-----:R-:W-:-:S03]  /*12ef0*/  FADD.FTZ R4, R67, R4 ;  /* 0x0000000443047221 */ /* 0x001fc60000010000 */
[----:B------:R-:W-:Y:S01]  /*12f00*/  FADD.FTZ R10, R47, R10 ;  /* 0x0000000a2f0a7221 */ /* 0x000fe20000010000 */
[----:B-1----:R-:W-:Y:S01]  /*12f10*/  FADD.FTZ R3, R123, R4 ;  /* 0x000000047b037221 */ /* 0x002fe20000010000 */
[C---:B------:R-:W-:Y:S01]  /*12f20*/  F2FP.BF16.F32.PACK_AB R122, R13.reuse, R47 ;  /* 0x0000002f0d7a723e */ /* 0x040fe200000010ff */
[-C--:B------:R-:W-:Y:S01]  /*12f30*/  FMUL.FTZ R88, R88, R14.reuse ;  /* 0x0000000e58587220 */ /* 0x080fe20000410000 */
        /* <DEDUP_REMOVED lines=17> */
[----:B--2---:R-:W-:Y:S01]  /*13050*/  FADD.FTZ R3, R50, R3 ;  /* 0x0000000332037221 */ /* 0x004fe20000010000 */
[----:B------:R-:W-:Y:S01]  /*13060*/  F2FP.BF16.F32.PACK_AB R149, R51, R49 ;  /* 0x000000313395723e */ /* 0x000fe200000010ff */
[----:B------:R-:W-:Y:S01]  /*13070*/  VIADD R0, R0, 0xffffffff ;  /* 0xffffffff00007836 */ /* 0x000fe20000000000 */
[----:B------:R-:W-:Y:S01]  /*13080*/  F2FP.BF16.F32.PACK_AB R151, R54, R52 ;  /* 0x000000343697723e */ /* 0x000fe200000010ff */
[-C--:B------:R-:W-:Y:S01]  /*13090*/  FMUL.FTZ R90, R90, R48.reuse ;  /* 0x000000305a5a7220 */ /* 0x080fe20000410000 */
[----:B------:R-:W-:Y:S01]  /*130a0*/  F2FP.BF16.F32.PACK_AB R145, R72, R53 ;  /* 0x000000354891723e */ /* 0x000fe200000010ff */
[-C--:B------:R-:W-:Y:S01]  /*130b0*/  FMUL.FTZ R91, R91, R48.reuse ;  /* 0x000000305b5b7220 */ /* 0x080fe20000410000 */
[----:B------:R-:W-:Y:S01]  /*130c0*/  F2FP.BF16.F32.PACK_AB R147, R76, R55 ;  /* 0x000000374c93723e */ /* 0x000fe200000010ff */
[----:B------:R-:W-:Y:S01]  /*130d0*/  FMUL.FTZ R94, R94, R48 ;  /* 0x000000305e5e7220 */ /* 0x000fe20000410000 */
[----:B------:R-:W-:Y:S01]  /*130e0*/  F2FP.BF16.F32.PACK_AB R140, R27, R140 ;  /* 0x0000008c1b8c723e */ /* 0x000fe200000010ff */
[----:B------:R-:W-:Y:S01]  /*130f0*/  FMUL.FTZ R95, R95, R48 ;  /* 0x000000305f5f7220 */ /* 0x000fe20000410000 */
[----:B------:R-:W-:Y:S01]  /*13100*/  F2FP.BF16.F32.PACK_AB R141, R73, R56 ;  /* 0x00000038498d723e */ /* 0x000fe200000010ff */
[-C--:B------:R-:W-:Y:S01]  /*13110*/  FMUL.FTZ R98, R98, R48.reuse ;  /* 0x0000003062627220 */ /* 0x080fe20000410000 */
[----:B------:R-:W-:Y:S01]  /*13120*/  F2FP.BF16.F32.PACK_AB R143, R74, R71 ;  /* 0x000000474a8f723e */ /* 0x000fe200000010ff */
[----:B------:R-:W-:Y:S01]  /*13130*/  FMUL.FTZ R99, R99, R48 ;  /* 0x0000003063637220 */ /* 0x000fe20000410000 */
        /* <DEDUP_REMOVED lines=21> */
[----:B------:R-:W-:Y:S01]  /*13290*/  IMAD.MOV.U32 R10, RZ, RZ, R23 ;  /* 0x000000ffff0a7224 */ /* 0x000fe200078e0017 */
[----:B------:R-:W-:Y:S01]  /*132a0*/  F2FP.BF16.F32.PACK_AB R127, R65, R64 ;  /* 0x00000040417f723e */ /* 0x000fe200000010ff */
[----:B------:R-:W-:Y:S01]  /*132b0*/  IMAD.MOV.U32 R15, RZ, RZ, R16 ;  /* 0x000000ffff0f7224 */ /* 0x000fe200078e0010 */
[----:B------:R-:W-:Y:S01]  /*132c0*/  F2FP.BF16.F32.PACK_AB R120, R46, R45 ;  /* 0x0000002d2e78723e */ /* 0x000fe200000010ff */
[----:B------:R-:W-:Y:S01]  /*132d0*/  IMAD.MOV.U32 R13, RZ, RZ, R5 ;  /* 0x000000ffff0d7224 */ /* 0x000fe200078e0005 */
[----:B------:R-:W-:Y:S01]  /*132e0*/  F2FP.BF16.F32.PACK_AB R121, R67, R66 ;  /* 0x000000424379723e */ /* 0x000fe200000010ff */
[----:B------:R-:W-:Y:S01]  /*132f0*/  IMAD.MOV.U32 R14, RZ, RZ, R12 ;  /* 0x000000ffff0e7224 */ /* 0x000fe200078e000c */
[----:B------:R-:W-:Y:S01]  /*13300*/  F2FP.BF16.F32.PACK_AB R123, R50, R123 ;  /* 0x0000007b327b723e */ /* 0x000fe200000010ff */
[----:B------:R-:W-:Y:S06]  /*13310*/  @P2 BRA `(.L_x_1481) ;  /* 0xffffffd8002c2947 */ /* 0x000fec000383ffff */
.L_x_1471:
[----:B------:R-:W2:Y:S02]  /*13320*/  LDL R10, [R1+0x44] ;  /* 0x00004400010a7983 */ /* 0x000ea40000100800 */
[----:B--2---:R-:W-:-:S13]  /*13330*/  ISETP.GE.AND P2, PT, R0, R10, PT ;  /* 0x0000000a0000720c */ /* 0x004fda0003f46270 */
[----:B------:R-:W-:Y:S05]  /*13340*/  @!P2 BRA `(.L_x_1482) ;  /* 0x0000003400f0a947 */ /* 0x000fea0003800000 */
[----:B------:R-:W-:Y:S02]  /*13350*/  IMAD.MOV.U32 R13, RZ, RZ, R5 ;  /* 0x000000ffff0d7224 */ /* 0x000fe400078e0005 */
[----:B------:R-:W-:Y:S02]  /*13360*/  IMAD.MOV.U32 R20, RZ, RZ, R12 ;  /* 0x000000ffff147224 */ /* 0x000fe400078e000c */
[----:B------:R-:W-:Y:S02]  /*13370*/  IMAD.MOV.U32 R10, RZ, RZ, R23 ;  /* 0x000000ffff0a7224 */ /* 0x000fe400078e0017 */
[----:B------:R-:W-:-:S07]  /*13380*/  IMAD.MOV.U32 R21, RZ, RZ, R16 ;  /* 0x000000ffff157224 */ /* 0x000fce00078e0010 */
.L_x_1500:
        /* <DEDUP_REMOVED lines=11> */
.L_x_1484:
[----:B------:R-:W-:Y:S01]  /*13440*/  IMAD R5, R16, 0x8, R2 ;  /* 0x0000000810057824 */ /* 0x000fe200078e0202 */
[----:B------:R-:W-:-:S04]  /*13450*/  SHF.L.U32 R12, R23, 0x1f, RZ ;  /* 0x0000001f170c7819 */ /* 0x000fc800000006ff */
[----:B------:R0:W1:Y:S01]  /*13460*/  SYNCS.PHASECHK.TRANS64.TRYWAIT P3, [R5+URZ+0x16830], R12 ;  /* 0x0168300c050075a7 */ /* 0x000062000806017f */
[----:B------:R-:W-:Y:S05]  /*13470*/  @!P0 BRA `(.L_x_1485) ;  /* 0x0000000000048947 */ /* 0x000fea0003800000 */
[----:B------:R-:W-:Y:S01]  /*13480*/  BPT.TRAP 0x1 ;  /* 0x000000040000795c */ /* 0x000fe20000300000 */
.L_x_1485:
[----:B------:R-:W-:Y:S04]  /*13490*/  BSSY B0, `(.L_x_1483) ;  /* 0x0000004000007945 */ /* 0x000fe80003800000 */
[----:B-1----:R-:W-:Y:S05]  /*134a0*/  @P3 BRA `(.L_x_1486) ;  /* 0x0000000000083947 */ /* 0x002fea0003800000 */
[----:B------:R-:W1:Y:S02]  /*134b0*/  SYNCS.PHASECHK.TRANS64.TRYWAIT P3, [R5+URZ+0x16830], R12 ;  /* 0x0168300c050075a7 */ /* 0x000e64000806017f */
[----:B-1----:R-:W-:Y:S05]  /*134c0*/  @!P3 BRA `(.L_x_1487) ;  /* 0x000000d4000cb947 */ /* 0x002fea0003800000 */
.L_x_1486:
[----:B------:R-:W-:Y:S05]  /*134d0*/  BSYNC B0 ;  /* 0x0000000000007941 */ /* 0x000fea0003800000 */
.L_x_1483:
        /* <DEDUP_REMOVED lines=44> */
.L_x_1489:
[----:B------:R-:W-:Y:S01]  /*137a0*/  SHF.L.U32 R5, R10, 0x1f, RZ ;  /* 0x0000001f0a057819 */ /* 0x000fe200000006ff */
[----:B------:R-:W-:-:S04]  /*137b0*/  IMAD R10, R21, 0x8, R2 ;  /* 0x00000008150a7824 */ /* 0x000fc800078e0202 */
[----:B------:R0:W1:Y:S01]  /*137c0*/  SYNCS.PHASECHK.TRANS64.TRYWAIT P2, [R10+URZ+0x16850], R5 ;  /* 0x016850050a0075a7 */ /* 0x000062000804017f */
[----:B------:R-:W-:Y:S05]  /*137d0*/  @!P0 BRA `(.L_x_1490) ;  /* 0x0000000000048947 */ /* 0x000fea0003800000 */
[----:B------:R-:W-:Y:S01]  /*137e0*/  BPT.TRAP 0x1 ;  /* 0x000000040000795c */ /* 0x000fe20000300000 */
.L_x_1490:
[----:B-1----:R-:W-:Y:S05]  /*137f0*/  @P2 BRA `(.L_x_1488) ;  /* 0x0000000000082947 */ /* 0x002fea0003800000 */
[----:B------:R-:W1:Y:S02]  /*13800*/  SYNCS.PHASECHK.TRANS64.TRYWAIT P2, [R10+URZ+0x16850], R5 ;  /* 0x016850050a0075a7 */ /* 0x000e64000804017f */
[----:B-1----:R-:W-:Y:S05]  /*13810*/  @!P2 BRA `(.L_x_1491) ;  /* 0x000000d0004ca947 */ /* 0x002fea0003800000 */
.L_x_1488:
        /* <DEDUP_REMOVED lines=81> */
[----:B------:R-:W0:Y:S01]  /*13d30*/  @P4 LDC R80, c[0x0][0x44c] ;  /* 0x00011300ff504b82 */ /* 0x000e220000000800 */
[----:B------:R-:W-:Y:S01]  /*13d40*/  FMUL.FTZ R26, R29, UR26 ;  /* 0x0000001a1d1a7c20 */ /* 0x000fe20008410000 */
[----:B--2---:R-:W-:-:S02]  /*13d50*/  IMAD.IADD R15, R148, 0x1, R147 ;  /* 0x00000001940f7824 */ /* 0x004fc400078e0293 */
[----:B------:R-:W-:Y:S01]  /*13d60*/  FMUL.FTZ R29, R32, UR26 ;  /* 0x0000001a201d7c20 */ /* 0x000fe20008410000 */
[----:B------:R-:W1:Y:S01]  /*13d70*/  S2R R147, SR_TID.X ;  /* 0x0000000000937919 */ /* 0x000e620000002100 */
[----:B------:R-:W-:Y:S02]  /*13d80*/  FMUL.FTZ R32, R35, UR26 ;  /* 0x0000001a23207c20 */ /* 0x000fe40008410000 */
[----:B------:R-:W2:Y:S01]  /*13d90*/  @P4 LDC R14, c[0x0][0x450] ;  /* 0x00011400ff0e4b82 */ /* 0x000ea20000000800 */
[----:B------:R-:W-:Y:S02]  /*13da0*/  WARPGROUP.DEPBAR.LE gsb0, 0x0 ;  /* 0x00008000000079c5 */ /* 0x000fe40000010000 */
        /* <DEDUP_REMOVED lines=25> */
[----:B0-----:R-:W-:-:S04]  /*13f40*/  @P4 IMAD.HI.U32 R81, R15, R80, RZ ;  /* 0x000000500f514227 */ /* 0x001fc800078e00ff */
[----:B------:R-:W-:Y:S01]  /*13f50*/  FMUL.FTZ R42, R45, UR26 ;  /* 0x0000001a2d2a7c20 */ /* 0x000fe20008410000 */
[----:B------:R0:W1:Y:S01]  /*13f60*/  MUFU.TANH R10, R79 ;  /* 0x0000004f000a7308 */ /* 0x0000620000002400 */
[----:B------:R-:W-:Y:S01]  /*13f70*/  FMUL.FTZ R45, R48, UR26 ;  /* 0x0000001a302d7c20 */ /* 0x000fe20008410000 */
[----:B------:R-:W-:Y:S01]  /*13f80*/  FMUL.FTZ R48, R51, UR26 ;  /* 0x0000001a33307c20 */ /* 0x000fe20008410000 */
[----:B------:R-:W-:Y:S01]  /*13f90*/  FMUL.FTZ R51, R54, UR26 ;  /* 0x0000001a36337c20 */ /* 0x000fe20008410000 */
[----:B------:R-:W-:Y:S01]  /*13fa0*/  FMUL.FTZ R54, R57, UR26 ;  /* 0x0000001a39367c20 */ /* 0x000fe20008410000 */
[----:B------:R-:W-:Y:S01]  /*13fb0*/  FMUL.FTZ R57, R60, UR26 ;  /* 0x0000001a3c397c20 */ /* 0x000fe20008410000 */
[----:B0-----:R-:W-:Y:S01]  /*13fc0*/  FMUL.FTZ R79, R83, UR26 ;  /* 0x0000001a534f7c20 */ /* 0x001fe20008410000 */
[----:B------:R-:W-:Y:S01]  /*13fd0*/  FMUL.FTZ R83, R84, UR26 ;  /* 0x0000001a54537c20 */ /* 0x000fe20008410000 */
[----:B------:R-:W-:Y:S01]  /*13fe0*/  IMAD.MOV.U32 R84, RZ, RZ, R15 ;  /* 0x000000ffff547224 */ /* 0x000fe200078e000f */
[----:B--2---:R-:W-:Y:S01]  /*13ff0*/  @P4 SHF.R.U32.HI R84, RZ, R14, R81 ;  /* 0x0000000eff544219 */ /* 0x004fe20000011651 */
[----:B------:R-:W-:Y:S01]  /*14000*/  FMUL.FTZ R60, R63, UR26 ;  /* 0x0000001a3f3c7c20 */ /* 0x000fe20008410000 */
[----:B------:R-:W-:Y:S01]  /*14010*/  FMUL.FTZ R63, R66, UR26 ;  /* 0x0000001a423f7c20 */ /* 0x000fe20008410000 */
[----:B------:R-:W-:Y:S01]  /*14020*/  FMUL.FTZ R66, R69, UR26 ;  /* 0x0000001a45427c20 */ /* 0x000fe20008410000 */
[----:B------:R-:W-:Y:S01]  /*14030*/  FMUL.FTZ R69, R72, UR26 ;  /* 0x0000001a48457c20 */ /* 0x000fe20008410000 */
[----:B------:R-:W-:-:S02]  /*14040*/  IMAD.SHL.U32 R80, R0, 0x80, RZ ;  /* 0x0000008000507824 */ /* 0x000fc400078e00ff */
[----:B------:R-:W-:Y:S01]  /*14050*/  FMUL.FTZ R72, R75, UR26 ;  /* 0x0000001a4b487c20 */ /* 0x000fe20008410000 */
[----:B------:R-:W-:Y:S02]  /*14060*/  @!P1 IMAD R81, R16, 0x8, R2 ;  /* 0x0000000810519824 */ /* 0x000fe400078e0202 */
[----:B------:R-:W-:Y:S01]  /*14070*/  FMUL.FTZ R75, R78, UR26 ;  /* 0x0000001a4e4b7c20 */ /* 0x000fe20008410000 */
[----:B------:R-:W-:Y:S01]  /*14080*/  FMUL.FTZ R78, R82, UR26 ;  /* 0x0000001a524e7c20 */ /* 0x000fe20008410000 */
[----:B------:R-:W-:Y:S01]  /*14090*/  FMUL.FTZ R82, R86, UR26 ;  /* 0x0000001a56527c20 */ /* 0x000fe20008410000 */
[----:B-1----:R-:W-:Y:S01]  /*140a0*/  SHF.R.U32.HI R148, RZ, 0x7, R147 ;  /* 0x00000007ff947819 */ /* 0x002fe20000011693 */
[----:B------:R-:W-:Y:S01]  /*140b0*/  @!P1 VIADD R86, R81, 0x16840 ;  /* 0x0001684051569836 */ /* 0x000fe20000000000 */
[----:B------:R-:W-:Y:S01]  /*140c0*/  IADD3 R14, -R80, 0x1, RZ ;  /* 0x00000001500e7810 */ /* 0x000fe20007ffe1ff */
[----:B------:R-:W-:Y:S01]  /*140d0*/  FMUL.FTZ R85, R85, UR26 ;  /* 0x0000001a55557c20 */ /* 0x000fe20008410000 */
[----:B------:R-:W-:Y:S01]  /*140e0*/  FMUL.FTZ R81, R87, UR26 ;  /* 0x0000001a57517c20 */ /* 0x000fe20008410000 */
[----:B------:R-:W-:Y:S01]  /*140f0*/  VIADD R15, R148, 0x9 ;  /* 0x00000009940f7836 */ /* 0x000fe20000000000 */
[----:B------:R-:W-:Y:S01]  /*14100*/  ISETP.GE.U32.AND P2, PT, R147, 0x180, PT ;  /* 0x000001809300780c */ /* 0x000fe20003f46070 */
[----:B---3--:R-:W-:Y:S01]  /*14110*/  IMAD R14, R151, -0x2, R14 ;  /* 0xfffffffe970e7824 */ /* 0x008fe200078e020e */
[----:B------:R-:W0:Y:S02]  /*14120*/  MUFU.TANH R5, R5 ;  /* 0x0000000500057308 */ /* 0x000e240000002400 */
[----:B------:R-:W-:-:S02]  /*14130*/  SEL R15, R15, 0x9, !P2 ;  /* 0x000000090f0f7807 */ /* 0x000fc40005000000 */
[----:B----4-:R-:W-:-:S04]  /*14140*/  IADD3 R14, -R150, R14, R149 ;  /* 0x0000000e960e7210 */ /* 0x010fc80007ffe195 */
[----:B------:R-:W1:Y:S01]  /*14150*/  MUFU.TANH R12, R12 ;  /* 0x0000000c000c7308 */ /* 0x000e620000002400 */
[----:B------:R-:W-:Y:S02]  /*14160*/  WARPGROUP.DEPBAR.LE gsb0, 0x0 ;  /* 0x00008000000079c5 */ /* 0x000fe40000010000 */
[----:B------:R-:W2:Y:S05]  /*14170*/  SHFL.IDX PT, R122, R84, RZ, 0x1c1f ;  /* 0x001c1fff547a7589 */ /* 0x000eaa00000e0000 */
[----:B------:R-:W3:Y:S01]  /*14180*/  MUFU.TANH R11, R11 ;  /* 0x0000000b000b7308 */ /* 0x000ee20000002400 */
[----:B------:R-:W-:-:S07]  /*14190*/  @!P1 PRMT R86, RZ, 0x654, R86 ;  /* 0x00000654ff569816 */ /* 0x000fce0000000056 */
[----:B------:R-:W4:Y:S01]  /*141a0*/  MUFU.TANH R24, R24 ;  /* 0x0000001800187308 */ /* 0x000f220000002400 */
[----:B------:R0:W-:Y:S07]  /*141b0*/  BAR.ARV R15, 0x100 ;  /* 0x0004000f0000751d */ /* 0x0001ee0000002000 */
        /* <DEDUP_REMOVED lines=62> */
[--C-:B--2---:R-:W-:Y:S02]  /*145a0*/  IMAD.IADD R87, R121, 0x1, R122.reuse ;  /* 0x0000000179577824 */ /* 0x104fe400078e027a */
[----:B-----5:R-:W-:Y:S01]  /*145b0*/  IMAD.IADD R86, R120, 0x1, R122 ;  /* 0x0000000178567824 */ /* 0x020fe200078e027a */
[----:B-1-34-:R-:W-:Y:S06]  /*145c0*/  @!P5 BRA `(.L_x_1492) ;  /* 0x000000000058d947 */ /* 0x01afec0003800000 */
[----:B------:R-:W-:Y:S01]  /*145d0*/  IADD3 R122, -R150, R149, R122 ;  /* 0x00000095967a7210 */ /* 0x000fe20007ffe17a */
[----:B------:R-:W-:Y:S03]  /*145e0*/  BSSY B0, `(.L_x_1493) ;  /* 0x0000010000007945 */ /* 0x000fe60003800000 */
[----:B------:R-:W-:-:S13]  /*145f0*/  ISETP.GT.AND P2, PT, R122, -0x1, PT ;  /* 0xffffffff7a00780c */ /* 0x000fda0003f44270 */
[----:B------:R-:W-:Y:S05]  /*14600*/  @P2 BRA `(.L_x_1494) ;  /* 0x0000000000202947 */ /* 0x000fea0003800000 */
[----:B------:R-:W-:Y:S01]  /*14610*/  IMAD.U32 R123, RZ, RZ, UR4 ;  /* 0x00000004ff7b7e24 */ /* 0x000fe2000f8e00ff */
[----:B------:R-:W-:-:S04]  /*14620*/  LOP3.LUT R122, RZ, R122, RZ, 0x33, !PT ;  /* 0x0000007aff7a7212 */ /* 0x000fc800078e33ff */
[----:B------:R-:W-:-:S13]  /*14630*/  ISETP.NE.AND P2, PT, R123, 0x1, PT ;  /* 0x000000017b00780c */ /* 0x000fda0003f45270 */
[----:B0-----:R-:W0:Y:S02]  /*14640*/  @P2 LDC.64 R14, c[0x0][0x9e8] ;  /* 0x00027a00ff0e2b82 */ /* 0x001e240000000a00 */
[----:B0-----:R-:W-:-:S05]  /*14650*/  @P2 IMAD.HI.U32 R14, R122, R14, RZ ;  /* 0x0000000e7a0e2227 */ /* 0x001fca00078e00ff */
[----:B------:R-:W-:-:S04]  /*14660*/  @P2 SHF.R.U32.HI R122, RZ, R15, R14 ;  /* 0x0000000fff7a2219 */ /* 0x000fc8000001160e */
[----:B------:R-:W-:Y:S01]  /*14670*/  LOP3.LUT R122, RZ, R122, RZ, 0x33, !PT ;  /* 0x0000007aff7a7212 */ /* 0x000fe200078e33ff */
[----:B------:R-:W-:Y:S06]  /*14680*/  BRA `(.L_x_1495) ;  /* 0x0000000000147947 */ /* 0x000fec0003800000 */
.L_x_1494:
[----:B------:R-:W-:-:S05]  /*14690*/  IMAD.U32 R123, RZ, RZ, UR4 ;  /* 0x00000004ff7b7e24 */ /* 0x000fca000f8e00ff */
[----:B------:R-:W-:-:S13]  /*146a0*/  ISETP.NE.AND P2, PT, R123, 0x1, PT ;  /* 0x000000017b00780c */ /* 0x000fda0003f45270 */
[----:B0-----:R-:W0:Y:S02]  /*146b0*/  @P2 LDC.64 R14, c[0x0][0x9e8] ;  /* 0x00027a00ff0e2b82 */ /* 0x001e240000000a00 */
[----:B0-----:R-:W-:-:S05]  /*146c0*/  @P2 IMAD.HI.U32 R14, R122, R14, RZ ;  /* 0x0000000e7a0e2227 */ /* 0x001fca00078e00ff */
[----:B------:R-:W-:-:S07]  /*146d0*/  @P2 SHF.R.U32.HI R122, RZ, R15, R14 ;  /* 0x0000000fff7a2219 */ /* 0x000fce000001160e */
.L_x_1495:
[----:B------:R-:W-:Y:S05]  /*146e0*/  BSYNC B0 ;  /* 0x0000000000007941 */ /* 0x000fea0003800000 */
.L_x_1493:
[----:B------:R-:W-:-:S04]  /*146f0*/  IMAD R122, R122, R123, -R80 ;  /* 0x0000007b7a7a7224 */ /* 0x000fc800078e0a50 */
[----:B------:R-:W-:-:S05]  /*14700*/  IMAD R122, R151, -0x2, R122 ;  /* 0xfffffffe977a7824 */ /* 0x000fca00078e027a */
[----:B------:R-:W-:Y:S02]  /*14710*/  VIADDMNMX R87, R122, R123, R87, PT ;  /* 0x0000007b7a577246 */ /* 0x000fe40003800157 */
[----:B------:R-:W-:-:S07]  /*14720*/  VIMNMX R86, R86, R122, !PT ;  /* 0x0000007a56567248 */ /* 0x000fce0007fe0100 */
.L_x_1492:
[----:B------:R-:W-:Y:S01]  /*14730*/  ISETP.GT.AND P2, PT, R0, -0x1, PT ;  /* 0xffffffff0000780c */ /* 0x000fe20003f44270 */
[----:B------:R-:W1:Y:S03]  /*14740*/  SHFL.IDX PT, R84, R84, 0x1, 0x1c1f ;  /* 0x003c1f0054547f89 */ /* 0x000e6600000e0000 */
[----:B------:R-:W-:-:S04]  /*14750*/  ISETP.GT.AND P3, PT, R86, RZ, P2 ;  /* 0x000000ff5600720c */ /* 0x000fc80001764270 */
[----:B------:R-:W-:-:S04]  /*14760*/  ISETP.LT.OR P3, PT, R87, 0x1, P3 ;  /* 0x000000015700780c */ /* 0x000fc80001f61670 */
[----:B0-----:R-:W-:Y:S02]  /*14770*/  FSEL R5, R5, -INF , !P3 ;  /* 0xff80000005057808 */ /* 0x001fe40005800000 */
[----:B------:R-:W-:-:S04]  /*14780*/  ISETP.GT.AND P3, PT, R86, 0x1, P2 ;  /* 0x000000015600780c */ /* 0x000fc80001764270 */
[----:B------:R-:W-:-:S04]  /*14790*/  ISETP.LT.OR P3, PT, R87, 0x2, P3 ;  /* 0x000000025700780c */ /* 0x000fc80001f61670 */
[----:B------:R-:W-:Y:S02]  /*147a0*/  FSEL R122, R12, -INF , !P3 ;  /* 0xff8000000c7a7808 */ /* 0x000fe40005800000 */
[----:B------:R-:W-:Y:S01]  /*147b0*/  ISETP.GT.AND P3, PT, R86, 0x8, P2 ;  /* 0x000000085600780c */ /* 0x000fe20001764270 */
[--C-:B-1----:R-:W-:Y:S02]  /*147c0*/  IMAD.IADD R121, R121, 0x1, R84.reuse ;  /* 0x0000000179797824 */ /* 0x102fe400078e0254 */
[----:B------:R-:W-:Y:S01]  /*147d0*/  IMAD.IADD R120, R120, 0x1, R84 ;  /* 0x0000000178787824 */ /* 0x000fe200078e0254 */
[----:B------:R-:W-:-:S04]  /*147e0*/  ISETP.LT.OR P3, PT, R87, 0x9, P3 ;  /* 0x000000095700780c */ /* 0x000fc80001f61670 */
[----:B------:R-:W-:Y:S02]  /*147f0*/  FSEL R25, R25, -INF , !P3 ;  /* 0xff80000019197808 */ /* 0x000fe40005800000 */
[----:B------:R-:W-:-:S04]  /*14800*/  ISETP.GT.AND P3, PT, R86, 0x9, P2 ;  /* 0x000000095600780c */ /* 0x000fc80001764270 */
        /* <DEDUP_REMOVED lines=85> */
[----:B------:R-:W-:Y:S01]  /*14d60*/  FSEL R85, R85, -INF , !P3 ;  /* 0xff80000055557808 */ /* 0x000fe20005800000 */
[----:B------:R-:W-:Y:S08]  /*14d70*/  @!P5 BRA `(.L_x_1496) ;  /* 0x000000000058d947 */ /* 0x000ff00003800000 */
[----:B------:R-:W-:Y:S01]  /*14d80*/  IADD3 R84, -R150, R149, R84 ;  /* 0x0000009596547210 */ /* 0x000fe20007ffe154 */
[----:B------:R-:W-:Y:S03]  /*14d90*/  BSSY B0, `(.L_x_1497) ;  /* 0x0000010000007945 */ /* 0x000fe60003800000 */
        /* <DEDUP_REMOVED lines=10> */
.L_x_1498:
[----:B------:R-:W-:-:S05]  /*14e40*/  IMAD.U32 R12, RZ, RZ, UR4 ;  /* 0x00000004ff0c7e24 */ /* 0x000fca000f8e00ff */
[----:B------:R-:W-:-:S13]  /*14e50*/  ISETP.NE.AND P3, PT, R12, 0x1, PT ;  /* 0x000000010c00780c */ /* 0x000fda0003f65270 */
[----:B------:R-:W0:Y:S02]  /*14e60*/  @P3 LDC.64 R14, c[0x0][0x9e8] ;  /* 0x00027a00ff0e3b82 */ /* 0x000e240000000a00 */
[----:B0-----:R-:W-:-:S05]  /*14e70*/  @P3 IMAD.HI.U32 R14, R84, R14, RZ ;  /* 0x0000000e540e3227 */ /* 0x001fca00078e00ff */
[----:B------:R-:W-:-:S07]  /*14e80*/  @P3 SHF.R.U32.HI R84, RZ, R15, R14 ;  /* 0x0000000fff543219 */ /* 0x000fce000001160e */
.L_x_1499:
[----:B------:R-:W-:Y:S05]  /*14e90*/  BSYNC B0 ;  /* 0x0000000000007941 */ /* 0x000fea0003800000 */
.L_x_1497:
[----:B------:R-:W-:-:S04]  /*14ea0*/  IMAD R80, R84, R12, -R80 ;  /* 0x0000000c54507224 */ /* 0x000fc800078e0a50 */
[----:B------:R-:W-:-:S05]  /*14eb0*/  IMAD R15, R151, -0x2, R80 ;  /* 0xfffffffe970f7824 */ /* 0x000fca00078e0250 */
[----:B------:R-:W-:Y:S02]  /*14ec0*/  VIADDMNMX R121, R15, R12, R121, PT ;  /* 0x0000000c0f797246 */ /* 0x000fe40003800179 */
[----:B------:R-:W-:-:S07]  /*14ed0*/  VIMNMX R120, R120, R15, !PT ;  /* 0x0000000f78787248 */ /* 0x000fce0007fe0100 */
.L_x_1496:
[----:B------:R-:W-:Y:S01]  /*14ee0*/  ISETP.GT.AND P3, PT, R120, 0x1, P2 ;  /* 0x000000017800780c */ /* 0x000fe20001764270 */
[----:B------:R-:W2:Y:S01]  /*14ef0*/  LDL R84, [R1+0x44] ;  /* 0x0000440001547983 */ /* 0x000ea20000100800 */
[----:B------:R-:W-:Y:S01]  /*14f00*/  FMNMX.FTZ R15, R5, R20, !PT ;  /* 0x00000014050f7209 */ /* 0x000fe20007810000 */
[----:B------:R-:W-:Y:S01]  /*14f10*/  UMOV UR41, UR5 ;  /* 0x0000000500297c82 */ /* 0x000fe20008000000 */
[----:B------:R-:W-:Y:S02]  /*14f20*/  ISETP.LT.OR P3, PT, R121, 0x2, P3 ;  /* 0x000000027900780c */ /* 0x000fe40001f61670 */
[----:B------:R-:W-:Y:S02]  /*14f30*/  FMNMX.FTZ R12, R122, R15, !PT ;  /* 0x0000000f7a0c7209 */ /* 0x000fe40007810000 */
[----:B------:R-:W-:Y:S02]  /*14f40*/  FSEL R24, R24, -INF , !P3 ;  /* 0xff80000018187808 */ /* 0x000fe40005800000 */
[----:B------:R-:W-:-:S02]  /*14f50*/  ISETP.GT.AND P3, PT, R120, 0x8, P2 ;  /* 0x000000087800780c */ /* 0x000fc40001764270 */
[----:B------:R-:W-:Y:S02]  /*14f60*/  FMNMX.FTZ R15, R25, R12, !PT ;  /* 0x0000000c190f7209 */ /* 0x000fe40007810000 */
[----:B------:R-:W-:Y:S02]  /*14f70*/  ISETP.LT.OR P3, PT, R121, 0x9, P3 ;  /* 0x000000097900780c */ /* 0x000fe40001f61670 */
[----:B------:R-:W-:Y:S02]  /*14f80*/  FMNMX.FTZ R12, R26, R15, !PT ;  /* 0x0000000f1a0c7209 */ /* 0x000fe40007810000 */
[----:B------:R-:W-:Y:S02]  /*14f90*/  FSEL R27, R27, -INF , !P3 ;  /* 0xff8000001b1b7808 */ /* 0x000fe40005800000 */
[----:B------:R-:W-:Y:S02]  /*14fa0*/  ISETP.GT.AND P3, PT, R120, 0x9, P2 ;  /* 0x000000097800780c */ /* 0x000fe40001764270 */
[----:B------:R-:W-:-:S02]  /*14fb0*/  FMNMX.FTZ R15, R29, R12, !PT ;  /* 0x0000000c1d0f7209 */ /* 0x000fc40007810000 */
[----:B------:R-:W-:Y:S02]  /*14fc0*/  ISETP.LT.OR P3, PT, R121, 0xa, P3 ;  /* 0x0000000a7900780c */ /* 0x000fe40001f61670 */
[----:B------:R-:W-:Y:S02]  /*14fd0*/  FMNMX.FTZ R12, R30, R15, !PT ;  /* 0x0000000f1e0c7209 */ /* 0x000fe40007810000 */
[----:B------:R-:W-:Y:S02]  /*14fe0*/  FSEL R28, R28, -INF , !P3 ;  /* 0xff8000001c1c7808 */ /* 0x000fe40005800000 */
[----:B------:R-:W-:Y:S02]  /*14ff0*/  ISETP.GT.AND P3, PT, R120, 0x10, P2 ;  /* 0x000000107800780c */ /* 0x000fe40001764270 */
[----:B------:R-:W-:Y:S02]  /*15000*/  FMNMX.FTZ R15, R33, R12, !PT ;  /* 0x0000000c210f7209 */ /* 0x000fe40007810000 */
[----:B------:R-:W-:-:S02]  /*15010*/  ISETP.LT.OR P3, PT, R121, 0x11, P3 ;  /* 0x000000117900780c */ /* 0x000fc40001f61670 */
[----:B------:R-:W-:Y:S02]  /*15020*/  FMNMX.FTZ R12, R34, R15, !PT ;  /* 0x0000000f220c7209 */ /* 0x000fe40007810000 */
[----:B------:R-:W-:Y:S02]  /*15030*/  FSEL R31, R31, -INF , !P3 ;  /* 0xff8000001f1f7808 */ /* 0x000fe40005800000 */
[----:B------:R-:W-:Y:S02]  /*15040*/  ISETP.GT.AND P3, PT, R120, 0x11, P2 ;  /* 0x000000117800780c */ /* 0x000fe40001764270 */
[----:B------:R-:W-:Y:S02]  /*15050*/  FMNMX.FTZ R15, R37, R12, !PT ;  /* 0x0000000c250f7209 */ /* 0x000fe40007810000 */
[----:B------:R-:W-:Y:S02]  /*15060*/  ISETP.LT.OR P3, PT, R121, 0x12, P3 ;  /* 0x000000127900780c */ /* 0x000fe40001f61670 */
[----:B------:R-:W-:-:S02]  /*15070*/  FMNMX.FTZ R12, R38, R15, !PT ;  /* 0x0000000f260c7209 */ /* 0x000fc40007810000 */
[----:B------:R-:W-:Y:S02]  /*15080*/  FSEL R32, R32, -INF , !P3 ;  /* 0xff80000020207808 */ /* 0x000fe40005800000 */
[----:B------:R-:W-:Y:S02]  /*15090*/  ISETP.GT.AND P3, PT, R120, 0x18, P2 ;  /* 0x000000187800780c */ /* 0x000fe40001764270 */
[----:B------:R-:W-:Y:S02]  /*150a0*/  FMNMX.FTZ R15, R41, R12, !PT ;  /* 0x0000000c290f7209 */ /* 0x000fe40007810000 */
[----:B------:R-:W-:Y:S02]  /*150b0*/  ISETP.LT.OR P3, PT, R121, 0x19, P3 ;  /* 0x000000197900780c */ /* 0x000fe40001f61670 */
[----:B------:R-:W-:Y:S02]  /*150c0*/  FMNMX.FTZ R12, R42, R15, !PT ;  /* 0x0000000f2a0c7209 */ /* 0x000fe40007810000 */
[----:B------:R-:W-:-:S02]  /*150d0*/  FSEL R35, R35, -INF , !P3 ;  /* 0xff80000023237808 */ /* 0x000fc40005800000 */
[----:B------:R-:W-:Y:S02]  /*150e0*/  ISETP.GT.AND P3, PT, R120, 0x19, P2 ;  /* 0x000000197800780c */ /* 0x000fe40001764270 */
[----:B------:R-:W-:Y:S02]  /*150f0*/  FMNMX.FTZ R15, R45, R12, !PT ;  /* 0x0000000c2d0f7209 */ /* 0x000fe40007810000 */
        /* <DEDUP_REMOVED lines=48> */
[----:B------:R-:W-:Y:S01]  /*15400*/  ISETP.GT.AND P3, PT, R120, 0x41, P2 ;  /* 0x000000417800780c */ /* 0x000fe20001764270 */
[----:B------:R-:W0:Y:S03]  /*15410*/  SHFL.BFLY PT, R15, R12, 0x2, 0x1f ;  /* 0x0c401f000c0f7f89 */ /* 0x000e2600000e0000 */
[----:B------:R-:W-:-:S04]  /*15420*/  ISETP.LT.OR P3, PT, R121, 0x42, P3 ;  /* 0x000000427900780c */ /* 0x000fc80001f61670 */
[----:B------:R-:W-:Y:S02]  /*15430*/  FSEL R56, R56, -INF , !P3 ;  /* 0xff80000038387808 */ /* 0x000fe40005800000 */
[----:B------:R-:W-:-:S04]  /*15440*/  ISETP.GT.AND P3, PT, R120, 0x48, P2 ;  /* 0x000000487800780c */ /* 0x000fc80001764270 */
[----:B------:R-:W-:-:S04]  /*15450*/  ISETP.LT.OR P3, PT, R121, 0x49, P3 ;  /* 0x000000497900780c */ /* 0x000fc80001f61670 */
[----:B------:R-:W-:Y:S02]  /*15460*/  FSEL R59, R59, -INF , !P3 ;  /* 0xff8000003b3b7808 */ /* 0x000fe40005800000 */
[----:B------:R-:W-:-:S04]  /*15470*/  ISETP.GT.AND P3, PT, R120, 0x49, P2 ;  /* 0x000000497800780c */ /* 0x000fc80001764270 */
[C---:B------:R-:W-:Y:S02]  /*15480*/  ISETP.LT.OR P3, PT, R121.reuse, 0x4a, P3 ;  /* 0x0000004a7900780c */ /* 0x040fe40001f61670 */
[----:B0-----:R-:W-:Y:S02]  /*15490*/  FMNMX.FTZ R15, R12, R15, !PT ;  /* 0x0000000f0c0f7209 */ /* 0x001fe40007810000 */
        /* <DEDUP_REMOVED lines=9> */
[----:B------:R-:W-:Y:S02]  /*15530*/  ISETP.LT.OR P3, PT, R121, 0x59, P3 ;  /* 0x000000597900780c */ /* 0x000fe40001f61670 */
[----:B0-----:R-:W-:Y:S02]  /*15540*/  FMNMX.FTZ R12, R15, R12, !PT ;  /* 0x0000000c0f0c7209 */ /* 0x001fe40007810000 */
[----:B------:R-:W-:Y:S02]  /*15550*/  FSEL R67, R67, -INF , !P3 ;  /* 0xff80000043437808 */ /* 0x000fe40005800000 */
[----:B------:R-:W-:Y:S01]  /*15560*/  ISETP.GT.AND P3, PT, R120, 0x59, P2 ;  /* 0x000000597800780c */ /* 0x000fe20001764270 */
[----:B------:R-:W-:-:S03]  /*15570*/  FMUL.FTZ R14, R12, UR41 ;  /* 0x000000290c0e7c20 */ /* 0x000fc60008410000 */
        /* <DEDUP_REMOVED lines=23> */
[C---:B------:R-:W-:Y:S02]  /*156f0*/  ISETP.GT.AND P3, PT, R120.reuse, RZ, P2 ;  /* 0x000000ff7800720c */ /* 0x040fe40001764270 */
[----:B------:R-:W-:Y:S02]  /*15700*/  ISETP.GT.AND P2, PT, R120, 0x79, P2 ;  /* 0x000000797800780c */ /* 0x000fe40001744270 */
[C---:B------:R-:W-:Y:S02]  /*15710*/  ISETP.LT.OR P3, PT, R121.reuse, 0x1, P3 ;  /* 0x000000017900780c */ /* 0x040fe40001f61670 */
[----:B------:R-:W-:Y:S02]  /*15720*/  ISETP.LT.OR P2, PT, R121, 0x7a, P2 ;  /* 0x0000007a7900780c */ /* 0x000fe40001741670 */
[----:B------:R-:W-:-:S02]  /*15730*/  FSEL R11, R11, -INF , !P3 ;  /* 0xff8000000b0b7808 */ /* 0x000fc40005800000 */
[----:B------:R-:W-:Y:S02]  /*15740*/  FSETP.NEU.FTZ.AND P3, PT, R12, -INF , PT ;  /* 0xff8000000c00780b */ /* 0x000fe40003f7d000 */
[----:B------:R-:W-:Y:S02]  /*15750*/  FSEL R81, R81, -INF , !P2 ;  /* 0xff80000051517808 */ /* 0x000fe40005000000 */
[----:B------:R-:W-:-:S05]  /*15760*/  FSEL R14, R14, RZ, P3 ;  /* 0x000000ff0e0e7208 */ /* 0x000fca0001800000 */
        /* <DEDUP_REMOVED lines=39> */
[----:B------:R-:W-:Y:S01]  /*159e0*/  FFMA.FTZ R85, R85, UR41, -R14 ;  /* 0x0000002955557c23 */ /* 0x000fe2000801080e */
[----:B------:R-:W-:Y:S01]  /*159f0*/  MUFU.EX2 R148, R148 ;  /* 0x0000009400947308 */ /* 0x000fe20000000800 */
[----:B------:R-:W-:-:S04]  /*15a00*/  FMNMX.FTZ R5, R43, R30, !PT ;  /* 0x0000001e2b057209 */ /* 0x000fc80007810000 */
[----:B------:R-:W-:-:S03]  /*15a10*/  FMNMX.FTZ R34, R44, R5, !PT ;  /* 0x000000052c227209 */ /* 0x000fc60007810000 */
[----:B------:R0:W-:Y:S01]  /*15a20*/  MUFU.EX2 R30, R38 ;  /* 0x00000026001e7308 */ /* 0x0001e20000000800 */
        /* <DEDUP_REMOVED lines=10> */
[----:B0-----:R-:W-:-:S03]  /*15ad0*/  FMNMX.FTZ R38, R60, R5, !PT ;  /* 0x000000053c267209 */ /* 0x001fc60007810000 */
        /* <DEDUP_REMOVED lines=17> */
[----:B------:R-:W-:Y:S01]  /*15bf0*/  FMNMX.FTZ R5, R81, R42, !PT ;  /* 0x0000002a51057209 */ /* 0x000fe20007810000 */
[--C-:B------:R-:W-:Y:S02]  /*15c00*/  FFMA.FTZ R42, R62, UR41, -R14.reuse ;  /* 0x000000293e2a7c23 */ /* 0x100fe4000801080e */
[----:B------:R-:W-:Y:S02]  /*15c10*/  MUFU.EX2 R140, R140 ;  /* 0x0000008c008c7308 */ /* 0x000fe40000000800 */
[----:B0-----:R-:W0:Y:S06]  /*15c20*/  SHFL.BFLY PT, R46, R5, 0x2, 0x1f ;  /* 0x0c401f00052e7f89 */ /* 0x001e2c00000e0000 */
[----:B------:R-:W-:Y:S08]  /*15c30*/  MUFU.EX2 R142, R142 ;  /* 0x0000008e008e7308 */ /* 0x000ff00000000800 */
[----:B------:R-:W-:Y:S08]  /*15c40*/  MUFU.EX2 R33, R33 ;  /* 0x0000002100217308 */ /* 0x000ff00000000800 */
[----:B------:R-:W-:Y:S01]  /*15c50*/  MUFU.EX2 R136, R136 ;  /* 0x0000008800887308 */ /* 0x000fe20000000800 */
[----:B0-----:R-:W-:Y:S01]  /*15c60*/  FMNMX.FTZ R53, R5, R46, !PT ;  /* 0x0000002e05357209 */ /* 0x001fe20007810000 */
[----:B------:R-:W-:-:S04]  /*15c70*/  FFMA.FTZ R46, R70, UR41, -R14 ;  /* 0x00000029462e7c23 */ /* 0x000fc8000801080e */
[----:B-1----:R-:W0:Y:S02]  /*15c80*/  SHFL.BFLY PT, R54, R53, 0x1, 0x1f ;  /* 0x0c201f0035367f89 */ /* 0x002e2400000e0000 */
[----:B------:R-:W-:Y:S08]  /*15c90*/  MUFU.EX2 R138, R138 ;  /* 0x0000008a008a7308 */ /* 0x000ff00000000800 */
[----:B------:R-:W-:Y:S08]  /*15ca0*/  MUFU.EX2 R37, R37 ;  /* 0x0000002500257308 */ /* 0x000ff00000000800 */
[----:B------:R-:W-:Y:S01]  /*15cb0*/  MUFU.EX2 R132, R132 ;  /* 0x0000008400847308 */ /* 0x000fe20000000800 */
[----:B0-----:R-:W-:-:S07]  /*15cc0*/  FMNMX.FTZ R5, R53, R54, !PT ;  /* 0x0000003635057209 */ /* 0x001fce0007810000 */
[----:B------:R-:W-:Y:S01]  /*15cd0*/  MUFU.EX2 R134, R134 ;  /* 0x0000008600867308 */ /* 0x000fe20000000800 */
[----:B------:R-:W-:Y:S02]  /*15ce0*/  FSEL R53, R12, RZ, P3 ;  /* 0x000000ff0c357208 */ /* 0x000fe40001800000 */
[C---:B------:R-:W-:Y:S01]  /*15cf0*/  FSETP.NEU.FTZ.AND P2, PT, R5.reuse, -INF , PT ;  /* 0xff8000000500780b */ /* 0x040fe20003f5d000 */
[----:B------:R-:W-:Y:S02]  /*15d00*/  FMUL.FTZ R54, R5, UR41 ;  /* 0x0000002905367c20 */ /* 0x000fe40008410000 */
[----:B------:R-:W-:Y:S02]  /*15d10*/  FADD.FTZ R53, -R53, R20 ;  /* 0x0000001435357221 */ /* 0x000fe40000010100 */
[----:B------:R-:W-:Y:S02]  /*15d20*/  MUFU.EX2 R41, R41 ;  /* 0x0000002900297308 */ /* 0x000fe40000000800 */
[----:B------:R-:W-:Y:S01]  /*15d30*/  FMUL.FTZ R14, R53, UR41 ;  /* 0x00000029350e7c20 */ /* 0x000fe20008410000 */
[----:B------:R-:W-:-:S05]  /*15d40*/  FSEL R53, R54, RZ, P2 ;  /* 0x000000ff36357208 */ /* 0x000fca0001000000 */
        /* <DEDUP_REMOVED lines=9> */
[----:B------:R-:W-:Y:S01]  /*15de0*/  FFMA.FTZ R27, R32, UR41, -R53 ;  /* 0x00000029201b7c23 */ /* 0x000fe20008010835 */
[----:B------:R-:W-:-:S02]  /*15df0*/  @!P1 IMAD R31, R21, 0x8, R2 ;  /* 0x00000008151f9824 */ /* 0x000fc400078e0202 */
[--C-:B------:R-:W-:Y:S01]  /*15e00*/  FFMA.FTZ R141, R39, UR41, -R53.reuse ;  /* 0x00000029278d7c23 */ /* 0x100fe20008010835 */
[--C-:B------:R-:W-:Y:S01]  /*15e10*/  FFMA.FTZ R21, R40, UR41, -R53.reuse ;  /* 0x0000002928157c23 */ /* 0x100fe20008010835 */
[--C-:B------:R-:W-:Y:S01]  /*15e20*/  FFMA.FTZ R143, R43, UR41, -R53.reuse ;  /* 0x000000292b8f7c23 */ /* 0x100fe20008010835 */
[----:B------:R-:W-:Y:S02]  /*15e30*/  @!P1 VIADD R31, R31, 0x16860 ;  /* 0x000168601f1f9836 */ /* 0x000fe40000000000 */
[--C-:B------:R-:W-:Y:S01]  /*15e40*/  FFMA.FTZ R137, R47, UR41, -R53.reuse ;  /* 0x000000292f897c23 */ /* 0x100fe20008010835 */
[----:B------:R-:W-:Y:S01]  /*15e50*/  MUFU.EX2 R11, R11 ;  /* 0x0000000b000b7308 */ /* 0x000fe20000000800 */
[----:B0-----:R-:W-:Y:S01]  /*15e60*/  FFMA.FTZ R35, R14, R4, R148 ;  /* 0x000000040e237223 */ /* 0x001fe20000010094 */
[----:B------:R-:W-:Y:S01]  /*15e70*/  FFMA.FTZ R4, R10, UR41, -R53 ;  /* 0x000000290a047c23 */ /* 0x000fe20008010835 */
[----:B------:R-:W-:Y:S01]  /*15e80*/  @!P1 PRMT R31, RZ, 0x654, R31 ;  /* 0x00000654ff1f9816 */ /* 0x000fe2000000001f */
[----:B------:R-:W-:Y:S01]  /*15e90*/  FFMA.FTZ R32, R48, UR41, -R53 ;  /* 0x0000002930207c23 */ /* 0x000fe20008010835 */
[----:B------:R-:W-:Y:S01]  /*15ea0*/  FADD.FTZ R35, R15, R35 ;  /* 0x000000230f237221 */ /* 0x000fe20000010000 */
[----:B------:R-:W-:Y:S01]  /*15eb0*/  FFMA.FTZ R139, R51, UR41, -R53 ;  /* 0x00000029338b7c23 */ /* 0x000fe20008010835 */
[----:B------:R0:W-:Y:S01]  /*15ec0*/  @!P1 SYNCS.ARRIVE.TRANS64.RED.A1T0 RZ, [R31+URZ], RZ ;  /* 0x000000ff1fff99a7 */ /* 0x0001e2000810043f */
[----:B------:R-:W-:Y:S01]  /*15ed0*/  MUFU.EX2 R151, R151 ;  /* 0x0000009700977308 */ /* 0x000fe20000000800 */
[----:B------:R-:W-:Y:S01]  /*15ee0*/  FADD.FTZ R10, R150, R35 ;  /* 0x00000023960a7221 */ /* 0x000fe20000010000 */
[----:B------:R-:W-:Y:S01]  /*15ef0*/  F2FP.BF16.F32.PACK_AB R150, R25, R150 ;  /* 0x000000961996723e */ /* 0x000fe200000010ff */
[--C-:B------:R-:W-:Y:S01]  /*15f00*/  FFMA.FTZ R52, R52, UR41, -R53.reuse ;  /* 0x0000002934347c23 */ /* 0x100fe20008010835 */
[--C-:B------:R-:W-:Y:S01]  /*15f10*/  FFMA.FTZ R133, R55, UR41, -R53.reuse ;  /* 0x0000002937857c23 */ /* 0x100fe20008010835 */
[----:B------:R-:W-:Y:S01]  /*15f20*/  FADD.FTZ R35, R25, R10 ;  /* 0x0000000a19237221 */ /* 0x000fe20000010000 */
[----:B------:R-:W-:Y:S01]  /*15f30*/  FSEL R10, R5, RZ, P2 ;  /* 0x000000ff050a7208 */ /* 0x000fe20001000000 */
[----:B0-----:R-:W-:Y:S01]  /*15f40*/  FFMA.FTZ R31, R44, UR41, -R53 ;  /* 0x000000292c1f7c23 */ /* 0x001fe20008010835 */
[----:B------:R-:W-:Y:S01]  /*15f50*/  MUFU.EX2 R24, R24 ;  /* 0x0000001800187308 */ /* 0x000fe20000000800 */
[----:B------:R-:W-:Y:S01]  /*15f60*/  FADD.FTZ R35, R144, R35 ;  /* 0x0000002390237221 */ /* 0x000fe20000010000 */
[----:B------:R-:W-:Y:S01]  /*15f70*/  FFMA.FTZ R56, R56, UR41, -R53 ;  /* 0x0000002938387c23 */ /* 0x000fe20008010835 */
[----:B------:R-:W-:Y:S01]  /*15f80*/  FADD.FTZ R10, -R10, R13 ;  /* 0x0000000d0a0a7221 */ /* 0x000fe20000010100 */
[----:B------:R-:W-:Y:S01]  /*15f90*/  FFMA.FTZ R135, R59, UR41, -R53 ;  /* 0x000000293b877c23 */ /* 0x000fe20008010835 */
[----:B------:R-:W-:Y:S01]  /*15fa0*/  FADD.FTZ R35, R26, R35 ;  /* 0x000000231a237221 */ /* 0x000fe20000010000 */
[----:B------:R-:W-:Y:S01]  /*15fb0*/  F2FP.BF16.F32.PACK_AB R148, R15, R148 ;  /* 0x000000940f94723e */ /* 0x000fe200000010ff */
[----:B------:R-:W-:Y:S01]  /*15fc0*/  FMUL.FTZ R10, R10, UR41 ;  /* 0x000000290a0a7c20 */ /* 0x000fe20008410000 */
[----:B------:R-:W-:Y:S01]  /*15fd0*/  MUFU.EX2 R145, R145 ;  /* 0x0000009100917308 */ /* 0x000fe20000000800 */
[----:B------:R-:W-:Y:S01]  /*15fe0*/  FADD.FTZ R36, R146, R35 ;  /* 0x0000002392247221 */ /* 0x000fe20000010000 */
[----:B------:R-:W-:Y:S01]  /*15ff0*/  F2FP.BF16.F32.PACK_AB R146, R29, R146 ;  /* 0x000000921d92723e */ /* 0x000fe200000010ff */
[--C-:B------:R-:W-:Y:S01]  /*16000*/  FFMA.FTZ R60, R60, UR41, -R53.reuse ;  /* 0x000000293c3c7c23 */ /* 0x100fe20008010835 */
[--C-:B------:R-:W-:Y:S01]  /*16010*/  FFMA.FTZ R129, R63, UR41, -R53.reuse ;  /* 0x000000293f817c23 */ /* 0x100fe20008010835 */
[----:B------:R-:W-:Y:S01]  /*16020*/  FADD.FTZ R35, R29, R36 ;  /* 0x000000241d237221 */ /* 0x000fe20000010000 */
[--C-:B------:R-:W-:Y:S01]  /*16030*/  FFMA.FTZ R64, R64, UR41, -R53.reuse ;  /* 0x0000002940407c23 */ /* 0x100fe20008010835 */
[----:B------:R-:W-:Y:S01]  /*16040*/  FFMA.FTZ R131, R67, UR41, -R53 ;  /* 0x0000002943837c23 */ /* 0x000fe20008010835 */
[----:B------:R-:W0:Y:S01]  /*16050*/  MUFU.EX2 R10, R10 ;  /* 0x0000000a000a7308 */ /* 0x000e220000000800 */
[----:B------:R-:W-:Y:S01]  /*16060*/  FADD.FTZ R35, R140, R35 ;  /* 0x000000238c237221 */ /* 0x000fe20000010000 */
[----:B------:R-:W-:Y:S01]  /*16070*/  F2FP.BF16.F32.PACK_AB R140, R30, R140 ;  /* 0x0000008c1e8c723e */ /* 0x000fe200000010ff */
[--C-:B------:R-:W-:Y:S01]  /*16080*/  FFMA.FTZ R68, R68, UR41, -R53.reuse ;  /* 0x0000002944447c23 */ /* 0x100fe20008010835 */
[----:B------:R-:W-:Y:S01]  /*16090*/  FFMA.FTZ R71, R71, UR41, -R53 ;  /* 0x0000002947477c23 */ /* 0x000fe20008010835 */
[----:B------:R-:W-:Y:S01]  /*160a0*/  FADD.FTZ R35, R30, R35 ;  /* 0x000000231e237221 */ /* 0x000fe20000010000 */
[----:B------:R-:W-:Y:S01]  /*160b0*/  F2FP.BF16.F32.PACK_AB R144, R26, R144 ;  /* 0x000000901a90723e */ /* 0x000fe200000010ff */
        /* <DEDUP_REMOVED lines=9> */
[----:B------:R-:W3:Y:S01]  /*16150*/  MUFU.EX2 R147, R147 ;  /* 0x0000009300937308 */ /* 0x000ee20000000800 */
[----:B0-----:R-:W-:Y:S01]  /*16160*/  FFMA.FTZ R36, R10, R3, R149 ;  /* 0x000000030a247223 */ /* 0x001fe20000010095 */
[----:B------:R-:W-:Y:S01]  /*16170*/  FADD.FTZ R25, R136, R25 ;  /* 0x0000001988197221 */ /* 0x000fe20000010000 */
[----:B------:R-:W-:Y:S01]  /*16180*/  F2FP.BF16.F32.PACK_AB R136, R34, R136 ;  /* 0x000000882288723e */ /* 0x000fe200000010ff */
[----:B------:R-:W-:Y:S01]  /*16190*/  FMUL.FTZ R88, R88, R14 ;  /* 0x0000000e58587220 */ /* 0x000fe20000410000 */
[C---:B------:R-:W-:Y:S01]  /*161a0*/  FADD.FTZ R36, R11.reuse, R36 ;  /* 0x000000240b247221 */ /* 0x040fe20000010000 */
[----:B------:R-:W-:Y:S01]  /*161b0*/  FADD.FTZ R25, R34, R25 ;  /* 0x0000001922197221 */ /* 0x000fe20000010000 */
[----:B------:R-:W-:Y:S01]  /*161c0*/  F2FP.BF16.F32.PACK_AB R149, R11, R149 ;  /* 0x000000950b95723e */ /* 0x000fe200000010ff */
[----:B------:R-:W0:Y:S01]  /*161d0*/  MUFU.EX2 R28, R28 ;  /* 0x0000001c001c7308 */ /* 0x000e220000000800 */
[----:B------:R-:W-:Y:S01]  /*161e0*/  FADD.FTZ R3, R151, R36 ;  /* 0x0000002497037221 */ /* 0x000fe20000010000 */
[----:B------:R-:W-:Y:S01]  /*161f0*/  FADD.FTZ R40, R138, R25 ;  /* 0x000000198a287221 */ /* 0x000fe20000010000 */
[----:B--2---:R-:W-:Y:S01]  /*16200*/  ISETP.GT.AND P2, PT, R0, R84, PT ;  /* 0x000000540000720c */ /* 0x004fe20003f44270 */
[-C--:B------:R-:W-:Y:S01]  /*16210*/  FMUL.FTZ R89, R89, R14.reuse ;  /* 0x0000000e59597220 */ /* 0x080fe20000410000 */
[----:B------:R-:W-:Y:S01]  /*16220*/  FADD.FTZ R36, R24, R3 ;  /* 0x0000000318247221 */ /* 0x000fe20000010000 */
[----:B------:R-:W-:Y:S01]  /*16230*/  FADD.FTZ R3, R37, R40 ;  /* 0x0000002825037221 */ /* 0x000fe20000010000 */
[-C--:B------:R-:W-:Y:S01]  /*16240*/  FMUL.FTZ R92, R92, R14.reuse ;  /* 0x0000000e5c5c7220 */ /* 0x080fe20000410000 */
[----:B------:R-:W2:Y:S01]  /*16250*/  MUFU.EX2 R141, R141 ;  /* 0x0000008d008d7308 */ /* 0x000ea20000000800 */
[----:B------:R-:W-:Y:S01]  /*16260*/  FADD.FTZ R36, R145, R36 ;  /* 0x0000002491247221 */ /* 0x000fe20000010000 */
[----:B------:R-:W-:Y:S01]  /*16270*/  FADD.FTZ R3, R132, R3 ;  /* 0x0000000384037221 */ /* 0x000fe20000010000 */
[-C--:B------:R-:W-:Y:S01]  /*16280*/  FMUL.FTZ R93, R93, R14.reuse ;  /* 0x0000000e5d5d7220 */ /* 0x080fe20000410000 */
        /* <DEDUP_REMOVED lines=9> */
[----:B0-----:R-:W-:Y:S01]  /*16320*/  FADD.FTZ R36, R28, R35 ;  /* 0x000000231c247221 */ /* 0x001fe20000010000 */
[----:B------:R-:W-:Y:S01]  /*16330*/  FADD.FTZ R35, R41, R40 ;  /* 0x0000002829237221 */ /* 0x000fe20000010000 */
        /* <DEDUP_REMOVED lines=11> */
[----:B------:R-:W-:Y:S01]  /*163f0*/  FMUL.FTZ R117, R117, R14 ;  /* 0x0000000e75757220 */ /* 0x000fe20000410000 */
[----:B------:R-:W-:Y:S01]  /*16400*/  F2FP.BF16.F32.PACK_AB R141, R21, R141 ;  /* 0x0000008d158d723e */ /* 0x000fe200000010ff */
[-C--:B------:R-:W-:Y:S01]  /*16410*/  FMUL.FTZ R90, R90, R10.reuse ;  /* 0x0000000a5a5a7220 */ /* 0x080fe20000410000 */
[-C--:B------:R-:W-:Y:S01]  /*16420*/  FMUL.FTZ R91, R91, R10.reuse ;  /* 0x0000000a5b5b7220 */ /* 0x080fe20000410000 */
[-C--:B------:R-:W-:Y:S01]  /*16430*/  FMUL.FTZ R94, R94, R10.reuse ;  /* 0x0000000a5e5e7220 */ /* 0x080fe20000410000 */
[-C--:B------:R-:W-:Y:S01]  /*16440*/  FMUL.FTZ R95, R95, R10.reuse ;  /* 0x0000000a5f5f7220 */ /* 0x080fe20000410000 */
[----:B------:R-:W1:Y:S01]  /*16450*/  MUFU.EX2 R31, R31 ;  /* 0x0000001f001f7308 */ /* 0x000e620000000800 */
        /* <DEDUP_REMOVED lines=14> */
[----:B------:R-:W-:Y:S01]  /*16540*/  FMUL.FTZ R119, R119, R10 ;  /* 0x0000000a77777220 */ /* 0x000fe20000410000 */
[----:B------:R-:W2:Y:S01]  /*16550*/  MUFU.EX2 R137, R137 ;  /* 0x0000008900897308 */ /* 0x000ea20000000800 */
[----:B-1----:R-:W-:Y:S01]  /*16560*/  FADD.FTZ R36, R31, R36 ;  /* 0x000000241f247221 */ /* 0x002fe20000010000 */
[----:B------:R-:W-:Y:S01]  /*16570*/  F2FP.BF16.F32.PACK_AB R142, R33, R142 ;  /* 0x0000008e218e723e */ /* 0x000fe200000010ff */
[----:B------:R-:W-:Y:S01]  /*16580*/  VIADD R0, R0, 0xffffffff ;  /* 0xffffffff00007836 */ /* 0x000fe20000000000 */
[----:B------:R-:W-:Y:S01]  /*16590*/  F2FP.BF16.F32.PACK_AB R138, R37, R138 ;  /* 0x0000008a258a723e */ /* 0x000fe200000010ff */
[----:B------:R-:W-:Y:S01]  /*165a0*/  IMAD.MOV.U32 R10, RZ, RZ, R23 ;  /* 0x000000ffff0a7224 */ /* 0x000fe200078e0017 */
[----:B------:R-:W-:Y:S01]  /*165b0*/  F2FP.BF16.F32.PACK_AB R132, R38, R132 ;  /* 0x000000842684723e */ /* 0x000fe200000010ff */
[----:B------:R-:W-:Y:S01]  /*165c0*/  IMAD.MOV.U32 R21, RZ, RZ, R16 ;  /* 0x000000ffff157224 */ /* 0x000fe200078e0010 */
[----:B------:R-:W1:Y:S01]  /*165d0*/  MUFU.EX2 R130, R130 ;  /* 0x0000008200827308 */ /* 0x000e620000000800 */
[----:B0-----:R-:W-:Y:S01]  /*165e0*/  FADD.FTZ R35, R42, R35 ;  /* 0x000000232a237221 */ /* 0x001fe20000010000 */
[----:B------:R-:W-:-:S02]  /*165f0*/  F2FP.BF16.F32.PACK_AB R134, R41, R134 ;  /* 0x000000862986723e */ /* 0x000fc400000010ff */
[----:B------:R-:W-:Y:S02]  /*16600*/  F2FP.BF16.F32.PACK_AB R128, R42, R128 ;  /* 0x000000802a80723e */ /* 0x000fe400000010ff */
[----:B------:R-:W-:Y:S02]  /*16610*/  F2FP.BF16.F32.PACK_AB R151, R24, R151 ;  /* 0x000000971897723e */ /* 0x000fe400000010ff */
[----:B------:R-:W0:Y:S01]  /*16620*/  MUFU.EX2 R32, R32 ;  /* 0x0000002000207308 */ /* 0x000e220000000800 */
[----:B--2---:R-:W-:Y:S01]  /*16630*/  FADD.FTZ R29, R137, R36 ;  /* 0x00000024891d7221 */ /* 0x004fe20000010000 */
[----:B------:R-:W-:Y:S02]  /*16640*/  F2FP.BF16.F32.PACK_AB R145, R27, R145 ;  /* 0x000000911b91723e */ /* 0x000fe400000010ff */
[----:B------:R-:W-:Y:S02]  /*16650*/  F2FP.BF16.F32.PACK_AB R147, R28, R147 ;  /* 0x000000931c93723e */ /* 0x000fe400000010ff */
[----:B------:R-:W-:-:S02]  /*16660*/  F2FP.BF16.F32.PACK_AB R143, R31, R143 ;  /* 0x0000008f1f8f723e */ /* 0x000fc400000010ff */
        /* <DEDUP_REMOVED lines=47> */
[----:B-1----:R-:W-:-:S07]  /*16960*/  F2FP.BF16.F32.PACK_AB R122, R20, R122 ;  /* 0x0000007a147a723e */ /* 0x002fce00000010ff */
[----:B------:R-:W-:Y:S08]  /*16970*/  MUFU.EX2 R71, R71 ;  /* 0x0000004700477308 */ /* 0x000ff00000000800 */
[----:B------:R-:W1:Y:S08]  /*16980*/  MUFU.EX2 R72, R72 ;  /* 0x0000004800487308 */ /* 0x000e700000000800 */
[----:B------:R3:W-:Y:S08]  /*16990*/  MUFU.EX2 R30, R4 ;  /* 0x00000004001e7308 */ /* 0x0007f00000000800 */
[----:B------:R-:W4:Y:S01]  /*169a0*/  MUFU.EX2 R75, R75 ;  /* 0x0000004b004b7308 */ /* 0x000f220000000800 */
[----:B---3--:R-:W-:Y:S01]  /*169b0*/  FADD.FTZ R4, R20, R29 ;  /* 0x0000001d14047221 */ /* 0x008fe20000010000 */
[----:B0-----:R-:W-:Y:S01]  /*169c0*/  FADD.FTZ R29, R131, R34 ;  /* 0x00000022831d7221 */ /* 0x001fe20000010000 */
[----:B--2---:R-:W-:-:S02]  /*169d0*/  F2FP.BF16.F32.PACK_AB R131, R26, R131 ;  /* 0x000000831a83723e */ /* 0x004fc400000010ff */
[----:B-1----:R-:W-:Y:S01]  /*169e0*/  F2FP.BF16.F32.PACK_AB R125, R72, R71 ;  /* 0x00000047487d723e */ /* 0x002fe200000010ff */
[----:B------:R-:W-:Y:S02]  /*169f0*/  FADD.FTZ R20, R26, R29 ;  /* 0x0000001d1a147221 */ /* 0x000fe40000010000 */
[----:B------:R-:W0:Y:S02]  /*16a00*/  MUFU.EX2 R78, R78 ;  /* 0x0000004e004e7308 */ /* 0x000e240000000800 */
[----:B------:R-:W-:-:S04]  /*16a10*/  FADD.FTZ R29, R71, R20 ;  /* 0x00000014471d7221 */ /* 0x000fc80000010000 */
[----:B------:R-:W-:Y:S02]  /*16a20*/  FADD.FTZ R20, R72, R29 ;  /* 0x0000001d48147221 */ /* 0x000fe40000010000 */
[----:B------:R-:W1:Y:S01]  /*16a30*/  MUFU.EX2 R79, R79 ;  /* 0x0000004f004f7308 */ /* 0x000e620000000800 */
[----:B----4-:R-:W-:Y:S01]  /*16a40*/  F2FP.BF16.F32.PACK_AB R127, R30, R75 ;  /* 0x0000004b1e7f723e */ /* 0x010fe200000010ff */
[----:B------:R-:W-:Y:S01]  /*16a50*/  FADD.FTZ R11, R75, R20 ;  /* 0x000000144b0b7221 */ /* 0x000fe20000010000 */
[----:B------:R-:W-:-:S03]  /*16a60*/  IMAD.MOV.U32 R20, RZ, RZ, R12 ;  /* 0x000000ffff147224 */ /* 0x000fc600078e000c */
[----:B------:R-:W-:Y:S02]  /*16a70*/  FADD.FTZ R11, R30, R11 ;  /* 0x0000000b1e0b7221 */ /* 0x000fe40000010000 */
[----:B------:R-:W2:Y:S02]  /*16a80*/  MUFU.EX2 R123, R82 ;  /* 0x00000052007b7308 */ /* 0x000ea40000000800 */
[----:B0-----:R-:W-:-:S06]  /*16a90*/  FADD.FTZ R14, R78, R11 ;  /* 0x0000000b4e0e7221 */ /* 0x001fcc0000010000 */
[----:B------:R-:W0:Y:S01]  /*16aa0*/  MUFU.EX2 R53, R53 ;  /* 0x0000003500357308 */ /* 0x000e220000000800 */
[C---:B-1----:R-:W-:Y:S01]  /*16ab0*/  FADD.FTZ R14, R79.reuse, R14 ;  /* 0x0000000e4f0e7221 */ /* 0x042fe20000010000 */
[----:B------:R-:W-:-:S03]  /*16ac0*/  F2FP.BF16.F32.PACK_AB R121, R79, R78 ;  /* 0x0000004e4f79723e */ /* 0x000fc600000010ff */
[----:B--2---:R-:W-:-:S04]  /*16ad0*/  FADD.FTZ R14, R123, R14 ;  /* 0x0000000e7b0e7221 */ /* 0x004fc80000010000 */
[C---:B0-----:R-:W-:Y:S01]  /*16ae0*/  FADD.FTZ R3, R53.reuse, R14 ;  /* 0x0000000e35037221 */ /* 0x041fe20000010000 */
[----:B------:R-:W-:Y:S01]  /*16af0*/  F2FP.BF16.F32.PACK_AB R123, R53, R123 ;  /* 0x0000007b357b723e */ /* 0x000fe200000010ff */
[----:B------:R-:W-:Y:S06]  /*16b00*/  @P2 BRA `(.L_x_1500) ;  /* 0xffffffc800202947 */ /* 0x000fec000383ffff */
.L_x_1482:
[----:B------:R-:W-:Y:S05]  /*16b10*/  WARPSYNC.ALL ;  /* 0x0000000000007948 */ /* 0x000fea0003800000 */
[----:B------:R-:W-:Y:S06]  /*16b20*/  BAR.ARV 0x8, 0x200 ;  /* 0x0208000000007b1d */ /* 0x000fec0000002000 */
[----:B------:R-:W-:Y:S05]  /*16b30*/  @!P0 BRA `(.L_x_1501) ;  /* 0x0000000000048947 */ /* 0x000fea0003800000 */
[----:B------:R-:W-:Y:S01]  /*16b40*/  BPT.TRAP 0x1 ;  /* 0x000000040000795c */ /* 0x000fe20000300000 */
.L_x_1501:
[----:B------:R-:W-:Y:S01]  /*16b50*/  IMAD R11, R16, 0x8, R2 ;  /* 0x00000008100b7824 */ /* 0x000fe200078e0202 */
[----:B------:R-:W-:-:S04]  /*16b60*/  SHF.L.U32 R0, R23, 0x1f, RZ ;  /* 0x0000001f17007819 */ /* 0x000fc800000006ff */
[----:B------:R0:W1:Y:S01]  /*16b70*/  SYNCS.PHASECHK.TRANS64.TRYWAIT P2, [R11+URZ+0x16850], R0 ;  /* 0x016850000b0075a7 */ /* 0x000062000804017f */
[----:B------:R-:W-:Y:S05]  /*16b80*/  @!P0 BRA `(.L_x_1502) ;  /* 0x0000000000048947 */ /* 0x000fea0003800000 */
[----:B------:R-:W-:Y:S01]  /*16b90*/  BPT.TRAP 0x1 ;  /* 0x000000040000795c */ /* 0x000fe20000300000 */
.L_x_1502:
[----:B------:R-:W-:-:S05]  /*16ba0*/  VIADD R2, R2, 0x400 ;  /* 0x0000040002027836 */ /* 0x000fca0000000000 */
[----:B------:R-:W-:-:S04]  /*16bb0*/  SHF.R.U32.HI R2, RZ, 0x4, R2 ;  /* 0x00000004ff027819 */ /* 0x000fc80000011602 */
[----:B------:R-:W-:Y:S01]  /*16bc0*/  LOP3.LUT R7, R2, 0x3fff, RZ, 0xc0, !PT ;  /* 0x00003fff02077812 */ /* 0x000fe200078ec0ff */
[----:B-1----:R-:W-:Y:S06]  /*16bd0*/  @P2 BRA `(.L_x_1503) ;  /* 0x0000000000082947 */ /* 0x002fec0003800000 */
[----:B------:R-:W1:Y:S02]  /*16be0*/  SYNCS.PHASECHK.TRANS64.TRYWAIT P0, [R11+URZ+0x16850], R0 ;  /* 0x016850000b0075a7 */ /* 0x000e64000800017f */
[----:B-1----:R-:W-:Y:S05]  /*16bf0*/  @!P0 BRA `(.L_x_1504) ;  /* 0x0000009c00688947 */ /* 0x002fea0003800000 */
.L_x_1503:
[----:B------:R-:W-:Y:S01]  /*16c00*/  IMAD R6, R16, 0x400, R7 ;  /* 0x0000040010067824 */ /* 0x000fe200078e0207 */
[----:B------:R-:W2:Y:S01]  /*16c10*/  LDL.LU R20, [R1+0x58] ;  /* 0x0000580001147983 */ /* 0x000ea20000300800 */
[----:B------:R-:W-:Y:S01]  /*16c20*/  IMAD.MOV.U32 R7, RZ, RZ, 0x40000040 ;  /* 0x40000040ff077424 */ /* 0x000fe200078e00ff */
[----:B------:R-:W-:Y:S05]  /*16c30*/  WARPSYNC.ALL ;  /* 0x0000000000007948 */ /* 0x000fea0003800000 */
[C---:B------:R-:W-:Y:S01]  /*16c40*/  R2UR UR6, R6.reuse ;  /* 0x00000000060672ca */ /* 0x040fe200000e0000 */
[----:B------:R-:W-:Y:S01]  /*16c50*/  WARPGROUP.ARRIVE ;  /* 0x00000000000079c5 */ /* 0x000fe20000000000 */
[----:B------:R-:W-:Y:S01]  /*16c60*/  R2UR UR7, R7 ;  /* 0x00000000070772ca */ /* 0x000fe200000e0000 */
[----:B------:R-:W-:Y:S01]  /*16c70*/  VIADD R8, R6, 0x80 ;  /* 0x0000008006087836 */ /* 0x000fe20000000000 */
[----:B01----:R-:W0:Y:S01]  /*16c80*/  SHFL.BFLY PT, R0, R3, 0x2, 0x1f ;  /* 0x0c401f0003007f89 */ /* 0x003e2200000e0000 */
[----:B------:R-:W-:-:S02]  /*16c90*/  IMAD.MOV.U32 R9, RZ, RZ, 0x40000040 ;  /* 0x40000040ff097424 */ /* 0x000fc400078e00ff */
[----:B------:R-:W-:Y:S02]  /*16ca0*/  IMAD.MOV.U32 R7, RZ, RZ, 0x40000040 ;  /* 0x40000040ff077424 */ /* 0x000fe400078e00ff */
[----:B------:R-:W-:Y:S02]  /*16cb0*/  IMAD.MOV.U32 R15, RZ, RZ, RZ ;  /* 0x000000ffff0f7224 */ /* 0x000fe400078e00ff */
[----:B------:R-:W-:Y:S02]  /*16cc0*/  VIADD R16, R16, 0x1 ;  /* 0x0000000110107836 */ /* 0x000fe40000000000 */
[----:B------:R-:W-:Y:S02]  /*16cd0*/  IMAD.MOV.U32 R31, RZ, RZ, -0x800000 ;  /* 0xff800000ff1f7424 */ /* 0x000fe400078e00ff */
[----:B------:R-:W-:Y:S01]  /*16ce0*/  HGMMA.64x64x16.F32.BF16 R88, R148, gdesc[UR4].tnspB, R88, gsb0 ;  /* 0x40e0000494587df0 */ /* 0x000fe20008001858 */
[----:B------:R-:W-:Y:S01]  /*16cf0*/  R2UR UR6, R8 ;  /* 0x00000000080672ca */ /* 0x000fe200000e0000 */
[----:B------:R-:W-:Y:S01]  /*16d00*/  VIADD R8, R6, 0x100 ;  /* 0x0000010006087836 */ /* 0x000fe20000000000 */
[----:B------:R-:W-:Y:S01]  /*16d10*/  R2UR UR7, R9 ;  /* 0x00000000090772ca */ /* 0x000fe200000e0000 */
[----:B------:R-:W-:Y:S01]  /*16d20*/  IMAD.MOV.U32 R9, RZ, RZ, 0x40000040 ;  /* 0x40000040ff097424 */ /* 0x000fe200078e00ff */
[----:B------:R-:W-:-:S04]  /*16d30*/  ISETP.NE.AND P2, PT, R16, 0x2, PT ;  /* 0x000000021000780c */ /* 0x000fc80003f45270 */
[----:B------:R-:W-:Y:S01]  /*16d40*/  SEL R16, R16, RZ, P2 ;  /* 0x000000ff10107207 */ /* 0x000fe20001000000 */
[----:B0-----:R-:W-:Y:S01]  /*16d50*/  FADD.FTZ R2, R0, R3 ;  /* 0x0000000300027221 */ /* 0x001fe20000010000 */
[----:B------:R-:W-:Y:S01]  /*16d60*/  IMAD.MOV.U32 R3, RZ, RZ, RZ ;  /* 0x000000ffff037224 */ /* 0x000fe200078e00ff */
[----:B------:R-:W-:Y:S02]  /*16d70*/  WARPGROUP.DEPBAR.LE gsb0, 0x0 ;  /* 0x00008000000079c5 */ /* 0x000fe40000010000 */
[----:B------:R-:W-:-:S06]  /*16d80*/  WARPGROUP.ARRIVE ;  /* 0x00000000000079c5 */ /* 0x000fcc0000000000 */
[----:B------:R-:W-:Y:S01]  /*16d90*/  HGMMA.64x64x16.F32.BF16 R88, R144, gdesc[UR4].tnspB, R88, gsb0 ;  /* 0x40e0000490587df0 */ /* 0x000fe20008001858 */
[----:B------:R-:W-:Y:S01]  /*16da0*/  R2UR UR6, R8 ;  /* 0x00000000080672ca */ /* 0x000fe200000e0000 */
[----:B------:R-:W-:Y:S01]  /*16db0*/  VIADD R8, R6, 0x180 ;  /* 0x0000018006087836 */ /* 0x000fe20000000000 */
[----:B------:R-:W-:Y:S01]  /*16dc0*/  R2UR UR7, R9 ;  /* 0x00000000090772ca */ /* 0x000fe200000e0000 */
[----:B------:R-:W-:Y:S01]  /*16dd0*/  IMAD.MOV.U32 R9, RZ, RZ, 0x40000040 ;  /* 0x40000040ff097424 */ /* 0x000fe200078e00ff */
[----:B------:R-:W-:Y:S02]  /*16de0*/  WARPGROUP.DEPBAR.LE gsb0, 0x0 ;  /* 0x00008000000079c5 */ /* 0x000fe40000010000 */
[----:B------:R-:W-:-:S09]  /*16df0*/  WARPGROUP.ARRIVE ;  /* 0x00000000000079c5 */ /* 0x000fd20000000000 */
        /* <DEDUP_REMOVED lines=11> */
[----:B------:R-:W-:Y:S02]  /*16eb0*/  IMAD.MOV.U32 R9, RZ, RZ, 0x40000040 ;  /* 0x40000040ff097424 */ /* 0x000fe400078e00ff */
[----:B--2---:R-:W-:-:S05]  /*16ec0*/  VIADD R20, R20, 0x1 ;  /* 0x0000000114147836 */ /* 0x004fca0000000000 */
[----:B------:R-:W-:Y:S01]  /*16ed0*/  STL [R1+0x58], R20 ;  /* 0x0000581401007387 */ /* 0x000fe20000100800 */
[----:B------:R-:W-:Y:S02]  /*16ee0*/  WARPGROUP.DEPBAR.LE gsb0, 0x0 ;  /* 0x00008000000079c5 */ /* 0x000fe40000010000 */
[----:B------:R-:W-:-:S06]  /*16ef0*/  WARPGROUP.ARRIVE ;  /* 0x00000000000079c5 */ /* 0x000fcc0000000000 */
[----:B------:R-:W-:Y:S01]  /*16f00*/  HGMMA.64x64x16.F32.BF16 R88, R132, gdesc[UR4].tnspB, R88, gsb0 ;  /* 0x40e0000484587df0 */ /* 0x000fe20008001858 */
[----:B------:R-:W-:Y:S01]  /*16f10*/  R2UR UR6, R8 ;  /* 0x00000000080672ca */ /* 0x000fe200000e0000 */
[C---:B------:R-:W-:Y:S01]  /*16f20*/  VIADD R8, R6.reuse, 0x300 ;  /* 0x0000030006087836 */ /* 0x040fe20000000000 */
[----:B------:R-:W-:Y:S01]  /*16f30*/  R2UR UR7, R9 ;  /* 0x00000000090772ca */ /* 0x000fe200000e0000 */
[----:B------:R-:W-:Y:S02]  /*16f40*/  IMAD.MOV.U32 R9, RZ, RZ, 0x40000040 ;  /* 0x40000040ff097424 */ /* 0x000fe400078e00ff */
[----:B------:R-:W-:Y:S01]  /*16f50*/  VIADD R6, R6, 0x380 ;  /* 0x0000038006067836 */ /* 0x000fe20000000000 */
[----:B------:R-:W-:Y:S02]  /*16f60*/  WARPGROUP.DEPBAR.LE gsb0, 0x0 ;  /* 0x00008000000079c5 */ /* 0x000fe40000010000 */
[----:B------:R-:W-:-:S07]  /*16f70*/  WARPGROUP.ARRIVE ;  /* 0x00000000000079c5 */ /* 0x000fce0000000000 */
[----:B------:R-:W-:Y:S01]  /*16f80*/  HGMMA.64x64x16.F32.BF16 R88, R128, gdesc[UR4].tnspB, R88, gsb0 ;  /* 0x40e0000480587df0 */ /* 0x000fe20008001858 */
[----:B------:R-:W-:Y:S02]  /*16f90*/  R2UR UR6, R8 ;  /* 0x00000000080672ca */ /* 0x000fe400000e0000 */
[----:B------:R-:W-:Y:S02]  /*16fa0*/  R2UR UR7, R9 ;  /* 0x00000000090772ca */ /* 0x000fe400000e0000 */
[----:B------:R-:W0:Y:S02]  /*16fb0*/  SHFL.BFLY PT, R9, R4, 0x2, 0x1f ;  /* 0x0c401f0004097f89 */ /* 0x000e2400000e0000 */
[----:B0-----:R-:W-:-:S05]  /*16fc0*/  FADD.FTZ R9, R9, R4 ;  /* 0x0000000409097221 */ /* 0x001fca0000010000 */
[----:B------:R-:W0:Y:S02]  /*16fd0*/  SHFL.BFLY PT, R0, R9, 0x1, 0x1f ;  /* 0x0c201f0009007f89 */ /* 0x000e2400000e0000 */
[----:B0-----:R-:W-:Y:S01]  /*16fe0*/  FADD.FTZ R8, R9, R0 ;  /* 0x0000000009087221 */ /* 0x001fe20000010000 */
[----:B------:R-:W-:Y:S01]  /*16ff0*/  IMAD.U32 R9, RZ, RZ, UR41 ;  /* 0x00000029ff097e24 */ /* 0x000fe2000f8e00ff */
[----:B------:R-:W-:-:S03]  /*17000*/  SEL R0, RZ, 0x1, P2 ;  /* 0x00000001ff007807 */ /* 0x000fc60001000000 */
[----:B------:R-:W-:Y:S02]  /*17010*/  FSETP.NE.FTZ.AND P0, PT, R8, RZ, PT ;  /* 0x000000ff0800720b */ /* 0x000fe40003f15000 */
[----:B------:R-:W-:Y:S01]  /*17020*/  LOP3.LUT R23, R23, R0, RZ, 0x3c, !PT ;  /* 0x0000000017177212 */ /* 0x000fe200078e3cff */
[----:B------:R-:W-:-:S10]  /*17030*/  IMAD.MOV.U32 R0, RZ, RZ, -0x800000 ;  /* 0xff800000ff007424 */ /* 0x000fd400078e00ff */
[----:B------:R-:W0:Y:S01]  /*17040*/  @P0 MUFU.LG2 R4, R8 ;  /* 0x0000000800040308 */ /* 0x000e220000000c00 */
[----:B------:R-:W-:Y:S02]  /*17050*/  WARPGROUP.DEPBAR.LE gsb0, 0x0 ;  /* 0x00008000000079c5 */ /* 0x000fe40000010000 */
[----:B------:R-:W-:-:S05]  /*17060*/  WARPGROUP.ARRIVE ;  /* 0x00000000000079c5 */ /* 0x000fca0000000000 */
[----:B------:R-:W-:Y:S01]  /*17070*/  @P0 MUFU.RCP R3, R8 ;  /* 0x0000000800030308 */ /* 0x000fe20000001000 */
[----:B------:R-:W-:Y:S01]  /*17080*/  HGMMA.64x64x16.F32.BF16 R88, R124, gdesc[UR4].tnspB, R88, gsb0 ;  /* 0x40e000047c587df0 */ /* 0x000fe20008001858 */
[----:B------:R-:W-:Y:S02]  /*17090*/  R2UR UR6, R6 ;  /* 0x00000000060672ca */ /* 0x000fe400000e0000 */
[----:B------:R-:W-:Y:S02]  /*170a0*/  R2UR UR7, R7 ;  /* 0x00000000070772ca */ /* 0x000fe400000e0000 */
[----:B------:R-:W1:Y:S01]  /*170b0*/  SHFL.BFLY PT, R7, R2, 0x1, 0x1f ;  /* 0x0c201f0002077f89 */ /* 0x000e6200000e0000 */
[----:B0-----:R-:W-:Y:S01]  /*170c0*/  @P0 FMUL.FTZ R4, R4, 0.69314718246459960938 ;  /* 0x3f31721804040820 */ /* 0x001fe20000410000 */
[----:B-1----:R-:W-:Y:S01]  /*170d0*/  FADD.FTZ R13, R2, R7 ;  /* 0x00000007020d7221 */ /* 0x002fe20000010000 */
[----:B------:R-:W-:Y:S02]  /*170e0*/  @!P1 VIADD R2, R11, 0x16860 ;  /* 0x000168600b029836 */ /* 0x000fe40000000000 */
[----:B------:R-:W-:-:S02]  /*170f0*/  IMAD.U32 R7, RZ, RZ, UR41 ;  /* 0x00000029ff077e24 */ /* 0x000fc4000f8e00ff */
[----:B------:R-:W-:Y:S02]  /*17100*/  FSETP.NE.FTZ.AND P3, PT, R13, RZ, PT ;  /* 0x000000ff0d00720b */ /* 0x000fe40003f75000 */
[----:B------:R-:W-:Y:S01]  /*17110*/  @!P1 PRMT R2, RZ, 0x654, R2 ;  /* 0x00000654ff029816 */ /* 0x000fe20000000002 */
[----:B------:R-:W-:-:S04]  /*17120*/  @P0 FMUL.FTZ R7, R7, 0.69314718246459960938 ;  /* 0x3f31721807070820 */ /* 0x000fc80000410000 */
[----:B------:R-:W-:Y:S01]  /*17130*/  @P0 FFMA.FTZ R31, R7, R12, R4 ;  /* 0x0000000c071f0223 */ /* 0x000fe20000010004 */
[----:B------:R-:W-:-:S05]  /*17140*/  PLOP3.LUT P0, PT, PT, PT, PT, 0x8, 0x0 ;  /* 0x000000000000781c */ /* 0x000fca0003f0e170 */
[----:B------:R-:W0:Y:S01]  /*17150*/  @P3 MUFU.LG2 R6, R13 ;  /* 0x0000000d00063308 */ /* 0x000e220000000c00 */
[----:B------:R-:W-:-:S07]  /*17160*/  @P3 FMUL.FTZ R9, R9, 0.69314718246459960938 ;  /* 0x3f31721809093820 */ /* 0x000fce0000410000 */
[----:B------:R-:W1:Y:S01]  /*17170*/  @P3 MUFU.RCP R15, R13 ;  /* 0x0000000d000f3308 */ /* 0x000e620000001000 */
[----:B0-----:R-:W-:-:S04]  /*17180*/  @P3 FMUL.FTZ R6, R6, 0.69314718246459960938 ;  /* 0x3f31721806063820 */ /* 0x001fc80000410000 */
[----:B------:R-:W-:Y:S01]  /*17190*/  @P3 FFMA.FTZ R0, R9, R5, R6 ;  /* 0x0000000509003223 */ /* 0x000fe20000010006 */
[----:B------:R-:W-:Y:S02]  /*171a0*/  WARPGROUP.DEPBAR.LE gsb0, 0x0 ;  /* 0x00008000000079c5 */ /* 0x000fe40000010000 */
[----:B------:R-:W-:-:S06]  /*171b0*/  WARPGROUP.ARRIVE ;  /* 0x00000000000079c5 */ /* 0x000fcc0000000000 */
[----:B------:R-:W-:Y:S03]  /*171c0*/  HGMMA.64x64x16.F32.BF16 R88, R120, gdesc[UR4].tnspB, R88, gsb0 ;  /* 0x40e0000478587df0 */ /* 0x000fe60008001858 */
[----:B------:R-:W-:Y:S02]  /*171d0*/  WARPGROUP.DEPBAR.LE gsb0, 0x0 ;  /* 0x00008000000079c5 */ /* 0x000fe40000010000 */
[----:B------:R0:W-:Y:S01]  /*171e0*/  @!P1 SYNCS.ARRIVE.TRANS64.RED.A1T0 RZ, [R2+URZ], RZ ;  /* 0x000000ff02ff99a7 */ /* 0x0001e2000810043f */
[-C--:B-1----:R-:W-:Y:S01]  /*171f0*/  FMUL.FTZ R90, R90, R15.reuse ;  /* 0x0000000f5a5a7220 */ /* 0x082fe20000410000 */
        /* <DEDUP_REMOVED lines=30> */
[----:B0-----:R-:W-:-:S07]  /*173e0*/  FMUL.FTZ R15, R119, R15 ;  /* 0x0000000f770f7220 */ /* 0x001fce0000410000 */
.L_x_1397:
[----:B------:R-:W0:Y:S01]  /*173f0*/  S2R R6, SR_TID.X ;  /* 0x0000000000067919 */ /* 0x000e220000002100 */
[----:B------:R-:W-:Y:S05]  /*17400*/  WARPSYNC.ALL ;  /* 0x0000000000007948 */ /* 0x000fea0003800000 */
[----:B------:R-:W1:Y:S08]  /*17410*/  S2UR UR5, SR_CgaCtaId ;  /* 0x00000000000579c3 */ /* 0x000e700000008800 */
[----:B------:R-:W-:Y:S06]  /*17420*/  BAR.SYNC.DEFER_BLOCKING 0x5, 0x200 ;  /* 0x0148000000007b1d */ /* 0x000fec0000010000 */
[----:B------:R-:W-:Y:S01]  /*17430*/  UMOV UR4, 0x400 ;  /* 0x0000040000047882 */ /* 0x000fe20000000000 */
[----:B------:R-:W-:Y:S01]  /*17440*/  BSSY B0, `(.L_x_1505) ;  /* 0x0000198000007945 */ /* 0x000fe20003800000 */
[----:B-1----:R-:W-:Y:S01]  /*17450*/  ULEA UR4, UR5, UR4, 0x18 ;  /* 0x0000000405047291 */ /* 0x002fe2000f8ec03f */
[----:B0-----:R-:W-:-:S05]  /*17460*/  VIADD R44, R6, 0xffffff80 ;  /* 0xffffff80062c7836 */ /* 0x001fca0000000000 */
[----:B------:R-:W-:Y:S01]  /*17470*/  IMAD.U32 R2, RZ, RZ, UR4 ;  /* 0x00000004ff027e24 */ /* 0x000fe2000f8e00ff */
[----:B------:R-:W-:-:S04]  /*17480*/  SHF.R.S32.HI R4, RZ, 0x1f, R44 ;  /* 0x0000001fff047819 */ /* 0x000fc8000001142c */
[----:B------:R-:W-:Y:S01]  /*17490*/  LEA.HI R30, R4, R44, RZ, 0x3 ;  /* 0x0000002c041e7211 */ /* 0x000fe200078f18ff */
[----:B------:R0:W1:Y:S03]  /*174a0*/  LDS.128 R32, [R2+0x168d0] ;  /* 0x0168d00002207984 */ /* 0x0000660000000c00 */
[----:B------:R-:W-:Y:S02]  /*174b0*/  LOP3.LUT R3, R30, 0xfffffff8, RZ, 0xc0, !PT ;  /* 0xfffffff81e037812 */ /* 0x000fe400078ec0ff */
[----:B------:R-:W-:-:S03]  /*174c0*/  SHF.R.S32.HI R30, RZ, 0x3, R30 ;  /* 0x00000003ff1e7819 */ /* 0x000fc6000001141e */
[----:B------:R-:W-:-:S04]  /*174d0*/  IMAD.IADD R3, R44, 0x1, -R3 ;  /* 0x000000012c037824 */ /* 0x000fc800078e0a03 */
[----:B------:R-:W-:-:S05]  /*174e0*/  IMAD.SHL.U32 R29, R3, 0x8, RZ ;  /* 0x00000008031d7824 */ /* 0x000fca00078e00ff */
[----:B------:R-:W-:Y:S01]  /*174f0*/  SHF.R.S32.HI R28, RZ, 0x1f, R29 ;  /* 0x0000001fff1c7819 */ /* 0x000fe2000001141d */
[----:B------:R-:W-:Y:S06]  /*17500*/  BAR.ARV 0x4, 0x200 ;  /* 0x0108000000007b1d */ /* 0x000fec0000002000 */
[----:B0-----:R-:W-:Y:S05]  /*17510*/  @P0 BRA `(.L_x_1506) ;  /* 0x0000000c00dc0947 */ /* 0x001fea0003800000 */
[----:B------:R-:W2:Y:S01]  /*17520*/  LDL R41, [R1+0x54] ;  /* 0x0000540001297983 */ /* 0x000ea20000100800 */
[----:B------:R-:W-:Y:S01]  /*17530*/  VIADD R9, R6, 0xffffff80 ;  /* 0xffffff8006097836 */ /* 0x000fe20000000000 */
[----:B------:R-:W-:Y:S01]  /*17540*/  LEA.HI R4, R4, R44, RZ, 0x4 ;  /* 0x0000002c04047211 */ /* 0x000fe200078f20ff */
[----:B------:R-:W0:Y:S01]  /*17550*/  S2R R5, SR_SWINHI ;  /* 0x0000000000057919 */ /* 0x000e220000002f00 */
[----:B------:R-:W-:Y:S05]  /*17560*/  WARPSYNC.ALL ;  /* 0x0000000000007948 */ /* 0x000fea0003800000 */
[----:B------:R-:W-:Y:S01]  /*17570*/  SHF.R.S32.HI R7, RZ, 0x4, R4 ;  /* 0x00000004ff077819 */ /* 0x000fe20000011404 */
[----:B------:R-:W-:Y:S01]  /*17580*/  ULDC.64 UR4, c[0x0][0xc00] ;  /* 0x0003000000047ab9 */ /* 0x000fe20000000a00 */
[----:B------:R-:W-:Y:S01]  /*17590*/  SHF.R.S32.HI R8, RZ, 0x1f, R9 ;  /* 0x0000001fff087819 */ /* 0x000fe20000011409 */
[----:B------:R-:W3:Y:S01]  /*175a0*/  LDL R40, [R1+0x3c] ;  /* 0x00003c0001287983 */ /* 0x000ee20000100800 */
[----:B------:R-:W-:-:S02]  /*175b0*/  LOP3.LUT R6, R4, 0x3fffff0, RZ, 0xc0, !PT ;  /* 0x03fffff004067812 */ /* 0x000fc400078ec0ff */
[----:B------:R-:W-:Y:S02]  /*175c0*/  F2FP.BF16.F32.PACK_AB R10, R10, R25 ;  /* 0x000000190a0a723e */ /* 0x000fe400000010ff */
[----:B------:R-:W-:Y:S01]  /*175d0*/  F2FP.BF16.F32.PACK_AB R11, R11, R94 ;  /* 0x0000005e0b0b723e */ /* 0x000fe200000010ff */
[----:B------:R-:W-:Y:S01]  /*175e0*/  IMAD.IADD R6, R44, 0x1, -R6 ;  /* 0x000000012c067824 */ /* 0x000fe200078e0a06 */
[----:B------:R-:W-:Y:S01]  /*175f0*/  LEA.HI R8, R8, R9, RZ, 0x5 ;  /* 0x0000000908087211 */ /* 0x000fe200078f28ff */
[----:B-----5:R-:W2:Y:S01]  /*17600*/  LDC.64 R24, c[0x0][0xc00] ;  /* 0x00030000ff187b82 */ /* 0x020ea20000000a00 */
[----:B------:R-:W-:Y:S02]  /*17610*/  LEA.HI R4, R4, R7, RZ, 0x1 ;  /* 0x0000000704047211 */ /* 0x000fe400078f08ff */
[----:B------:R-:W-:Y:S02]  /*17620*/  F2FP.BF16.F32.PACK_AB R14, R117, R14 ;  /* 0x0000000e750e723e */ /* 0x000fe400000010ff */
[----:B------:R-:W-:Y:S01]  /*17630*/  F2FP.BF16.F32.PACK_AB R15, R15, R118 ;  /* 0x000000760f0f723e */ /* 0x000fe200000010ff */
[----:B------:R-:W-:Y:S01]  /*17640*/  IMAD.MOV.U32 R36, RZ, RZ, RZ ;  /* 0x000000ffff247224 */ /* 0x000fe200078e00ff */
[----:B------:R-:W-:Y:S01]  /*17650*/  SHF.R.S32.HI R8, RZ, 0x5, R8 ;  /* 0x00000005ff087819 */ /* 0x000fe20000011408 */
[----:B------:R-:W3:Y:S01]  /*17660*/  LDL R44, [R1+0x18] ;  /* 0x00001800012c7983 */ /* 0x000ee20000100800 */
[----:B------:R-:W-:Y:S01]  /*17670*/  LOP3.LUT R4, R4, 0x1ffffffe, RZ, 0xc0, !PT ;  /* 0x1ffffffe04047812 */ /* 0x000fe200078ec0ff */
[----:B-1----:R-:W1:Y:S02]  /*17680*/  LDC R32, c[0x0][0xbe8] ;  /* 0x0002fa00ff207b82 */ /* 0x002e640000000800 */
[----:B------:R-:W-:-:S02]  /*17690*/  IMAD R9, R8, 0x10, R6 ;  /* 0x0000001008097824 */ /* 0x000fc400078e0206 */
[----:B------:R-:W-:Y:S01]  /*176a0*/  IMAD.IADD R4, R7, 0x1, -R4 ;  /* 0x0000000107047824 */ /* 0x000fe200078e0a04 */
[----:B------:R-:W-:Y:S02]  /*176b0*/  MOV R20, R2 ;  /* 0x0000000200147202 */ /* 0x000fe40000000f00 */
[----:B0-----:R-:W-:Y:S01]  /*176c0*/  MOV R21, R5 ;  /* 0x0000000500157202 */ /* 0x001fe20000000f00 */
[----:B------:R-:W-:-:S04]  /*176d0*/  IMAD R4, R9, 0x8, R4 ;  /* 0x0000000809047824 */ /* 0x000fc800078e0204 */
[----:B------:R-:W-:-:S04]  /*176e0*/  IMAD.SHL.U32 R9, R4, 0x8, RZ ;  /* 0x0000000804097824 */ /* 0x000fc800078e00ff */
[----:B------:R-:W-:-:S03]  /*176f0*/  IMAD.WIDE R8, R9, 0x2, R20 ;  /* 0x0000000209087825 */ /* 0x000fc600078e0214 */
[C---:B------:R-:W-:Y:S01]  /*17700*/  LOP3.LUT R5, R8.reuse, 0x380, RZ, 0xc0, !PT ;  /* 0x0000038008057812 */ /* 0x040fe200078ec0ff */
[----:B------:R-:W-:Y:S01]  /*17710*/  BAR.SYNC.DEFER_BLOCKING 0x1, 0x180 ;  /* 0x0046000000007b1d */ /* 0x000fe20000010000 */
[C---:B------:R-:W-:Y:S02]  /*17720*/  IADD3 R7, P1, R8.reuse, 0x40, RZ ;  /* 0x0000004008077810 */ /* 0x040fe40007f3e0ff */
[C---:B------:R-:W-:Y:S02]  /*17730*/  IADD3 R27, P0, R8.reuse, 0x60, RZ ;  /* 0x00000060081b7810 */ /* 0x040fe40007f1e0ff */
[----:B------:R-:W-:Y:S02]  /*17740*/  SHF.R.U64 R5, R5, 0x3, RZ ;  /* 0x0000000305057819 */ /* 0x000fe400000012ff */
[----:B------:R-:W-:Y:S02]  /*17750*/  IADD3 R13, P2, R8, 0x20, RZ ;  /* 0x00000020080d7810 */ /* 0x000fe40007f5e0ff */
[----:B------:R-:W-:-:S02]  /*17760*/  LOP3.LUT R6, R7, 0x380, RZ, 0xc0, !PT ;  /* 0x0000038007067812 */ /* 0x000fc400078ec0ff */
[----:B------:R-:W-:Y:S01]  /*17770*/  LOP3.LUT R8, R5, R8, RZ, 0x3c, !PT ;  /* 0x0000000805087212 */ /* 0x000fe200078e3cff */
[--C-:B------:R-:W-:Y:S01]  /*17780*/  IMAD.X R5, RZ, RZ, R9.reuse, P0 ;  /* 0x000000ffff057224 */ /* 0x100fe200000e0609 */
[----:B------:R-:W-:Y:S02]  /*17790*/  ISETP.NE.U32.AND P0, PT, RZ, UR4, PT ;  /* 0x00000004ff007c0c */ /* 0x000fe4000bf05070 */
[----:B------:R-:W-:Y:S02]  /*177a0*/  SHF.R.U64 R6, R6, 0x3, RZ ;  /* 0x0000000306067819 */ /* 0x000fe400000012ff */
[----:B------:R-:W-:Y:S01]  /*177b0*/  ISETP.NE.AND.EX P0, PT, RZ, UR5, PT, P0 ;  /* 0x00000005ff007c0c */ /* 0x000fe2000bf05300 */
[----:B------:R-:W-:Y:S01]  /*177c0*/  ULDC.64 UR4, c[0x0][0xc08] ;  /* 0x0003020000047ab9 */ /* 0x000fe20000000a00 */
[----:B------:R-:W-:Y:S01]  /*177d0*/  LOP3.LUT R6, R6, R7, RZ, 0x3c, !PT ;  /* 0x0000000706067212 */ /* 0x000fe200078e3cff */
[----:B------:R-:W-:Y:S01]  /*177e0*/  IMAD.X R7, RZ, RZ, R9, P1 ;  /* 0x000000ffff077224 */ /* 0x000fe200008e0609 */
[----:B------:R-:W-:-:S02]  /*177f0*/  LOP3.LUT R12, R13, 0x380, RZ, 0xc0, !PT ;  /* 0x000003800d0c7812 */ /* 0x000fc400078ec0ff */
[----:B------:R-:W-:Y:S02]  /*17800*/  ISETP.NE.U32.AND P1, PT, RZ, UR4, PT ;  /* 0x00000004ff007c0c */ /* 0x000fe4000bf25070 */
[----:B------:R-:W-:Y:S02]  /*17810*/  LOP3.LUT R4, R27, 0x380, RZ, 0xc0, !PT ;  /* 0x000003801b047812 */ /* 0x000fe400078ec0ff */
[----:B------:R-:W-:Y:S02]  /*17820*/  SHF.R.U64 R12, R12, 0x3, RZ ;  /* 0x000000030c0c7819 */ /* 0x000fe400000012ff */
[----:B------:R-:W-:Y:S02]  /*17830*/  ISETP.NE.AND.EX P1, PT, RZ, UR5, PT, P1 ;  /* 0x00000005ff007c0c */ /* 0x000fe4000bf25310 */
[----:B------:R-:W-:Y:S02]  /*17840*/  SHF.R.U64 R4, R4, 0x3, RZ ;  /* 0x0000000304047819 */ /* 0x000fe400000012ff */
[----:B------:R-:W-:Y:S01]  /*17850*/  LOP3.LUT R12, R12, R13, RZ, 0x3c, !PT ;  /* 0x0000000d0c0c7212 */ /* 0x000fe200078e3cff */
[----:B------:R-:W-:Y:S01]  /*17860*/  IMAD.X R13, RZ, RZ, R9, P2 ;  /* 0x000000ffff0d7224 */ /* 0x000fe200010e0609 */
[----:B------:R-:W-:-:S02]  /*17870*/  MOV R26, R8 ;  /* 0x00000008001a7202 */ /* 0x000fc40000000f00 */
[----:B------:R-:W-:Y:S02]  /*17880*/  LOP3.LUT R4, R4, R27, RZ, 0x3c, !PT ;  /* 0x0000001b04047212 */ /* 0x000fe400078e3cff */
[----:B------:R-:W-:Y:S02]  /*17890*/  F2FP.BF16.F32.PACK_AB R8, R89, R88 ;  /* 0x000000585908723e */ /* 0x000fe400000010ff */
[----:B------:R-:W-:Y:S02]  /*178a0*/  F2FP.BF16.F32.PACK_AB R9, R91, R90 ;  /* 0x0000005a5b09723e */ /* 0x000fe400000010ff */
[----:B------:R-:W-:Y:S02]  /*178b0*/  MOV R37, R4 ;  /* 0x0000000400257202 */ /* 0x000fe40000000f00 */
[----:B------:R-:W-:Y:S01]  /*178c0*/  MOV R38, R6 ;  /* 0x0000000600267202 */ /* 0x000fe20000000f00 */
[----:B------:R0:W-:Y:S01]  /*178d0*/  STSM.16.M88.4 [R26], R8 ;  /* 0x000000081a007844 */ /* 0x0001e20000000200 */
[----:B------:R-:W-:-:S02]  /*178e0*/  MOV R39, R12 ;  /* 0x0000000c00277202 */ /* 0x000fc40000000f00 */
[----:B------:R-:W-:Y:S02]  /*178f0*/  F2FP.BF16.F32.PACK_AB R4, R97, R96 ;  /* 0x000000606104723e */ /* 0x000fe400000010ff */
[----:B------:R-:W-:Y:S02]  /*17900*/  F2FP.BF16.F32.PACK_AB R5, R99, R98 ;  /* 0x000000626305723e */ /* 0x000fe400000010ff */
[----:B------:R-:W-:Y:S02]  /*17910*/  F2FP.BF16.F32.PACK_AB R6, R101, R100 ;  /* 0x000000646506723e */ /* 0x000fe400000010ff */
[----:B------:R-:W-:Y:S02]  /*17920*/  F2FP.BF16.F32.PACK_AB R7, R103, R102 ;  /* 0x000000666707723e */ /* 0x000fe400000010ff */
[----:B------:R-:W-:Y:S02]  /*17930*/  F2FP.BF16.F32.PACK_AB R12, R113, R112 ;  /* 0x00000070710c723e */ /* 0x000fe400000010ff */
[----:B------:R-:W-:-:S02]  /*17940*/  F2FP.BF16.F32.PACK_AB R13, R115, R114 ;  /* 0x00000072730d723e */ /* 0x000fc400000010ff */
[----:B0-----:R-:W-:Y:S02]  /*17950*/  F2FP.BF16.F32.PACK_AB R8, R105, R104 ;  /* 0x000000686908723e */ /* 0x001fe400000010ff */
[----:B------:R-:W-:Y:S02]  /*17960*/  F2FP.BF16.F32.PACK_AB R9, R107, R106 ;  /* 0x0000006a6b09723e */ /* 0x000fe400000010ff */
[----:B------:R-:W-:Y:S02]  /*17970*/  F2FP.BF16.F32.PACK_AB R10, R109, R108 ;  /* 0x0000006c6d0a723e */ /* 0x000fe400000010ff */
[----:B------:R-:W-:Y:S01]  /*17980*/  F2FP.BF16.F32.PACK_AB R11, R111, R110 ;  /* 0x0000006e6f0b723e */ /* 0x000fe200000010ff */
[----:B------:R-:W-:Y:S04]  /*17990*/  STSM.16.M88.4 [R39], R4 ;  /* 0x0000000427007844 */ /* 0x000fe80000000200 */
[----:B------:R0:W-:Y:S04]  /*179a0*/  STSM.16.M88.4 [R38], R8 ;  /* 0x0000000826007844 */ /* 0x0001e80000000200 */
[----:B------:R3:W-:Y:S01]  /*179b0*/  STSM.16.M88.4 [R37], R12 ;  /* 0x0000000c25007844 */ /* 0x0007e20000000200 */
[----:B------:R-:W-:-:S02]  /*179c0*/  ULDC UR4, c[0x0][0xa88] ;  /* 0x0002a20000047ab9 */ /* 0x000fc40000000800 */
[----:B0-----:R-:W-:Y:S02]  /*179d0*/  IMAD.U32 R9, RZ, RZ, UR4 ;  /* 0x00000004ff097e24 */ /* 0x001fe4000f8e00ff */
[C---:B--2---:R-:W-:Y:S01]  /*179e0*/  IMAD.WIDE R26, R41.reuse, 0x4, R24 ;  /* 0x00000004291a7825 */ /* 0x044fe200078e0218 */
[----:B------:R-:W-:Y:S08]  /*179f0*/  BAR.SYNC.DEFER_BLOCKING 0x1, 0x180 ;  /* 0x0046000000007b1d */ /* 0x000ff00000010000 */
[----:B------:R-:W0:Y:S01]  /*17a00*/  @P1 LDC.64 R24, c[0x0][0xc08] ;  /* 0x00030200ff181b82 */ /* 0x000e220000000a00 */
[----:B------:R2:W5:Y:S01]  /*17a10*/  @P0 LDG.E R36, desc[UR38][R26.64] ;  /* 0x000000261a240981 */ /* 0x000562000c1e1900 */
[----:B0-----:R-:W-:-:S05]  /*17a20*/  @P1 IMAD.WIDE R4, R41, 0x4, R24 ;  /* 0x0000000429041825 */ /* 0x001fca00078e0218 */
[----:B------:R2:W5:Y:S01]  /*17a30*/  @P1 LDG.E R9, desc[UR38][R4.64] ;  /* 0x0000002604091981 */ /* 0x000562000c1e1900 */
[----:B-1----:R-:W-:-:S13]  /*17a40*/  ISETP.NE.AND P2, PT, R32, 0x1, PT ;  /* 0x000000012000780c */ /* 0x002fda0003f45270 */
[----:B------:R-:W0:Y:S08]  /*17a50*/  @P2 LDC R6, c[0x0][0xbec] ;  /* 0x0002fb00ff062b82 */ /* 0x000e300000000800 */
[----:B------:R-:W1:Y:S01]  /*17a60*/  @P2 LDC R11, c[0x0][0xbf0] ;  /* 0x0002fc00ff0b2b82 */ /* 0x000e620000000800 */
[----:B---3--:R-:W-:Y:S01]  /*17a70*/  IMAD.IADD R15, R40, 0x1, R44 ;  /* 0x00000001280f7824 */ /* 0x008fe200078e022c */
[----:B--2---:R-:W-:Y:S06]  /*17a80*/  @P1 BRA `(.L_x_1507) ;  /* 0x0000000000101947 */ /* 0x004fec0003800000 */
[----:B------:R-:W-:Y:S05]  /*17a90*/  @!P0 BRA `(.L_x_1507) ;  /* 0x00000000000c8947 */ /* 0x000fea0003800000 */
[----:B------:R-:W2:Y:S04]  /*17aa0*/  LDG.E R4, desc[UR38][R26.64] ;  /* 0x000000261a047981 */ /* 0x000ea8000c1e1900 */
[----:B-----5:R-:W2:Y:S02]  /*17ab0*/  LDG.E R9, desc[UR38][R26.64+0x4] ;  /* 0x000004261a097981 */ /* 0x020ea4000c1e1900 */
[----:B--2---:R-:W-:-:S07]  /*17ac0*/  IMAD.IADD R9, R9, 0x1, -R4 ;  /* 0x0000000109097824 */ /* 0x004fce00078e0a04 */
.L_x_1507:
[----:B------:R-:W2:Y:S01]  /*17ad0*/  LDL R12, [R1+0x60] ;  /* 0x00006000010c7983 */ /* 0x000ea20000100800 */
[----:B0-----:R-:W-:Y:S01]  /*17ae0*/  @P2 IMAD.HI.U32 R4, R15, R6, RZ ;  /* 0x000000060f042227 */ /* 0x001fe200078e00ff */
[----:B------:R-:W-:Y:S02]  /*17af0*/  ULDC.64 UR4, c[0x0][0xb90] ;  /* 0x0002e40000047ab9 */ /* 0x000fe40000000a00 */
[----:B------:R-:W3:Y:S01]  /*17b00*/  LDL.LU R42, [R1+0x50] ;  /* 0x00005000012a7983 */ /* 0x000ee20000300800 */
[----:B-----5:R-:W-:Y:S01]  /*17b10*/  SHF.R.S32.HI R37, RZ, 0x1f, R36 ;  /* 0x0000001fff257819 */ /* 0x020fe20000011424 */
[----:B------:R-:W-:Y:S01]  /*17b20*/  IMAD.MOV.U32 R7, RZ, RZ, R15 ;  /* 0x000000ffff077224 */ /* 0x000fe200078e000f */
[----:B-1----:R-:W-:Y:S01]  /*17b30*/  @P2 SHF.R.U32.HI R7, RZ, R11, R4 ;  /* 0x0000000bff072219 */ /* 0x002fe20000011604 */
[----:B------:R-:W0:Y:S01]  /*17b40*/  S2R R24, SR_TID.X ;  /* 0x0000000000187919 */ /* 0x000e220000002100 */
[----:B------:R-:W-:-:S03]  /*17b50*/  IMAD R43, R9, R32, RZ ;  /* 0x00000020092b7224 */ /* 0x000fc600078e02ff */
[----:B------:R-:W-:Y:S02]  /*17b60*/  IMAD.MOV R13, RZ, RZ, -R7 ;  /* 0x000000ffff0d7224 */ /* 0x000fe400078e0a07 */
[----:B0-----:R-:W-:-:S05]  /*17b70*/  VIADD R25, R24, 0xffffff80 ;  /* 0xffffff8018197836 */ /* 0x001fca0000000000 */
[----:B------:R-:W-:-:S04]  /*17b80*/  SHF.R.S32.HI R24, RZ, 0x1f, R25 ;  /* 0x0000001fff187819 */ /* 0x000fc80000011419 */
[----:B------:R-:W-:-:S04]  /*17b90*/  LEA.HI R24, R24, R25, RZ, 0x7 ;  /* 0x0000001918187211 */ /* 0x000fc800078f38ff */
[----:B------:R-:W-:-:S05]  /*17ba0*/  LOP3.LUT R24, R24, 0xffffff80, RZ, 0xc0, !PT ;  /* 0xffffff8018187812 */ /* 0x000fca00078ec0ff */
[----:B------:R-:W-:Y:S02]  /*17bb0*/  IMAD.IADD R24, R25, 0x1, -R24 ;  /* 0x0000000119187824 */ /* 0x000fe400078e0a18 */
[----:B--2---:R-:W-:Y:S01]  /*17bc0*/  IMAD.IADD R12, R12, 0x1, R44 ;  /* 0x000000010c0c7824 */ /* 0x004fe200078e022c */
[----:B---3--:R-:W-:Y:S01]  /*17bd0*/  SHF.R.S32.HI R40, RZ, 0x1f, R42 ;  /* 0x0000001fff287819 */ /* 0x008fe2000001142a */
[----:B------:R-:W-:-:S04]  /*17be0*/  IMAD.WIDE.U32 R4, R42, UR4, R36 ;  /* 0x000000042a047c25 */ /* 0x000fc8000f8e0024 */
[----:B------:R-:W-:-:S04]  /*17bf0*/  IMAD R6, R40, UR4, RZ ;  /* 0x0000000428067c24 */ /* 0x000fc8000f8e02ff */
[----:B------:R-:W-:Y:S01]  /*17c00*/  IMAD R11, R42, UR5, R6 ;  /* 0x000000052a0b7c24 */ /* 0x000fe2000f8e0206 */
[----:B------:R-:W-:Y:S01]  /*17c10*/  SHF.R.S32.HI R6, RZ, 0x1f, R41 ;  /* 0x0000001fff067819 */ /* 0x000fe20000011429 */
[----:B------:R-:W-:Y:S01]  /*17c20*/  ULDC.64 UR4, c[0x0][0xb98] ;  /* 0x0002e60000047ab9 */ /* 0x000fe20000000a00 */
[----:B------:R-:W-:Y:S01]  /*17c30*/  SEL R41, R41, RZ, !P0 ;  /* 0x000000ff29297207 */ /* 0x000fe20004000000 */
[----:B------:R-:W-:Y:S01]  /*17c40*/  IMAD.IADD R5, R5, 0x1, R11 ;  /* 0x0000000105057824 */ /* 0x000fe200078e020b */
[----:B------:R-:W-:Y:S01]  /*17c50*/  SEL R38, R6, RZ, !P0 ;  /* 0x000000ff06267207 */ /* 0x000fe20004000000 */
[----:B------:R-:W-:Y:S01]  /*17c60*/  IMAD R11, R32, R13, R15 ;  /* 0x0000000d200b7224 */ /* 0x000fe200078e020f */
[----:B------:R-:W-:Y:S01]  /*17c70*/  SHF.R.S32.HI R13, RZ, 0x1f, R7 ;  /* 0x0000001fff0d7819 */ /* 0x000fe20000011407 */
[----:B------:R-:W-:-:S03]  /*17c80*/  IMAD.WIDE.U32 R4, R41, UR4, R4 ;  /* 0x0000000429047c25 */ /* 0x000fc6000f8e0004 */
[----:B------:R-:W-:Y:S01]  /*17c90*/  SHF.R.S32.HI R6, RZ, 0x1f, R11 ;  /* 0x0000001fff067819 */ /* 0x000fe2000001140b */
[----:B------:R-:W-:Y:S01]  /*17ca0*/  IMAD R8, R38, UR4, RZ ;  /* 0x0000000426087c24 */ /* 0x000fe2000f8e02ff */
[----:B------:R-:W-:-:S03]  /*17cb0*/  IADD3 R4, P0, R7, R4, RZ ;  /* 0x0000000407047210 */ /* 0x000fc60007f1e0ff */
[----:B------:R-:W-:Y:S01]  /*17cc0*/  IMAD R8, R41, UR5, R8 ;  /* 0x0000000529087c24 */ /* 0x000fe2000f8e0208 */
[----:B------:R-:W-:Y:S02]  /*17cd0*/  ULDC.64 UR4, c[0x0][0xb88] ;  /* 0x0002e20000047ab9 */ /* 0x000fe40000000a00 */
[----:B------:R-:W-:Y:S02]  /*17ce0*/  IMAD R6, R6, UR4, RZ ;  /* 0x0000000406067c24 */ /* 0x000fe4000f8e02ff */
[----:B------:R-:W-:Y:S01]  /*17cf0*/  IADD3.X R5, R13, R5, R8, P0, !PT ;  /* 0x000000050d057210 */ /* 0x000fe200007fe408 */
[----:B------:R-:W-:Y:S02]  /*17d00*/  VIADD R8, R12, 0x8 ;  /* 0x000000080c087836 */ /* 0x000fe40000000000 */
[C---:B------:R-:W-:Y:S02]  /*17d10*/  IMAD R7, R11.reuse, UR5, R6 ;  /* 0x000000050b077c24 */ /* 0x040fe4000f8e0206 */
[----:B------:R-:W-:Y:S01]  /*17d20*/  IMAD.WIDE.U32 R4, R11, UR4, R4 ;  /* 0x000000040b047c25 */ /* 0x000fe2000f8e0004 */
[----:B------:R-:W-:-:S03]  /*17d30*/  ULDC.64 UR4, c[0x0][0xb50] ;  /* 0x0002d40000047ab9 */ /* 0x000fc60000000a00 */
[----:B------:R-:W-:Y:S01]  /*17d40*/  IMAD.IADD R5, R5, 0x1, R7 ;  /* 0x0000000105057824 */ /* 0x000fe200078e0207 */
[----:B------:R-:W-:Y:S01]  /*17d50*/  LEA R10, P0, R4, UR4, 0x2 ;  /* 0x00000004040a7c11 */ /* 0x000fe2000f8010ff */
[----:B------:R-:W-:-:S03]  /*17d60*/  IMAD R11, R30, 0x40, R29 ;  /* 0x000000401e0b7824 */ /* 0x000fc600078e021d */
[----:B------:R-:W-:Y:S01]  /*17d70*/  LEA.HI.X R14, R4, UR5, R5, 0x2, P0 ;  /* 0x00000005040e7c11 */ /* 0x000fe200080f1405 */
[----:B------:R-:W-:Y:S01]  /*17d80*/  SHFL.IDX PT, R6, R10, 0x1, 0x1c1f ;  /* 0x003c1f000a067f89 */ /* 0x000fe200000e0000 */
[----:B------:R-:W-:Y:S01]  /*17d90*/  IMAD.WIDE R20, R11, 0x2, R20 ;  /* 0x000000020b147825 */ /* 0x000fe200078e0214 */
[----:B------:R-:W-:Y:S01]  /*17da0*/  LOP3.LUT P0, RZ, R24, 0x3, RZ, 0xc0, !PT ;  /* 0x0000000318ff7812 */ /* 0x000fe2000780c0ff */
[----:B------:R-:W-:Y:S01]  /*17db0*/  ULDC.64 UR4, c[0x0][0xaa0] ;  /* 0x0002a80000047ab9 */ /* 0x000fe20000000a00 */
[----:B------:R-:W-:Y:S01]  /*17dc0*/  SHFL.IDX PT, R4, R10, RZ, 0x1c1f ;  /* 0x001c1fff0a047589 */ /* 0x000fe200000e0000 */
[----:B------:R-:W-:-:S03]  /*17dd0*/  IADD3 R13, P3, R20, 0x1800, RZ ;  /* 0x00001800140d7810 */ /* 0x000fc60007f7e0ff */
[----:B------:R-:W0:Y:S01]  /*17de0*/  SHFL.IDX PT, R5, R14, RZ, 0x1c1f ;  /* 0x001c1fff0e057589 */ /* 0x000e2200000e0000 */
[----:B------:R-:W-:Y:S02]  /*17df0*/  IADD3 R25, P4, R20, 0x3000, RZ ;  /* 0x0000300014197810 */ /* 0x000fe40007f9e0ff */
[-C--:B------:R-:W-:Y:S01]  /*17e00*/  ISETP.GE.OR P1, PT, R12, R43.reuse, P0 ;  /* 0x0000002b0c00720c */ /* 0x080fe20000726670 */
[----:B------:R-:W1:Y:S01]  /*17e10*/  SHFL.IDX PT, R7, R14, 0x1, 0x1c1f ;  /* 0x003c1f000e077f89 */ /* 0x000e6200000e0000 */
[----:B------:R-:W-:Y:S02]  /*17e20*/  LOP3.LUT R9, R20, 0x380, RZ, 0xc0, !PT ;  /* 0x0000038014097812 */ /* 0x000fe400078ec0ff */
[----:B------:R-:W-:Y:S02]  /*17e30*/  LOP3.LUT R12, R13, 0x380, RZ, 0xc0, !PT ;  /* 0x000003800d0c7812 */ /* 0x000fe400078ec0ff */
[----:B------:R-:W-:Y:S02]  /*17e40*/  ISETP.GE.OR P0, PT, R8, R43, P0 ;  /* 0x0000002b0800720c */ /* 0x000fe40000706670 */
[----:B------:R-:W-:-:S02]  /*17e50*/  LOP3.LUT R24, R25, 0x380, RZ, 0xc0, !PT ;  /* 0x0000038019187812 */ /* 0x000fc400078ec0ff */
[----:B------:R-:W-:Y:S02]  /*17e60*/  SHF.R.U64 R9, R9, 0x3, RZ ;  /* 0x0000000309097819 */ /* 0x000fe400000012ff */
[----:B------:R-:W-:Y:S02]  /*17e70*/  SHF.R.U64 R12, R12, 0x3, RZ ;  /* 0x000000030c0c7819 */ /* 0x000fe400000012ff */
[----:B------:R-:W-:Y:S02]  /*17e80*/  SHF.R.U64 R24, R24, 0x3, RZ ;  /* 0x0000000318187819 */ /* 0x000fe400000012ff */
[----:B------:R-:W-:Y:S01]  /*17e90*/  LOP3.LUT R8, R9, R20, RZ, 0x3c, !PT ;  /* 0x0000001409087212 */ /* 0x000fe200078e3cff */
[--C-:B------:R-:W-:Y:S01]  /*17ea0*/  IMAD.MOV.U32 R9, RZ, RZ, R21.reuse ;  /* 0x000000ffff097224 */ /* 0x100fe200078e0015 */
[----:B------:R-:W-:Y:S01]  /*17eb0*/  LOP3.LUT R12, R12, R13, RZ, 0x3c, !PT ;  /* 0x0000000d0c0c7212 */ /* 0x000fe200078e3cff */
[--C-:B------:R-:W-:Y:S01]  /*17ec0*/  IMAD.X R13, RZ, RZ, R21.reuse, P3 ;  /* 0x000000ffff0d7224 */ /* 0x100fe200018e0615 */
[----:B------:R-:W-:Y:S01]  /*17ed0*/  LOP3.LUT R24, R24, R25, RZ, 0x3c, !PT ;  /* 0x0000001918187212 */ /* 0x000fe200078e3cff */
[----:B------:R-:W-:Y:S01]  /*17ee0*/  IMAD.X R25, RZ, RZ, R21, P4 ;  /* 0x000000ffff197224 */ /* 0x000fe200020e0615 */
[----:B0-----:R0:W-:Y:S04]  /*17ef0*/  @!P1 ST.E desc[UR38][R4.64], R31 ;  /* 0x0000001f04009985 */ /* 0x0011e8000c101926 */
[----:B-1----:R1:W-:Y:S04]  /*17f00*/  @!P0 ST.E desc[UR38][R6.64], R0 ;  /* 0x0000000006008985 */ /* 0x0023e8000c101926 */
[----:B------:R-:W2:Y:S04]  /*17f10*/  LD.E.128 R8, desc[UR38][R8.64] ;  /* 0x0000002608087980 */ /* 0x000ea8000c101d00 */
[----:B------:R-:W3:Y:S04]  /*17f20*/  LD.E.128 R12, desc[UR38][R12.64] ;  /* 0x000000260c0c7980 */ /* 0x000ee8000c101d00 */
[----:B------:R-:W4:Y:S01]  /*17f30*/  LD.E.128 R24, desc[UR38][R24.64] ;  /* 0x0000002618187980 */ /* 0x000f22000c101d00 */
[----:B------:R-:W-:-:S04]  /*17f40*/  IADD3 R39, P0, R20, 0x4800, RZ ;  /* 0x0000480014277810 */ /* 0x000fc80007f1e0ff */
[----:B------:R-:W-:Y:S01]  /*17f50*/  LOP3.LUT R20, R39, 0x380, RZ, 0xc0, !PT ;  /* 0x0000038027147812 */ /* 0x000fe200078ec0ff */
[----:B0-----:R-:W-:-:S03]  /*17f60*/  IMAD.X R5, RZ, RZ, R21, P0 ;  /* 0x000000ffff057224 */ /* 0x001fc600000e0615 */
[----:B------:R-:W-:-:S04]  /*17f70*/  SHF.R.U64 R4, R20, 0x3, RZ ;  /* 0x0000000314047819 */ /* 0x000fc800000012ff */
[----:B------:R-:W-:Y:S02]  /*17f80*/  LOP3.LUT R4, R4, R39, RZ, 0x3c, !PT ;  /* 0x0000002704047212 */ /* 0x000fe400078e3cff */
[----:B------:R-:W0:Y:S01]  /*17f90*/  @P2 LDC R39, c[0x0][0xbec] ;  /* 0x0002fb00ff272b82 */ /* 0x000e220000000800 */
[----:B------:R-:W-:Y:S02]  /*17fa0*/  IMAD R21, R37, UR4, RZ ;  /* 0x0000000425157c24 */ /* 0x000fe4000f8e02ff */
[----:B------:R-:W-:Y:S01]  /*17fb0*/  IMAD R3, R3, 0x30, R30 ;  /* 0x0000003003037824 */ /* 0x000fe200078e021e */
[----:B-1----:R-:W5:Y:S01]  /*17fc0*/  LD.E.128 R4, desc[UR38][R4.64] ;  /* 0x0000002604047980 */ /* 0x002f62000c101d00 */
[C---:B------:R-:W-:Y:S02]  /*17fd0*/  IMAD R31, R36.reuse, UR5, R21 ;  /* 0x00000005241f7c24 */ /* 0x040fe4000f8e0215 */
[----:B------:R-:W-:Y:S01]  /*17fe0*/  IMAD.WIDE.U32 R20, R36, UR4, RZ ;  /* 0x0000000424147c25 */ /* 0x000fe2000f8e00ff */
[----:B------:R-:W1:Y:S01]  /*17ff0*/  @P2 LDC R37, c[0x0][0xbf0] ;  /* 0x0002fc00ff252b82 */ /* 0x000e620000000800 */
[----:B------:R-:W-:Y:S01]  /*18000*/  ULDC.64 UR4, c[0x0][0xae8] ;  /* 0x0002ba0000047ab9 */ /* 0x000fe20000000a00 */
[----:B------:R-:W-:Y:S01]  /*18010*/  @!PT LDS RZ, [RZ] ;  /* 0x00000000fffff984 */ /* 0x000fe20000000800 */
[----:B------:R-:W-:Y:S01]  /*18020*/  @!PT LDS RZ, [RZ] ;  /* 0x00000000fffff984 */ /* 0x000fe20000000800 */
[----:B------:R-:W-:Y:S01]  /*18030*/  @!PT LDS RZ, [RZ] ;  /* 0x00000000fffff984 */ /* 0x000fe20000000800 */
[----:B------:R-:W-:Y:S01]  /*18040*/  @!PT LDS RZ, [RZ] ;  /* 0x00000000fffff984 */ /* 0x000fe20000000800 */
[----:B------:R0:W-:Y:S06]  /*18050*/  MEMBAR.ALL.CTA ;  /* 0x0000000000007992 */ /* 0x0001ec0000008000 */
[----:B0-----:R-:W0:Y:S01]  /*18060*/  FENCE.VIEW.ASYNC.S ;  /* 0x00000000000073c6 */ /* 0x001e220000000000 */
[----:B------:R-:W-:-:S02]  /*18070*/  IMAD.IADD R21, R21, 0x1, R31 ;  /* 0x0000000115157824 */ /* 0x000fc400078e021f */
[----:B------:R-:W-:Y:S02]  /*18080*/  IMAD R0, R40, UR4, RZ ;  /* 0x0000000428007c24 */ /* 0x000fe4000f8e02ff */
[----:B------:R-:W-:Y:S02]  /*18090*/  IMAD.IADD R36, R44, 0x1, R3 ;  /* 0x000000012c247824 */ /* 0x000fe400078e0203 */
[C---:B------:R-:W-:Y:S02]  /*180a0*/  IMAD R3, R42.reuse, UR5, R0 ;  /* 0x000000052a037c24 */ /* 0x040fe4000f8e0200 */
[----:B------:R-:W-:Y:S01]  /*180b0*/  IMAD.WIDE.U32 R20, R42, UR4, R20 ;  /* 0x000000042a147c25 */ /* 0x000fe2000f8e0014 */
[----:B------:R-:W-:-:S03]  /*180c0*/  ULDC.64 UR4, c[0x0][0xaf0] ;  /* 0x0002bc0000047ab9 */ /* 0x000fc60000000a00 */
[----:B------:R-:W-:Y:S02]  /*180d0*/  IMAD.IADD R21, R21, 0x1, R3 ;  /* 0x0000000115157824 */ /* 0x000fe400078e0203 */
[----:B------:R-:W-:-:S04]  /*180e0*/  @P2 IMAD.HI.U32 R0, R36, R39, RZ ;  /* 0x0000002724002227 */ /* 0x000fc800078e00ff */
[----:B------:R-:W-:Y:S02]  /*180f0*/  IMAD.MOV.U32 R3, RZ, RZ, R36 ;  /* 0x000000ffff037224 */ /* 0x000fe400078e0024 */
[----:B------:R-:W-:Y:S01]  /*18100*/  IMAD R31, R38, UR4, RZ ;  /* 0x00000004261f7c24 */ /* 0x000fe2000f8e02ff */
[----:B-1----:R-:W-:Y:S01]  /*18110*/  @P2 SHF.R.U32.HI R3, RZ, R37, R0 ;  /* 0x00000025ff032219 */ /* 0x002fe20000011600 */
[----:B------:R-:W-:-:S03]  /*18120*/  IMAD.WIDE.U32 R20, R41, UR4, R20 ;  /* 0x0000000429147c25 */ /* 0x000fc6000f8e0014 */
[----:B------:R-:W-:Y:S01]  /*18130*/  SHF.R.S32.HI R0, RZ, 0x1f, R3 ;  /* 0x0000001fff007819 */ /* 0x000fe20000011403 */
        /* <DEDUP_REMOVED lines=10> */
[----:B------:R-:W-:Y:S02]  /*181e0*/  IMAD.IADD R21, R21, 0x1, R37 ;  /* 0x0000000115157824 */ /* 0x000fe400078e0225 */
[----:B------:R-:W-:Y:S02]  /*181f0*/  IMAD R0, R0, UR4, RZ ;  /* 0x0000000400007c24 */ /* 0x000fe4000f8e02ff */
[----:B------:R-:W-:-:S04]  /*18200*/  IMAD.WIDE.U32 R20, R31, UR4, R20 ;  /* 0x000000041f147c25 */ /* 0x000fc8000f8e0014 */
[----:B------:R-:W-:Y:S01]  /*18210*/  IMAD R3, R31, UR5, R0 ;  /* 0x000000051f037c24 */ /* 0x000fe2000f8e0200 */
[----:B------:R-:W-:Y:S01]  /*18220*/  ULDC.64 UR4, c[0x0][0xa80] ;  /* 0x0002a00000047ab9 */ /* 0x000fe20000000a00 */
[----:B------:R-:W-:Y:S01]  /*18230*/  IMAD.IADD R40, R30, 0x1, R44 ;  /* 0x000000011e287824 */ /* 0x000fe200078e022c */
[----:B------:R-:W-:Y:S01]  /*18240*/  LEA R32, P0, R20, UR4, 0x1 ;  /* 0x0000000414207c11 */ /* 0x000fe2000f8008ff */
[----:B------:R-:W-:Y:S01]  /*18250*/  IMAD.IADD R3, R21, 0x1, R3 ;  /* 0x0000000115037824 */ /* 0x000fe200078e0203 */
[----:B------:R-:W-:Y:S01]  /*18260*/  ULDC UR4, c[0x0][0xac8] ;  /* 0x0002b20000047ab9 */ /* 0x000fe20000000800 */
[----:B------:R-:W-:Y:S02]  /*18270*/  VIADD R0, R40, 0x30 ;  /* 0x0000003028007836 */ /* 0x000fe40000000000 */
[----:B0-----:R-:W0:Y:S01]  /*18280*/  SHFL.IDX PT, R36, R32, 0x1, 0x181f ;  /* 0x00381f0020247f89 */ /* 0x001e2200000e0000 */
[----:B------:R-:W-:Y:S01]  /*18290*/  LEA.HI.X R38, R20, UR5, R3, 0x1, P0 ;  /* 0x0000000514267c11 */ /* 0x000fe200080f0c03 */
[C---:B------:R-:W-:Y:S01]  /*182a0*/  VIADD R3, R40.reuse, 0x60 ;  /* 0x0000006028037836 */ /* 0x040fe20000000000 */
[----:B------:R-:W-:Y:S01]  /*182b0*/  ISETP.GE.AND P0, PT, R29, UR4, PT ;  /* 0x000000041d007c0c */ /* 0x000fe2000bf06270 */
[----:B------:R-:W1:Y:S03]  /*182c0*/  SHFL.IDX PT, R20, R32, RZ, 0x181f ;  /* 0x00181fff20147589 */ /* 0x000e6600000e0000 */
[-C--:B------:R-:W-:Y:S01]  /*182d0*/  ISETP.GE.OR P3, PT, R40, R43.reuse, P0 ;  /* 0x0000002b2800720c */ /* 0x080fe20000766670 */
[----:B------:R-:W1:Y:S01]  /*182e0*/  SHFL.IDX PT, R21, R38, RZ, 0x181f ;  /* 0x00181fff26157589 */ /* 0x000e6200000e0000 */
[-C--:B------:R-:W-:Y:S01]  /*182f0*/  ISETP.GE.OR P2, PT, R0, R43.reuse, P0 ;  /* 0x0000002b0000720c */ /* 0x080fe20000746670 */
[----:B------:R-:W-:Y:S01]  /*18300*/  VIADD R0, R2, 0x16820 ;  /* 0x0001682002007836 */ /* 0x000fe20000000000 */
[----:B------:R-:W-:Y:S01]  /*18310*/  ISETP.GE.OR P1, PT, R3, R43, P0 ;  /* 0x0000002b0300720c */ /* 0x000fe20000726670 */
[----:B------:R-:W1:Y:S03]  /*18320*/  SHFL.IDX PT, R42, R32, 0x2, 0x181f ;  /* 0x00581f00202a7f89 */ /* 0x000e6600000e0000 */
[----:B------:R-:W-:Y:S01]  /*18330*/  PRMT R0, RZ, 0x654, R0 ;  /* 0x00000654ff007816 */ /* 0x000fe20000000000 */
[----:B------:R-:W1:Y:S03]  /*18340*/  SHFL.IDX PT, R31, R38, 0x1, 0x181f ;  /* 0x00381f00261f7f89 */ /* 0x000e6600000e0000 */
[----:B------:R1:W-:Y:S01]  /*18350*/  SYNCS.ARRIVE.TRANS64.RED.A1T0 RZ, [R0+URZ], RZ ;  /* 0x000000ff00ff79a7 */ /* 0x0003e2000810043f */
[----:B------:R-:W1:Y:S02]  /*18360*/  SHFL.IDX PT, R37, R38, 0x2, 0x181f ;  /* 0x00581f0026257f89 */ /* 0x000e6400000e0000 */
[----:B0-----:R-:W-:-:S02]  /*18370*/  @!P2 LEA R30, P4, R29, R36, 0x1 ;  /* 0x000000241d1ea211 */ /* 0x001fc400078808ff */
[----:B------:R-:W0:Y:S01]  /*18380*/  SHFL.IDX PT, R32, R32, 0x3, 0x181f ;  /* 0x00781f0020207f89 */ /* 0x000e2200000e0000 */
[----:B-1----:R-:W-:Y:S01]  /*18390*/  VIADD R0, R40, 0x90 ;  /* 0x0000009028007836 */ /* 0x002fe20000000000 */
[C---:B------:R-:W-:Y:S02]  /*183a0*/  @!P3 LEA R20, P5, R29.reuse, R20, 0x1 ;  /* 0x000000141d14b211 */ /* 0x040fe400078a08ff */
[----:B------:R-:W1:Y:S02]  /*183b0*/  SHFL.IDX PT, R38, R38, 0x3, 0x181f ;  /* 0x00781f0026267f89 */ /* 0x000e6400000e0000 */
[C---:B------:R-:W-:Y:S02]  /*183c0*/  @!P3 LEA.HI.X R21, R29.reuse, R21, R28, 0x1, P5 ;  /* 0x000000151d15b211 */ /* 0x040fe400028f0c1c */
[----:B------:R-:W-:Y:S02]  /*183d0*/  ISETP.GE.OR P0, PT, R0, R43, P0 ;  /* 0x0000002b0000720c */ /* 0x000fe40000706670 */
[----:B------:R-:W-:-:S02]  /*183e0*/  @!P1 LEA R36, P5, R29, R42, 0x1 ;  /* 0x0000002a1d249211 */ /* 0x000fc400078a08ff */
[C-C-:B------:R-:W-:Y:S02]  /*183f0*/  @!P2 LEA.HI.X R31, R29.reuse, R31, R28.reuse, 0x1, P4 ;  /* 0x0000001f1d1fa211 */ /* 0x140fe400020f0c1c */
[----:B------:R-:W-:Y:S01]  /*18400*/  @!P1 LEA.HI.X R37, R29, R37, R28, 0x1, P5 ;  /* 0x000000251d259211 */ /* 0x000fe200028f0c1c */
        /* <DEDUP_REMOVED lines=8> */
.L_x_1506:
[----:B------:R-:W2:Y:S01]  /*18490*/  LDL R10, [R1+0x54] ;  /* 0x00005400010a7983 */ /* 0x000ea20000100800 */
[----:B------:R-:W-:Y:S01]  /*184a0*/  ULDC.64 UR4, c[0x0][0xc00] ;  /* 0x0003000000047ab9 */ /* 0x000fe20000000a00 */
[----:B------:R-:W2:Y:S01]  /*184b0*/  LDC.64 R4, c[0x0][0xc00] ;  /* 0x00030000ff047b82 */ /* 0x000ea20000000a00 */
[----:B------:R-:W-:Y:S01]  /*184c0*/  ISETP.NE.U32.AND P0, PT, RZ, UR4, PT ;  /* 0x00000004ff007c0c */ /* 0x000fe2000bf05070 */
[----:B------:R-:W-:-:S03]  /*184d0*/  IMAD.MOV.U32 R0, RZ, RZ, RZ ;  /* 0x000000ffff007224 */ /* 0x000fc600078e00ff */
[----:B------:R-:W-:Y:S01]  /*184e0*/  ISETP.NE.AND.EX P0, PT, RZ, UR5, PT, P0 ;  /* 0x00000005ff007c0c */ /* 0x000fe2000bf05300 */
[----:B------:R-:W-:Y:S02]  /*184f0*/  ULDC.64 UR4, c[0x0][0xc08] ;  /* 0x0003020000047ab9 */ /* 0x000fe40000000a00 */
[----:B------:R-:W-:Y:S01]  /*18500*/  ISETP.NE.U32.AND P1, PT, RZ, UR4, PT ;  /* 0x00000004ff007c0c */ /* 0x000fe2000bf25070 */
[----:B------:R-:W0:Y:S03]  /*18510*/  LDC R27, c[0x0][0xbe8] ;  /* 0x0002fa00ff1b7b82 */ /* 0x000e260000000800 */
[----:B------:R-:W-:-:S13]  /*18520*/  ISETP.NE.AND.EX P1, PT, RZ, UR5, PT, P1 ;  /* 0x00000005ff007c0c */ /* 0x000fda000bf25310 */
[----:B------:R-:W3:Y:S01]  /*18530*/  @P1 LDC.64 R6, c[0x0][0xc08] ;  /* 0x00030200ff061b82 */ /* 0x000ee20000000a00 */
[----:B------:R-:W-:Y:S02]  /*18540*/  ULDC UR4, c[0x0][0xa88] ;  /* 0x0002a20000047ab9 */ /* 0x000fe40000000800 */
[----:B------:R-:W-:Y:S02]  /*18550*/  IMAD.U32 R8, RZ, RZ, UR4 ;  /* 0x00000004ff087e24 */ /* 0x000fe4000f8e00ff */
[----:B--2---:R-:W-:-:S04]  /*18560*/  IMAD.WIDE R4, R10, 0x4, R4 ;  /* 0x000000040a047825 */ /* 0x004fc800078e0204 */
[----:B---3--:R-:W-:Y:S01]  /*18570*/  @P1 IMAD.WIDE R6, R10, 0x4, R6 ;  /* 0x000000040a061825 */ /* 0x008fe200078e0206 */
[----:B------:R2:W5:Y:S04]  /*18580*/  @P0 LDG.E R0, desc[UR38][R4.64] ;  /* 0x0000002604000981 */ /* 0x000568000c1e1900 */
[----:B------:R2:W5:Y:S01]  /*18590*/  @P1 LDG.E R8, desc[UR38][R6.64] ;  /* 0x0000002606081981 */ /* 0x000562000c1e1900 */
[----:B0-----:R-:W-:Y:S02]  /*185a0*/  ISETP.NE.AND P2, PT, R27, 0x1, PT ;  /* 0x000000011b00780c */ /* 0x001fe40003f45270 */
[----:B------:R-:W-:Y:S02]  /*185b0*/  ISETP.GE.AND P3, PT, R44, 0xc0, PT ;  /* 0x000000c02c00780c */ /* 0x000fe40003f66270 */
[----:B------:R-:W-:-:S09]  /*185c0*/  SHF.R.S32.HI R9, RZ, 0x1f, R10 ;  /* 0x0000001fff097819 */ /* 0x000fd2000001140a */
[----:B------:R-:W0:Y:S01]  /*185d0*/  @P2 LDC R31, c[0x0][0xbec] ;  /* 0x0002fb00ff1f2b82 */ /* 0x000e220000000800 */
[----:B--2---:R-:W-:Y:S05]  /*185e0*/  @P1 BRA `(.L_x_1509) ;  /* 0x0000000000101947 */ /* 0x004fea0003800000 */
[----:B------:R-:W-:Y:S05]  /*185f0*/  @!P0 BRA `(.L_x_1509) ;  /* 0x00000000000c8947 */ /* 0x000fea0003800000 */
[----:B------:R-:W2:Y:S04]  /*18600*/  LDG.E R7, desc[UR38][R4.64] ;  /* 0x0000002604077981 */ /* 0x000ea8000c1e1900 */
[----:B-----5:R-:W2:Y:S02]  /*18610*/  LDG.E R8, desc[UR38][R4.64+0x4] ;  /* 0x0000042604087981 */ /* 0x020ea4000c1e1900 */
[----:B--2---:R-:W-:-:S07]  /*18620*/  IMAD.IADD R8, R8, 0x1, -R7 ;  /* 0x0000000108087824 */ /* 0x004fce00078e0a07 */
.L_x_1509:
        /* <DEDUP_REMOVED lines=10> */
[----:B---3--:R-:W-:Y:S01]  /*186d0*/  IMAD R4, R8, R11, RZ ;  /* 0x0000000b08047224 */ /* 0x008fe200078e02ff */
[----:B--2---:R-:W-:-:S04]  /*186e0*/  IADD3 R10, R26, -0x80, R5 ;  /* 0xffffff801a0a7810 */ /* 0x004fc80007ffe005 */
        /* <DEDUP_REMOVED lines=9> */
[----:B------:R-:W2:Y:S01]  /*18780*/  @P0 LDC R21, c[0x0][0xbec] ;  /* 0x0002fb00ff150b82 */ /* 0x000ea20000000800 */
[----:B------:R-:W-:Y:S01]  /*18790*/  IMAD R9, R20, UR5, R9 ;  /* 0x0000000514097c24 */ /* 0x000fe2000f8e0209 */
[----:B------:R-:W-:-:S03]  /*187a0*/  ULDC.64 UR4, c[0x0][0xb98] ;  /* 0x0002e60000047ab9 */ /* 0x000fc60000000a00 */
[----:B------:R-:W-:-:S03]  /*187b0*/  IMAD.IADD R5, R5, 0x1, R9 ;  /* 0x0000000105057824 */ /* 0x000fc600078e0209 */
[----:B------:R-:W3:Y:S01]  /*187c0*/  @P0 LDC R25, c[0x0][0xbf0] ;  /* 0x0002fc00ff190b82 */ /* 0x000ee20000000800 */
[----:B------:R-:W-:-:S04]  /*187d0*/  IMAD.WIDE.U32 R4, R15, UR4, R4 ;  /* 0x000000040f047c25 */ /* 0x000fc8000f8e0004 */
[----:B--2---:R-:W-:-:S05]  /*187e0*/  @P0 IMAD.HI.U32 R6, R10, R21, RZ ;  /* 0x000000150a060227 */ /* 0x004fca00078e00ff */
[----:B---3--:R-:W-:Y:S01]  /*187f0*/  @P0 SHF.R.U32.HI R7, RZ, R25, R6 ;  /* 0x00000019ff070219 */ /* 0x008fe20000011606 */
        /* <DEDUP_REMOVED lines=15> */
[----:B------:R-:W-:Y:S01]  /*188f0*/  LEA.HI.X R7, R4, UR5, R5, 0x2, P0 ;  /* 0x0000000504077c11 */ /* 0x000fe200080f1405 */
[----:B------:R-:W-:-:S05]  /*18900*/  IMAD.MOV.U32 R5, RZ, RZ, -0x800000 ;  /* 0xff800000ff057424 */ /* 0x000fca00078e00ff */
[----:B------:R2:W-:Y:S02]  /*18910*/  STG.E desc[UR38][R6.64], R5 ;  /* 0x0000000506007986 */ /* 0x0005e4000c101926 */
.L_x_1511:
[----:B------:R-:W-:Y:S05]  /*18920*/  BSYNC B1 ;  /* 0x0000000000017941 */ /* 0x000fea0003800000 */
.L_x_1510:
[----:B------:R-:W3:Y:S01]  /*18930*/  @P2 LDC R9, c[0x0][0xbf0] ;  /* 0x0002fc00ff092b82 */ /* 0x000ee20000000800 */
[----:B------:R-:W-:Y:S01]  /*18940*/  ULDC.64 UR4, c[0x0][0xaa0] ;  /* 0x0002a80000047ab9 */ /* 0x000fe20000000a00 */
[----:B------:R-:W-:Y:S01]  /*18950*/  IMAD R3, R3, 0x30, R30 ;  /* 0x0000003003037824 */ /* 0x000fe200078e021e */
[----:B------:R-:W-:Y:S01]  /*18960*/  ULDC.64 UR6, c[0x0][0xa80] ;  /* 0x0002a00000067ab9 */ /* 0x000fe20000000a00 */
[----:B--2---:R-:W-:Y:S02]  /*18970*/  IMAD R5, R13, UR4, RZ ;  /* 0x000000040d057c24 */ /* 0x004fe4000f8e02ff */
[----:B------:R-:W-:Y:S02]  /*18980*/  IMAD.IADD R10, R26, 0x1, R3 ;  /* 0x000000011a0a7824 */ /* 0x000fe400078e0203 */
        /* <DEDUP_REMOVED lines=8> */
[----:B---3--:R-:W-:Y:S01]  /*18a10*/  @P2 SHF.R.U32.HI R3, RZ, R9, R0 ;  /* 0x00000009ff032219 */ /* 0x008fe20000011600 */
        /* <DEDUP_REMOVED lines=29> */
[----:B------:R-:W-:Y:S01]  /*18bf0*/  IMAD.IADD R24, R30, 0x1, R26 ;  /* 0x000000011e187824 */ /* 0x000fe200078e021a */
[----:B------:R-:W2:Y:S03]  /*18c00*/  SHFL.IDX PT, R0, R20, RZ, 0x181f ;  /* 0x00181fff14007589 */ /* 0x000ea600000e0000 */
[C---:B------:R-:W-:Y:S01]  /*18c10*/  VIADD R8, R24.reuse, 0x30 ;  /* 0x0000003018087836 */ /* 0x040fe20000000000 */
[----:B------:R-:W3:Y:S01]  /*18c20*/  SHFL.IDX PT, R5, R7, 0x1, 0x181f ;  /* 0x00381f0007057f89 */ /* 0x000ee200000e0000 */
[C---:B------:R-:W-:Y:S01]  /*18c30*/  ISETP.GE.OR P2, PT, R24.reuse, R21, P0 ;  /* 0x000000151800720c */ /* 0x040fe20000746670 */
[----:B------:R-:W-:-:S02]  /*18c40*/  VIADD R10, R24, 0x60 ;  /* 0x00000060180a7836 */ /* 0x000fc40000000000 */
[----:B------:R-:W4:Y:S01]  /*18c50*/  SHFL.IDX PT, R14, R7, 0x2, 0x181f ;  /* 0x00581f00070e7f89 */ /* 0x000f2200000e0000 */
[-C--:B------:R-:W-:Y:S02]  /*18c60*/  ISETP.GE.OR P3, PT, R8, R21.reuse, P0 ;  /* 0x000000150800720c */ /* 0x080fe40000766670 */
[----:B------:R-:W-:Y:S01]  /*18c70*/  ISETP.GE.OR P4, PT, R10, R21, P0 ;  /* 0x000000150a00720c */ /* 0x000fe20000786670 */
[----:B------:R-:W5:Y:S04]  /*18c80*/  SHFL.IDX PT, R4, R20, 0x1, 0x181f ;  /* 0x00381f0014047f89 */ /* 0x000f6800000e0000 */
[----:B------:R-:W1:Y:S02]  /*18c90*/  SHFL.IDX PT, R6, R20, 0x2, 0x181f ;  /* 0x00581f0014067f89 */ /* 0x000e6400000e0000 */
[----:B0-----:R-:W-:-:S04]  /*18ca0*/  @!P2 LEA R10, P5, R29, R3, 0x1 ;  /* 0x000000031d0aa211 */ /* 0x001fc800078a08ff */
[C---:B--2---:R-:W-:Y:S02]  /*18cb0*/  @!P2 LEA.HI.X R3, R29.reuse, R0, R28, 0x1, P5 ;  /* 0x000000001d03a211 */ /* 0x044fe400028f0c1c */
[----:B------:R0:W2:Y:S01]  /*18cc0*/  SHFL.IDX PT, R0, R20, 0x3, 0x181f ;  /* 0x00781f0014007f89 */ /* 0x0000a200000e0000 */
[C---:B---3--:R-:W-:Y:S02]  /*18cd0*/  @!P3 LEA R8, P1, R29.reuse, R5, 0x1 ;  /* 0x000000051d08b211 */ /* 0x048fe400078208ff */
[----:B------:R-:W-:Y:S01]  /*18ce0*/  @!P2 IMAD.MOV.U32 R11, RZ, RZ, R3 ;  /* 0x000000ffff0ba224 */ /* 0x000fe200078e0003 */
[----:B----4-:R-:W-:-:S04]  /*18cf0*/  @!P4 LEA R25, P5, R29, R14, 0x1 ;  /* 0x0000000e1d19c211 */ /* 0x010fc800078a08ff */
[----:B------:R0:W-:Y:S01]  /*18d00*/  @!P2 ST.E.128 desc[UR38][R10.64], RZ ;  /* 0x000000ff0a00a985 */ /* 0x0001e2000c101d26 */
[C-C-:B-----5:R-:W-:Y:S01]  /*18d10*/  @!P3 LEA.HI.X R9, R29.reuse, R4, R28.reuse, 0x1, P1 ;  /* 0x000000041d09b211 */ /* 0x160fe200008f0c1c */
[----:B------:R-:W-:Y:S02]  /*18d20*/  @!P4 IMAD.MOV.U32 R4, RZ, RZ, R25 ;  /* 0x000000ffff04c224 */ /* 0x000fe400078e0019 */
[----:B------:R0:W3:Y:S01]  /*18d30*/  SHFL.IDX PT, R14, R7, 0x3, 0x181f ;  /* 0x00781f00070e7f89 */ /* 0x0000e200000e0000 */
[----:B-1----:R-:W-:-:S03]  /*18d40*/  @!P4 LEA.HI.X R5, R29, R6, R28, 0x1, P5 ;  /* 0x000000061d05c211 */ /* 0x002fc600028f0c1c */
[----:B------:R0:W-:Y:S04]  /*18d50*/  @!P3 ST.E.128 desc[UR38][R8.64], RZ ;  /* 0x000000ff0800b985 */ /* 0x0001e8000c101d26 */
[----:B------:R0:W-:Y:S02]  /*18d60*/  @!P4 ST.E.128 desc[UR38][R4.64], RZ ;  /* 0x000000ff0400c985 */ /* 0x0001e4000c101d26 */
.L_x_1711:
[----:B------:R-:W-:-:S05]  /*18d70*/  VIADD R24, R24, 0x90 ;  /* 0x0000009018187836 */ /* 0x000fca0000000000 */
[----:B------:R-:W-:-:S13]  /*18d80*/  ISETP.GE.OR P0, PT, R24, R21, P0 ;  /* 0x000000151800720c */ /* 0x000fda0000706670 */
[----:B---3--:R-:W-:-:S04]  /*18d90*/  @!P0 LEA R14, P1, R29, R14, 0x1 ;  /* 0x0000000e1d0e8211 */ /* 0x008fc800078208ff */
[----:B--2---:R-:W-:-:S05]  /*18da0*/  @!P0 LEA.HI.X R15, R29, R0, R28, 0x1, P1 ;  /* 0x000000001d0f8211 */ /* 0x004fca00008f0c1c */
[----:B------:R1:W-:Y:S04]  /*18db0*/  @!P0 ST.E.128 desc[UR38][R14.64], RZ ;  /* 0x000000ff0e008985 */ /* 0x0003e8000c101d26 */
.L_x_1508:
[----:B------:R-:W-:Y:S05]  /*18dc0*/  BSYNC B0 ;  /* 0x0000000000007941 */ /* 0x000fea0003800000 */
.L_x_1505:
[----:B------:R-:W-:Y:S02]  /*18dd0*/  ULDC UR4, c[0x0][0xc3c] ;  /* 0x00030f0000047ab9 */ /* 0x000fe40000000800 */
[----:B------:R-:W-:-:S13]  /*18de0*/  ISETP.GE.AND P0, PT, R35, UR4, PT ;  /* 0x0000000423007c0c */ /* 0x000fda000bf06270 */
[----:B------:R-:W-:Y:S05]  /*18df0*/  @!P0 BRA `(.L_x_1513) ;  /* 0xfffffe8000548947 */ /* 0x000fea000383ffff */
[----:B------:R-:W-:Y:S05]  /*18e00*/  BRA `(.L_x_1321) ;  /* 0x0000006c00447947 */ /* 0x000fea0003800000 */
.L_x_1319:
        /* <DEDUP_REMOVED lines=18> */
.L_x_1514:
        /* <DEDUP_REMOVED lines=42> */
.L_x_1520:
        /* <DEDUP_REMOVED lines=12> */
.L_x_1519:
[----:B------:R-:W-:Y:S05]  /*19290*/  BSYNC B0 ;  /* 0x0000000000007941 */ /* 0x000fea0003800000 */
.L_x_1518:
        /* <DEDUP_REMOVED lines=21> */
.L_x_1516:
        /* <DEDUP_REMOVED lines=21> */
.L_x_1521:
        /* <DEDUP_REMOVED lines=58> */
.L_x_1517:
[----:B------:R-:W-:Y:S02]  /*198e0*/  IMAD.MOV.U32 R17, RZ, RZ, RZ ;  /* 0x000000ffff117224 */ /* 0x000fe400078e00ff */
[----:B------:R-:W-:Y:S02]  /*198f0*/  IMAD.U32 R16, RZ, RZ, UR6 ;  /* 0x00000006ff107e24 */ /* 0x000fe4000f8e00ff */
[----:B------:R-:W-:-:S07]  /*19900*/  IMAD.MOV.U32 R18, RZ, RZ, RZ ;  /* 0x000000ffff127224 */ /* 0x000fce00078e00ff */
.L_x_1522:
[----:B------:R-:W-:-:S13]  /*19910*/  ISETP.NE.AND P0, PT, R5, RZ, PT ;  /* 0x000000ff0500720c */ /* 0x000fda0003f05270 */
[----:B------:R-:W0:Y:S01]  /*19920*/  @!P0 S2R R3, SR_CgaCtaId ;  /* 0x0000000000038919 */ /* 0x000e220000008800 */
[----:B------:R-:W-:-:S04]  /*19930*/  @!P0 MOV R0, 0x400 ;  /* 0x0000040000008802 */ /* 0x000fc80000000f00 */
[----:B0-----:R-:W-:-:S05]  /*19940*/  @!P0 LEA R0, R3, R0, 0x18 ;  /* 0x0000000003008211 */ /* 0x001fca00078ec0ff */
[----:B------:R2:W-:Y:S01]  /*19950*/  @!P0 STS.128 [R0+0x168d0], R16 ;  /* 0x0168d01000008388 */ /* 0x0005e20000000c00 */
[----:B------:R-:W-:Y:S06]  /*19960*/  BAR.ARV 0x5, 0x200 ;  /* 0x0148000000007b1d */ /* 0x000fec0000002000 */
.L_x_1515:
        /* <DEDUP_REMOVED lines=10> */
[----:B------:R4:W-:Y:S01]  /*19a10*/  STL [R1+0x24], RZ ;  /* 0x000024ff01007387 */ /* 0x0009e20000100800 */
[----:B------:R-:W-:Y:S01]  /*19a20*/  IMAD.MOV.U32 R29, RZ, RZ, 0x1 ;  /* 0x00000001ff1d7424 */ /* 0x000fe200078e00ff */
[----:B------:R-:W-:Y:S01]  /*19a30*/  ULDC.64 UR40, c[0x0][0x198] ;  /* 0x0000660000287ab9 */ /* 0x000fe20000000a00 */
[----:B------:R-:W-:Y:S01]  /*19a40*/  IMAD.MOV.U32 R27, RZ, RZ, RZ ;  /* 0x000000ffff1b7224 */ /* 0x000fe200078e00ff */
[----:B------:R-:W-:Y:S01]  /*19a50*/  ULDC UR37, c[0x0][0xc] ;  /* 0x0000030000257ab9 */ /* 0x000fe20000000800 */
[----:B------:R-:W-:Y:S02]  /*19a60*/  IMAD.MOV.U32 R23, RZ, RZ, RZ ;  /* 0x000000ffff177224 */ /* 0x000fe400078e00ff */
[----:B------:R-:W-:Y:S01]  /*19a70*/  IMAD.MOV.U32 R26, RZ, RZ, 0x1 ;  /* 0x00000001ff1a7424 */ /* 0x000fe200078e00ff */
        /* <DEDUP_REMOVED lines=9> */
[----:B------:R-:W-:-:S04]  /*19b10*/  IMAD.SHL.U32 R2, R5, 0x10, RZ ;  /* 0x0000001005027824 */ /* 0x000fc800078e00ff */
[----:B------:R-:W-:Y:S01]  /*19b20*/  IMAD R0, R3, 0x2, R22 ;  /* 0x0000000203007824 */ /* 0x000fe200078e0216 */
[----:B------:R-:W-:-:S04]  /*19b30*/  LOP3.LUT R2, R4, 0x70, R2, 0xf8, !PT ;  /* 0x0000007004027812 */ /* 0x000fc800078ef802 */
[----:B------:R4:W-:Y:S03]  /*19b40*/  STL [R1+0xc], R0 ;  /* 0x00000c0001007387 */ /* 0x0009e60000100800 */
.L_x_1661:
[----:B------:R-:W-:Y:S05]  /*19b50*/  YIELD ;  /* 0x0000000000007946 */ /* 0x000fea0003800000 */
[----:B------:R-:W-:Y:S01]  /*19b60*/  ULDC.64 UR4, c[0x0][0xa28] ;  /* 0x00028a0000047ab9 */ /* 0x000fe20000000a00 */
[----:B------:R-:W-:Y:S02]  /*19b70*/  CS2R R6, SRZ ;  /* 0x0000000000067805 */ /* 0x000fe4000001ff00 */
[----:B------:R-:W-:Y:S01]  /*19b80*/  ISETP.NE.U32.AND P0, PT, RZ, UR4, PT ;  /* 0x00000004ff007c0c */ /* 0x000fe2000bf05070 */
[----:B0-----:R-:W0:Y:S01]  /*19b90*/  LDC.64 R8, c[0x0][0xa00] ;  /* 0x00028000ff087b82 */ /* 0x001e220000000a00 */
[----:B------:R-:W-:Y:S01]  /*19ba0*/  ULDC.64 UR6, c[0x0][0xa08] ;  /* 0x0002820000067ab9 */ /* 0x000fe20000000a00 */
[----:B------:R-:W-:Y:S01]  /*19bb0*/  ULDC.64 UR8, c[0x0][0xa10] ;  /* 0x0002840000087ab9 */ /* 0x000fe20000000a00 */
[----:B------:R-:W-:Y:S01]  /*19bc0*/  ISETP.NE.AND.EX P0, PT, RZ, UR5, PT, P0 ;  /* 0x00000005ff007c0c */ /* 0x000fe2000bf05300 */
[----:B------:R-:W-:-:S04]  /*19bd0*/  ULDC.64 UR4, c[0x0][0xa18] ;  /* 0x0002860000047ab9 */ /* 0x000fc80000000a00 */
[----:B-1----:R-:W1:Y:S08]  /*19be0*/  LDC.64 R4, c[0x0][0xa08] ;  /* 0x00028200ff047b82 */ /* 0x002e700000000a00 */
[----:B--2---:R-:W2:Y:S02]  /*19bf0*/  @P0 LDC.64 R2, c[0x0][0xa28] ;  /* 0x00028a00ff020b82 */ /* 0x004ea40000000a00 */
[----:B--2---:R-:W-:-:S05]  /*19c00*/  @P0 IMAD.WIDE R2, R19, 0x4, R2 ;  /* 0x0000000413020825 */ /* 0x004fca00078e0202 */
[----:B------:R2:W5:Y:S01]  /*19c10*/  @P0 LDG.E R7, desc[UR38][R2.64] ;  /* 0x0000002602070981 */ /* 0x000562000c1e1900 */
[----:B------:R-:W-:Y:S01]  /*19c20*/  ISETP.NE.U32.AND P0, PT, RZ, UR4, PT ;  /* 0x00000004ff007c0c */ /* 0x000fe2000bf05070 */
[----:B0-----:R-:W-:Y:S01]  /*19c30*/  IMAD.WIDE R8, R19, 0x4, R8 ;  /* 0x0000000413087825 */ /* 0x001fe200078e0208 */
[----:B------:R-:W-:Y:S02]  /*19c40*/  ISETP.NE.U32.AND P2, PT, RZ, UR6, PT ;  /* 0x00000006ff007c0c */ /* 0x000fe4000bf45070 */
[----:B------:R-:W-:Y:S01]  /*19c50*/  ISETP.NE.AND.EX P0, PT, RZ, UR5, PT, P0 ;  /* 0x00000005ff007c0c */ /* 0x000fe2000bf05300 */
[----:B------:R-:W-:Y:S01]  /*19c60*/  ULDC.64 UR4, c[0x0][0xa00] ;  /* 0x0002800000047ab9 */ /* 0x000fe20000000a00 */
[----:B------:R-:W-:Y:S01]  /*19c70*/  ISETP.NE.U32.AND P4, PT, RZ, UR8, PT ;  /* 0x00000008ff007c0c */ /* 0x000fe2000bf85070 */
[----:B------:R-:W-:Y:S01]  /*19c80*/  IMAD.MOV.U32 R28, RZ, RZ, RZ ;  /* 0x000000ffff1c7224 */ /* 0x000fe200078e00ff */
[----:B------:R-:W-:Y:S01]  /*19c90*/  ISETP.NE.U32.AND P1, PT, RZ, UR4, PT ;  /* 0x00000004ff007c0c */ /* 0x000fe2000bf25070 */
[----:B--2---:R-:W0:Y:S01]  /*19ca0*/  LDC.64 R2, c[0x0][0xa10] ;  /* 0x00028400ff027b82 */ /* 0x004e220000000a00 */
[----:B----4-:R-:W-:-:S02]  /*19cb0*/  IMAD.MOV.U32 R0, RZ, RZ, RZ ;  /* 0x000000ffff007224 */ /* 0x010fc400078e00ff */
[----:B------:R-:W-:Y:S01]  /*19cc0*/  ISETP.NE.AND.EX P3, PT, RZ, UR5, PT, P1 ;  /* 0x00000005ff007c0c */ /* 0x000fe2000bf65310 */
[----:B-1----:R-:W-:-:S04]  /*19cd0*/  IMAD.WIDE R4, R19, 0x4, R4 ;  /* 0x0000000413047825 */ /* 0x002fc800078e0204 */
[----:B------:R-:W1:Y:S01]  /*19ce0*/  @P0 LDC.64 R10, c[0x0][0xa18] ;  /* 0x00028600ff0a0b82 */ /* 0x000e620000000a00 */
[----:B------:R-:W-:Y:S01]  /*19cf0*/  ULDC UR4, c[0x0][0x288] ;  /* 0x0000a20000047ab9 */ /* 0x000fe20000000800 */
[----:B------:R-:W-:Y:S02]  /*19d00*/  ISETP.NE.AND.EX P1, PT, RZ, UR7, PT, P2 ;  /* 0x00000007ff007c0c */ /* 0x000fe4000bf25320 */
[----:B------:R-:W-:-:S04]  /*19d10*/  ISETP.NE.AND.EX P2, PT, RZ, UR9, PT, P4 ;  /* 0x00000009ff007c0c */ /* 0x000fc8000bf45340 */
[----:B------:R-:W2:Y:S07]  /*19d20*/  @P3 LDG.E R6, desc[UR38][R8.64] ;  /* 0x0000002608063981 */ /* 0x000eae000c1e1900 */
[----:B------:R-:W5:Y:S01]  /*19d30*/  @P1 LDG.E R28, desc[UR38][R4.64] ;  /* 0x00000026041c1981 */ /* 0x000f62000c1e1900 */
[----:B0-----:R-:W-:-:S05]  /*19d40*/  IMAD.WIDE R2, R19, 0x4, R2 ;  /* 0x0000000413027825 */ /* 0x001fca00078e0202 */
[----:B------:R-:W5:Y:S01]  /*19d50*/  @P2 LDG.E R0, desc[UR38][R2.64] ;  /* 0x0000002602002981 */ /* 0x000f62000c1e1900 */
[----:B-1----:R-:W-:-:S03]  /*19d60*/  @P0 IMAD.WIDE R10, R19, 0x4, R10 ;  /* 0x00000004130a0825 */ /* 0x002fc600078e020a */
[----:B--2---:R0:W-:Y:S02]  /*19d70*/  STL [R1+0x20], R6 ;  /* 0x0000200601007387 */ /* 0x0041e40000100800 */
[----:B0-----:R-:W-:Y:S01]  /*19d80*/  IMAD.U32 R6, RZ, RZ, UR4 ;  /* 0x00000004ff067e24 */ /* 0x001fe2000f8e00ff */
        /* <DEDUP_REMOVED lines=10> */
[----:B--2---:R0:W-:Y:S01]  /*19e30*/  STL [R1+0x1c], R6 ;  /* 0x00001c0601007387 */ /* 0x0041e20000100800 */
[----:B------:R-:W-:Y:S02]  /*19e40*/  IMAD.MOV.U32 R12, RZ, RZ, R6 ;  /* 0x000000ffff0c7224 */ /* 0x000fe400078e0006 */
[----:B0-----:R-:W-:Y:S01]  /*19e50*/  IMAD.U32 R6, RZ, RZ, UR5 ;  /* 0x00000005ff067e24 */ /* 0x001fe2000f8e00ff */
[----:B------:R-:W-:Y:S06]  /*19e60*/  @P0 BRA `(.L_x_1524) ;  /* 0x0000000000140947 */ /* 0x000fec0003800000 */
[----:B------:R-:W-:Y:S05]  /*19e70*/  @!P3 BRA `(.L_x_1524) ;  /* 0x000000000010b947 */ /* 0x000fea0003800000 */
[----:B------:R-:W2:Y:S04]  /*19e80*/  LDG.E R11, desc[UR38][R8.64] ;  /* 0x00000026080b7981 */ /* 0x000ea8000c1e1900 */
[----:B------:R-:W2:Y:S02]  /*19e90*/  LDG.E R8, desc[UR38][R8.64+0x4] ;  /* 0x0000042608087981 */ /* 0x000ea4000c1e1900 */
[----:B--2---:R-:W-:-:S05]  /*19ea0*/  IMAD.IADD R12, R8, 0x1, -R11 ;  /* 0x00000001080c7824 */ /* 0x004fca00078e0a0b */
[----:B------:R0:W-:Y:S02]  /*19eb0*/  STL [R1+0x1c], R12 ;  /* 0x00001c0c01007387 */ /* 0x0001e40000100800 */
.L_x_1524:
[----:B------:R-:W-:Y:S01]  /*19ec0*/  ULDC.64 UR4, c[0x0][0xa20] ;  /* 0x0002880000047ab9 */ /* 0x000fe20000000a00 */
[----:B-----5:R-:W-:Y:S01]  /*19ed0*/  IMAD.IADD R28, R28, 0x1, R7 ;  /* 0x000000011c1c7824 */ /* 0x020fe200078e0207 */
[----:B------:R-:W-:-:S04]  /*19ee0*/  ISETP.NE.U32.AND P0, PT, RZ, UR4, PT ;  /* 0x00000004ff007c0c */ /* 0x000fc8000bf05070 */
[----:B------:R-:W-:-:S13]  /*19ef0*/  ISETP.NE.AND.EX P0, PT, RZ, UR5, PT, P0 ;  /* 0x00000005ff007c0c */ /* 0x000fda000bf05300 */
[----:B------:R-:W-:Y:S05]  /*19f00*/  @!P0 BRA `(.L_x_1525) ;  /* 0x0000000000108947 */ /* 0x000fea0003800000 */
[----:B------:R-:W1:Y:S02]  /*19f10*/  LDC.64 R4, c[0x0][0xa20] ;  /* 0x00028800ff047b82 */ /* 0x000e640000000a00 */
[----:B-1----:R-:W-:-:S05]  /*19f20*/  IMAD.WIDE R4, R19, 0x4, R4 ;  /* 0x0000000413047825 */ /* 0x002fca00078e0204 */
[----:B------:R1:W5:Y:S01]  /*19f30*/  LDG.E R10, desc[UR38][R4.64] ;  /* 0x00000026040a7981 */ /* 0x000362000c1e1900 */
[----:B------:R-:W-:Y:S05]  /*19f40*/  BRA `(.L_x_1526) ;  /* 0x0000000000107947 */ /* 0x000fea0003800000 */
.L_x_1525:
[----:B------:R-:W-:Y:S05]  /*19f50*/  @!P1 BRA `(.L_x_1526) ;  /* 0x00000000000c9947 */ /* 0x000fea0003800000 */
[----:B------:R-:W2:Y:S04]  /*19f60*/  LDG.E R10, desc[UR38][R4.64] ;  /* 0x00000026040a7981 */ /* 0x000ea8000c1e1900 */
[----:B------:R-:W2:Y:S02]  /*19f70*/  LDG.E R9, desc[UR38][R4.64+0x4] ;  /* 0x0000042604097981 */ /* 0x000ea4000c1e1900 */
[----:B--2---:R-:W-:-:S07]  /*19f80*/  IMAD.IADD R10, R9, 0x1, -R10 ;  /* 0x00000001090a7824 */ /* 0x004fce00078e0a0a */
.L_x_1526:
[----:B-1----:R-:W2:Y:S01]  /*19f90*/  @P2 LDG.E R4, desc[UR38][R2.64] ;  /* 0x0000002602042981 */ /* 0x002ea2000c1e1900 */
[----:B------:R-:W1:Y:S03]  /*19fa0*/  LDC R8, c[0x0][0x448] ;  /* 0x00011200ff087b82 */ /* 0x000e660000000800 */
[----:B------:R3:W2:Y:S01]  /*19fb0*/  @P2 LDG.E R5, desc[UR38][R2.64+0x4] ;  /* 0x0000042602052981 */ /* 0x0006a2000c1e1900 */
[----:B------:R-:W-:Y:S02]  /*19fc0*/  IMAD R13, R17, 0xc0, RZ ;  /* 0x000000c0110d7824 */ /* 0x000fe400078e02ff */
[----:B-----5:R-:W-:Y:S02]  /*19fd0*/  IMAD.IADD R7, R10, 0x1, -R7 ;  /* 0x000000010a077824 */ /* 0x020fe400078e0a07 */
[----:B------:R-:W-:Y:S01]  /*19fe0*/  VIADD R10, R13, 0xbf ;  /* 0x000000bf0d0a7836 */ /* 0x000fe20000000000 */
[----:B------:R4:W-:Y:S01]  /*19ff0*/  STL [R1+0x10], R13 ;  /* 0x0000100d01007387 */ /* 0x0009e20000100800 */
[----:B-1----:R-:W-:-:S13]  /*1a000*/  ISETP.NE.AND P1, PT, R8, 0x1, PT ;  /* 0x000000010800780c */ /* 0x002fda0003f25270 */
[----:B---3--:R-:W1:Y:S08]  /*1a010*/  @P1 LDC R3, c[0x0][0x44c] ;  /* 0x00011300ff031b82 */ /* 0x008e700000000800 */
[----:B------:R-:W3:Y:S01]  /*1a020*/  @P1 LDC R2, c[0x0][0x450] ;  /* 0x00011400ff021b82 */ /* 0x000ee20000000800 */
[----:B--2---:R-:W-:Y:S02]  /*1a030*/  @P2 IMAD.IADD R6, R5, 0x1, -R4 ;  /* 0x0000000105062824 */ /* 0x004fe400078e0a04 */
[----:B-1----:R-:W-:-:S04]  /*1a040*/  @P1 IMAD.HI.U32 R5, R10, R3, RZ ;  /* 0x000000030a051227 */ /* 0x002fc800078e00ff */
[----:B------:R-:W-:Y:S01]  /*1a050*/  IMAD.IADD R8, R7, 0x1, R6 ;  /* 0x0000000107087824 */ /* 0x000fe200078e0206 */
[----:B---3--:R-:W-:-:S03]  /*1a060*/  @P1 SHF.R.U32.HI R10, RZ, R2, R5 ;  /* 0x00000002ff0a1219 */ /* 0x008fc60000011605 */
[C---:B------:R-:W-:Y:S01]  /*1a070*/  VIADD R17, R8.reuse, 0x7f ;  /* 0x0000007f08117836 */ /* 0x040fe20000000000 */
[----:B------:R-:W-:-:S04]  /*1a080*/  IADD3 R9, R8, 0x1, -R12 ;  /* 0x0000000108097810 */ /* 0x000fc80007ffe80c */
[----:B------:R-:W-:Y:S01]  /*1a090*/  SHF.R.S32.HI R2, RZ, 0x1f, R17 ;  /* 0x0000001fff027819 */ /* 0x000fe20000011411 */
[----:B------:R-:W-:-:S03]  /*1a0a0*/  IMAD.IADD R10, R9, 0x1, R10 ;  /* 0x00000001090a7824 */ /* 0x000fc600078e020a */
[----:B------:R-:W-:Y:S02]  /*1a0b0*/  LEA.HI R17, R2, R17, RZ, 0x7 ;  /* 0x0000001102117211 */ /* 0x000fe400078f38ff */
[----:B------:R-:W1:Y:S02]  /*1a0c0*/  LDC.64 R2, c[0x0][0x9e0] ;  /* 0x00027800ff027b82 */ /* 0x000e640000000a00 */
[----:B------:R-:W-:Y:S02]  /*1a0d0*/  SHF.R.S32.HI R17, RZ, 0x7, R17 ;  /* 0x00000007ff117819 */ /* 0x000fe40000011411 */
[----:B-1----:R-:W-:Y:S01]  /*1a0e0*/  ISETP.GE.AND P3, PT, R3, 0x1, PT ;  /* 0x000000010300780c */ /* 0x002fe20003f66270 */
[----:B------:R-:W-:-:S12]  /*1a0f0*/  IMAD.IADD R2, R10, 0x1, R2 ;  /* 0x000000010a027824 */ /* 0x000fd800078e0202 */
[----:B----4-:R-:W-:Y:S05]  /*1a100*/  @!P3 BRA `(.L_x_1527) ;  /* 0x000000000048b947 */ /* 0x010fea0003800000 */
        /* <DEDUP_REMOVED lines=11> */
.L_x_1529:
[----:B------:R-:W-:-:S13]  /*1a1c0*/  ISETP.NE.AND P0, PT, R3, 0x1, PT ;  /* 0x000000010300780c */ /* 0x000fda0003f05270 */
[----:B------:R-:W1:Y:S02]  /*1a1d0*/  @P0 LDC.64 R4, c[0x0][0x9e8] ;  /* 0x00027a00ff040b82 */ /* 0x000e640000000a00 */
[----:B-1----:R-:W-:-:S05]  /*1a1e0*/  @P0 IMAD.HI.U32 R4, R11, R4, RZ ;  /* 0x000000040b040227 */ /* 0x002fca00078e00ff */
[----:B------:R-:W-:-:S07]  /*1a1f0*/  @P0 SHF.R.U32.HI R11, RZ, R5, R4 ;  /* 0x00000005ff0b0219 */ /* 0x000fce0000011604 */
.L_x_1530:
[----:B------:R-:W-:Y:S05]  /*1a200*/  BSYNC B0 ;  /* 0x0000000000007941 */ /* 0x000fea0003800000 */
.L_x_1528:
[----:B------:R-:W-:-:S05]  /*1a210*/  IMAD R11, R11, R3, R3 ;  /* 0x000000030b0b7224 */ /* 0x000fca00078e0203 */
[----:B------:R-:W-:-:S07]  /*1a220*/  VIMNMX R2, R2, R11, PT ;  /* 0x0000000b02027248 */ /* 0x000fce0003fe0100 */
.L_x_1527:
        /* <DEDUP_REMOVED lines=20> */
.L_x_1533:
[----:B------:R-:W-:-:S13]  /*1a370*/  ISETP.NE.AND P0, PT, R3, 0x1, PT ;  /* 0x000000010300780c */ /* 0x000fda0003f05270 */
[----:B------:R-:W1:Y:S02]  /*1a380*/  @P0 LDC.64 R4, c[0x0][0x9e8] ;  /* 0x00027a00ff040b82 */ /* 0x000e640000000a00 */
[----:B-1----:R-:W-:-:S05]  /*1a390*/  @P0 IMAD.HI.U32 R4, R11, R4, RZ ;  /* 0x000000040b040227 */ /* 0x002fca00078e00ff */
[----:B------:R-:W-:-:S07]  /*1a3a0*/  @P0 SHF.R.U32.HI R11, RZ, R5, R4 ;  /* 0x00000005ff0b0219 */ /* 0x000fce0000011604 */
.L_x_1534:
[----:B------:R-:W-:Y:S05]  /*1a3b0*/  BSYNC B0 ;  /* 0x0000000000007941 */ /* 0x000fea0003800000 */
.L_x_1532:
[----:B------:R-:W-:-:S05]  /*1a3c0*/  IMAD R3, R11, R3, RZ ;  /* 0x000000030b037224 */ /* 0x000fca00078e02ff */
[----:B------:R-:W-:-:S07]  /*1a3d0*/  VIMNMX R10, R10, R3, !PT ;  /* 0x000000030a0a7248 */ /* 0x000fce0007fe0100 */
.L_x_1531:
[----:B------:R-:W-:Y:S01]  /*1a3e0*/  VIADD R2, R2, 0x7f ;  /* 0x0000007f02027836 */ /* 0x000fe20000000000 */
[----:B------:R-:W-:Y:S04]  /*1a3f0*/  BSSY B0, `(.L_x_1535) ;  /* 0x00000dd000007945 */ /* 0x000fe80003800000 */
[----:B------:R-:W-:-:S04]  /*1a400*/  SHF.R.S32.HI R3, RZ, 0x1f, R2 ;  /* 0x0000001fff037819 */ /* 0x000fc80000011402 */
[----:B------:R-:W-:Y:S02]  /*1a410*/  LEA.HI R3, R3, R2, RZ, 0x7 ;  /* 0x0000000203037211 */ /* 0x000fe400078f38ff */
[----:B------:R-:W-:Y:S02]  /*1a420*/  SHF.R.S32.HI R2, RZ, 0x1f, R10 ;  /* 0x0000001fff027819 */ /* 0x000fe4000001140a */
[----:B------:R-:W-:Y:S02]  /*1a430*/  SHF.R.S32.HI R4, RZ, 0x7, R3 ;  /* 0x00000007ff047819 */ /* 0x000fe40000011403 */
[----:B------:R-:W-:Y:S02]  /*1a440*/  LEA.HI R2, R2, R10, RZ, 0x7 ;  /* 0x0000000a02027211 */ /* 0x000fe400078f38ff */
[----:B------:R-:W-:Y:S02]  /*1a450*/  VIMNMX R4, R17, R4, PT ;  /* 0x0000000411047248 */ /* 0x000fe40003fe0100 */
[----:B------:R-:W-:-:S04]  /*1a460*/  SHF.R.S32.HI R2, RZ, 0x7, R2 ;  /* 0x00000007ff027819 */ /* 0x000fc80000011402 */
[----:B------:R-:W-:-:S05]  /*1a470*/  VIMNMX R2, RZ, R2, !PT ;  /* 0x00000002ff027248 */ /* 0x000fca0007fe0100 */
[--C-:B------:R-:W-:Y:S02]  /*1a480*/  IMAD R2, R2, 0x80, -R7.reuse ;  /* 0x0000008002027824 */ /* 0x100fe400078e0a07 */
[----:B------:R-:W-:-:S03]  /*1a490*/  IMAD R7, R4, 0x80, -R7 ;  /* 0x0000008004077824 */ /* 0x000fc600078e0a07 */
[----:B------:R-:W-:Y:S02]  /*1a4a0*/  VIMNMX R2, RZ, R2, !PT ;  /* 0x00000002ff027248 */ /* 0x000fe40007fe0100 */
[----:B------:R-:W-:Y:S02]  /*1a4b0*/  VIMNMX R7, R7, R6, PT ;  /* 0x0000000607077248 */ /* 0x000fe40003fe0100 */
[----:B------:R-:W-:Y:S02]  /*1a4c0*/  SHF.R.U32.HI R4, RZ, 0x7, R2 ;  /* 0x00000007ff047819 */ /* 0x000fe40000011602 */
[----:B------:R-:W-:-:S13]  /*1a4d0*/  ISETP.GT.AND P0, PT, R7, R2, PT ;  /* 0x000000020700720c */ /* 0x000fda0003f04270 */
[----:B------:R-:W-:-:S05]  /*1a4e0*/  @P0 VIADD R3, R7, 0x7f ;  /* 0x0000007f07030836 */ /* 0x000fca0000000000 */
[----:B------:R-:W-:-:S04]  /*1a4f0*/  @P0 SHF.R.S32.HI R2, RZ, 0x1f, R3 ;  /* 0x0000001fff020819 */ /* 0x000fc80000011403 */
[----:B------:R-:W-:Y:S01]  /*1a500*/  @P0 LEA.HI R2, R2, R3, RZ, 0x7 ;  /* 0x0000000302020211 */ /* 0x000fe200078f38ff */
[----:B------:R-:W-:-:S03]  /*1a510*/  IMAD.MOV.U32 R3, RZ, RZ, R4 ;  /* 0x000000ffff037224 */ /* 0x000fc600078e0004 */
[----:B------:R-:W-:Y:S02]  /*1a520*/  @P0 SHF.R.S32.HI R3, RZ, 0x7, R2 ;  /* 0x00000007ff030819 */ /* 0x000fe40000011402 */
[----:B------:R-:W-:Y:S02]  /*1a530*/  PLOP3.LUT P0, PT, PT, PT, PT, 0x80, 0x0 ;  /* 0x000000000000781c */ /* 0x000fe40003f0f070 */
[----:B------:R-:W-:-:S13]  /*1a540*/  ISETP.GT.AND P1, PT, R3, R4, PT ;  /* 0x000000040300720c */ /* 0x000fda0003f24270 */
[----:B------:R-:W-:Y:S05]  /*1a550*/  @!P1 BRA `(.L_x_1536) ;  /* 0x0000000c00189947 */ /* 0x000fea0003800000 */
[----:B------:R-:W-:Y:S01]  /*1a560*/  UMOV UR4, 0xffffffff ;  /* 0xffffffff00047882 */ /* 0x000fe20000000000 */
[----:B------:R-:W-:Y:S02]  /*1a570*/  SEL R2, R19, RZ, !P2 ;  /* 0x000000ff13027207 */ /* 0x000fe40005000000 */
[----:B------:R-:W-:Y:S05]  /*1a580*/  BRA.DIV UR4, `(.L_x_1537) ;  /* 0x0000006a04187947 */ /* 0x000fea000b800000 */
[----:B------:R-:W1:Y:S02]  /*1a590*/  S2R R5, SR_TID.X ;  /* 0x0000000000057919 */ /* 0x000e640000002100 */
[----:B-1----:R-:W-:-:S04]  /*1a5a0*/  SHF.R.U32.HI R5, RZ, 0x5, R5 ;  /* 0x00000005ff057819 */ /* 0x002fc80000011605 */
[----:B------:R-:W-:-:S05]  /*1a5b0*/  LOP3.LUT R5, R5, 0x3, RZ, 0xc0, !PT ;  /* 0x0000000305057812 */ /* 0x000fca00078ec0ff */
[----:B------:R1:W2:Y:S02]  /*1a5c0*/  SHFL.IDX PT, R14, R5, RZ, 0x1f ;  /* 0x00001fff050e7589 */ /* 0x0002a400000e0000 */
.L_x_1714:
[----:B--2---:R-:W-:Y:S02]  /*1a5d0*/  ISETP.NE.AND P0, PT, R14, RZ, PT ;  /* 0x000000ff0e00720c */ /* 0x004fe40003f05270 */
[----:B------:R-:W-:-:S11]  /*1a5e0*/  PLOP3.LUT P6, PT, PT, PT, PT, 0x8, 0x0 ;  /* 0x000000000000781c */ /* 0x000fd60003fce170 */
[----:B------:R-:W-:Y:S05]  /*1a5f0*/  @P0 BRA `(.L_x_1538) ;  /* 0x00000000000c0947 */ /* 0x000fea0003800000 */
[----:B------:R-:W-:-:S03]  /*1a600*/  UMOV UR4, 0xffffffff ;  /* 0xffffffff00047882 */ /* 0x000fc60000000000 */
[----:B------:R-:W-:Y:S05]  /*1a610*/  BRA.DIV UR4, `(.L_x_1539) ;  /* 0x0000006a04287947 */ /* 0x000fea000b800000 */
[----:B------:R-:W-:-:S13]  /*1a620*/  ELECT P6, URZ, PT ;  /* 0x00000000003f782f */ /* 0x000fda00038c0000 */
.L_x_1538:
[----:B-1----:R-:W2:Y:S01]  /*1a630*/  LDL R5, [R1+0x24] ;  /* 0x0000240001057983 */ /* 0x002ea20000100800 */
[----:B------:R-:W-:Y:S01]  /*1a640*/  BSSY B1, `(.L_x_1540) ;  /* 0x0000008000017945 */ /* 0x000fe20003800000 */
[----:B--2---:R-:W-:-:S05]  /*1a650*/  VIADD R5, R5, 0x1 ;  /* 0x0000000105057836 */ /* 0x004fca0000000000 */
[----:B------:R-:W-:-:S04]  /*1a660*/  LEA.HI R6, R5, R5, RZ, 0x1 ;  /* 0x0000000505067211 */ /* 0x000fc800078f08ff */
[----:B------:R-:W-:-:S05]  /*1a670*/  LOP3.LUT R6, R6, 0xfffffffe, RZ, 0xc0, !PT ;  /* 0xfffffffe06067812 */ /* 0x000fca00078ec0ff */
[----:B------:R-:W-:-:S05]  /*1a680*/  IMAD.IADD R5, R5, 0x1, -R6 ;  /* 0x0000000105057824 */ /* 0x000fca00078e0a06 */
[----:B------:R-:W-:-:S04]  /*1a690*/  SHF.L.U32 R5, R5, 0x1f, RZ ;  /* 0x0000001f05057819 */ /* 0x000fc800000006ff */
[----:B------:R-:W1:Y:S02]  /*1a6a0*/  SYNCS.PHASECHK.TRANS64.TRYWAIT P0, [R22+URZ+0x16820], R5 ;  /* 0x01682005160075a7 */ /* 0x000e64000800017f */
[----:B-1----:R-:W-:Y:S05]  /*1a6b0*/  @!P0 BRA `(.L_x_1541) ;  /* 0x0000006800208947 */ /* 0x002fea0003800000 */
.L_x_1717:
[----:B------:R-:W-:Y:S05]  /*1a6c0*/  BSYNC B1 ;  /* 0x0000000000017941 */ /* 0x000fea0003800000 */
.L_x_1540:
[----:B------:R-:W-:Y:S04]  /*1a6d0*/  BSSY B1, `(.L_x_1542) ;  /* 0x000004f000017945 */ /* 0x000fe80003800000 */
[----:B------:R-:W-:Y:S05]  /*1a6e0*/  @!P6 BRA `(.L_x_1543) ;  /* 0x000000040034e947 */ /* 0x000fea0003800000 */
[----:B------:R-:W2:Y:S01]  /*1a6f0*/  S2R R6, SR_TID.X ;  /* 0x0000000000067919 */ /* 0x000ea20000002100 */
[----:B-1----:R-:W-:Y:S01]  /*1a700*/  IMAD R5, R27, 0x8, R22 ;  /* 0x000000081b057824 */ /* 0x002fe200078e0216 */
[----:B------:R-:W-:Y:S01]  /*1a710*/  BSSY B2, `(.L_x_1544) ;  /* 0x0000006000027945 */ /* 0x000fe20003800000 */
[----:B--2---:R-:W-:Y:S02]  /*1a720*/  LOP3.LUT R7, R6, 0x7f, RZ, 0xc0, !PT ;  /* 0x0000007f06077812 */ /* 0x004fe400078ec0ff */
[----:B------:R-:W-:Y:S02]  /*1a730*/  SHF.L.U32 R6, R29, 0x1f, RZ ;  /* 0x0000001f1d067819 */ /* 0x000fe400000006ff */
[----:B------:R-:W-:Y:S02]  /*1a740*/  ISETP.NE.AND P1, PT, R7, RZ, PT ;  /* 0x000000ff0700720c */ /* 0x000fe40003f25270 */
[----:B------:R-:W1:Y:S02]  /*1a750*/  SYNCS.PHASECHK.TRANS64.TRYWAIT P0, [R5+URZ+0x168a0], R6 ;  /* 0x0168a006050075a7 */ /* 0x000e64000800017f */
[----:B-1----:R-:W-:Y:S09]  /*1a760*/  @!P0 BRA `(.L_x_1545) ;  /* 0x0000006800088947 */ /* 0x002ff20003800000 */
.L_x_1718:
[----:B------:R-:W-:Y:S05]  /*1a770*/  BSYNC B2 ;  /* 0x0000000000027941 */ /* 0x000fea0003800000 */
.L_x_1544:
[----:B------:R-:W-:Y:S04]  /*1a780*/  BSSY B2, `(.L_x_1546) ;  /* 0x0000009000027945 */ /* 0x000fe80003800000 */
[----:B------:R-:W-:Y:S05]  /*1a790*/  @P1 BRA `(.L_x_1547) ;  /* 0x00000000001c1947 */ /* 0x000fea0003800000 */
[----:B------:R-:W2:Y:S02]  /*1a7a0*/  S2R R7, SR_TID.X ;  /* 0x0000000000077919 */ /* 0x000ea40000002100 */
[----:B--2---:R-:W-:Y:S01]  /*1a7b0*/  LOP3.LUT R10, R7, 0x1f, RZ, 0xc0, !PT ;  /* 0x0000001f070a7812 */ /* 0x004fe200078ec0ff */
[----:B------:R-:W-:-:S03]  /*1a7c0*/  IMAD.MOV.U32 R7, RZ, RZ, 0x4000 ;  /* 0x00004000ff077424 */ /* 0x000fc600078e00ff */
[----:B------:R-:W-:Y:S01]  /*1a7d0*/  ISETP.NE.AND P0, PT, R10, RZ, PT ;  /* 0x000000ff0a00720c */ /* 0x000fe20003f05270 */
[----:B------:R2:W-:-:S12]  /*1a7e0*/  SYNCS.ARRIVE.TRANS64 RZ, [R5+URZ+0x16890], R7 ;  /* 0x0168900705ff79a7 */ /* 0x0005d8000800003f */
[----:B--2---:R-:W-:Y:S05]  /*1a7f0*/  @!P0 BRA `(.L_x_1547) ;  /* 0x0000000000048947 */ /* 0x004fea0003800000 */
[----:B------:R-:W-:Y:S01]  /*1a800*/  BPT.TRAP 0x1 ;  /* 0x000000040000795c */ /* 0x000fe20000300000 */
.L_x_1547:
[----:B------:R-:W-:Y:S05]  /*1a810*/  BSYNC B2 ;  /* 0x0000000000027941 */ /* 0x000fea0003800000 */
.L_x_1546:
        /* <DEDUP_REMOVED lines=11> */
[----:B------:R-:W-:Y:S01]  /*1a8d0*/  UMOV UR7, 0x12f00000 ;  /* 0x12f0000000077882 */ /* 0x000fe20000000000 */
[----:B0-----:R-:W-:-:S08]  /*1a8e0*/  VIADD R12, R5, 0x16890 ;  /* 0x00016890050c7836 */ /* 0x001fd00000000000 */
.L_x_1548:
        /* <DEDUP_REMOVED lines=13> */
.L_x_1719:
[----:B------:R-:W-:Y:S05]  /*1a9c0*/  BSYNC B2 ;  /* 0x0000000000027941 */ /* 0x000fea0003800000 */
.L_x_1549:
        /* <DEDUP_REMOVED lines=11> */
.L_x_1552:
[----:B------:R-:W-:Y:S05]  /*1aa80*/  BSYNC B2 ;  /* 0x0000000000027941 */ /* 0x000fea0003800000 */
.L_x_1551:
[----:B------:R-:W-:Y:S01]  /*1aa90*/  R2UR UR10, R13 ;  /* 0x000000000d0a72ca */ /* 0x000fe200000e0000 */
[----:B------:R-:W-:Y:S01]  /*1aaa0*/  IMAD R11, R11, 0x2, R22 ;  /* 0x000000020b0b7824 */ /* 0x000fe200078e0216 */
[----:B------:R-:W-:Y:S01]  /*1aab0*/  R2UR UR6, R14 ;  /* 0x000000000e0672ca */ /* 0x000fe200000e0000 */
[----:B------:R-:W-:Y:S01]  /*1aac0*/  UIADD3 UR4, UP0, UR40, 0x670, URZ ;  /* 0x0000067028047890 */ /* 0x000fe2000ff1e03f */
[----:B------:R-:W-:Y:S01]  /*1aad0*/  R2UR UR7, R15 ;  /* 0x000000000f0772ca */ /* 0x000fe200000e0000 */
[----:B01----:R-:W-:Y:S01]  /*1aae0*/  VIADD R5, R5, 0x168b0 ;  /* 0x000168b005057836 */ /* 0x003fe20000000000 */
[----:B------:R-:W-:Y:S01]  /*1aaf0*/  PLOP3.LUT P0, PT, PT, PT, PT, 0x80, 0x0 ;  /* 0x000000000000781c */ /* 0x000fe20003f0f070 */
[----:B------:R-:W-:Y:S01]  /*1ab00*/  VIADD R11, R11, 0x400 ;  /* 0x000004000b0b7836 */ /* 0x000fe20000000000 */
[----:B------:R-:W-:-:S12]  /*1ab10*/  UIADD3.X UR5, URZ, UR41, URZ, UP0, !UPT ;  /* 0x000000293f057290 */ /* 0x000fd800087fe43f */
.L_x_1553:
        /* <DEDUP_REMOVED lines=9> */
[----:B--2---:R-:W-:Y:S05]  /*1abb0*/  @P0 BRA.U.ANY `(.L_x_1553) ;  /* 0xfffffffd00d80947 */ /* 0x004fea000393ffff */
.L_x_1543:
[----:B------:R-:W-:Y:S05]  /*1abc0*/  BSYNC B1 ;  /* 0x0000000000017941 */ /* 0x000fea0003800000 */
.L_x_1542:
[----:B------:R-:W-:Y:S01]  /*1abd0*/  VIADD R3, R3, 0xfffffffe ;  /* 0xfffffffe03037836 */ /* 0x000fe20000000000 */
[----:B------:R-:W-:Y:S01]  /*1abe0*/  PLOP3.LUT P0, PT, PT, PT, PT, 0x8, 0x0 ;  /* 0x000000000000781c */ /* 0x000fe20003f0e170 */
[----:B------:R-:W-:-:S03]  /*1abf0*/  VIADD R27, R27, 0x1 ;  /* 0x000000011b1b7836 */ /* 0x000fc60000000000 */
[----:B------:R-:W-:Y:S02]  /*1ac00*/  ISETP.GE.AND P2, PT, R3, R4, PT ;  /* 0x000000040300720c */ /* 0x000fe40003f46270 */
[----:B------:R-:W-:-:S04]  /*1ac10*/  ISETP.NE.AND P1, PT, R27, 0x2, PT ;  /* 0x000000021b00780c */ /* 0x000fc80003f25270 */
[----:B------:R-:W-:Y:S02]  /*1ac20*/  SEL R6, RZ, 0x1, P1 ;  /* 0x00000001ff067807 */ /* 0x000fe40000800000 */
[----:B------:R-:W-:Y:S02]  /*1ac30*/  SEL R27, R27, RZ, P1 ;  /* 0x000000ff1b1b7207 */ /* 0x000fe40000800000 */
[----:B------:R-:W-:-:S03]  /*1ac40*/  LOP3.LUT R29, R29, R6, RZ, 0x3c, !PT ;  /* 0x000000061d1d7212 */ /* 0x000fc600078e3cff */
[----:B------:R-:W-:Y:S05]  /*1ac50*/  @!P2 BRA `(.L_x_1536) ;  /* 0x000000040058a947 */ /* 0x000fea0003800000 */
.L_x_1566:
[----:B------:R-:W-:Y:S05]  /*1ac60*/  YIELD ;  /* 0x0000000000007946 */ /* 0x000fea0003800000 */
[----:B------:R-:W-:Y:S04]  /*1ac70*/  BSSY B1, `(.L_x_1554) ;  /* 0x000004c000017945 */ /* 0x000fe80003800000 */
[----:B------:R-:W-:Y:S05]  /*1ac80*/  @!P6 BRA `(.L_x_1555) ;  /* 0x000000040028e947 */ /* 0x000fea0003800000 */
[----:B-1----:R-:W1:Y:S01]  /*1ac90*/  S2R R5, SR_TID.X ;  /* 0x0000000000057919 */ /* 0x002e620000002100 */
[----:B------:R-:W-:Y:S01]  /*1aca0*/  SHF.L.U32 R6, R29, 0x1f, RZ ;  /* 0x0000001f1d067819 */ /* 0x000fe200000006ff */
[----:B------:R-:W-:Y:S01]  /*1acb0*/  BSSY B2, `(.L_x_1556) ;  /* 0x0000006000027945 */ /* 0x000fe20003800000 */
[----:B-1----:R-:W-:Y:S01]  /*1acc0*/  LOP3.LUT R7, R5, 0x7f, RZ, 0xc0, !PT ;  /* 0x0000007f05077812 */ /* 0x002fe200078ec0ff */
[----:B------:R-:W-:-:S03]  /*1acd0*/  IMAD R5, R27, 0x8, R22 ;  /* 0x000000081b057824 */ /* 0x000fc600078e0216 */
[----:B------:R-:W-:Y:S01]  /*1ace0*/  ISETP.NE.AND P2, PT, R7, RZ, PT ;  /* 0x000000ff0700720c */ /* 0x000fe20003f45270 */
[----:B------:R-:W1:Y:S02]  /*1acf0*/  SYNCS.PHASECHK.TRANS64.TRYWAIT P1, [R5+URZ+0x168a0], R6 ;  /* 0x0168a006050075a7 */ /* 0x000e64000802017f */
[----:B-1----:R-:W-:Y:S10]  /*1ad00*/  @!P1 BRA `(.L_x_1557) ;  /* 0x0000006000c89947 */ /* 0x002ff40003800000 */
.L_x_1720:
[----:B------:R-:W-:Y:S05]  /*1ad10*/  BSYNC B2 ;  /* 0x0000000000027941 */ /* 0x000fea0003800000 */
.L_x_1556:
        /* <DEDUP_REMOVED lines=9> */
.L_x_1559:
[----:B------:R-:W-:Y:S05]  /*1adb0*/  BSYNC B2 ;  /* 0x0000000000027941 */ /* 0x000fea0003800000 */
.L_x_1558:
        /* <DEDUP_REMOVED lines=8> */
[----:B0-----:R-:W-:Y:S01]  /*1ae40*/  VIADD R12, R7, 0xe400 ;  /* 0x0000e400070c7836 */ /* 0x001fe20000000000 */
[----:B------:R-:W-:Y:S01]  /*1ae50*/  UMOV UR6, 0x0 ;  /* 0x0000000000067882 */ /* 0x000fe20000000000 */
[----:B------:R-:W-:-:S10]  /*1ae60*/  UMOV UR7, 0x12f00000 ;  /* 0x12f0000000077882 */ /* 0x000fd40000000000 */
.L_x_1560:
        /* <DEDUP_REMOVED lines=13> */
.L_x_1721:
[----:B------:R-:W-:Y:S05]  /*1af40*/  BSYNC B2 ;  /* 0x0000000000027941 */ /* 0x000fea0003800000 */
.L_x_1561:
        /* <DEDUP_REMOVED lines=11> */
.L_x_1564:
[----:B------:R-:W-:Y:S05]  /*1b000*/  BSYNC B2 ;  /* 0x0000000000027941 */ /* 0x000fea0003800000 */
.L_x_1563:
        /* <DEDUP_REMOVED lines=8> */
.L_x_1565:
        /* <DEDUP_REMOVED lines=10> */
.L_x_1555:
[----:B------:R-:W-:Y:S05]  /*1b130*/  BSYNC B1 ;  /* 0x0000000000017941 */ /* 0x000fea0003800000 */
.L_x_1554:
[----:B------:R-:W-:Y:S01]  /*1b140*/  ISETP.GT.AND P2, PT, R3, R4, PT ;  /* 0x000000040300720c */ /* 0x000fe20003f44270 */
[----:B------:R-:W-:Y:S02]  /*1b150*/  VIADD R27, R27, 0x1 ;  /* 0x000000011b1b7836 */ /* 0x000fe40000000000 */
[----:B------:R-:W-:-:S03]  /*1b160*/  VIADD R3, R3, 0xffffffff ;  /* 0xffffffff03037836 */ /* 0x000fc60000000000 */
[----:B------:R-:W-:-:S04]  /*1b170*/  ISETP.NE.AND P1, PT, R27, 0x2, PT ;  /* 0x000000021b00780c */ /* 0x000fc80003f25270 */
[----:B------:R-:W-:Y:S02]  /*1b180*/  SEL R6, RZ, 0x1, P1 ;  /* 0x00000001ff067807 */ /* 0x000fe40000800000 */
[----:B------:R-:W-:Y:S02]  /*1b190*/  SEL R27, R27, RZ, P1 ;  /* 0x000000ff1b1b7207 */ /* 0x000fe40000800000 */
[----:B------:R-:W-:Y:S01]  /*1b1a0*/  LOP3.LUT R29, R29, R6, RZ, 0x3c, !PT ;  /* 0x000000061d1d7212 */ /* 0x000fe200078e3cff */
[----:B------:R-:W-:Y:S06]  /*1b1b0*/  @P2 BRA `(.L_x_1566) ;  /* 0xfffffff800a82947 */ /* 0x000fec000383ffff */
.L_x_1536:
[----:B------:R-:W-:Y:S05]  /*1b1c0*/  BSYNC B0 ;  /* 0x0000000000007941 */ /* 0x000fea0003800000 */
.L_x_1535:
[----:B------:R-:W2:Y:S01]  /*1b1d0*/  LDL R6, [R1+0x10] ;  /* 0x0000100001067983 */ /* 0x000ea20000100800 */
[----:B------:R-:W3:Y:S01]  /*1b1e0*/  LDC R0, c[0x0][0x448] ;  /* 0x00011200ff007b82 */ /* 0x000ee20000000800 */
[----:B------:R-:W-:Y:S07]  /*1b1f0*/  @!P0 WARPSYNC.ALL ;  /* 0x0000000000008948 */ /* 0x000fee0003800000 */
[----:B------:R-:W-:Y:S01]  /*1b200*/  @!P0 BAR.SYNC.DEFER_BLOCKING 0xc, 0x200 ;  /* 0x0308000000008b1d */ /* 0x000fe20000010000 */
[----:B---3--:R-:W-:-:S13]  /*1b210*/  ISETP.NE.AND P1, PT, R0, 0x1, PT ;  /* 0x000000010000780c */ /* 0x008fda0003f25270 */
[----:B------:R-:W3:Y:S08]  /*1b220*/  @P1 LDC R3, c[0x0][0x44c] ;  /* 0x00011300ff031b82 */ /* 0x000ef00000000800 */
[----:B------:R-:W4:Y:S01]  /*1b230*/  @P1 LDC R2, c[0x0][0x450] ;  /* 0x00011400ff021b82 */ /* 0x000f220000000800 */
[----:B--2---:R-:W-:-:S04]  /*1b240*/  VIADD R0, R6, 0xbf ;  /* 0x000000bf06007836 */ /* 0x004fc80000000000 */
[----:B---3--:R-:W-:-:S05]  /*1b250*/  @P1 IMAD.HI.U32 R3, R0, R3, RZ ;  /* 0x0000000300031227 */ /* 0x008fca00078e00ff */
[----:B----4-:R-:W-:Y:S02]  /*1b260*/  @P1 SHF.R.U32.HI R0, RZ, R2, R3 ;  /* 0x00000002ff001219 */ /* 0x010fe40000011603 */
[----:B------:R-:W2:Y:S03]  /*1b270*/  LDC.64 R2, c[0x0][0x9e0] ;  /* 0x00027800ff027b82 */ /* 0x000ea60000000a00 */
[----:B------:R-:W-:Y:S01]  /*1b280*/  IMAD.IADD R9, R9, 0x1, R0 ;  /* 0x0000000109097824 */ /* 0x000fe200078e0200 */
[----:B--2---:R-:W-:-:S03]  /*1b290*/  ISETP.GE.AND P2, PT, R3, 0x1, PT ;  /* 0x000000010300780c */ /* 0x004fc60003f46270 */
[----:B------:R-:W-:-:S10]  /*1b2a0*/  IMAD.IADD R2, R9, 0x1, R2 ;  /* 0x0000000109027824 */ /* 0x000fd400078e0202 */
[----:B------:R-:W-:Y:S05]  /*1b2b0*/  @!P2 BRA `(.L_x_1567) ;  /* 0x000000000048a947 */ /* 0x000fea0003800000 */
[C---:B------:R-:W-:Y:S01]  /*1b2c0*/  ISETP.GT.AND P0, PT, R9.reuse, RZ, PT ;  /* 0x000000ff0900720c */ /* 0x040fe20003f04270 */
[----:B------:R-:W-:Y:S01]  /*1b2d0*/  BSSY B0, `(.L_x_1568) ;  /* 0x000000e000007945 */ /* 0x000fe20003800000 */
[----:B------:R-:W-:-:S11]  /*1b2e0*/  VIADD R0, R9, 0xffffffff ;  /* 0xffffffff09007836 */ /* 0x000fd60000000000 */
[----:B------:R-:W-:Y:S05]  /*1b2f0*/  @P0 BRA `(.L_x_1569) ;  /* 0x00000000001c0947 */ /* 0x000fea0003800000 */
[----:B------:R-:W-:Y:S01]  /*1b300*/  ISETP.NE.AND P0, PT, R3, 0x1, PT ;  /* 0x000000010300780c */ /* 0x000fe20003f05270 */
[----:B------:R-:W-:-:S12]  /*1b310*/  IMAD.MOV R9, RZ, RZ, -R9 ;  /* 0x000000ffff097224 */ /* 0x000fd800078e0a09 */
[----:B-1----:R-:W1:Y:S02]  /*1b320*/  @P0 LDC.64 R4, c[0x0][0x9e8] ;  /* 0x00027a00ff040b82 */ /* 0x002e640000000a00 */
[----:B-1----:R-:W-:-:S05]  /*1b330*/  @P0 IMAD.HI.U32 R4, R9, R4, RZ ;  /* 0x0000000409040227 */ /* 0x002fca00078e00ff */
[----:B------:R-:W-:-:S04]  /*1b340*/  @P0 SHF.R.U32.HI R9, RZ, R5, R4 ;  /* 0x00000005ff090219 */ /* 0x000fc80000011604 */
[----:B------:R-:W-:Y:S01]  /*1b350*/  LOP3.LUT R0, RZ, R9, RZ, 0x33, !PT ;  /* 0x00000009ff007212 */ /* 0x000fe200078e33ff */
[----:B------:R-:W-:Y:S06]  /*1b360*/  BRA `(.L_x_1570) ;  /* 0x0000000000107947 */ /* 0x000fec0003800000 */
.L_x_1569:
[----:B------:R-:W-:-:S13]  /*1b370*/  ISETP.NE.AND P0, PT, R3, 0x1, PT ;  /* 0x000000010300780c */ /* 0x000fda0003f05270 */
[----:B-1----:R-:W1:Y:S02]  /*1b380*/  @P0 LDC.64 R4, c[0x0][0x9e8] ;  /* 0x00027a00ff040b82 */ /* 0x002e640000000a00 */
[----:B-1----:R-:W-:-:S05]  /*1b390*/  @P0 IMAD.HI.U32 R4, R0, R4, RZ ;  /* 0x0000000400040227 */ /* 0x002fca00078e00ff */
[----:B------:R-:W-:-:S07]  /*1b3a0*/  @P0 SHF.R.U32.HI R0, RZ, R5, R4 ;  /* 0x00000005ff000219 */ /* 0x000fce0000011604 */
.L_x_1570:
[----:B------:R-:W-:Y:S05]  /*1b3b0*/  BSYNC B0 ;  /* 0x0000000000007941 */ /* 0x000fea0003800000 */
.L_x_1568:
[----:B------:R-:W-:-:S05]  /*1b3c0*/  IMAD R5, R0, R3, R3 ;  /* 0x0000000300057224 */ /* 0x000fca00078e0203 */
[----:B------:R-:W-:-:S07]  /*1b3d0*/  VIMNMX R2, R2, R5, PT ;  /* 0x0000000502027248 */ /* 0x000fce0003fe0100 */
.L_x_1567:
[----:B------:R-:W-:Y:S01]  /*1b3e0*/  VIADD R2, R2, 0x7f ;  /* 0x0000007f02027836 */ /* 0x000fe20000000000 */
[----:B------:R-:W2:Y:S01]  /*1b3f0*/  @P1 LDC R0, c[0x0][0x44c] ;  /* 0x00011300ff001b82 */ /* 0x000ea20000000800 */
[----:B------:R-:W-:-:S03]  /*1b400*/  ULDC UR4, c[0x0][0x9dc] ;  /* 0x0002770000047ab9 */ /* 0x000fc60000000800 */
[----:B-1----:R-:W-:-:S04]  /*1b410*/  SHF.R.S32.HI R5, RZ, 0x1f, R2 ;  /* 0x0000001fff057819 */ /* 0x002fc80000011402 */
[----:B------:R-:W-:Y:S02]  /*1b420*/  LEA.HI R5, R5, R2, RZ, 0x7 ;  /* 0x0000000205057211 */ /* 0x000fe400078f38ff */
[----:B------:R-:W1:Y:S02]  /*1b430*/  @P1 LDC R2, c[0x0][0x450] ;  /* 0x00011400ff021b82 */ /* 0x000e640000000800 */
[----:B------:R-:W-:Y:S01]  /*1b440*/  SHF.R.S32.HI R4, RZ, 0x7, R5 ;  /* 0x00000007ff047819 */ /* 0x000fe20000011405 */
[----:B------:R-:W-:-:S03]  /*1b450*/  IMAD.MOV.U32 R5, RZ, RZ, R6 ;  /* 0x000000ffff057224 */ /* 0x000fc600078e0006 */
[----:B------:R-:W-:-:S05]  /*1b460*/  VIMNMX R24, R17, R4, PT ;  /* 0x0000000411187248 */ /* 0x000fca0003fe0100 */
[----:B------:R3:W-:Y:S01]  /*1b470*/  STL [R1+0x14], R24 ;  /* 0x0000141801007387 */ /* 0x0007e20000100800 */
[----:B--2---:R-:W-:-:S05]  /*1b480*/  @P1 IMAD.HI.U32 R7, R6, R0, RZ ;  /* 0x0000000006071227 */ /* 0x004fca00078e00ff */
[----:B-1----:R-:W-:-:S05]  /*1b490*/  @P1 SHF.R.U32.HI R5, RZ, R2, R7 ;  /* 0x00000002ff051219 */ /* 0x002fca0000011607 */
[----:B------:R-:W-:-:S04]  /*1b4a0*/  IMAD.IADD R2, R8, 0x1, R5 ;  /* 0x0000000108027824 */ /* 0x000fc800078e0205 */
[----:B------:R-:W-:Y:S01]  /*1b4b0*/  VIADD R0, R2, -UR4 ;  /* 0x8000000402007c36 */ /* 0x000fe20008000000 */
[----:B---3--:R-:W-:Y:S06]  /*1b4c0*/  @!P2 BRA `(.L_x_1571) ;  /* 0x000000000044a947 */ /* 0x008fec0003800000 */
        /* <DEDUP_REMOVED lines=10> */
.L_x_1573:
[----:B------:R-:W-:-:S13]  /*1b570*/  ISETP.NE.AND P0, PT, R3, 0x1, PT ;  /* 0x000000010300780c */ /* 0x000fda0003f05270 */
[----:B------:R-:W1:Y:S02]  /*1b580*/  @P0 LDC.64 R4, c[0x0][0x9e8] ;  /* 0x00027a00ff040b82 */ /* 0x000e640000000a00 */
[----:B-1----:R-:W-:-:S05]  /*1b590*/  @P0 IMAD.HI.U32 R4, R2, R4, RZ ;  /* 0x0000000402040227 */ /* 0x002fca00078e00ff */
[----:B------:R-:W-:-:S07]  /*1b5a0*/  @P0 SHF.R.U32.HI R2, RZ, R5, R4 ;  /* 0x00000005ff020219 */ /* 0x000fce0000011604 */
.L_x_1574:
[----:B------:R-:W-:Y:S05]  /*1b5b0*/  BSYNC B0 ;  /* 0x0000000000007941 */ /* 0x000fea0003800000 */
.L_x_1572:
[----:B------:R-:W-:-:S05]  /*1b5c0*/  IMAD R3, R2, R3, RZ ;  /* 0x0000000302037224 */ /* 0x000fca00078e02ff */
[----:B------:R-:W-:-:S07]  /*1b5d0*/  VIMNMX R0, R0, R3, !PT ;  /* 0x0000000300007248 */ /* 0x000fce0007fe0100 */
.L_x_1571:
[----:B------:R-:W-:Y:S01]  /*1b5e0*/  SHF.R.S32.HI R3, RZ, 0x1f, R0 ;  /* 0x0000001fff037819 */ /* 0x000fe20000011400 */
[----:B------:R-:W-:Y:S03]  /*1b5f0*/  BSSY B7, `(.L_x_1575) ;  /* 0x0000358000077945 */ /* 0x000fe60003800000 */
[----:B------:R-:W-:-:S04]  /*1b600*/  LEA.HI R3, R3, R0, RZ, 0x7 ;  /* 0x0000000003037211 */ /* 0x000fc800078f38ff */
[----:B------:R-:W-:-:S04]  /*1b610*/  SHF.R.S32.HI R3, RZ, 0x7, R3 ;  /* 0x00000007ff037819 */ /* 0x000fc80000011403 */
[----:B------:R-:W-:-:S04]  /*1b620*/  VIMNMX R2, RZ, R3, !PT ;  /* 0x00000003ff027248 */ /* 0x000fc80007fe0100 */
[----:B------:R-:W-:Y:S01]  /*1b630*/  ISETP.GT.AND P0, PT, R24, R2, PT ;  /* 0x000000021800720c */ /* 0x000fe20003f04270 */
[----:B------:R1:W-:-:S12]  /*1b640*/  STL [R1+0x8], R2 ;  /* 0x0000080201007387 */ /* 0x0003d80000100800 */
[----:B-1----:R-:W-:Y:S05]  /*1b650*/  @P0 BRA `(.L_x_1576) ;  /* 0x0000000000440947 */ /* 0x002fea0003800000 */
[----:B------:R-:W1:Y:S02]  /*1b660*/  S2R R2, SR_TID.X ;  /* 0x0000000000027919 */ /* 0x000e640000002100 */
        /* <DEDUP_REMOVED lines=16> */
.L_x_1576:
        /* <DEDUP_REMOVED lines=16> */
[----:B0-----:R-:W-:Y:S02]  /*1b870*/  IMAD.MOV.U32 R12, RZ, RZ, 0x1 ;  /* 0x00000001ff0c7424 */ /* 0x001fe400078e00ff */
[----:B------:R-:W-:-:S07]  /*1b880*/  IMAD.MOV.U32 R13, RZ, RZ, RZ ;  /* 0x000000ffff0d7224 */ /* 0x000fce00078e00ff */
[----:B------:R-:W-:-:S07]  /*1b890*/  LEPC R20, `(.L_x_1579) ;  /* 0x000000001014794e */ /* 0x000fce0000000000 */
[----:B-1----:R-:W-:Y:S05]  /*1b8a0*/  CALL.ABS.NOINC R2 ;  /* 0x0000000002007343 */ /* 0x002fea0003c00000 */
.L_x_1579:
[----:B------:R-:W-:Y:S05]  /*1b8b0*/  BSYNC B6 ;  /* 0x0000000000067941 */ /* 0x000fea0003800000 */
.L_x_1578:
        /* <DEDUP_REMOVED lines=8> */
[----:B------:R1:W2:Y:S01]  /*1b940*/  LDC.64 R2, c[0x4][R17] ;  /* 0x0100000011027b82 */ /* 0x0002a20000000a00 */
[----:B------:R-:W-:Y:S02]  /*1b950*/  IMAD.U32 R4, RZ, RZ, UR6 ;  /* 0x00000006ff047e24 */ /* 0x000fe4000f8e00ff */
[----:B------:R-:W-:Y:S02]  /*1b960*/  IMAD.U32 R5, RZ, RZ, UR7 ;  /* 0x00000007ff057e24 */ /* 0x000fe4000f8e00ff */
[----:B------:R-:W-:Y:S02]  /*1b970*/  IMAD.U32 R6, RZ, RZ, UR8 ;  /* 0x00000008ff067e24 */ /* 0x000fe4000f8e00ff */
[----:B------:R-:W-:-:S02]  /*1b980*/  IMAD.U32 R7, RZ, RZ, UR9 ;  /* 0x00000009ff077e24 */ /* 0x000fc4000f8e00ff */
[----:B------:R-:W-:Y:S02]  /*1b990*/  IMAD.U32 R10, RZ, RZ, UR4 ;  /* 0x00000004ff0a7e24 */ /* 0x000fe4000f8e00ff */
[----:B------:R-:W-:Y:S02]  /*1b9a0*/  IMAD.U32 R11, RZ, RZ, UR5 ;  /* 0x00000005ff0b7e24 */ /* 0x000fe4000f8e00ff */
[----:B------:R-:W-:Y:S02]  /*1b9b0*/  IMAD.MOV.U32 R8, RZ, RZ, 0x70 ;  /* 0x00000070ff087424 */ /* 0x000fe400078e00ff */
[----:B0-----:R-:W-:Y:S02]  /*1b9c0*/  IMAD.MOV.U32 R12, RZ, RZ, 0x1 ;  /* 0x00000001ff0c7424 */ /* 0x001fe400078e00ff */
[----:B-1----:R-:W-:-:S07]  /*1b9d0*/  IMAD.MOV.U32 R13, RZ, RZ, RZ ;  /* 0x000000ffff0d7224 */ /* 0x002fce00078e00ff */
[----:B------:R-:W-:-:S07]  /*1b9e0*/  LEPC R20, `(.L_x_1582) ;  /* 0x000000001014794e */ /* 0x000fce0000000000 */
[----:B--2---:R-:W-:Y:S05]  /*1b9f0*/  CALL.ABS.NOINC R2 ;  /* 0x0000000002007343 */ /* 0x004fea0003c00000 */
.L_x_1582:
        /* <DEDUP_REMOVED lines=15> */
.L_x_1581:
[----:B------:R-:W-:Y:S05]  /*1baf0*/  BSYNC B6 ;  /* 0x0000000000067941 */ /* 0x000fea0003800000 */
.L_x_1580:
[----:B------:R-:W-:Y:S01]  /*1bb00*/  ULDC.64 UR4, c[0x0][0x9f8] ;  /* 0x00027e0000047ab9 */ /* 0x000fe20000000a00 */
[----:B------:R-:W-:Y:S01]  /*1bb10*/  IMAD.MOV.U32 R25, RZ, RZ, R19 ;  /* 0x000000ffff197224 */ /* 0x000fe200078e0013 */
[----:B------:R-:W-:-:S04]  /*1bb20*/  ISETP.NE.U32.AND P0, PT, RZ, UR4, PT ;  /* 0x00000004ff007c0c */ /* 0x000fc8000bf05070 */
[----:B------:R-:W-:Y:S01]  /*1bb30*/  ISETP.NE.AND.EX P0, PT, RZ, UR5, PT, P0 ;  /* 0x00000005ff007c0c */ /* 0x000fe2000bf05300 */
[----:B------:R-:W-:-:S12]  /*1bb40*/  ULDC.64 UR4, c[0x0][0xa08] ;  /* 0x0002820000047ab9 */ /* 0x000fd80000000a00 */
[----:B------:R-:W1:Y:S02]  /*1bb50*/  @P0 LDC.64 R2, c[0x0][0x9f8] ;  /* 0x00027e00ff020b82 */ /* 0x000e640000000a00 */
[----:B-1----:R-:W-:-:S05]  /*1bb60*/  @P0 IMAD.WIDE R2, R19, 0x4, R2 ;  /* 0x0000000413020825 */ /* 0x002fca00078e0202 */
[----:B------:R1:W2:Y:S01]  /*1bb70*/  @P0 LDG.E R25, desc[UR38][R2.64] ;  /* 0x0000002602190981 */ /* 0x0002a2000c1e1900 */
[----:B------:R-:W-:Y:S01]  /*1bb80*/  VIADD R24, R24, 0xffffffff ;  /* 0xffffffff18187836 */ /* 0x000fe20000000000 */
[----:B-1----:R-:W1:Y:S02]  /*1bb90*/  LDC.64 R2, c[0x0][0x418] ;  /* 0x00010600ff027b82 */ /* 0x002e640000000a00 */
[----:B-1----:R-:W-:Y:S01]  /*1bba0*/  LOP3.LUT P0, RZ, R2, UR4, RZ, 0xfc, !PT ;  /* 0x0000000402ff7c12 */ /* 0x002fe2000f80fcff */
[----:B------:R-:W-:-:S03]  /*1bbb0*/  UMOV UR4, 0xffffffff ;  /* 0xffffffff00047882 */ /* 0x000fc60000000000 */
[----:B------:R-:W-:Y:S02]  /*1bbc0*/  LOP3.LUT P0, RZ, R3, UR5, RZ, 0xfc, P0 ;  /* 0x0000000503ff7c12 */ /* 0x000fe4000800fcff */
[----:B--2---:R-:W-:Y:S02]  /*1bbd0*/  SHF.R.S32.HI R7, RZ, 0x1f, R25 ;  /* 0x0000001fff077819 */ /* 0x004fe40000011419 */
[----:B------:R-:W-:-:S03]  /*1bbe0*/  SEL R17, R25, RZ, !P0 ;  /* 0x000000ff19117207 */ /* 0x000fc60004000000 */
[----:B------:R1:W-:Y:S01]  /*1bbf0*/  STL [R1+0x4], R7 ;  /* 0x0000040701007387 */ /* 0x0003e20000100800 */
[----:B------:R-:W-:Y:S05]  /*1bc00*/  BRA.DIV UR4, `(.L_x_1583) ;  /* 0x0000005604307947 */ /* 0x000fea000b800000 */
[----:B------:R-:W2:Y:S02]  /*1bc10*/  S2R R0, SR_TID.X ;  /* 0x0000000000007919 */ /* 0x000ea40000002100 */
[----:B--2---:R-:W-:-:S04]  /*1bc20*/  SHF.R.U32.HI R0, RZ, 0x5, R0 ;  /* 0x00000005ff007819 */ /* 0x004fc80000011600 */
[----:B------:R-:W-:-:S05]  /*1bc30*/  LOP3.LUT R0, R0, 0x3, RZ, 0xc0, !PT ;  /* 0x0000000300007812 */ /* 0x000fca00078ec0ff */
[----:B------:R2:W3:Y:S02]  /*1bc40*/  SHFL.IDX PT, R14, R0, RZ, 0x1f ;  /* 0x00001fff000e7589 */ /* 0x0004e400000e0000 */
.L_x_1724:
        /* <DEDUP_REMOVED lines=10> */
.L_x_1727:
[----:B------:R-:W-:Y:S05]  /*1bcf0*/  @!P6 BRA `(.L_x_1584) ;  /* 0x0000000000e4e947 */ /* 0x000fea0003800000 */
[----:B------:R-:W-:-:S04]  /*1bd00*/  ISETP.NE.U32.AND P0, PT, R2, RZ, PT ;  /* 0x000000ff0200720c */ /* 0x000fc80003f05070 */
[----:B------:R-:W-:-:S13]  /*1bd10*/  ISETP.NE.AND.EX P0, PT, R3, RZ, PT, P0 ;  /* 0x000000ff0300720c */ /* 0x000fda0003f05300 */
[----:B------:R-:W-:Y:S05]  /*1bd20*/  @!P0 BRA `(.L_x_1586) ;  /* 0x0000000000448947 */ /* 0x000fea0003800000 */
[----:B------:R-:W3:Y:S01]  /*1bd30*/  LDC R6, c[0x0][0x43c] ;  /* 0x00010f00ff067b82 */ /* 0x000ee20000000800 */
[----:B------:R-:W-:Y:S01]  /*1bd40*/  ULDC.64 UR4, c[0x0][0x428] ;  /* 0x00010a0000047ab9 */ /* 0x000fe20000000a00 */
[----:B---3--:R-:W-:-:S13]  /*1bd50*/  ISETP.NE.AND P0, PT, R6, 0x1, PT ;  /* 0x000000010600780c */ /* 0x008fda0003f05270 */
[----:B------:R-:W2:Y:S02]  /*1bd60*/  @P0 LDC.64 R4, c[0x0][0x440] ;  /* 0x00011000ff040b82 */ /* 0x000ea40000000a00 */
[----:B--2---:R-:W-:-:S04]  /*1bd70*/  @P0 IMAD.HI.U32 R0, R24, R4, RZ ;  /* 0x0000000418000227 */ /* 0x004fc800078e00ff */
[----:B------:R-:W-:Y:S01]  /*1bd80*/  IMAD.MOV.U32 R4, RZ, RZ, R24 ;  /* 0x000000ffff047224 */ /* 0x000fe200078e0018 */
        /* <DEDUP_REMOVED lines=11> */
.L_x_1586:
[----:B--2---:R-:W-:Y:S01]  /*1be40*/  IMAD R0, R23, 0x8, R22 ;  /* 0x0000000817007824 */ /* 0x004fe200078e0216 */
[----:B---3--:R-:W-:-:S04]  /*1be50*/  SHF.L.U32 R3, R26, 0x1f, RZ ;  /* 0x0000001f1a037819 */ /* 0x008fc800000006ff */
[----:B------:R-:W2:Y:S02]  /*1be60*/  SYNCS.PHASECHK.TRANS64.TRYWAIT P0, [R0+URZ+0x16840], R3 ;  /* 0x01684003000075a7 */ /* 0x000ea4000800017f */
[----:B--2---:R-:W-:Y:S05]  /*1be70*/  @!P0 BRA `(.L_x_1587) ;  /* 0x0000005000e88947 */ /* 0x004fea0003800000 */
.L_x_1728:
        /* <DEDUP_REMOVED lines=11> */
.L_x_1588:
[----:B------:R-:W3:Y:S01]  /*1bf30*/  LDL.LU R2, [R1] ;  /* 0x0000000001027983 */ /* 0x000ee20000300800 */
[----:B------:R-:W-:Y:S01]  /*1bf40*/  R2UR UR9, R0 ;  /* 0x00000000000972ca */ /* 0x000fe200000e0000 */
[----:B--2---:R-:W-:Y:S01]  /*1bf50*/  IMAD R0, R23, 0x4000, R22 ;  /* 0x0000400017007824 */ /* 0x004fe200078e0216 */
        /* <DEDUP_REMOVED lines=11> */
[----:B------:R-:W-:Y:S02]  /*1c010*/  ULEA UR11, UR11, UR4, 0x7 ;  /* 0x000000040b0b7291 */ /* 0x000fe4000f8e383f */
[----:B------:R-:W-:Y:S01]  /*1c020*/  UIADD3 UR8, UR8, 0xe400, URZ ;  /* 0x0000e40008087890 */ /* 0x000fe2000fffe03f */
[----:B------:R-:W-:-:S08]  /*1c030*/  UMOV UR4, 0x0 ;  /* 0x0000000000047882 */ /* 0x000fd00000000000 */
[----:B------:R4:W-:Y:S01]  /*1c040*/  UTMALDG.4D [UR8], [UR6], desc[UR4] ;  /* 0x00000408060075b4 */ /* 0x0009e20008019000 */
[----:B---3--:R-:W-:-:S04]  /*1c050*/  LOP3.LUT R2, R2, 0xfffffffe, RZ, 0xc0, !PT ;  /* 0xfffffffe02027812 */ /* 0x008fc800078ec0ff */
[----:B------:R-:W-:-:S05]  /*1c060*/  @P0 LOP3.LUT R2, R2, 0x1, RZ, 0xfc, !PT ;  /* 0x0000000102020812 */ /* 0x000fca00078efcff */
[----:B------:R4:W-:Y:S01]  /*1c070*/  STL [R1], R2 ;  /* 0x0000000201007387 */ /* 0x0009e20000100800 */
[----:B------:R-:W-:Y:S01]  /*1c080*/  NOP ;  /* 0x0000000000007918 */ /* 0x000fe20000000000 */
.L_x_1584:
[----:B------:R-:W2:Y:S01]  /*1c090*/  LDL.LU R3, [R1+0x20] ;  /* 0x0000200001037983 */ /* 0x000ea20000300800 */
[----:B------:R-:W-:Y:S05]  /*1c0a0*/  WARPSYNC.ALL ;  /* 0x0000000000007948 */ /* 0x000fea0003800000 */
[----:B----4-:R-:W-:Y:S01]  /*1c0b0*/  ULDC.64 UR4, c[0x0][0x298] ;  /* 0x0000a60000047ab9 */ /* 0x010fe20000000a00 */
[----:B------:R-:W-:Y:S01]  /*1c0c0*/  ULDC.64 UR6, c[0x0][0xa00] ;  /* 0x0002800000067ab9 */ /* 0x000fe20000000a00 */
[----:B------:R-:W-:Y:S01]  /*1c0d0*/  VIADD R2, R22, 0x8400 ;  /* 0x0000840016027836 */ /* 0x000fe20000000000 */
[----:B------:R-:W-:Y:S01]  /*1c0e0*/  BAR.SYNC.DEFER_BLOCKING 0x8, 0x200 ;  /* 0x0208000000007b1d */ /* 0x000fe20000010000 */
[----:B------:R-:W-:-:S03]  /*1c0f0*/  ISETP.NE.U32.AND P0, PT, RZ, UR6, PT ;  /* 0x00000006ff007c0c */ /* 0x000fc6000bf05070 */
[----:B------:R-:W-:Y:S02]  /*1c100*/  LOP3.LUT P1, RZ, R2, 0x3ff, RZ, 0xc0, !PT ;  /* 0x000003ff02ff7812 */ /* 0x000fe4000782c0ff */
[----:B------:R-:W-:Y:S01]  /*1c110*/  ISETP.NE.AND.EX P0, PT, RZ, UR7, PT, P0 ;  /* 0x00000007ff007c0c */ /* 0x000fe2000bf05300 */
[----:B------:R-:W-:Y:S01]  /*1c120*/  BSSY B6, `(.L_x_1589) ;  /* 0x0000020000067945 */ /* 0x000fe20003800000 */
[----:B------:R-:W-:Y:S02]  /*1c130*/  SHF.R.S32.HI R2, RZ, 0x1f, R19 ;  /* 0x0000001fff027819 */ /* 0x000fe40000011413 */
[----:B--2---:R-:W-:Y:S01]  /*1c140*/  SHF.R.S32.HI R0, RZ, 0x1f, R3 ;  /* 0x0000001fff007819 */ /* 0x004fe20000011403 */
[----:B------:R-:W-:-:S04]  /*1c150*/  IMAD.WIDE.U32 R4, R3, UR4, RZ ;  /* 0x0000000403047c25 */ /* 0x000fc8000f8e00ff */
[----:B------:R-:W-:Y:S01]  /*1c160*/  IMAD R0, R0, UR4, RZ ;  /* 0x0000000400007c24 */ /* 0x000fe2000f8e02ff */
[----:B------:R-:W-:Y:S03]  /*1c170*/  STL.64 [R1+0x28], R4 ;  /* 0x0000280401007387 */ /* 0x000fe60000100a00 */
[----:B------:R-:W-:Y:S01]  /*1c180*/  IMAD R0, R3, UR5, R0 ;  /* 0x0000000503007c24 */ /* 0x000fe2000f8e0200 */
[----:B------:R-:W-:Y:S02]  /*1c190*/  SEL R3, R2, RZ, !P0 ;  /* 0x000000ff02037207 */ /* 0x000fe40004000000 */
[----:B------:R-:W-:Y:S01]  /*1c1a0*/  SHF.R.S32.HI R2, RZ, 0x1f, R18 ;  /* 0x0000001fff027819 */ /* 0x000fe20000011412 */
[----:B------:R-:W-:-:S05]  /*1c1b0*/  IMAD.IADD R0, R5, 0x1, R0 ;  /* 0x0000000105007824 */ /* 0x000fca00078e0200 */
[----:B------:R2:W-:Y:S04]  /*1c1c0*/  STL [R1+0x30], R0 ;  /* 0x0000300001007387 */ /* 0x0005e80000100800 */
[----:B------:R3:W-:Y:S01]  /*1c1d0*/  STL [R1+0x38], R3 ;  /* 0x0000380301007387 */ /* 0x0007e20000100800 */
[----:B--2---:R-:W-:-:S05]  /*1c1e0*/  SEL R0, R19, RZ, !P0 ;  /* 0x000000ff13007207 */ /* 0x004fca0004000000 */
[----:B------:R3:W-:Y:S04]  /*1c1f0*/  STL [R1+0x20], R0 ;  /* 0x0000200001007387 */ /* 0x0007e80000100800 */
[----:B------:R3:W-:Y:S01]  /*1c200*/  STL [R1+0x34], R2 ;  /* 0x0000340201007387 */ /* 0x0007e20000100800 */
[----:B------:R-:W-:Y:S05]  /*1c210*/  @!P1 BRA `(.L_x_1590) ;  /* 0x0000000000409947 */ /* 0x000fea0003800000 */
[----:B---3--:R-:W-:Y:S01]  /*1c220*/  MOV R2, 0x0 ;  /* 0x0000000000027802 */ /* 0x008fe20000000f00 */
[----:B------:R-:W-:Y:S01]  /*1c230*/  ULDC.64 UR4, c[0x4][0xa8] ;  /* 0x01002a0000047ab9 */ /* 0x000fe20000000a00 */
[----:B------:R-:W-:Y:S01]  /*1c240*/  ULDC.64 UR6, c[0x4][0xb0] ;  /* 0x01002c0000067ab9 */ /* 0x000fe20000000a00 */
[----:B------:R-:W-:Y:S01]  /*1c250*/  ULDC.64 UR8, c[0x4][0x20] ;  /* 0x0100080000087ab9 */ /* 0x000fe20000000a00 */
[----:B------:R-:W-:Y:S02]  /*1c260*/  IMAD.U32 R4, RZ, RZ, UR4 ;  /* 0x00000004ff047e24 */ /* 0x000fe4000f8e00ff */
[----:B------:R-:W2:Y:S01]  /*1c270*/  LDC.64 R2, c[0x4][R2] ;  /* 0x0100000002027b82 */ /* 0x000ea20000000a00 */
[----:B------:R-:W-:Y:S02]  /*1c280*/  IMAD.U32 R5, RZ, RZ, UR5 ;  /* 0x00000005ff057e24 */ /* 0x000fe4000f8e00ff */
[----:B------:R-:W-:Y:S02]  /*1c290*/  IMAD.U32 R6, RZ, RZ, UR6 ;  /* 0x00000006ff067e24 */ /* 0x000fe4000f8e00ff */
[----:B-1----:R-:W-:-:S02]  /*1c2a0*/  IMAD.U32 R7, RZ, RZ, UR7 ;  /* 0x00000007ff077e24 */ /* 0x002fc4000f8e00ff */
[----:B------:R-:W-:Y:S02]  /*1c2b0*/  IMAD.U32 R10, RZ, RZ, UR8 ;  /* 0x00000008ff0a7e24 */ /* 0x000fe4000f8e00ff */
[----:B------:R-:W-:Y:S02]  /*1c2c0*/  IMAD.U32 R11, RZ, RZ, UR9 ;  /* 0x00000009ff0b7e24 */ /* 0x000fe4000f8e00ff */
[----:B------:R-:W-:Y:S02]  /*1c2d0*/  IMAD.MOV.U32 R8, RZ, RZ, 0x70 ;  /* 0x00000070ff087424 */ /* 0x000fe400078e00ff */
[----:B0-----:R-:W-:Y:S02]  /*1c2e0*/  IMAD.MOV.U32 R12, RZ, RZ, 0x1 ;  /* 0x00000001ff0c7424 */ /* 0x001fe400078e00ff */
[----:B------:R-:W-:-:S07]  /*1c2f0*/  IMAD.MOV.U32 R13, RZ, RZ, RZ ;  /* 0x000000ffff0d7224 */ /* 0x000fce00078e00ff */
[----:B------:R-:W-:-:S07]  /*1c300*/  LEPC R20, `(.L_x_1590) ;  /* 0x000000001014794e */ /* 0x000fce0000000000 */
[----:B--2---:R-:W-:Y:S05]  /*1c310*/  CALL.ABS.NOINC R2 ;  /* 0x0000000002007343 */ /* 0x004fea0003c00000 */
.L_x_1590:
[----:B------:R-:W-:Y:S05]  /*1c320*/  BSYNC B6 ;  /* 0x0000000000067941 */ /* 0x000fea0003800000 */
.L_x_1589:
[----:B---3--:R-:W2:Y:S01]  /*1c330*/  LDL.LU R0, [R1+0x30] ;  /* 0x0000300001007983 */ /* 0x008ea20000300800 */
[----:B------:R-:W-:Y:S01]  /*1c340*/  ULDC.64 UR4, c[0x0][0x2d8] ;  /* 0x0000b60000047ab9 */ /* 0x000fe20000000a00 */
[----:B------:R-:W3:Y:S01]  /*1c350*/  LDC R9, c[0x0][0x448] ;  /* 0x00011200ff097b82 */ /* 0x000ee20000000800 */
[----:B------:R-:W-:Y:S01]  /*1c360*/  ULDC.64 UR6, c[0x0][0x2c8] ;  /* 0x0000b20000067ab9 */ /* 0x000fe20000000a00 */
[----:B------:R-:W2:Y:S01]  /*1c370*/  LDL.LU.64 R2, [R1+0x28] ;  /* 0x0000280001027983 */ /* 0x000ea20000300a00 */
[----:B------:R-:W-:-:S03]  /*1c380*/  ULDC.64 UR8, c[0x0][0x280] ;  /* 0x0000a00000087ab9 */ /* 0x000fc60000000a00 */
[----:B------:R-:W4:Y:S04]  /*1c390*/  LDL.LU R20, [R1+0x34] ;  /* 0x0000340001147983 */ /* 0x000f280000300800 */
[----:B------:R-:W4:Y:S04]  /*1c3a0*/  LDL.LU R21, [R1+0x38] ;  /* 0x0000380001157983 */ /* 0x000f280000300800 */
[----:B------:R-:W4:Y:S04]  /*1c3b0*/  LDL.LU R4, [R1+0x20] ;  /* 0x0000200001047983 */ /* 0x000f280000300800 */
[----:B0-----:R-:W4:Y:S01]  /*1c3c0*/  LDL R12, [R1+0x10] ;  /* 0x00001000010c7983 */ /* 0x001f220000100800 */
[----:B---3--:R-:W-:-:S13]  /*1c3d0*/  ISETP.NE.AND P1, PT, R9, 0x1, PT ;  /* 0x000000010900780c */ /* 0x008fda0003f25270 */
[----:B------:R-:W0:Y:S08]  /*1c3e0*/  @P1 LDC R5, c[0x0][0x44c] ;  /* 0x00011300ff051b82 */ /* 0x000e300000000800 */
[----:B------:R-:W3:Y:S01]  /*1c3f0*/  @P1 LDC R8, c[0x0][0x450] ;  /* 0x00011400ff081b82 */ /* 0x000ee20000000800 */
[----:B--2---:R-:W-:Y:S02]  /*1c400*/  IMAD.MOV.U32 R3, RZ, RZ, R0 ;  /* 0x000000ffff037224 */ /* 0x004fe400078e0000 */
[----:B----4-:R-:W-:-:S02]  /*1c410*/  IMAD R0, R20, UR4, RZ ;  /* 0x0000000414007c24 */ /* 0x010fc4000f8e02ff */
[C---:B------:R-:W-:Y:S01]  /*1c420*/  IMAD.WIDE.U32 R2, R18.reuse, UR4, R2 ;  /* 0x0000000412027c25 */ /* 0x040fe2000f8e0002 */
[----:B------:R-:W2:Y:S03]  /*1c430*/  S2R R20, SR_TID.X ;  /* 0x0000000000147919 */ /* 0x000ea60000002100 */
[----:B------:R-:W-:Y:S01]  /*1c440*/  IMAD R0, R18, UR5, R0 ;  /* 0x0000000512007c24 */ /* 0x000fe2000f8e0200 */
[----:B------:R-:W-:-:S03]  /*1c450*/  ULDC.64 UR4, c[0x0][0x2e0] ;  /* 0x0000b80000047ab9 */ /* 0x000fc60000000a00 */
[----:B------:R-:W-:Y:S02]  /*1c460*/  IMAD.IADD R3, R3, 0x1, R0 ;  /* 0x0000000103037824 */ /* 0x000fe400078e0200 */
[----:B------:R-:W-:Y:S02]  /*1c470*/  IMAD R0, R21, UR4, RZ ;  /* 0x0000000415007c24 */ /* 0x000fe4000f8e02ff */
[----:B------:R-:W4:Y:S01]  /*1c480*/  S2R R21, SR_TID.X ;  /* 0x0000000000157919 */ /* 0x000f220000002100 */
[----:B--2---:R-:W-:-:S04]  /*1c490*/  LOP3.LUT R20, R20, 0x7f, RZ, 0xc0, !PT ;  /* 0x0000007f14147812 */ /* 0x004fc800078ec0ff */
[----:B------:R-:W-:Y:S01]  /*1c4a0*/  SHF.R.U32.HI R20, RZ, 0x3, R20 ;  /* 0x00000003ff147819 */ /* 0x000fe20000011614 */
[----:B----4-:R-:W-:-:S05]  /*1c4b0*/  IMAD.SHL.U32 R6, R21, 0x10, RZ ;  /* 0x0000001015067824 */ /* 0x010fca00078e00ff */
[----:B------:R-:W-:Y:S02]  /*1c4c0*/  LOP3.LUT R6, R20, 0x70, R6, 0xf8, !PT ;  /* 0x0000007014067812 */ /* 0x000fe400078ef806 */
[----:B------:R2:W5:Y:S01]  /*1c4d0*/  LDL R20, [R1+0xc] ;  /* 0x00000c0001147983 */ /* 0x0005620000100800 */
[C---:B------:R-:W-:Y:S02]  /*1c4e0*/  IMAD R0, R4.reuse, UR5, R0 ;  /* 0x0000000504007c24 */ /* 0x040fe4000f8e0200 */
[----:B------:R-:W-:Y:S01]  /*1c4f0*/  IMAD.WIDE.U32 R2, R4, UR4, R2 ;  /* 0x0000000404027c25 */ /* 0x000fe2000f8e0002 */
[----:B------:R-:W-:Y:S01]  /*1c500*/  ULDC.64 UR4, c[0x0][0x2d0] ;  /* 0x0000b40000047ab9 */ /* 0x000fe20000000a00 */
[----:B------:R-:W4:Y:S02]  /*1c510*/  @P1 LDC R4, c[0x0][0x450] ;  /* 0x00011400ff041b82 */ /* 0x000f240000000800 */
[----:B------:R-:W-:Y:S02]  /*1c520*/  IMAD.IADD R6, R6, 0x1, R12 ;  /* 0x0000000106067824 */ /* 0x000fe400078e020c */
[----:B------:R-:W-:-:S02]  /*1c530*/  IMAD.IADD R3, R3, 0x1, R0 ;  /* 0x0000000103037824 */ /* 0x000fc400078e0200 */
[----:B0-----:R-:W-:-:S04]  /*1c540*/  @P1 IMAD.HI.U32 R0, R6, R5, RZ ;  /* 0x0000000506001227 */ /* 0x001fc800078e00ff */
[----:B------:R-:W-:Y:S01]  /*1c550*/  IMAD.MOV.U32 R5, RZ, RZ, R6 ;  /* 0x000000ffff057224 */ /* 0x000fe200078e0006 */
[----:B----4-:R-:W-:-:S04]  /*1c560*/  @P1 SHF.R.U32.HI R5, RZ, R4, R0 ;  /* 0x00000004ff051219 */ /* 0x010fc80000011600 */
[----:B------:R-:W-:-:S05]  /*1c570*/  SHF.R.S32.HI R0, RZ, 0x1f, R5 ;  /* 0x0000001fff007819 */ /* 0x000fca0000011405 */
[----:B------:R-:W-:-:S04]  /*1c580*/  IMAD R0, R0, UR4, RZ ;  /* 0x0000000400007c24 */ /* 0x000fc8000f8e02ff */
[C---:B-1----:R-:W-:Y:S02]  /*1c590*/  IMAD R7, R5.reuse, UR5, R0 ;  /* 0x0000000505077c24 */ /* 0x042fe4000f8e0200 */
        /* <DEDUP_REMOVED lines=9> */
[----:B------:R-:W0:Y:S01]  /*1c630*/  @P1 LDC R7, c[0x0][0x44c] ;  /* 0x00011300ff071b82 */ /* 0x000e220000000800 */
[C---:B------:R-:W-:Y:S01]  /*1c640*/  LEA R0, P0, R4.reuse, UR8, 0x1 ;  /* 0x0000000804007c11 */ /* 0x040fe2000f8008ff */
[----:B------:R-:W1:Y:S03]  /*1c650*/  S2R R10, SR_TID.X ;  /* 0x00000000000a7919 */ /* 0x000e660000002100 */
[----:B------:R-:W-:Y:S01]  /*1c660*/  LEA.HI.X R4, R4, UR9, R5, 0x1, P0 ;  /* 0x0000000904047c11 */ /* 0x000fe200080f0c05 */
[----:B------:R-:W-:-:S04]  /*1c670*/  VIADD R5, R6, 0x80 ;  /* 0x0000008006057836 */ /* 0x000fc80000000000 */
[----:B------:R-:W-:Y:S02]  /*1c680*/  IMAD.MOV.U32 R6, RZ, RZ, R5 ;  /* 0x000000ffff067224 */ /* 0x000fe400078e0005 */
[----:B0-----:R-:W-:-:S05]  /*1c690*/  @P1 IMAD.HI.U32 R7, R5, R7, RZ ;  /* 0x0000000705071227 */ /* 0x001fca00078e00ff */
[----:B---3--:R-:W-:-:S05]  /*1c6a0*/  @P1 SHF.R.U32.HI R6, RZ, R8, R7 ;  /* 0x00000008ff061219 */ /* 0x008fca0000011607 */
[----:B------:R-:W-:-:S04]  /*1c6b0*/  IMAD.MOV R7, RZ, RZ, -R6 ;  /* 0x000000ffff077224 */ /* 0x000fc800078e0a06 */
[----:B------:R-:W-:Y:S01]  /*1c6c0*/  IMAD R5, R9, R7, R5 ;  /* 0x0000000709057224 */ /* 0x000fe200078e0205 */
[----:B------:R-:W-:Y:S01]  /*1c6d0*/  SHF.R.S32.HI R7, RZ, 0x1f, R6 ;  /* 0x0000001fff077819 */ /* 0x000fe20000011406 */
[----:B------:R-:W-:-:S04]  /*1c6e0*/  IMAD.WIDE.U32 R2, R6, UR4, R2 ;  /* 0x0000000406027c25 */ /* 0x000fc8000f8e0002 */
[----:B------:R-:W-:Y:S01]  /*1c6f0*/  IMAD R7, R7, UR4, RZ ;  /* 0x0000000407077c24 */ /* 0x000fe2000f8e02ff */
[----:B------:R-:W-:Y:S01]  /*1c700*/  SHF.R.S32.HI R8, RZ, 0x1f, R5 ;  /* 0x0000001fff087819 */ /* 0x000fe20000011405 */
[----:B-1----:R-:W-:Y:S01]  /*1c710*/  IMAD.SHL.U32 R21, R10, 0x8, RZ ;  /* 0x000000080a157824 */ /* 0x002fe200078e00ff */
[----:B------:R-:W-:Y:S01]  /*1c720*/  ULDC UR4, c[0x0][0x2b8] ;  /* 0x0000ae0000047ab9 */ /* 0x000fe20000000800 */
[----:B------:R-:W-:Y:S02]  /*1c730*/  IMAD R7, R6, UR5, R7 ;  /* 0x0000000506077c24 */ /* 0x000fe4000f8e0207 */
[----:B------:R-:W-:Y:S02]  /*1c740*/  IMAD R8, R8, UR6, RZ ;  /* 0x0000000608087c24 */ /* 0x000fe4000f8e02ff */
[----:B------:R-:W-:Y:S02]  /*1c750*/  IMAD.IADD R3, R3, 0x1, R7 ;  /* 0x0000000103037824 */ /* 0x000fe400078e0207 */
[----:B------:R-:W-:-:S02]  /*1c760*/  IMAD R8, R5, UR7, R8 ;  /* 0x0000000705087c24 */ /* 0x000fc4000f8e0208 */
[----:B------:R-:W-:Y:S01]  /*1c770*/  IMAD.WIDE.U32 R6, R5, UR6, R2 ;  /* 0x0000000605067c25 */ /* 0x000fe2000f8e0002 */
[----:B------:R-:W-:-:S03]  /*1c780*/  LOP3.LUT R21, R21, 0x38, RZ, 0xc0, !PT ;  /* 0x0000003815157812 */ /* 0x000fc600078ec0ff */
[----:B------:R-:W-:Y:S01]  /*1c790*/  IMAD.IADD R8, R7, 0x1, R8 ;  /* 0x0000000107087824 */ /* 0x000fe200078e0208 */
[C---:B------:R-:W-:Y:S02]  /*1c7a0*/  LEA R2, P1, R6.reuse, UR8, 0x1 ;  /* 0x0000000806027c11 */ /* 0x040fe4000f8208ff */
[----:B------:R-:W-:Y:S01]  /*1c7b0*/  ISETP.GE.AND P0, PT, R21, UR4, PT ;  /* 0x0000000415007c0c */ /* 0x000fe2000bf06270 */
[----:B------:R-:W-:Y:S01]  /*1c7c0*/  UMOV UR4, 0xffffffff ;  /* 0xffffffff00047882 */ /* 0x000fe20000000000 */
[----:B------:R-:W-:Y:S02]  /*1c7d0*/  LEA.HI.X R6, R6, UR9, R8, 0x1, P1 ;  /* 0x0000000906067c11 */ /* 0x000fe400088f0c08 */
[----:B--2---:R-:W-:Y:S09]  /*1c7e0*/  BRA.DIV UR4, `(.L_x_1591) ;  /* 0x0000004a04a07947 */ /* 0x004ff2000b800000 */
[----:B------:R-:W0:Y:S02]  /*1c7f0*/  S2R R7, SR_TID.X ;  /* 0x0000000000077919 */ /* 0x000e240000002100 */
[----:B0-----:R-:W-:Y:S02]  /*1c800*/  LOP3.LUT R8, R7, 0x7f, RZ, 0xc0, !PT ;  /* 0x0000007f07087812 */ /* 0x001fe400078ec0ff */
[----:B------:R-:W2:Y:S04]  /*1c810*/  LDL.LU R7, [R1+0x1c] ;  /* 0x00001c0001077983 */ /* 0x000ea80000300800 */
[----:B------:R-:W3:Y:S01]  /*1c820*/  LDL.LU R11, [R1+0x10] ;  /* 0x00001000010b7983 */ /* 0x000ee20000300800 */
[----:B------:R-:W-:-:S03]  /*1c830*/  SHF.R.U32.HI R10, RZ, 0x3, R8 ;  /* 0x00000003ff0a7819 */ /* 0x000fc60000011608 */
        /* <DEDUP_REMOVED lines=58> */
[----:B------:R-:W-:Y:S04]  /*1cbe0*/  SHFL.IDX PT, R7, R2, RZ, 0x181f ;  /* 0x00181fff02077589 */ /* 0x000fe800000e0000 */
        /* <DEDUP_REMOVED lines=10> */
[----:B------:R1:W-:Y:S01]  /*1cc90*/  @!P1 LDGSTS.E.BYPASS.LTC128B.128 [R20+0xbc00], desc[UR38][R8.64], !P0 ;  /* 0x0bc0000008149fae */ /* 0x0003e2000c101d66 */
[----:B------:R-:W-:-:S05]  /*1cca0*/  @!P2 LEA R7, P1, R21, R7, 0x1 ;  /* 0x000000071507a211 */ /* 0x000fca00078208ff */
[----:B0-----:R-:W-:Y:S02]  /*1ccb0*/  @!P2 IMAD.X R0, RZ, RZ, R0, P1 ;  /* 0x000000ffff00a224 */ /* 0x001fe400008e0600 */
[----:B-1----:R-:W-:Y:S02]  /*1ccc0*/  @!P2 IMAD.MOV.U32 R8, RZ, RZ, R7 ;  /* 0x000000ffff08a224 */ /* 0x002fe400078e0007 */
        /* <DEDUP_REMOVED lines=17> */
[----:B------:R-:W-:-:S05]  /*1cde0*/  @!P1 IMAD.MOV.U32 R9, RZ, RZ, R0 ;  /* 0x000000ffff099224 */ /* 0x000fca00078e0000 */
[----:B------:R0:W-:Y:S02]  /*1cdf0*/  @!P1 LDGSTS.E.BYPASS.LTC128B.128 [R20+0xd400], desc[UR38][R8.64], !P0 ;  /* 0x0d40000008149fae */ /* 0x0001e4000c101d66 */
.L_x_1753:
[----:B------:R-:W-:Y:S02]  /*1ce00*/  VIADD R0, R5, 0xb0 ;  /* 0x000000b005007836 */ /* 0x000fe40000000000 */
[----:B0-----:R-:W-:-:S03]  /*1ce10*/  VIADD R8, R22, 0x16800 ;  /* 0x0001680016087836 */ /* 0x001fc60000000000 */
[----:B------:R-:W-:-:S13]  /*1ce20*/  ISETP.GE.AND P1, PT, R0, R3, PT ;  /* 0x000000030000720c */ /* 0x000fda0003f26270 */
[----:B------:R-:W-:-:S05]  /*1ce30*/  @!P1 LEA R2, P2, R21, R14, 0x1 ;  /* 0x0000000e15029211 */ /* 0x000fca00078408ff */
[----:B------:R-:W-:-:S05]  /*1ce40*/  @!P1 IMAD.X R3, RZ, RZ, R6, P2 ;  /* 0x000000ffff039224 */ /* 0x000fca00010e0606 */
[----:B------:R-:W-:Y:S01]  /*1ce50*/  @!PT LDS RZ, [RZ] ;  /* 0x00000000fffff984 */ /* 0x000fe20000000800 */
[----:B------:R-:W-:Y:S01]  /*1ce60*/  @!PT LDS RZ, [RZ] ;  /* 0x00000000fffff984 */ /* 0x000fe20000000800 */
[----:B------:R-:W-:Y:S01]  /*1ce70*/  @!PT LDS RZ, [RZ] ;  /* 0x00000000fffff984 */ /* 0x000fe20000000800 */
[----:B------:R0:W-:Y:S01]  /*1ce80*/  @!P1 LDGSTS.E.BYPASS.LTC128B.128 [R20+0xdc00], desc[UR38][R2.64], !P0 ;  /* 0x0dc0000002149fae */ /* 0x0001e2000c101d66 */
[----:B------:R-:W-:Y:S01]  /*1ce90*/  PLOP3.LUT P0, PT, PT, PT, PT, 0x80, 0x0 ;  /* 0x000000000000781c */ /* 0x000fe20003f0f070 */
[----:B------:R-:W-:-:S12]  /*1cea0*/  NOP ;  /* 0x0000000000007918 */ /* 0x000fd80000000000 */
.L_x_1592:
        /* <DEDUP_REMOVED lines=14> */
[----:B------:R-:W2:Y:S01]  /*1cf90*/  LDL R4, [R1+0x14] ;  /* 0x0000140001047983 */ /* 0x000ea20000100800 */
[----:B------:R1:W-:Y:S03]  /*1cfa0*/  SYNCS.ARRIVE.TRANS64.A1T0 RZ, [R22+URZ+0x16800], RZ ;  /* 0x016800ff16ff79a7 */ /* 0x0003e6000810003f */
[----:B0-----:R-:W3:Y:S01]  /*1cfb0*/  LDL R2, [R1+0x8] ;  /* 0x0000080001027983 */ /* 0x001ee20000100800 */
[----:B------:R-:W-:Y:S01]  /*1cfc0*/  BSSY B0, `(.L_x_1593) ;  /* 0x0000005000007945 */ /* 0x000fe20003800000 */
[----:B------:R-:W0:Y:S01]  /*1cfd0*/  SYNCS.PHASECHK.TRANS64.TRYWAIT P0, [R22+URZ+0x16820], R3 ;  /* 0x01682003160075a7 */ /* 0x000e22000800017f */
[----:B--2---:R-:W-:-:S05]  /*1cfe0*/  VIADD R0, R4, 0xfffffffe ;  /* 0xfffffffe04007836 */ /* 0x004fca0000000000 */
[----:B---3--:R-:W-:Y:S01]  /*1cff0*/  ISETP.GE.AND P1, PT, R0, R2, PT ;  /* 0x000000020000720c */ /* 0x008fe20003f26270 */
[----:B01----:R-:W-:-:S12]  /*1d000*/  @!P0 BRA `(.L_x_1594) ;  /* 0x0000005000548947 */ /* 0x003fd80003800000 */
.L_x_1754:
[----:B------:R-:W-:Y:S05]  /*1d010*/  BSYNC B0 ;  /* 0x0000000000007941 */ /* 0x000fea0003800000 */
.L_x_1593:
[----:B------:R-:W-:Y:S04]  /*1d020*/  BSSY B0, `(.L_x_1595) ;  /* 0x0000173000007945 */ /* 0x000fe80003800000 */
[----:B------:R-:W-:Y:S05]  /*1d030*/  @!P1 BRA `(.L_x_1596) ;  /* 0x0000001400c49947 */ /* 0x000fea0003800000 */
[----:B------:R-:W2:Y:S04]  /*1d040*/  LDL R2, [R1+0x8] ;  /* 0x0000080001027983 */ /* 0x000ea80000100800 */
[----:B------:R-:W3:Y:S01]  /*1d050*/  LDL R4, [R1+0x14] ;  /* 0x0000140001047983 */ /* 0x000ee20000100800 */
[----:B------:R-:W-:Y:S01]  /*1d060*/  BSSY B2, `(.L_x_1597) ;  /* 0x000007f000027945 */ /* 0x000fe20003800000 */
[----:B--2---:R-:W-:Y:S01]  /*1d070*/  LOP3.LUT R7, RZ, R2, RZ, 0x33, !PT ;  /* 0x00000002ff077212 */ /* 0x004fe200078e33ff */
[----:B---3--:R-:W-:-:S05]  /*1d080*/  IMAD.MOV R2, RZ, RZ, -R4 ;  /* 0x000000ffff027224 */ /* 0x008fca00078e0a04 */
        /* <DEDUP_REMOVED lines=37> */
.L_x_1601:
[----:B------:R-:W-:Y:S01]  /*1d2e0*/  IMAD R2, R6, 0x8, R22 ;  /* 0x0000000806027824 */ /* 0x000fe200078e0216 */
[----:B0-----:R-:W-:Y:S01]  /*1d2f0*/  SHF.L.U32 R3, R9, 0x1f, RZ ;  /* 0x0000001f09037819 */ /* 0x001fe200000006ff */
[----:B------:R-:W-:Y:S03]  /*1d300*/  BSSY B3, `(.L_x_1602) ;  /* 0x0000003000037945 */ /* 0x000fe60003800000 */
[----:B------:R-:W0:Y:S02]  /*1d310*/  SYNCS.PHASECHK.TRANS64.TRYWAIT P0, [R2+URZ+0x16840], R3 ;  /* 0x01684003020075a7 */ /* 0x000e24000800017f */
[----:B0-----:R-:W-:Y:S05]  /*1d320*/  @!P0 BRA `(.L_x_1603) ;  /* 0x0000004c00a08947 */ /* 0x001fea0003800000 */
.L_x_1755:
[----:B------:R-:W-:Y:S05]  /*1d330*/  BSYNC B3 ;  /* 0x0000000000037941 */ /* 0x000fea0003800000 */
.L_x_1602:
        /* <DEDUP_REMOVED lines=12> */
.L_x_1605:
[----:B------:R-:W-:Y:S05]  /*1d400*/  BSYNC B3 ;  /* 0x0000000000037941 */ /* 0x000fea0003800000 */
.L_x_1604:
        /* <DEDUP_REMOVED lines=11> */
.L_x_1606:
        /* <DEDUP_REMOVED lines=15> */
.L_x_1756:
[----:B------:R-:W-:Y:S05]  /*1d5b0*/  BSYNC B3 ;  /* 0x0000000000037941 */ /* 0x000fea0003800000 */
.L_x_1607:
        /* <DEDUP_REMOVED lines=12> */
.L_x_1610:
[----:B------:R-:W-:Y:S05]  /*1d680*/  BSYNC B3 ;  /* 0x0000000000037941 */ /* 0x000fea0003800000 */
.L_x_1609:
        /* <DEDUP_REMOVED lines=11> */
.L_x_1611:
        /* <DEDUP_REMOVED lines=12> */
.L_x_1600:
[----:B------:R-:W-:Y:S05]  /*1d800*/  BSYNC B1 ;  /* 0x0000000000017941 */ /* 0x000fea0003800000 */
.L_x_1599:
[----:B------:R-:W2:Y:S01]  /*1d810*/  LDL R0, [R1+0x14] ;  /* 0x0000140001007983 */ /* 0x000ea20000100800 */
[----:B------:R-:W-:Y:S02]  /*1d820*/  IMAD.MOV.U32 R23, RZ, RZ, R6 ;  /* 0x000000ffff177224 */ /* 0x000fe400078e0006 */
[----:B------:R-:W-:Y:S02]  /*1d830*/  IMAD.MOV.U32 R26, RZ, RZ, R9 ;  /* 0x000000ffff1a7224 */ /* 0x000fe400078e0009 */
[----:B--2---:R-:W-:-:S07]  /*1d840*/  VIADD R0, R0, 0xfffffffd ;  /* 0xfffffffd00007836 */ /* 0x004fce0000000000 */
.L_x_1598:
[----:B------:R-:W-:Y:S05]  /*1d850*/  BSYNC B2 ;  /* 0x0000000000027941 */ /* 0x000fea0003800000 */
.L_x_1597:
[----:B------:R-:W2:Y:S01]  /*1d860*/  LDL.LU R2, [R1+0x14] ;  /* 0x0000140001027983 */ /* 0x000ea20000300800 */
[----:B------:R-:W-:Y:S01]  /*1d870*/  VIADD R7, R7, 0xfffffffe ;  /* 0xfffffffe07077836 */ /* 0x000fe20000000000 */
[----:B--2---:R-:W-:-:S04]  /*1d880*/  LOP3.LUT R2, RZ, R2, RZ, 0x33, !PT ;  /* 0x00000002ff027212 */ /* 0x004fc800078e33ff */
[----:B------:R-:W-:-:S13]  /*1d890*/  ISETP.NE.AND P0, PT, R7, R2, PT ;  /* 0x000000020700720c */ /* 0x000fda0003f05270 */
[----:B------:R-:W-:Y:S05]  /*1d8a0*/  @!P0 BRA `(.L_x_1596) ;  /* 0x0000000c00a88947 */ /* 0x000fea0003800000 */
[----:B------:R-:W-:-:S07]  /*1d8b0*/  IMAD.MOV.U32 R4, RZ, RZ, R17 ;  /* 0x000000ffff047224 */ /* 0x000fce00078e0011 */
.L_x_1638:
        /* <DEDUP_REMOVED lines=33> */
.L_x_1614:
[----:B------:R-:W-:Y:S01]  /*1dad0*/  IMAD R2, R6, 0x8, R22 ;  /* 0x0000000806027824 */ /* 0x000fe200078e0216 */
[----:B0-----:R-:W-:Y:S01]  /*1dae0*/  SHF.L.U32 R3, R7, 0x1f, RZ ;  /* 0x0000001f07037819 */ /* 0x001fe200000006ff */
[----:B------:R-:W-:Y:S03]  /*1daf0*/  BSSY B2, `(.L_x_1615) ;  /* 0x0000003000027945 */ /* 0x000fe60003800000 */
[----:B------:R-:W0:Y:S02]  /*1db00*/  SYNCS.PHASECHK.TRANS64.TRYWAIT P0, [R2+URZ+0x16840], R3 ;  /* 0x01684003020075a7 */ /* 0x000e24000800017f */
[----:B0-----:R-:W-:Y:S05]  /*1db10*/  @!P0 BRA `(.L_x_1616) ;  /* 0x0000004400cc8947 */ /* 0x001fea0003800000 */
.L_x_1757:
[----:B------:R-:W-:Y:S05]  /*1db20*/  BSYNC B2 ;  /* 0x0000000000027941 */ /* 0x000fea0003800000 */
.L_x_1615:
        /* <DEDUP_REMOVED lines=12> */
.L_x_1618:
[----:B------:R-:W-:Y:S05]  /*1dbf0*/  BSYNC B2 ;  /* 0x0000000000027941 */ /* 0x000fea0003800000 */
.L_x_1617:
        /* <DEDUP_REMOVED lines=11> */
.L_x_1619:
        /* <DEDUP_REMOVED lines=15> */
.L_x_1758:
[----:B------:R-:W-:Y:S05]  /*1dda0*/  BSYNC B2 ;  /* 0x0000000000027941 */ /* 0x000fea0003800000 */
.L_x_1620:
        /* <DEDUP_REMOVED lines=11> */
.L_x_1623:
[----:B------:R-:W-:Y:S05]  /*1de60*/  BSYNC B2 ;  /* 0x0000000000027941 */ /* 0x000fea0003800000 */
.L_x_1622:
[----:B------:R-:W-:Y:S01]  /*1de70*/  R2UR UR10, R5 ;  /* 0x00000000050a72ca */ /* 0x000fe200000e0000 */
[----:B------:R-:W-:Y:S01]  /*1de80*/  IMAD R23, R23, 0x4000, R22 ;  /* 0x0000400017177824 */ /* 0x000fe200078e0216 */
[----:B------:R-:W-:Y:S01]  /*1de90*/  R2UR UR7, R3 ;  /* 0x00000000030772ca */ /* 0x000fe200000e0000 */
[----:B------:R-:W-:Y:S01]  /*1dea0*/  UIADD3 UR4, UP0, UR40, 0x470, URZ ;  /* 0x0000047028047890 */ /* 0x000fe2000ff1e03f */
[----:B------:R-:W-:Y:S01]  /*1deb0*/  R2UR UR6, R2 ;  /* 0x00000000020672ca */ /* 0x000fe200000e0000 */
[----:B------:R-:W-:Y:S01]  /*1dec0*/  IMAD R2, R24, 0x80, R28 ;  /* 0x0000008018027824 */ /* 0x000fe200078e021c */
[----:B------:R-:W-:Y:S01]  /*1ded0*/  PLOP3.LUT P0, PT, PT, PT, PT, 0x80, 0x0 ;  /* 0x000000000000781c */ /* 0x000fe20003f0f070 */
[----:B0-----:R-:W-:Y:S01]  /*1dee0*/  VIADD R10, R10, 0x50 ;  /* 0x000000500a0a7836 */ /* 0x001fe20000000000 */
[----:B------:R-:W-:Y:S01]  /*1def0*/  UIADD3.X UR5, URZ, UR41, URZ, UP0, !UPT ;  /* 0x000000293f057290 */ /* 0x000fe200087fe43f */
[----:B------:R-:W-:-:S11]  /*1df00*/  VIADD R23, R23, 0x400 ;  /* 0x0000040017177836 */ /* 0x000fd60000000000 */
.L_x_1624:
        /* <DEDUP_REMOVED lines=12> */
.L_x_1613:
[----:B------:R-:W-:Y:S05]  /*1dfd0*/  BSYNC B1 ;  /* 0x0000000000017941 */ /* 0x000fea0003800000 */
.L_x_1612:
        /* <DEDUP_REMOVED lines=33> */
.L_x_1627:
[----:B------:R-:W-:Y:S01]  /*1e1f0*/  IMAD R2, R23, 0x8, R22 ;  /* 0x0000000817027824 */ /* 0x000fe200078e0216 */
[----:B0-----:R-:W-:Y:S01]  /*1e200*/  SHF.L.U32 R3, R26, 0x1f, RZ ;  /* 0x0000001f1a037819 */ /* 0x001fe200000006ff */
[----:B------:R-:W-:Y:S03]  /*1e210*/  BSSY B2, `(.L_x_1628) ;  /* 0x0000003000027945 */ /* 0x000fe60003800000 */
[----:B------:R-:W0:Y:S02]  /*1e220*/  SYNCS.PHASECHK.TRANS64.TRYWAIT P0, [R2+URZ+0x16840], R3 ;  /* 0x01684003020075a7 */ /* 0x000e24000800017f */
[----:B0-----:R-:W-:Y:S05]  /*1e230*/  @!P0 BRA `(.L_x_1629) ;  /* 0x00000040002c8947 */ /* 0x001fea0003800000 */
.L_x_1759:
[----:B------:R-:W-:Y:S05]  /*1e240*/  BSYNC B2 ;  /* 0x0000000000027941 */ /* 0x000fea0003800000 */
.L_x_1628:
        /* <DEDUP_REMOVED lines=12> */
.L_x_1631:
[----:B------:R-:W-:Y:S05]  /*1e310*/  BSYNC B2 ;  /* 0x0000000000027941 */ /* 0x000fea0003800000 */
.L_x_1630:
        /* <DEDUP_REMOVED lines=12> */
.L_x_1632:
        /* <DEDUP_REMOVED lines=15> */
.L_x_1760:
[----:B------:R-:W-:Y:S05]  /*1e4d0*/  BSYNC B2 ;  /* 0x0000000000027941 */ /* 0x000fea0003800000 */
.L_x_1633:
[----:B------:R-:W-:Y:S01]  /*1e4e0*/  BSSY B2, `(.L_x_1635) ;  /* 0x000000b000027945 */ /* 0x000fe20003800000 */
[----:B------:R-:W-:Y:S02]  /*1e4f0*/  IMAD.MOV.U32 R2, RZ, RZ, 0x0 ;  /* 0x00000000ff027424 */ /* 0x000fe400078e00ff */
[----:B------:R-:W-:Y:S01]  /*1e500*/  IMAD.MOV.U32 R3, RZ, RZ, 0x14f00000 ;  /* 0x14f00000ff037424 */ /* 0x000fe200078e00ff */
[----:B------:R-:W-:Y:S06]  /*1e510*/  @P1 BRA `(.L_x_1636) ;  /* 0x00000000001c1947 */ /* 0x000fec0003800000 */
[----:B------:R-:W1:Y:S01]  /*1e520*/  S2R R12, SR_TID.X ;  /* 0x00000000000c7919 */ /* 0x000e620000002100 */
[----:B0-----:R-:W-:-:S04]  /*1e530*/  IMAD.MOV.U32 R7, RZ, RZ, 0x4000 ;  /* 0x00004000ff077424 */ /* 0x001fc800078e00ff */
[----:B------:R2:W-:Y:S01]  /*1e540*/  SYNCS.ARRIVE.TRANS64 RZ, [R5+URZ+0x50], R7 ;  /* 0x0000500705ff79a7 */ /* 0x0005e2000800003f */
[----:B-1----:R-:W-:-:S04]  /*1e550*/  LOP3.LUT R12, R12, 0x1f, RZ, 0xc0, !PT ;  /* 0x0000001f0c0c7812 */ /* 0x002fc800078ec0ff */
[----:B------:R-:W-:-:S13]  /*1e560*/  ISETP.NE.AND P0, PT, R12, RZ, PT ;  /* 0x000000ff0c00720c */ /* 0x000fda0003f05270 */
[----:B--2---:R-:W-:Y:S05]  /*1e570*/  @!P0 BRA `(.L_x_1636) ;  /* 0x0000000000048947 */ /* 0x004fea0003800000 */
[----:B------:R-:W-:Y:S01]  /*1e580*/  BPT.TRAP 0x1 ;  /* 0x000000040000795c */ /* 0x000fe20000300000 */
.L_x_1636:
[----:B------:R-:W-:Y:S05]  /*1e590*/  BSYNC B2 ;  /* 0x0000000000027941 */ /* 0x000fea0003800000 */
.L_x_1635:
        /* <DEDUP_REMOVED lines=10> */
.L_x_1637:
        /* <DEDUP_REMOVED lines=12> */
.L_x_1626:
[----:B------:R-:W-:Y:S05]  /*1e700*/  BSYNC B1 ;  /* 0x0000000000017941 */ /* 0x000fea0003800000 */
.L_x_1625:
[----:B------:R-:W2:Y:S01]  /*1e710*/  LDL R2, [R1+0x8] ;  /* 0x0000080001027983 */ /* 0x000ea20000100800 */
[----:B------:R-:W-:Y:S01]  /*1e720*/  VIADD R0, R0, 0xfffffffe ;  /* 0xfffffffe00007836 */ /* 0x000fe20000000000 */
[----:B--2---:R-:W-:-:S13]  /*1e730*/  ISETP.GT.AND P0, PT, R9, R2, PT ;  /* 0x000000020900720c */ /* 0x004fda0003f04270 */
[----:B------:R-:W-:Y:S05]  /*1e740*/  @P0 BRA `(.L_x_1638) ;  /* 0xfffffff0005c0947 */ /* 0x000fea000383ffff */
.L_x_1596:
[----:B------:R-:W-:Y:S05]  /*1e750*/  BSYNC B0 ;  /* 0x0000000000007941 */ /* 0x000fea0003800000 */
.L_x_1595:
        /* <DEDUP_REMOVED lines=17> */
.L_x_1640:
[----:B------:R-:W-:Y:S05]  /*1e870*/  BSYNC B0 ;  /* 0x0000000000007941 */ /* 0x000fea0003800000 */
.L_x_1639:
        /* <DEDUP_REMOVED lines=10> */
.L_x_1761:
[----:B------:R-:W-:Y:S05]  /*1e920*/  BSYNC B1 ;  /* 0x0000000000017941 */ /* 0x000fea0003800000 */
.L_x_1643:
        /* <DEDUP_REMOVED lines=9> */
.L_x_1646:
[----:B------:R-:W-:Y:S05]  /*1e9c0*/  BSYNC B1 ;  /* 0x0000000000017941 */ /* 0x000fea0003800000 */
.L_x_1645:
        /* <DEDUP_REMOVED lines=10> */
.L_x_1647:
        /* <DEDUP_REMOVED lines=10> */
.L_x_1642:
[----:B------:R-:W-:Y:S05]  /*1eb10*/  BSYNC B0 ;  /* 0x0000000000007941 */ /* 0x000fea0003800000 */
.L_x_1641:
[----:B------:R-:W-:-:S05]  /*1eb20*/  VIADD R23, R23, 0x1 ;  /* 0x0000000117177836 */ /* 0x000fca0000000000 */
[----:B------:R-:W-:-:S04]  /*1eb30*/  ISETP.NE.AND P0, PT, R23, 0x2, PT ;  /* 0x000000021700780c */ /* 0x000fc80003f05270 */
[----:B0-----:R-:W-:Y:S02]  /*1eb40*/  SEL R3, RZ, 0x1, P0 ;  /* 0x00000001ff037807 */ /* 0x001fe40000000000 */
[----:B------:R-:W-:Y:S02]  /*1eb50*/  SEL R23, R23, RZ, P0 ;  /* 0x000000ff17177207 */ /* 0x000fe40000000000 */
[----:B------:R-:W-:-:S07]  /*1eb60*/  LOP3.LUT R26, R26, R3, RZ, 0x3c, !PT ;  /* 0x000000031a1a7212 */ /* 0x000fce00078e3cff */
.L_x_1577:
[----:B------:R-:W-:Y:S05]  /*1eb70*/  BSYNC B7 ;  /* 0x0000000000077941 */ /* 0x000fea0003800000 */
.L_x_1575:
[----:B------:R-:W2:Y:S02]  /*1eb80*/  LDL R0, [R1] ;  /* 0x0000000001007983 */ /* 0x000ea40000100800 */
[----:B--2---:R-:W-:-:S13]  /*1eb90*/  LOP3.LUT P0, RZ, R0, 0x2, RZ, 0xc0, !PT ;  /* 0x0000000200ff7812 */ /* 0x004fda000780c0ff */
[----:B------:R-:W-:Y:S05]  /*1eba0*/  @!P0 BRA `(.L_x_1648) ;  /* 0x0000000000248947 */ /* 0x000fea0003800000 */
[----:B------:R-:W-:Y:S05]  /*1ebb0*/  WARPSYNC.ALL ;  /* 0x0000000000007948 */ /* 0x000fea0003800000 */
[----:B------:R-:W1:Y:S08]  /*1ebc0*/  S2UR UR5, SR_CgaCtaId ;  /* 0x00000000000579c3 */ /* 0x000e700000008800 */
[----:B------:R-:W-:Y:S06]  /*1ebd0*/  BAR.SYNC.DEFER_BLOCKING 0x5, 0x200 ;  /* 0x0148000000007b1d */ /* 0x000fec0000010000 */
[----:B------:R-:W-:-:S02]  /*1ebe0*/  UMOV UR4, 0x400 ;  /* 0x0000040000047882 */ /* 0x000fc40000000000 */
[----:B-1----:R-:W-:-:S06]  /*1ebf0*/  ULEA UR4, UR5, UR4, 0x18 ;  /* 0x0000000405047291 */ /* 0x002fcc000f8ec03f */
[----:B------:R-:W-:-:S05]  /*1ec00*/  IMAD.U32 R22, RZ, RZ, UR4 ;  /* 0x00000004ff167e24 */ /* 0x000fca000f8e00ff */
[----:B------:R2:W3:Y:S01]  /*1ec10*/  LDS.128 R16, [R22+0x168d0] ;  /* 0x0168d00016107984 */ /* 0x0004e20000000c00 */
[----:B------:R-:W-:Y:S06]  /*1ec20*/  BAR.ARV 0x4, 0x200 ;  /* 0x0108000000007b1d */ /* 0x000fec0000002000 */
[----:B------:R-:W-:Y:S05]  /*1ec30*/  BRA `(.L_x_1649) ;  /* 0x0000000800cc7947 */ /* 0x000fea0003800000 */
.L_x_1648:
        /* <DEDUP_REMOVED lines=36> */
.L_x_1771:
[----:B------:R-:W-:Y:S02]  /*1ee80*/  ULDC UR4, c[0x0][0xc38] ;  /* 0x00030e0000047ab9 */ /* 0x000fe40000000800 */
[----:B------:R-:W-:-:S04]  /*1ee90*/  IMAD.U32 R4, RZ, RZ, UR4 ;  /* 0x00000004ff047e24 */ /* 0x000fc8000f8e00ff */
[----:B--2---:R-:W-:-:S04]  /*1eea0*/  IMAD R14, R14, R4, RZ ;  /* 0x000000040e0e7224 */ /* 0x004fc800078e02ff */
[----:B------:R-:W-:-:S05]  /*1eeb0*/  IMAD.IADD R5, R5, 0x1, R14 ;  /* 0x0000000105057824 */ /* 0x000fca00078e020e */
[----:B------:R-:W-:-:S13]  /*1eec0*/  ISETP.GT.AND P6, PT, R5, R0, PT ;  /* 0x000000000500720c */ /* 0x000fda0003fc4270 */
[----:B------:R-:W-:Y:S05]  /*1eed0*/  @P6 BRA `(.L_x_1651) ;  /* 0x00000000009c6947 */ /* 0x000fea0003800000 */
.L_x_1656:
[----:B------:R-:W2:Y:S01]  /*1eee0*/  LDC R2, c[0x0][0xc3c] ;  /* 0x00030f00ff027b82 */ /* 0x000ea20000000800 */
[----:B------:R-:W-:-:S05]  /*1eef0*/  VIADD R19, R19, 0x1f ;  /* 0x0000001f13137836 */ /* 0x000fca0000000000 */
[----:B--2---:R-:W-:-:S13]  /*1ef00*/  ISETP.GE.AND P6, PT, R19, R2, PT ;  /* 0x000000021300720c */ /* 0x004fda0003fc6270 */
[----:B------:R-:W-:Y:S05]  /*1ef10*/  @P6 BRA `(.L_x_1652) ;  /* 0x0000000400d06947 */ /* 0x000fea0003800000 */
[----:B-1----:R-:W1:Y:S01]  /*1ef20*/  S2R R3, SR_TID.X ;  /* 0x0000000000037919 */ /* 0x002e620000002100 */
        /* <DEDUP_REMOVED lines=9> */
.L_x_1654:
[----:B------:R-:W-:Y:S05]  /*1efc0*/  BSYNC B0 ;  /* 0x0000000000007941 */ /* 0x000fea0003800000 */
.L_x_1653:
        /* <DEDUP_REMOVED lines=18> */
.L_x_1779:
[----:B------:R-:W-:Y:S02]  /*1f0f0*/  ULDC UR4, c[0x0][0xc38] ;  /* 0x00030e0000047ab9 */ /* 0x000fe40000000800 */
[----:B------:R-:W-:-:S04]  /*1f100*/  IMAD.U32 R4, RZ, RZ, UR4 ;  /* 0x00000004ff047e24 */ /* 0x000fc8000f8e00ff */
[----:B--2---:R-:W-:-:S04]  /*1f110*/  IMAD R14, R14, R4, RZ ;  /* 0x000000040e0e7224 */ /* 0x004fc800078e02ff */
[----:B------:R-:W-:-:S05]  /*1f120*/  IMAD.IADD R5, R14, 0x1, R5 ;  /* 0x000000010e057824 */ /* 0x000fca00078e0205 */
[----:B------:R-:W-:-:S13]  /*1f130*/  ISETP.GT.AND P6, PT, R5, R0, PT ;  /* 0x000000000500720c */ /* 0x000fda0003fc4270 */
[----:B------:R-:W-:Y:S05]  /*1f140*/  @!P6 BRA `(.L_x_1656) ;  /* 0xfffffffc0064e947 */ /* 0x000fea000383ffff */
.L_x_1651:
        /* <DEDUP_REMOVED lines=8> */
.L_x_1783:
[----:B------:R-:W-:Y:S01]  /*1f1d0*/  ISETP.NE.AND P0, PT, R2, RZ, PT ;  /* 0x000000ff0200720c */ /* 0x000fe20003f05270 */
[----:B------:R-:W-:-:S12]  /*1f1e0*/  IMAD.MOV.U32 R14, RZ, RZ, RZ ;  /* 0x000000ffff0e7224 */ /* 0x000fd800078e00ff */
[----:B------:R-:W-:Y:S05]  /*1f1f0*/  @!P0 BRA `(.L_x_1658) ;  /* 0x0000000000108947 */ /* 0x000fea0003800000 */
[----:B------:R-:W-:Y:S01]  /*1f200*/  UMOV UR4, 0xffffffff ;  /* 0xffffffff00047882 */ /* 0x000fe20000000000 */
[----:B0-----:R-:W-:Y:S02]  /*1f210*/  VIADD R12, R6, 0xffffffff ;  /* 0xffffffff060c7836 */ /* 0x001fe40000000000 */
[----:B------:R-:W-:Y:S05]  /*1f220*/  BRA.DIV UR4, `(.L_x_1659) ;  /* 0x0000003a04947947 */ /* 0x000fea000b800000 */
[----:B------:R4:W0:Y:S02]  /*1f230*/  SHFL.IDX PT, R14, R3, R12, 0x1f ;  /* 0x00001f0c030e7589 */ /* 0x00082400000e0000 */
.L_x_1658:
[----:B-1--4-:R-:W1:Y:S01]  /*1f240*/  LDC.64 R2, c[0x0][0xc90] ;  /* 0x00032400ff027b82 */ /* 0x012e620000000a00 */
[----:B------:R-:W-:-:S04]  /*1f250*/  IMAD.IADD R19, R6, 0x1, R19 ;  /* 0x0000000106137824 */ /* 0x000fc800078e0213 */
[----:B-1----:R-:W-:-:S05]  /*1f260*/  IMAD.WIDE R2, R19, 0x4, R2 ;  /* 0x0000000413027825 */ /* 0x002fca00078e0202 */
[----:B--2---:R1:W3:Y:S01]  /*1f270*/  LDG.E R6, desc[UR38][R2.64] ;  /* 0x0000002602067981 */ /* 0x0042e2000c1e1900 */
[----:B0-----:R-:W-:-:S04]  /*1f280*/  IMAD R16, R14, R4, R16 ;  /* 0x000000040e107224 */ /* 0x001fc800078e0210 */
[----:B------:R-:W-:Y:S02]  /*1f290*/  IMAD.IADD R0, R0, 0x1, -R16 ;  /* 0x0000000100007824 */ /* 0x000fe400078e0a10 */
[----:B-1----:R-:W-:Y:S02]  /*1f2a0*/  IMAD.MOV.U32 R2, RZ, RZ, RZ ;  /* 0x000000ffff027224 */ /* 0x002fe400078e00ff */
[----:B---3--:R-:W-:-:S05]  /*1f2b0*/  IMAD R5, R17, R6, RZ ;  /* 0x0000000611057224 */ /* 0x008fca00078e02ff */
[----:B------:R-:W-:-:S04]  /*1f2c0*/  IABS R7, R5 ;  /* 0x0000000500077213 */ /* 0x000fc80000000000 */
[----:B------:R-:W0:Y:S08]  /*1f2d0*/  I2F.RP R8, R7 ;  /* 0x0000000700087306 */ /* 0x000e300000209400 */
[----:B0-----:R-:W0:Y:S02]  /*1f2e0*/  MUFU.RCP R8, R8 ;  /* 0x0000000800087308 */ /* 0x001e240000001000 */
[----:B0-----:R-:W-:Y:S01]  /*1f2f0*/  VIADD R9, R8, 0xffffffe ;  /* 0x0ffffffe08097836 */ /* 0x001fe20000000000 */
[----:B------:R-:W-:-:S05]  /*1f300*/  IABS R8, R5 ;  /* 0x0000000500087213 */ /* 0x000fca0000000000 */
[----:B------:R-:W0:Y:S01]  /*1f310*/  F2I.FTZ.U32.TRUNC.NTZ R3, R9 ;  /* 0x0000000900037305 */ /* 0x000e22000021f000 */
[----:B------:R-:W-:Y:S02]  /*1f320*/  IMAD.MOV R8, RZ, RZ, -R8 ;  /* 0x000000ffff087224 */ /* 0x000fe400078e0a08 */
[----:B0-----:R-:W-:-:S04]  /*1f330*/  IMAD.MOV R10, RZ, RZ, -R3 ;  /* 0x000000ffff0a7224 */ /* 0x001fc800078e0a03 */
[----:B------:R-:W-:-:S04]  /*1f340*/  IMAD R11, R10, R7, RZ ;  /* 0x000000070a0b7224 */ /* 0x000fc800078e02ff */
[----:B------:R-:W-:Y:S01]  /*1f350*/  IMAD.HI.U32 R2, R3, R11, R2 ;  /* 0x0000000b03027227 */ /* 0x000fe200078e0002 */
[----:B------:R-:W-:-:S05]  /*1f360*/  IABS R3, R0 ;  /* 0x0000000000037213 */ /* 0x000fca0000000000 */
        /* <DEDUP_REMOVED lines=15> */
[----:B------:R-:W-:-:S03]  /*1f460*/  IMAD R0, R5, R9, R0 ;  /* 0x0000000905007224 */ /* 0x000fc600078e0200 */
[----:B------:R-:W-:-:S04]  /*1f470*/  VIADDMNMX R4, R3, R4, R6, PT ;  /* 0x0000000403047246 */ /* 0x000fc80003800106 */
[----:B------:R-:W-:-:S04]  /*1f480*/  IABS R6, R4 ;  /* 0x0000000400067213 */ /* 0x000fc80000000000 */
[----:B------:R-:W0:Y:S08]  /*1f490*/  I2F.RP R8, R6 ;  /* 0x0000000600087306 */ /* 0x000e300000209400 */
[----:B0-----:R-:W0:Y:S02]  /*1f4a0*/  MUFU.RCP R8, R8 ;  /* 0x0000000800087308 */ /* 0x001e240000001000 */
[----:B0-----:R-:W-:Y:S01]  /*1f4b0*/  VIADD R2, R8, 0xffffffe ;  /* 0x0ffffffe08027836 */ /* 0x001fe20000000000 */
[----:B------:R-:W-:-:S05]  /*1f4c0*/  IABS R8, R0 ;  /* 0x0000000000087213 */ /* 0x000fca0000000000 */
[----:B------:R0:W1:Y:S02]  /*1f4d0*/  F2I.FTZ.U32.TRUNC.NTZ R3, R2 ;  /* 0x0000000200037305 */ /* 0x000064000021f000 */
[----:B0-----:R-:W-:Y:S02]  /*1f4e0*/  IMAD.MOV.U32 R2, RZ, RZ, RZ ;  /* 0x000000ffff027224 */ /* 0x001fe400078e00ff */
[----:B-1----:R-:W-:-:S04]  /*1f4f0*/  IMAD.MOV R5, RZ, RZ, -R3 ;  /* 0x000000ffff057224 */ /* 0x002fc800078e0a03 */
[----:B------:R-:W-:-:S04]  /*1f500*/  IMAD R5, R5, R6, RZ ;  /* 0x0000000605057224 */ /* 0x000fc800078e02ff */
[----:B------:R-:W-:Y:S01]  /*1f510*/  IMAD.HI.U32 R3, R3, R5, R2 ;  /* 0x0000000503037227 */ /* 0x000fe200078e0002 */
[-C--:B------:R-:W-:Y:S02]  /*1f520*/  IABS R5, R4.reuse ;  /* 0x0000000400057213 */ /* 0x080fe40000000000 */
[C---:B------:R-:W-:Y:S01]  /*1f530*/  LOP3.LUT R2, R0.reuse, R4, RZ, 0x3c, !PT ;  /* 0x0000000400027212 */ /* 0x040fe200078e3cff */
[----:B------:R-:W-:Y:S02]  /*1f540*/  IMAD.IADD R0, R0, 0x1, R7 ;  /* 0x0000000100007824 */ /* 0x000fe400078e0207 */
[----:B------:R-:W-:Y:S01]  /*1f550*/  IMAD.MOV R5, RZ, RZ, -R5 ;  /* 0x000000ffff057224 */ /* 0x000fe200078e0a05 */
[----:B------:R-:W-:Y:S01]  /*1f560*/  ISETP.GE.AND P2, PT, R2, RZ, PT ;  /* 0x000000ff0200720c */ /* 0x000fe20003f46270 */
[----:B------:R-:W-:-:S04]  /*1f570*/  IMAD.HI.U32 R3, R3, R8, RZ ;  /* 0x0000000803037227 */ /* 0x000fc800078e00ff */
        /* <DEDUP_REMOVED lines=14> */
.L_x_1652:
[----:B------:R-:W-:Y:S01]  /*1f660*/  UMOV UR4, URZ ;  /* 0x0000003f00047c82 */ /* 0x000fe20008000000 */
[----:B------:R-:W-:Y:S01]  /*1f670*/  UMOV UR5, URZ ;  /* 0x0000003f00057c82 */ /* 0x000fe20008000000 */
[----:B------:R-:W-:Y:S01]  /*1f680*/  ULDC UR6, c[0x0][0xc3c] ;  /* 0x00030f0000067ab9 */ /* 0x000fe20000000800 */
[----:B------:R-:W-:Y:S02]  /*1f690*/  IMAD.MOV.U32 R16, RZ, RZ, R0 ;  /* 0x000000ffff107224 */ /* 0x000fe400078e0000 */
[----:B------:R-:W-:Y:S02]  /*1f6a0*/  IMAD.U32 R17, RZ, RZ, UR4 ;  /* 0x00000004ff117e24 */ /* 0x000fe4000f8e00ff */
[----:B------:R-:W-:Y:S02]  /*1f6b0*/  IMAD.U32 R18, RZ, RZ, UR5 ;  /* 0x00000005ff127e24 */ /* 0x000fe4000f8e00ff */
[----:B------:R-:W-:-:S07]  /*1f6c0*/  IMAD.U32 R19, RZ, RZ, UR6 ;  /* 0x00000006ff137e24 */ /* 0x000fce000f8e00ff */
.L_x_1660:
[----:B------:R-:W2:Y:S01]  /*1f6d0*/  S2R R0, SR_TID.X ;  /* 0x0000000000007919 */ /* 0x000ea20000002100 */
[----:B------:R-:W-:Y:S05]  /*1f6e0*/  WARPSYNC.ALL ;  /* 0x0000000000007948 */ /* 0x000fea0003800000 */
[----:B------:R-:W-:Y:S01]  /*1f6f0*/  BAR.SYNC.DEFER_BLOCKING 0x4, 0x200 ;  /* 0x0108000000007b1d */ /* 0x000fe20000010000 */
[----:B--2---:R-:W-:-:S04]  /*1f700*/  LOP3.LUT R0, R0, 0x1f, RZ, 0xc0, !PT ;  /* 0x0000001f00007812 */ /* 0x004fc800078ec0ff */
[----:B------:R-:W-:-:S13]  /*1f710*/  ISETP.NE.AND P0, PT, R0, RZ, PT ;  /* 0x000000ff0000720c */ /* 0x000fda0003f05270 */
[----:B-1----:R-:W1:Y:S01]  /*1f720*/  @!P0 S2R R3, SR_CgaCtaId ;  /* 0x0000000000038919 */ /* 0x002e620000008800 */
[----:B------:R-:W-:-:S04]  /*1f730*/  @!P0 MOV R0, 0x400 ;  /* 0x0000040000008802 */ /* 0x000fc80000000f00 */
[----:B-1----:R-:W-:-:S05]  /*1f740*/  @!P0 LEA R22, R3, R0, 0x18 ;  /* 0x0000000003168211 */ /* 0x002fca00078ec0ff */
[----:B------:R1:W-:Y:S01]  /*1f750*/  @!P0 STS.128 [R22+0x168d0], R16 ;  /* 0x0168d01016008388 */ /* 0x0003e20000000c00 */
[----:B------:R-:W-:Y:S06]  /*1f760*/  BAR.ARV 0x5, 0x200 ;  /* 0x0148000000007b1d */ /* 0x000fec0000002000 */
.L_x_1649:
[----:B------:R-:W-:Y:S02]  /*1f770*/  ULDC UR4, c[0x0][0xc3c] ;  /* 0x00030f0000047ab9 */ /* 0x000fe40000000800 */
[----:B---3--:R-:W-:-:S13]  /*1f780*/  ISETP.GE.AND P0, PT, R19, UR4, PT ;  /* 0x0000000413007c0c */ /* 0x008fda000bf06270 */
[----:B------:R-:W-:Y:S05]  /*1f790*/  @!P0 BRA `(.L_x_1661) ;  /* 0xffffffa000ec8947 */ /* 0x000fea000383ffff */
[----:B------:R-:W-:Y:S05]  /*1f7a0*/  BSYNC B8 ;  /* 0x0000000000087941 */ /* 0x000fea0003800000 */
.L_x_1523:
        /* <DEDUP_REMOVED lines=12> */
.L_x_1786:
[----:B------:R-:W-:Y:S05]  /*1f870*/  BSYNC B0 ;  /* 0x0000000000007941 */ /* 0x000fea0003800000 */
.L_x_1662:
[----:B------:R-:W-:-:S03]  /*1f880*/  UMOV UR4, 0xffffffff ;  /* 0xffffffff00047882 */ /* 0x000fc60000000000 */
[----:B------:R-:W-:Y:S05]  /*1f890*/  BRA.DIV UR4, `(.L_x_1664) ;  /* 0x0000003604307947 */ /* 0x000fea000b800000 */
[----:B0-----:R-:W0:Y:S02]  /*1f8a0*/  S2R R0, SR_TID.X ;  /* 0x0000000000007919 */ /* 0x001e240000002100 */
[----:B0-----:R-:W-:-:S04]  /*1f8b0*/  SHF.R.U32.HI R0, RZ, 0x5, R0 ;  /* 0x00000005ff007819 */ /* 0x001fc80000011600 */
[----:B------:R-:W-:-:S05]  /*1f8c0*/  LOP3.LUT R0, R0, 0x3, RZ, 0xc0, !PT ;  /* 0x0000000300007812 */ /* 0x000fca00078ec0ff */
[----:B------:R0:W2:Y:S02]  /*1f8d0*/  SHFL.IDX PT, R14, R0, RZ, 0x1f ;  /* 0x00001fff000e7589 */ /* 0x0000a400000e0000 */
.L_x_1789:
[----:B--2---:R-:W-:-:S13]  /*1f8e0*/  ISETP.NE.AND P0, PT, R14, RZ, PT ;  /* 0x000000ff0e00720c */ /* 0x004fda0003f05270 */
[----:B------:R-:W-:Y:S05]  /*1f8f0*/  @P0 BRA `(.L_x_1321) ;  /* 0x0000000000880947 */ /* 0x000fea0003800000 */
[----:B------:R-:W-:-:S03]  /*1f900*/  UMOV UR4, 0xffffffff ;  /* 0xffffffff00047882 */ /* 0x000fc60000000000 */
[----:B------:R-:W-:Y:S05]  /*1f910*/  BRA.DIV UR4, `(.L_x_1665) ;  /* 0x0000003604447947 */ /* 0x000fea000b800000 */
[----:B------:R-:W-:-:S13]  /*1f920*/  ELECT P6, URZ, PT ;  /* 0x00000000003f782f */ /* 0x000fda00038c0000 */
.L_x_1792:
[----:B------:R-:W-:Y:S05]  /*1f930*/  @!P6 BRA `(.L_x_1321) ;  /* 0x000000000078e947 */ /* 0x000fea0003800000 */
[----:B------:R-:W-:-:S06]  /*1f940*/  ULOP3.LUT UR4, UR36, 0x2, URZ, 0xfc, !UPT ;  /* 0x0000000224047892 */ /* 0x000fcc000f8efc3f */
[----:B0-----:R-:W-:-:S05]  /*1f950*/  IMAD.U32 R0, RZ, RZ, UR4 ;  /* 0x00000004ff007e24 */ /* 0x001fca000f8e00ff */
[----:B------:R-:W-:-:S13]  /*1f960*/  ISETP.NE.AND P2, PT, R0, 0x3, PT ;  /* 0x000000030000780c */ /* 0x000fda0003f45270 */
[----:B------:R-:W-:Y:S05]  /*1f970*/  @!P2 BRA `(.L_x_1666) ;  /* 0x000000000004a947 */ /* 0x000fea0003800000 */
[----:B------:R-:W-:Y:S01]  /*1f980*/  BPT.TRAP 0x1 ;  /* 0x000000040000795c */ /* 0x000fe20000300000 */
.L_x_1666:
        /* <DEDUP_REMOVED lines=12> */
.L_x_1793:
[----:B------:R-:W2:Y:S02]  /*1fa50*/  SYNCS.PHASECHK.TRANS64.TRYWAIT P0, [R3+URZ], R2 ;  /* 0x00000002030075a7 */ /* 0x000ea4000800017f */
[----:B--2---:R-:W-:Y:S05]  /*1fa60*/  @!P0 BRA `(.L_x_1668) ;  /* 0x0000003400248947 */ /* 0x004fea0003800000 */
.L_x_1794:
[----:B------:R-:W-:Y:S05]  /*1fa70*/  @!P2 BRA `(.L_x_1669) ;  /* 0x000000000004a947 */ /* 0x000fea0003800000 */
[----:B------:R-:W-:Y:S01]  /*1fa80*/  BPT.TRAP 0x1 ;  /* 0x000000040000795c */ /* 0x000fe20000300000 */
.L_x_1669:
[----:B------:R-:W-:-:S04]  /*1fa90*/  VIADD R0, R9, 0x16860 ;  /* 0x0001686009007836 */ /* 0x000fc80000000000 */
[----:B------:R-:W-:-:S04]  /*1faa0*/  IMAD R23, R23, 0x8, R0 ;  /* 0x0000000817177824 */ /* 0x000fc800078e0200 */
[----:B------:R-:W3:Y:S02]  /*1fab0*/  SYNCS.PHASECHK.TRANS64.TRYWAIT P0, [R23+URZ], R4 ;  /* 0x00000004170075a7 */ /* 0x000ee4000800017f */
[----:B---3--:R-:W-:Y:S05]  /*1fac0*/  @!P0 BRA `(.L_x_1670) ;  /* 0x0000003400208947 */ /* 0x008fea0003800000 */
.L_x_1795:
[----:B------:R-:W-:-:S07]  /*1fad0*/  IMAD R7, R7, 0x8, R0 ;  /* 0x0000000807077824 */ /* 0x000fce00078e0200 */
.L_x_1671:
[----:B----4-:R4:W0:Y:S02]  /*1fae0*/  SYNCS.PHASECHK.TRANS64.TRYWAIT P0, [R7+URZ], R2 ;  /* 0x00000002070075a7 */ /* 0x010824000800017f */
[----:B0-----:R-:W-:Y:S05]  /*1faf0*/  @!P0 NANOSLEEP.SYNCS 0x989680 ;  /* 0x009896800000895d */ /* 0x001fea0003900000 */
[----:B------:R-:W0:Y:S02]  /*1fb00*/  @!P0 SYNCS.PHASECHK.TRANS64 P0, [R7+URZ], R2 ;  /* 0x00000002070085a7 */ /* 0x000e24000800007f */
[----:B0-----:R-:W-:Y:S05]  /*1fb10*/  @!P0 BRA `(.L_x_1671) ;  /* 0xfffffffc00f08947 */ /* 0x001fea000383ffff */
.L_x_1321:
[----:B------:R-:W-:Y:S05]  /*1fb20*/  BSYNC B9 ;  /* 0x0000000000097941 */ /* 0x000fea0003800000 */
.L_x_1318:
[----:B------:R-:W-:Y:S05]  /*1fb30*/  EXIT ;  /* 0x000000000000794d */ /* 0x000fea0003800000 */
.L_x_1347:
[----:B0-----:R0:W1:Y:S02]  /*1fb40*/  SYNCS.PHASECHK.TRANS64.TRYWAIT P6, [R79+URZ+0x16890], R91 ;  /* 0x0168905b4f0075a7 */ /* 0x00106400080c017f */
[----:B-1----:R-:W-:Y:S05]  /*1fb50*/  @!P6 NANOSLEEP.SYNCS 0x989680 ;  /* 0x009896800000e95d */ /* 0x002fea0003900000 */
[----:B------:R-:W1:Y:S02]  /*1fb60*/  @!P6 SYNCS.PHASECHK.TRANS64 P6, [R79+URZ+0x16890], R91 ;  /* 0x0168905b4f00e5a7 */ /* 0x000e6400080c007f */
[----:B-1----:R-:W-:Y:S05]  /*1fb70*/  @!P6 BRA `(.L_x_1347) ;  /* 0xfffffffc00f0e947 */ /* 0x002fea000383ffff */
[----:B------:R-:W-:Y:S05]  /*1fb80*/  BRA `(.L_x_1672) ;  /* 0xfffffe3000c47947 */ /* 0x000fea000383ffff */
.L_x_1367:
[----:B0-----:R0:W1:Y:S02]  /*1fb90*/  SYNCS.PHASECHK.TRANS64.TRYWAIT P5, [R79+URZ+0x16890], R91 ;  /* 0x0168905b4f0075a7 */ /* 0x00106400080a017f */
[----:B-1----:R-:W-:Y:S05]  /*1fba0*/  @!P5 NANOSLEEP.SYNCS 0x989680 ;  /* 0x009896800000d95d */ /* 0x002fea0003900000 */
[----:B------:R-:W1:Y:S02]  /*1fbb0*/  @!P5 SYNCS.PHASECHK.TRANS64 P5, [R79+URZ+0x16890], R91 ;  /* 0x0168905b4f00d5a7 */ /* 0x000e6400080a007f */
[----:B-1----:R-:W-:Y:S05]  /*1fbc0*/  @!P5 BRA `(.L_x_1367) ;  /* 0xfffffffc00f0d947 */ /* 0x002fea000383ffff */
[----:B------:R-:W-:Y:S05]  /*1fbd0*/  BRA `(.L_x_1673) ;  /* 0xfffffe4400a07947 */ /* 0x000fea000383ffff */
.L_x_1376:
[----:B-1----:R1:W2:Y:S02]  /*1fbe0*/  SYNCS.PHASECHK.TRANS64.TRYWAIT P4, [R79+URZ+0x16890], R91 ;  /* 0x0168905b4f0075a7 */ /* 0x0022a4000808017f */
[----:B--2---:R-:W-:Y:S05]  /*1fbf0*/  @!P4 NANOSLEEP.SYNCS 0x989680 ;  /* 0x009896800000c95d */ /* 0x004fea0003900000 */
[----:B------:R-:W2:Y:S02]  /*1fc00*/  @!P4 SYNCS.PHASECHK.TRANS64 P4, [R79+URZ+0x16890], R91 ;  /* 0x0168905b4f00c5a7 */ /* 0x000ea4000808007f */
[----:B--2---:R-:W-:Y:S05]  /*1fc10*/  @!P4 BRA `(.L_x_1376) ;  /* 0xfffffffc00f0c947 */ /* 0x004fea000383ffff */
[----:B------:R-:W-:Y:S05]  /*1fc20*/  BRA `(.L_x_1674) ;  /* 0xfffffe58000c7947 */ /* 0x000fea000383ffff */
.L_x_1382:
[----:B--2---:R2:W3:Y:S02]  /*1fc30*/  SYNCS.PHASECHK.TRANS64.TRYWAIT P3, [R79+URZ+0x168b0], R91 ;  /* 0x0168b05b4f0075a7 */ /* 0x0044e4000806017f */
[----:B---3--:R-:W-:Y:S05]  /*1fc40*/  @!P3 NANOSLEEP.SYNCS 0x989680 ;  /* 0x009896800000b95d */ /* 0x008fea0003900000 */
[----:B------:R-:W3:Y:S02]  /*1fc50*/  @!P3 SYNCS.PHASECHK.TRANS64 P3, [R79+URZ+0x168b0], R91 ;  /* 0x0168b05b4f00b5a7 */ /* 0x000ee4000806007f */
[----:B---3--:R-:W-:Y:S05]  /*1fc60*/  @!P3 BRA `(.L_x_1382) ;  /* 0xfffffffc00f0b947 */ /* 0x008fea000383ffff */
[----:B------:R-:W-:Y:S05]  /*1fc70*/  BRA `(.L_x_1675) ;  /* 0xfffffe5800a07947 */ /* 0x000fea000383ffff */
.L_x_1398:
[----:B------:R-:W0:Y:S01]  /*1fc80*/  S2R R5, SR_TID.X ;  /* 0x0000000000057919 */ /* 0x000e220000002100 */
[----:B------:R-:W-:Y:S01]  /*1fc90*/  BSSY B0, `(.L_x_1676) ;  /* 0x000000c000007945 */ /* 0x000fe20003800000 */
[----:B------:R-:W-:Y:S02]  /*1fca0*/  IMAD.MOV.U32 R12, RZ, RZ, RZ ;  /* 0x000000ffff0c7224 */ /* 0x000fe400078e00ff */
        /* <DEDUP_REMOVED lines=10> */
.L_x_1677:
[----:B------:R-:W-:Y:S05]  /*1fd50*/  BSYNC B0 ;  /* 0x0000000000007941 */ /* 0x000fea0003800000 */
.L_x_1676:
[----:B------:R0:W-:Y:S01]  /*1fd60*/  STL [R1+0x20], R14 ;  /* 0x0000200e01007387 */ /* 0x0001e20000100800 */
[----:B------:R-:W-:Y:S05]  /*1fd70*/  BRA `(.L_x_1678) ;  /* 0xfffffe6400007947 */ /* 0x000fea000383ffff */
.L_x_1410:
        /* <DEDUP_REMOVED lines=8> */
.L_x_1680:
[----:B------:R-:W-:Y:S05]  /*1fe00*/  BSYNC B1 ;  /* 0x0000000000017941 */ /* 0x000fea0003800000 */
.L_x_1679:
[----:B------:R-:W-:Y:S02]  /*1fe10*/  IMAD.MOV.U32 R13, RZ, RZ, R4 ;  /* 0x000000ffff0d7224 */ /* 0x000fe400078e0004 */
[----:B------:R-:W-:Y:S02]  /*1fe20*/  IMAD.MOV.U32 R12, RZ, RZ, RZ ;  /* 0x000000ffff0c7224 */ /* 0x000fe400078e00ff */
[----:B------:R-:W-:Y:S02]  /*1fe30*/  IMAD.MOV.U32 R11, RZ, RZ, 0x1c1f ;  /* 0x00001c1fff0b7424 */ /* 0x000fe400078e00ff */
[----:B------:R-:W-:Y:S02]  /*1fe40*/  IMAD.MOV.U32 R15, RZ, RZ, -0x1 ;  /* 0xffffffffff0f7424 */ /* 0x000fe400078e00ff */
[----:B------:R-:W-:-:S07]  /*1fe50*/  IMAD.MOV.U32 R3, RZ, RZ, R14 ;  /* 0x000000ffff037224 */ /* 0x000fce00078e000e */
[----:B------:R-:W-:Y:S05]  /*1fe60*/  WARPSYNC.COLLECTIVE R15, `(.L_x_1681) ;  /* 0x000000000f087348 */ /* 0x000fea0003c00000 */
[----:B------:R0:W1:Y:S02]  /*1fe70*/  SHFL.IDX P6, R14, R13, R12, R11 ;  /* 0x0000000c0d0e7389 */ /* 0x00006400000c000b */
[----:B01----:R-:W-:Y:S01]  /*1fe80*/  ENDCOLLECTIVE ;  /* 0x000000000000791b */ /* 0x003fe20003800000 */
.L_x_1681:
[----:B------:R-:W-:Y:S02]  /*1fe90*/  IMAD.MOV.U32 R13, RZ, RZ, R8 ;  /* 0x000000ffff0d7224 */ /* 0x000fe400078e0008 */
[----:B------:R-:W-:-:S07]  /*1fea0*/  IMAD.MOV.U32 R0, RZ, RZ, R14 ;  /* 0x000000ffff007224 */ /* 0x000fce00078e000e */
[----:B------:R-:W-:Y:S05]  /*1feb0*/  WARPSYNC.COLLECTIVE R15, `(.L_x_1682) ;  /* 0x000000000f087348 */ /* 0x000fea0003c00000 */
[----:B------:R0:W1:Y:S02]  /*1fec0*/  SHFL.IDX P6, R14, R13, R12, R11 ;  /* 0x0000000c0d0e7389 */ /* 0x00006400000c000b */
[----:B01----:R-:W-:Y:S01]  /*1fed0*/  ENDCOLLECTIVE ;  /* 0x000000000000791b */ /* 0x003fe20003800000 */
.L_x_1682:
[----:B------:R-:W-:Y:S02]  /*1fee0*/  IMAD.MOV.U32 R13, RZ, RZ, R7 ;  /* 0x000000ffff0d7224 */ /* 0x000fe400078e0007 */
[----:B------:R-:W-:-:S07]  /*1fef0*/  IMAD.MOV.U32 R5, RZ, RZ, R14 ;  /* 0x000000ffff057224 */ /* 0x000fce00078e000e */
[----:B------:R-:W-:Y:S05]  /*1ff00*/  WARPSYNC.COLLECTIVE R15, `(.L_x_1683) ;  /* 0x000000000f087348 */ /* 0x000fea0003c00000 */
[----:B------:R0:W1:Y:S02]  /*1ff10*/  SHFL.IDX P6, R14, R13, R12, R11 ;  /* 0x0000000c0d0e7389 */ /* 0x00006400000c000b */
[----:B01----:R-:W-:Y:S01]  /*1ff20*/  ENDCOLLECTIVE ;  /* 0x000000000000791b */ /* 0x003fe20003800000 */
.L_x_1683:
[----:B------:R-:W-:Y:S05]  /*1ff30*/  BRA `(.L_x_1684) ;  /* 0xfffffe68008c7947 */ /* 0x000fea000383ffff */
.L_x_1413:
[----:B------:R-:W-:Y:S01]  /*1ff40*/  BSSY B1, `(.L_x_1685) ;  /* 0x0000008000017945 */ /* 0x000fe20003800000 */
[----:B------:R-:W-:Y:S02]  /*1ff50*/  IMAD.MOV.U32 R13, RZ, RZ, R6 ;  /* 0x000000ffff0d7224 */ /* 0x000fe400078e0006 */
[----:B------:R-:W-:Y:S02]  /*1ff60*/  IMAD.MOV.U32 R12, RZ, RZ, 0x1 ;  /* 0x00000001ff0c7424 */ /* 0x000fe400078e00ff */
[----:B------:R-:W-:Y:S02]  /*1ff70*/  IMAD.MOV.U32 R11, RZ, RZ, 0x1c1f ;  /* 0x00001c1fff0b7424 */ /* 0x000fe400078e00ff */
[----:B------:R-:W-:-:S07]  /*1ff80*/  IMAD.MOV.U32 R15, RZ, RZ, -0x1 ;  /* 0xffffffffff0f7424 */ /* 0x000fce00078e00ff */
[----:B-1----:R-:W-:Y:S05]  /*1ff90*/  WARPSYNC.COLLECTIVE R15, `(.L_x_1686) ;  /* 0x000000000f087348 */ /* 0x002fea0003c00000 */
[----:B------:R0:W2:Y:S02]  /*1ffa0*/  SHFL.IDX P6, R14, R13, R12, R11 ;  /* 0x0000000c0d0e7389 */ /* 0x0000a400000c000b */
[----:B012---:R-:W-:Y:S01]  /*1ffb0*/  ENDCOLLECTIVE ;  /* 0x000000000000791b */ /* 0x007fe20003800000 */
.L_x_1686:
[----:B------:R-:W-:Y:S05]  /*1ffc0*/  BSYNC B1 ;  /* 0x0000000000017941 */ /* 0x000fea0003800000 */
.L_x_1685:
[----:B------:R-:W-:Y:S02]  /*1ffd0*/  IMAD.MOV.U32 R13, RZ, RZ, R4 ;  /* 0x000000ffff0d7224 */ /* 0x000fe400078e0004 */
[----:B------:R-:W-:Y:S02]  /*1ffe0*/  IMAD.MOV.U32 R12, RZ, RZ, 0x1 ;  /* 0x00000001ff0c7424 */ /* 0x000fe400078e00ff */
[----:B------:R-:W-:Y:S02]  /*1fff0*/  IMAD.MOV.U32 R11, RZ, RZ, 0x1c1f ;  /* 0x00001c1fff0b7424 */ /* 0x000fe400078e00ff */
[----:B------:R-:W-:Y:S02]  /*20000*/  IMAD.MOV.U32 R15, RZ, RZ, -0x1 ;  /* 0xffffffffff0f7424 */ /* 0x000fe400078e00ff */
[----:B------:R-:W-:-:S07]  /*20010*/  IMAD.MOV.U32 R3, RZ, RZ, R14 ;  /* 0x000000ffff037224 */ /* 0x000fce00078e000e */
[----:B------:R-:W-:Y:S05]  /*20020*/  WARPSYNC.COLLECTIVE R15, `(.L_x_1687) ;  /* 0x000000000f087348 */ /* 0x000fea0003c00000 */
[----:B------:R0:W1:Y:S02]  /*20030*/  SHFL.IDX P6, R14, R13, R12, R11 ;  /* 0x0000000c0d0e7389 */ /* 0x00006400000c000b */
[----:B01----:R-:W-:Y:S01]  /*20040*/  ENDCOLLECTIVE ;  /* 0x000000000000791b */ /* 0x003fe20003800000 */
.L_x_1687:
[----:B------:R-:W-:Y:S02]  /*20050*/  IMAD.MOV.U32 R13, RZ, RZ, R8 ;  /* 0x000000ffff0d7224 */ /* 0x000fe400078e0008 */
[----:B------:R-:W-:-:S07]  /*20060*/  IMAD.MOV.U32 R0, RZ, RZ, R14 ;  /* 0x000000ffff007224 */ /* 0x000fce00078e000e */
[----:B------:R-:W-:Y:S05]  /*20070*/  WARPSYNC.COLLECTIVE R15, `(.L_x_1688) ;  /* 0x000000000f087348 */ /* 0x000fea0003c00000 */
[----:B------:R0:W1:Y:S02]  /*20080*/  SHFL.IDX P6, R14, R13, R12, R11 ;  /* 0x0000000c0d0e7389 */ /* 0x00006400000c000b */
[----:B01----:R-:W-:Y:S01]  /*20090*/  ENDCOLLECTIVE ;  /* 0x000000000000791b */ /* 0x003fe20003800000 */
.L_x_1688:
[----:B------:R-:W-:Y:S02]  /*200a0*/  IMAD.MOV.U32 R13, RZ, RZ, R7 ;  /* 0x000000ffff0d7224 */ /* 0x000fe400078e0007 */
[----:B------:R-:W-:-:S07]  /*200b0*/  IMAD.MOV.U32 R5, RZ, RZ, R14 ;  /* 0x000000ffff057224 */ /* 0x000fce00078e000e */
[----:B------:R-:W-:Y:S05]  /*200c0*/  WARPSYNC.COLLECTIVE R15, `(.L_x_1689) ;  /* 0x000000000f087348 */ /* 0x000fea0003c00000 */
[----:B------:R0:W1:Y:S02]  /*200d0*/  SHFL.IDX P6, R14, R13, R12, R11 ;  /* 0x0000000c0d0e7389 */ /* 0x00006400000c000b */
[----:B01----:R-:W-:Y:S01]  /*200e0*/  ENDCOLLECTIVE ;  /* 0x000000000000791b */ /* 0x003fe20003800000 */
.L_x_1689:
[----:B------:R-:W-:Y:S05]  /*200f0*/  BRA `(.L_x_1690) ;  /* 0xfffffe6800f47947 */ /* 0x000fea000383ffff */
.L_x_1417:
[----:B0-----:R0:W1:Y:S02]  /*20100*/  SYNCS.PHASECHK.TRANS64.TRYWAIT P0, [R2+URZ+0x16800], R45 ;  /* 0x0168002d020075a7 */ /* 0x001064000800017f */
[----:B-1----:R-:W-:Y:S05]  /*20110*/  @!P0 NANOSLEEP.SYNCS 0x989680 ;  /* 0x009896800000895d */ /* 0x002fea0003900000 */
[----:B------:R-:W1:Y:S02]  /*20120*/  @!P0 SYNCS.PHASECHK.TRANS64 P0, [R2+URZ+0x16800], R45 ;  /* 0x0168002d020085a7 */ /* 0x000e64000800007f */
[----:B-1----:R-:W-:Y:S05]  /*20130*/  @!P0 BRA `(.L_x_1417) ;  /* 0xfffffffc00f08947 */ /* 0x002fea000383ffff */
[----:B------:R-:W-:Y:S05]  /*20140*/  BRA `(.L_x_1691) ;  /* 0xfffffe7000007947 */ /* 0x000fea000383ffff */
.L_x_1425:
[----:B------:R-:W1:Y:S01]  /*20150*/  LDC R35, c[0x0][0x3f4] ;  /* 0x0000fd00ff237b82 */ /* 0x000e620000000800 */
[----:B------:R-:W-:Y:S01]  /*20160*/  BSSY B1, `(.L_x_1692) ;  /* 0x0000008000017945 */ /* 0x000fe20003800000 */
[----:B------:R-:W-:Y:S02]  /*20170*/  IMAD.MOV.U32 R13, RZ, RZ, R26 ;  /* 0x000000ffff0d7224 */ /* 0x000fe400078e001a */
[----:B------:R-:W-:Y:S02]  /*20180*/  IMAD.MOV.U32 R12, RZ, RZ, RZ ;  /* 0x000000ffff0c7224 */ /* 0x000fe400078e00ff */
[----:B------:R-:W-:Y:S02]  /*20190*/  IMAD.MOV.U32 R11, RZ, RZ, 0x1c1f ;  /* 0x00001c1fff0b7424 */ /* 0x000fe400078e00ff */
[----:B------:R-:W-:-:S07]  /*201a0*/  IMAD.MOV.U32 R15, RZ, RZ, -0x1 ;  /* 0xffffffffff0f7424 */ /* 0x000fce00078e00ff */
[----:B01----:R-:W-:Y:S05]  /*201b0*/  WARPSYNC.COLLECTIVE R15, `(.L_x_1693) ;  /* 0x000000000f087348 */ /* 0x003fea0003c00000 */
[----:B0-----:R0:W2:Y:S02]  /*201c0*/  SHFL.IDX P6, R14, R13, R12, R11 ;  /* 0x0000000c0d0e7389 */ /* 0x0010a400000c000b */
[----:B012---:R-:W-:Y:S01]  /*201d0*/  ENDCOLLECTIVE ;  /* 0x000000000000791b */ /* 0x007fe20003800000 */
.L_x_1693:
[----:B------:R-:W-:Y:S05]  /*201e0*/  BSYNC B1 ;  /* 0x0000000000017941 */ /* 0x000fea0003800000 */
.L_x_1692:
[----:B------:R0:W5:Y:S01]  /*201f0*/  LDL R8, [R1+0x4] ;  /* 0x0000040001087983 */ /* 0x0001620000100800 */
[----:B------:R-:W-:Y:S01]  /*20200*/  IMAD.MOV.U32 R13, RZ, RZ, R25 ;  /* 0x000000ffff0d7224 */ /* 0x000fe200078e0019 */
[----:B------:R-:W-:Y:S01]  /*20210*/  ISETP.GE.AND P0, PT, R18, R35, PT ;  /* 0x000000231200720c */ /* 0x000fe20003f06270 */
[----:B------:R-:W-:Y:S02]  /*20220*/  IMAD.MOV.U32 R12, RZ, RZ, RZ ;  /* 0x000000ffff0c7224 */ /* 0x000fe400078e00ff */
[----:B------:R-:W-:Y:S02]  /*20230*/  IMAD.MOV.U32 R11, RZ, RZ, 0x1c1f ;  /* 0x00001c1fff0b7424 */ /* 0x000fe400078e00ff */
[----:B------:R-:W-:Y:S02]  /*20240*/  IMAD.MOV.U32 R15, RZ, RZ, -0x1 ;  /* 0xffffffffff0f7424 */ /* 0x000fe400078e00ff */
[----:B0-----:R-:W-:-:S07]  /*20250*/  IMAD.MOV.U32 R0, RZ, RZ, R14 ;  /* 0x000000ffff007224 */ /* 0x001fce00078e000e */
[----:B-----5:R-:W-:Y:S05]  /*20260*/  WARPSYNC.COLLECTIVE R15, `(.L_x_1694) ;  /* 0x000000000f087348 */ /* 0x020fea0003c00000 */
[----:B------:R0:W1:Y:S02]  /*20270*/  SHFL.IDX P6, R14, R13, R12, R11 ;  /* 0x0000000c0d0e7389 */ /* 0x00006400000c000b */
[----:B01---5:R-:W-:Y:S01]  /*20280*/  ENDCOLLECTIVE ;  /* 0x000000000000791b */ /* 0x023fe20003800000 */
.L_x_1694:
[----:B------:R-:W-:Y:S02]  /*20290*/  IMAD.MOV.U32 R13, RZ, RZ, R24 ;  /* 0x000000ffff0d7224 */ /* 0x000fe400078e0018 */
[----:B------:R-:W-:-:S07]  /*202a0*/  IMAD.MOV.U32 R3, RZ, RZ, R14 ;  /* 0x000000ffff037224 */ /* 0x000fce00078e000e */
[----:B------:R-:W-:Y:S05]  /*202b0*/  WARPSYNC.COLLECTIVE R15, `(.L_x_1695) ;  /* 0x000000000f087348 */ /* 0x000fea0003c00000 */
[----:B------:R0:W1:Y:S02]  /*202c0*/  SHFL.IDX P6, R14, R13, R12, R11 ;  /* 0x0000000c0d0e7389 */ /* 0x00006400000c000b */
[----:B01----:R-:W-:Y:S01]  /*202d0*/  ENDCOLLECTIVE ;  /* 0x000000000000791b */ /* 0x003fe20003800000 */
.L_x_1695:
[----:B------:R-:W-:Y:S02]  /*202e0*/  IMAD.MOV.U32 R13, RZ, RZ, R27 ;  /* 0x000000ffff0d7224 */ /* 0x000fe400078e001b */
[----:B------:R-:W-:-:S07]  /*202f0*/  IMAD.MOV.U32 R4, RZ, RZ, R14 ;  /* 0x000000ffff047224 */ /* 0x000fce00078e000e */
[----:B------:R-:W-:Y:S05]  /*20300*/  WARPSYNC.COLLECTIVE R15, `(.L_x_1696) ;  /* 0x000000000f087348 */ /* 0x000fea0003c00000 */
[----:B------:R0:W1:Y:S02]  /*20310*/  SHFL.IDX P6, R14, R13, R12, R11 ;  /* 0x0000000c0d0e7389 */ /* 0x00006400000c000b */
[----:B01----:R-:W-:Y:S01]  /*20320*/  ENDCOLLECTIVE ;  /* 0x000000000000791b */ /* 0x003fe20003800000 */
.L_x_1696:
[----:B------:R-:W-:-:S05]  /*20330*/  IMAD R32, R8, R32, RZ ;  /* 0x0000002008207224 */ /* 0x000fca00078e02ff */
[----:B------:R-:W-:-:S13]  /*20340*/  ISETP.GE.OR P1, PT, R41, R32, P0 ;  /* 0x000000202900720c */ /* 0x000fda0000726670 */
[C---:B------:R-:W-:Y:S01]  /*20350*/  @!P1 IMAD.SHL.U32 R5, R18.reuse, 0x2, RZ ;  /* 0x0000000212059824 */ /* 0x040fe200078e00ff */
[----:B------:R-:W-:-:S04]  /*20360*/  @!P1 SHF.L.U64.HI R21, R18, 0x1, R43 ;  /* 0x0000000112159819 */ /* 0x000fc8000001022b */
[----:B------:R-:W-:-:S05]  /*20370*/  @!P1 IADD3 R6, P2, R3, R5, RZ ;  /* 0x0000000503069210 */ /* 0x000fca0007f5e0ff */
[----:B------:R-:W-:-:S05]  /*20380*/  @!P1 IMAD.X R7, R0, 0x1, R21, P2 ;  /* 0x0000000100079824 */ /* 0x000fca00010e0615 */
[----:B------:R-:W2:Y:S01]  /*20390*/  @!P1 LD.E.128 R8, desc[UR38][R6.64] ;  /* 0x0000002606089980 */ /* 0x000ea2000c101d00 */
[----:B------:R-:W-:-:S05]  /*203a0*/  @!P1 IADD3 R14, P2, R14, R5, RZ ;  /* 0x000000050e0e9210 */ /* 0x000fca0007f5e0ff */
[----:B------:R-:W-:-:S04]  /*203b0*/  @!P1 IMAD.X R3, R4, 0x1, R21, P2 ;  /* 0x0000000104039824 */ /* 0x000fc800010e0615 */
[----:B------:R-:W-:-:S05]  /*203c0*/  @!P1 IMAD.MOV.U32 R15, RZ, RZ, R3 ;  /* 0x000000ffff0f9224 */ /* 0x000fca00078e0003 */
[----:B------:R0:W5:Y:S01]  /*203d0*/  @!P1 LD.E.128 R4, desc[UR38][R14.64] ;  /* 0x000000260e049980 */ /* 0x000162000c101d00 */
[----:B------:R-:W-:Y:S01]  /*203e0*/  CS2R R38, SRZ ;  /* 0x0000000000267805 */ /* 0x000fe2000001ff00 */
[----:B------:R-:W-:Y:S01]  /*203f0*/  IMAD.MOV.U32 R13, RZ, RZ, R26 ;  /* 0x000000ffff0d7224 */ /* 0x000fe200078e001a */
[----:B------:R-:W-:Y:S01]  /*20400*/  CS2R R36, SRZ ;  /* 0x0000000000247805 */ /* 0x000fe2000001ff00 */
[----:B------:R-:W-:Y:S01]  /*20410*/  IMAD.MOV.U32 R12, RZ, RZ, 0x1 ;  /* 0x00000001ff0c7424 */ /* 0x000fe200078e00ff */
[----:B------:R-:W-:Y:S02]  /*20420*/  CS2R R20, SRZ ;  /* 0x0000000000147805 */ /* 0x000fe4000001ff00 */
[----:B------:R-:W-:Y:S01]  /*20430*/  CS2R R28, SRZ ;  /* 0x00000000001c7805 */ /* 0x000fe2000001ff00 */
[----:B0-----:R-:W-:Y:S02]  /*20440*/  IMAD.MOV.U32 R15, RZ, RZ, -0x1 ;  /* 0xffffffffff0f7424 */ /* 0x001fe400078e00ff */
[----:B--2---:R-:W-:-:S02]  /*20450*/  @!P1 IMAD.MOV.U32 R39, RZ, RZ, R11 ;  /* 0x000000ffff279224 */ /* 0x004fc400078e000b */
[----:B------:R-:W-:Y:S02]  /*20460*/  IMAD.MOV.U32 R11, RZ, RZ, 0x1c1f ;  /* 0x00001c1fff0b7424 */ /* 0x000fe400078e00ff */
[----:B------:R-:W-:Y:S02]  /*20470*/  @!P1 IMAD.MOV.U32 R36, RZ, RZ, R8 ;  /* 0x000000ffff249224 */ /* 0x000fe400078e0008 */
[----:B------:R-:W-:-:S07]  /*20480*/  @!P1 IMAD.MOV.U32 R37, RZ, RZ, R9 ;  /* 0x000000ffff259224 */ /* 0x000fce00078e0009 */
[----:B-----5:R-:W-:Y:S05]  /*20490*/  WARPSYNC.COLLECTIVE R15, `(.L_x_1697) ;  /* 0x000000000f087348 */ /* 0x020fea0003c00000 */
[----:B------:R0:W1:Y:S02]  /*204a0*/  SHFL.IDX P6, R14, R13, R12, R11 ;  /* 0x0000000c0d0e7389 */ /* 0x00006400000c000b */
[----:B01---5:R-:W-:Y:S01]  /*204b0*/  ENDCOLLECTIVE ;  /* 0x000000000000791b */ /* 0x023fe20003800000 */
.L_x_1697:
[----:B------:R-:W-:Y:S02]  /*204c0*/  IMAD.MOV.U32 R0, RZ, RZ, R36 ;  /* 0x000000ffff007224 */ /* 0x000fe400078e0024 */
[----:B------:R-:W-:Y:S02]  /*204d0*/  IMAD.MOV.U32 R3, RZ, RZ, R37 ;  /* 0x000000ffff037224 */ /* 0x000fe400078e0025 */
[----:B------:R-:W-:Y:S01]  /*204e0*/  @!P1 IMAD.MOV.U32 R38, RZ, RZ, R10 ;  /* 0x000000ffff269224 */ /* 0x000fe200078e000a */
[----:B------:R-:W-:Y:S01]  /*204f0*/  PRMT R48, R0, 0x7610, R48 ;  /* 0x0000761000307816 */ /* 0x000fe20000000030 */
[----:B------:R-:W-:Y:S01]  /*20500*/  IMAD.MOV.U32 R9, RZ, RZ, R39 ;  /* 0x000000ffff097224 */ /* 0x000fe200078e0027 */
[----:B------:R-:W-:Y:S01]  /*20510*/  PRMT R34, R34, 0x5410, R3 ;  /* 0x0000541022227816 */ /* 0x000fe20000000003 */
[----:B------:R-:W-:Y:S02]  /*20520*/  @!P1 IMAD.MOV.U32 R20, RZ, RZ, R4 ;  /* 0x000000ffff149224 */ /* 0x000fe400078e0004 */
[----:B------:R-:W-:Y:S01]  /*20530*/  @!P1 IMAD.MOV.U32 R21, RZ, RZ, R5 ;  /* 0x000000ffff159224 */ /* 0x000fe200078e0005 */
[----:B------:R-:W-:Y:S01]  /*20540*/  PRMT R34, R9, 0x7610, R34 ;  /* 0x0000761009227816 */ /* 0x000fe20000000022 */
[----:B------:R-:W-:-:S02]  /*20550*/  IMAD.MOV.U32 R8, RZ, RZ, R38 ;  /* 0x000000ffff087224 */ /* 0x000fc400078e0026 */
[----:B------:R-:W-:Y:S02]  /*20560*/  IMAD.MOV.U32 R13, RZ, RZ, R25 ;  /* 0x000000ffff0d7224 */ /* 0x000fe400078e0019 */
[----:B------:R-:W-:Y:S01]  /*20570*/  @!P1 IMAD.MOV.U32 R28, RZ, RZ, R6 ;  /* 0x000000ffff1c9224 */ /* 0x000fe200078e0006 */
[----:B------:R-:W-:Y:S01]  /*20580*/  PRMT R31, R8, 0x7610, R31 ;  /* 0x00007610081f7816 */ /* 0x000fe2000000001f */
[----:B------:R-:W-:Y:S02]  /*20590*/  @!P1 IMAD.MOV.U32 R29, RZ, RZ, R7 ;  /* 0x000000ffff1d9224 */ /* 0x000fe400078e0007 */
[----:B------:R-:W-:Y:S02]  /*205a0*/  IMAD.MOV.U32 R4, RZ, RZ, R20 ;  /* 0x000000ffff047224 */ /* 0x000fe400078e0014 */
[----:B------:R-:W-:Y:S02]  /*205b0*/  IMAD.MOV.U32 R5, RZ, RZ, R21 ;  /* 0x000000ffff057224 */ /* 0x000fe400078e0015 */
[----:B------:R-:W-:Y:S01]  /*205c0*/  IMAD.MOV.U32 R0, RZ, RZ, R14 ;  /* 0x000000ffff007224 */ /* 0x000fe200078e000e */
[----:B------:R-:W-:-:S07]  /*205d0*/  PRMT R50, R4, 0x7610, R50 ;  /* 0x0000761004327816 */ /* 0x000fce0000000032 */
[----:B------:R-:W-:Y:S05]  /*205e0*/  WARPSYNC.COLLECTIVE R15, `(.L_x_1698) ;  /* 0x000000000f087348 */ /* 0x000fea0003c00000 */
[----:B------:R0:W1:Y:S02]  /*205f0*/  SHFL.IDX P6, R14, R13, R12, R11 ;  /* 0x0000000c0d0e7389 */ /* 0x00006400000c000b */
[----:B01----:R-:W-:Y:S01]  /*20600*/  ENDCOLLECTIVE ;  /* 0x000000000000791b */ /* 0x003fe20003800000 */
.L_x_1698:
[----:B------:R-:W-:Y:S01]  /*20610*/  IMAD.MOV.U32 R6, RZ, RZ, R28 ;  /* 0x000000ffff067224 */ /* 0x000fe200078e001c */
[----:B------:R-:W-:Y:S01]  /*20620*/  PRMT R54, R5, 0x7610, R54 ;  /* 0x0000761005367816 */ /* 0x000fe20000000036 */
[----:B------:R-:W-:Y:S01]  /*20630*/  IMAD.MOV.U32 R7, RZ, RZ, R29 ;  /* 0x000000ffff077224 */ /* 0x000fe200078e001d */
[----:B------:R-:W-:Y:S02]  /*20640*/  CS2R R4, SRZ ;  /* 0x0000000000047805 */ /* 0x000fe4000001ff00 */
[----:B------:R-:W-:Y:S02]  /*20650*/  PRMT R31, R31, 0x5410, R6 ;  /* 0x000054101f1f7816 */ /* 0x000fe40000000006 */
[----:B------:R-:W-:Y:S01]  /*20660*/  PRMT R55, R7, 0x7610, R55 ;  /* 0x0000761007377816 */ /* 0x000fe20000000037 */
[----:B------:R-:W-:Y:S02]  /*20670*/  IMAD.MOV.U32 R13, RZ, RZ, R24 ;  /* 0x000000ffff0d7224 */ /* 0x000fe400078e0018 */
[----:B------:R-:W-:-:S07]  /*20680*/  IMAD.MOV.U32 R3, RZ, RZ, R14 ;  /* 0x000000ffff037224 */ /* 0x000fce00078e000e */
[----:B------:R-:W-:Y:S05]  /*20690*/  WARPSYNC.COLLECTIVE R15, `(.L_x_1699) ;  /* 0x000000000f087348 */ /* 0x000fea0003c00000 */
[----:B------:R0:W1:Y:S02]  /*206a0*/  SHFL.IDX P6, R14, R13, R12, R11 ;  /* 0x0000000c0d0e7389 */ /* 0x00006400000c000b */
[----:B01----:R-:W-:Y:S01]  /*206b0*/  ENDCOLLECTIVE ;  /* 0x000000000000791b */ /* 0x003fe20003800000 */
.L_x_1699:
[----:B------:R-:W-:Y:S02]  /*206c0*/  IMAD.MOV.U32 R13, RZ, RZ, R27 ;  /* 0x000000ffff0d7224 */ /* 0x000fe400078e001b */
[----:B------:R-:W-:-:S07]  /*206d0*/  IMAD.MOV.U32 R24, RZ, RZ, R14 ;  /* 0x000000ffff187224 */ /* 0x000fce00078e000e */
[----:B------:R-:W-:Y:S05]  /*206e0*/  WARPSYNC.COLLECTIVE R15, `(.L_x_1700) ;  /* 0x000000000f087348 */ /* 0x000fea0003c00000 */
[----:B------:R0:W1:Y:S02]  /*206f0*/  SHFL.IDX P6, R14, R13, R12, R11 ;  /* 0x0000000c0d0e7389 */ /* 0x00006400000c000b */
[----:B01----:R-:W-:Y:S01]  /*20700*/  ENDCOLLECTIVE ;  /* 0x000000000000791b */ /* 0x003fe20003800000 */
.L_x_1700:
[----:B------:R-:W-:Y:S05]  /*20710*/  BRA `(.L_x_1701) ;  /* 0xfffffe7c00307947 */ /* 0x000fea000383ffff */
.L_x_1429:
[----:B0-----:R0:W1:Y:S02]  /*20720*/  SYNCS.PHASECHK.TRANS64.TRYWAIT P1, [R2+URZ+0x16800], R13 ;  /* 0x0168000d020075a7 */ /* 0x001064000802017f */
[----:B-1----:R-:W-:Y:S05]  /*20730*/  @!P1 NANOSLEEP.SYNCS 0x989680 ;  /* 0x009896800000995d */ /* 0x002fea0003900000 */
[----:B------:R-:W1:Y:S02]  /*20740*/  @!P1 SYNCS.PHASECHK.TRANS64 P1, [R2+URZ+0x16800], R13 ;  /* 0x0168000d020095a7 */ /* 0x000e64000802007f */
[----:B-1----:R-:W-:Y:S05]  /*20750*/  @!P1 BRA `(.L_x_1429) ;  /* 0xfffffffc00f09947 */ /* 0x002fea000383ffff */
[----:B------:R-:W-:Y:S05]  /*20760*/  BRA `(.L_x_1702) ;  /* 0xfffffe7c00d87947 */ /* 0x000fea000383ffff */
.L_x_1435:
[----:B--2---:R2:W3:Y:S02]  /*20770*/  SYNCS.PHASECHK.TRANS64.TRYWAIT P2, [R15+URZ+0x16830], R0 ;  /* 0x016830000f0075a7 */ /* 0x0044e4000804017f */
[----:B---3--:R-:W-:Y:S05]  /*20780*/  @!P2 NANOSLEEP.SYNCS 0x989680 ;  /* 0x009896800000a95d */ /* 0x008fea0003900000 */
[----:B------:R-:W3:Y:S02]  /*20790*/  @!P2 SYNCS.PHASECHK.TRANS64 P2, [R15+URZ+0x16830], R0 ;  /* 0x016830000f00a5a7 */ /* 0x000ee4000804007f */
[----:B---3--:R-:W-:Y:S05]  /*207a0*/  @!P2 BRA `(.L_x_1435) ;  /* 0xfffffffc00f0a947 */ /* 0x008fea000383ffff */
[----:B------:R-:W-:Y:S05]  /*207b0*/  BRA `(.L_x_1434) ;  /* 0xfffffe8c00a07947 */ /* 0x000fea000383ffff */
.L_x_1453:
[----:B-1----:R1:W2:Y:S02]  /*207c0*/  SYNCS.PHASECHK.TRANS64.TRYWAIT P4, [R11+URZ+0x16830], R10 ;  /* 0x0168300a0b0075a7 */ /* 0x0022a4000808017f */
[----:B--2---:R-:W-:Y:S05]  /*207d0*/  @!P4 NANOSLEEP.SYNCS 0x989680 ;  /* 0x009896800000c95d */ /* 0x004fea0003900000 */
[----:B------:R-:W2:Y:S02]  /*207e0*/  @!P4 SYNCS.PHASECHK.TRANS64 P4, [R11+URZ+0x16830], R10 ;  /* 0x0168300a0b00c5a7 */ /* 0x000ea4000808007f */
[----:B--2---:R-:W-:Y:S05]  /*207f0*/  @!P4 BRA `(.L_x_1453) ;  /* 0xfffffffc00f0c947 */ /* 0x004fea000383ffff */
[----:B------:R-:W-:Y:S05]  /*20800*/  BRA `(.L_x_1452) ;  /* 0xfffffec800907947 */ /* 0x000fea000383ffff */
.L_x_1457:
[----:B-1----:R1:W2:Y:S02]  /*20810*/  SYNCS.PHASECHK.TRANS64.TRYWAIT P3, [R11+URZ+0x16850], R10 ;  /* 0x0168500a0b0075a7 */ /* 0x0022a4000806017f */
[----:B--2---:R-:W-:Y:S05]  /*20820*/  @!P3 NANOSLEEP.SYNCS 0x989680 ;  /* 0x009896800000b95d */ /* 0x004fea0003900000 */
[----:B------:R-:W2:Y:S02]  /*20830*/  @!P3 SYNCS.PHASECHK.TRANS64 P3, [R11+URZ+0x16850], R10 ;  /* 0x0168500a0b00b5a7 */ /* 0x000ea4000806007f */
[----:B--2---:R-:W-:Y:S05]  /*20840*/  @!P3 BRA `(.L_x_1457) ;  /* 0xfffffffc00f0b947 */ /* 0x004fea000383ffff */
[----:B------:R-:W-:Y:S05]  /*20850*/  BRA `(.L_x_1454) ;  /* 0xfffffecc00507947 */ /* 0x000fea000383ffff */
.L_x_1476:
[----:B-1----:R1:W2:Y:S02]  /*20860*/  SYNCS.PHASECHK.TRANS64.TRYWAIT P3, [R5+URZ+0x16830], R12 ;  /* 0x0168300c050075a7 */ /* 0x0022a4000806017f */
[----:B--2---:R-:W-:Y:S05]  /*20870*/  @!P3 NANOSLEEP.SYNCS 0x989680 ;  /* 0x009896800000b95d */ /* 0x004fea0003900000 */
[----:B------:R-:W2:Y:S02]  /*20880*/  @!P3 SYNCS.PHASECHK.TRANS64 P3, [R5+URZ+0x16830], R12 ;  /* 0x0168300c0500b5a7 */ /* 0x000ea4000806007f */
[----:B--2---:R-:W-:Y:S05]  /*20890*/  @!P3 BRA `(.L_x_1476) ;  /* 0xfffffffc00f0b947 */ /* 0x004fea000383ffff */
[----:B------:R-:W-:Y:S05]  /*208a0*/  BRA `(.L_x_1475) ;  /* 0xffffff0400187947 */ /* 0x000fea000383ffff */
.L_x_1480:
[----:B-1----:R1:W2:Y:S02]  /*208b0*/  SYNCS.PHASECHK.TRANS64.TRYWAIT P2, [R10+URZ+0x16850], R5 ;  /* 0x016850050a0075a7 */ /* 0x0022a4000804017f */
[----:B--2---:R-:W-:Y:S05]  /*208c0*/  @!P2 NANOSLEEP.SYNCS 0x989680 ;  /* 0x009896800000a95d */ /* 0x004fea0003900000 */
[----:B------:R-:W2:Y:S02]  /*208d0*/  @!P2 SYNCS.PHASECHK.TRANS64 P2, [R10+URZ+0x16850], R5 ;  /* 0x016850050a00a5a7 */ /* 0x000ea4000804007f */
[----:B--2---:R-:W-:Y:S05]  /*208e0*/  @!P2 BRA `(.L_x_1480) ;  /* 0xfffffffc00f0a947 */ /* 0x004fea000383ffff */
[----:B------:R-:W-:Y:S05]  /*208f0*/  BRA `(.L_x_1477) ;  /* 0xffffff0400d87947 */ /* 0x000fea000383ffff */
.L_x_1487:
[----:B-1----:R1:W2:Y:S02]  /*20900*/  SYNCS.PHASECHK.TRANS64.TRYWAIT P3, [R5+URZ+0x16830], R12 ;  /* 0x0168300c050075a7 */ /* 0x0022a4000806017f */
[----:B--2---:R-:W-:Y:S05]  /*20910*/  @!P3 NANOSLEEP.SYNCS 0x989680 ;  /* 0x009896800000b95d */ /* 0x004fea0003900000 */
[----:B------:R-:W2:Y:S02]  /*20920*/  @!P3 SYNCS.PHASECHK.TRANS64 P3, [R5+URZ+0x16830], R12 ;  /* 0x0168300c0500b5a7 */ /* 0x000ea4000806007f */
[----:B--2---:R-:W-:Y:S05]  /*20930*/  @!P3 BRA `(.L_x_1487) ;  /* 0xfffffffc00f0b947 */ /* 0x004fea000383ffff */
[----:B------:R-:W-:Y:S05]  /*20940*/  BRA `(.L_x_1486) ;  /* 0xffffff2800e07947 */ /* 0x000fea000383ffff */
.L_x_1491:
[----:B-1----:R1:W2:Y:S02]  /*20950*/  SYNCS.PHASECHK.TRANS64.TRYWAIT P2, [R10+URZ+0x16850], R5 ;  /* 0x016850050a0075a7 */ /* 0x0022a4000804017f */
[----:B--2---:R-:W-:Y:S05]  /*20960*/  @!P2 NANOSLEEP.SYNCS 0x989680 ;  /* 0x009896800000a95d */ /* 0x004fea0003900000 */
[----:B------:R-:W2:Y:S02]  /*20970*/  @!P2 SYNCS.PHASECHK.TRANS64 P2, [R10+URZ+0x16850], R5 ;  /* 0x016850050a00a5a7 */ /* 0x000ea4000804007f */
[----:B--2---:R-:W-:Y:S05]  /*20980*/  @!P2 BRA `(.L_x_1491) ;  /* 0xfffffffc00f0a947 */ /* 0x004fea000383ffff */
[----:B------:R-:W-:Y:S05]  /*20990*/  BRA `(.L_x_1488) ;  /* 0xffffff2c00a07947 */ /* 0x000fea000383ffff */
.L_x_1504:
[----:B-1----:R1:W2:Y:S02]  /*209a0*/  SYNCS.PHASECHK.TRANS64.TRYWAIT P0, [R11+URZ+0x16850], R0 ;  /* 0x016850000b0075a7 */ /* 0x0022a4000800017f */
[----:B--2---:R-:W-:Y:S05]  /*209b0*/  @!P0 NANOSLEEP.SYNCS 0x989680 ;  /* 0x009896800000895d */ /* 0x004fea0003900000 */
[----:B------:R-:W2:Y:S02]  /*209c0*/  @!P0 SYNCS.PHASECHK.TRANS64 P0, [R11+URZ+0x16850], R0 ;  /* 0x016850000b0085a7 */ /* 0x000ea4000800007f */
[----:B--2---:R-:W-:Y:S05]  /*209d0*/  @!P0 BRA `(.L_x_1504) ;  /* 0xfffffffc00f08947 */ /* 0x004fea000383ffff */
[----:B------:R-:W-:Y:S05]  /*209e0*/  BRA `(.L_x_1503) ;  /* 0xffffff6000847947 */ /* 0x000fea000383ffff */
.L_x_1512:
[----:B------:R-:W-:Y:S02]  /*209f0*/  IMAD.MOV.U32 R13, RZ, RZ, R20 ;  /* 0x000000ffff0d7224 */ /* 0x000fe400078e0014 */
[----:B------:R-:W-:Y:S02]  /*20a00*/  IMAD.MOV.U32 R12, RZ, RZ, RZ ;  /* 0x000000ffff0c7224 */ /* 0x000fe400078e00ff */
[----:B------:R-:W-:Y:S02]  /*20a10*/  IMAD.MOV.U32 R11, RZ, RZ, 0x181f ;  /* 0x0000181fff0b7424 */ /* 0x000fe400078e00ff */
[----:B------:R-:W-:Y:S02]  /*20a20*/  IMAD.MOV.U32 R15, RZ, RZ, -0x1 ;  /* 0xffffffffff0f7424 */ /* 0x000fe400078e00ff */
[----:B------:R-:W-:Y:S02]  /*20a30*/  IMAD R21, R8, R27, RZ ;  /* 0x0000001b08157224 */ /* 0x000fe400078e02ff */
[----:B------:R-:W-:-:S07]  /*20a40*/  IMAD.IADD R24, R30, 0x1, R26 ;  /* 0x000000011e187824 */ /* 0x000fce00078e021a */
[----:B-1----:R-:W-:Y:S05]  /*20a50*/  WARPSYNC.COLLECTIVE R15, `(.L_x_1703) ;  /* 0x000000000f087348 */ /* 0x002fea0003c00000 */
[----:B------:R0:W2:Y:S02]  /*20a60*/  SHFL.IDX P6, R14, R13, R12, R11 ;  /* 0x0000000c0d0e7389 */ /* 0x0000a400000c000b */
[----:B012---:R-:W-:Y:S01]  /*20a70*/  ENDCOLLECTIVE ;  /* 0x000000000000791b */ /* 0x007fe20003800000 */
.L_x_1703:
[C---:B------:R-:W-:Y:S01]  /*20a80*/  VIADD R8, R24.reuse, 0x30 ;  /* 0x0000003018087836 */ /* 0x040fe20000000000 */
[----:B------:R-:W-:-:S04]  /*20a90*/  ISETP.GE.OR P3, PT, R24, R21, P0 ;  /* 0x000000151800720c */ /* 0x000fc80000766670 */
[----:B------:R-:W-:Y:S01]  /*20aa0*/  ISETP.GE.OR P4, PT, R8, R21, P0 ;  /* 0x000000150800720c */ /* 0x000fe20000786670 */
[----:B------:R-:W-:Y:S02]  /*20ab0*/  VIADD R8, R24, 0x60 ;  /* 0x0000006018087836 */ /* 0x000fe40000000000 */
[----:B------:R-:W-:-:S03]  /*20ac0*/  IMAD.MOV.U32 R13, RZ, RZ, R7 ;  /* 0x000000ffff0d7224 */ /* 0x000fc600078e0007 */
[----:B------:R-:W-:Y:S01]  /*20ad0*/  ISETP.GE.OR P2, PT, R8, R21, P0 ;  /* 0x000000150800720c */ /* 0x000fe20000746670 */
[----:B------:R-:W-:-:S12]  /*20ae0*/  IMAD.MOV.U32 R0, RZ, RZ, R14 ;  /* 0x000000ffff007224 */ /* 0x000fd800078e000e */
[----:B------:R-:W-:Y:S05]  /*20af0*/  WARPSYNC.COLLECTIVE R15, `(.L_x_1704) ;  /* 0x000000000f087348 */ /* 0x000fea0003c00000 */
[----:B------:R0:W1:Y:S02]  /*20b00*/  SHFL.IDX P6, R14, R13, R12, R11 ;  /* 0x0000000c0d0e7389 */ /* 0x00006400000c000b */
[----:B01----:R-:W-:Y:S01]  /*20b10*/  ENDCOLLECTIVE ;  /* 0x000000000000791b */ /* 0x003fe20003800000 */
.L_x_1704:
[----:B------:R-:W-:Y:S02]  /*20b20*/  IMAD.MOV.U32 R13, RZ, RZ, R20 ;  /* 0x000000ffff0d7224 */ /* 0x000fe400078e0014 */
[----:B------:R-:W-:Y:S02]  /*20b30*/  IMAD.MOV.U32 R12, RZ, RZ, 0x1 ;  /* 0x00000001ff0c7424 */ /* 0x000fe400078e00ff */
[----:B------:R-:W-:-:S07]  /*20b40*/  IMAD.MOV.U32 R3, RZ, RZ, R14 ;  /* 0x000000ffff037224 */ /* 0x000fce00078e000e */
[----:B------:R-:W-:Y:S05]  /*20b50*/  WARPSYNC.COLLECTIVE R15, `(.L_x_1705) ;  /* 0x000000000f087348 */ /* 0x000fea0003c00000 */
[----:B------:R0:W1:Y:S02]  /*20b60*/  SHFL.IDX P6, R14, R13, R12, R11 ;  /* 0x0000000c0d0e7389 */ /* 0x00006400000c000b */
[----:B01----:R-:W-:Y:S01]  /*20b70*/  ENDCOLLECTIVE ;  /* 0x000000000000791b */ /* 0x003fe20003800000 */
.L_x_1705:
[----:B------:R-:W-:-:S04]  /*20b80*/  @!P3 LEA R10, P5, R29, R3, 0x1 ;  /* 0x000000031d0ab211 */ /* 0x000fc800078a08ff */
[----:B------:R-:W-:Y:S01]  /*20b90*/  @!P3 LEA.HI.X R3, R29, R0, R28, 0x1, P5 ;  /* 0x000000001d03b211 */ /* 0x000fe200028f0c1c */
[----:B------:R-:W-:Y:S02]  /*20ba0*/  IMAD.MOV.U32 R13, RZ, RZ, R7 ;  /* 0x000000ffff0d7224 */ /* 0x000fe400078e0007 */
[----:B------:R-:W-:-:S07]  /*20bb0*/  IMAD.MOV.U32 R4, RZ, RZ, R14 ;  /* 0x000000ffff047224 */ /* 0x000fce00078e000e */
[----:B------:R-:W-:Y:S05]  /*20bc0*/  WARPSYNC.COLLECTIVE R15, `(.L_x_1706) ;  /* 0x000000000f087348 */ /* 0x000fea0003c00000 */
[----:B------:R0:W1:Y:S02]  /*20bd0*/  SHFL.IDX P6, R14, R13, R12, R11 ;  /* 0x0000000c0d0e7389 */ /* 0x00006400000c000b */
[----:B01----:R-:W-:Y:S01]  /*20be0*/  ENDCOLLECTIVE ;  /* 0x000000000000791b */ /* 0x003fe20003800000 */
.L_x_1706:
[----:B------:R-:W-:Y:S02]  /*20bf0*/  IMAD.MOV.U32 R13, RZ, RZ, R20 ;  /* 0x000000ffff0d7224 */ /* 0x000fe400078e0014 */
[----:B------:R-:W-:Y:S02]  /*20c00*/  IMAD.MOV.U32 R12, RZ, RZ, 0x2 ;  /* 0x00000002ff0c7424 */ /* 0x000fe400078e00ff */
[----:B------:R-:W-:-:S07]  /*20c10*/  IMAD.MOV.U32 R5, RZ, RZ, R14 ;  /* 0x000000ffff057224 */ /* 0x000fce00078e000e */
[----:B------:R-:W-:Y:S05]  /*20c20*/  WARPSYNC.COLLECTIVE R15, `(.L_x_1707) ;  /* 0x000000000f087348 */ /* 0x000fea0003c00000 */
[----:B------:R0:W1:Y:S02]  /*20c30*/  SHFL.IDX P6, R14, R13, R12, R11 ;  /* 0x0000000c0d0e7389 */ /* 0x00006400000c000b */
[----:B01----:R-:W-:Y:S01]  /*20c40*/  ENDCOLLECTIVE ;  /* 0x000000000000791b */ /* 0x003fe20003800000 */
.L_x_1707:
[----:B------:R-:W-:-:S04]  /*20c50*/  @!P4 LEA R8, P1, R29, R5, 0x1 ;  /* 0x000000051d08c211 */ /* 0x000fc800078208ff */
[----:B------:R-:W-:Y:S01]  /*20c60*/  @!P4 LEA.HI.X R9, R29, R4, R28, 0x1, P1 ;  /* 0x000000041d09c211 */ /* 0x000fe200008f0c1c */
[----:B------:R-:W-:Y:S02]  /*20c70*/  IMAD.MOV.U32 R13, RZ, RZ, R7 ;  /* 0x000000ffff0d7224 */ /* 0x000fe400078e0007 */
[----:B------:R-:W-:-:S07]  /*20c80*/  IMAD.MOV.U32 R6, RZ, RZ, R14 ;  /* 0x000000ffff067224 */ /* 0x000fce00078e000e */
[----:B------:R-:W-:Y:S05]  /*20c90*/  WARPSYNC.COLLECTIVE R15, `(.L_x_1708) ;  /* 0x000000000f087348 */ /* 0x000fea0003c00000 */
[----:B------:R0:W1:Y:S02]  /*20ca0*/  SHFL.IDX P6, R14, R13, R12, R11 ;  /* 0x0000000c0d0e7389 */ /* 0x00006400000c000b */
[----:B01----:R-:W-:Y:S01]  /*20cb0*/  ENDCOLLECTIVE ;  /* 0x000000000000791b */ /* 0x003fe20003800000 */
.L_x_1708:
[----:B------:R-:W-:Y:S02]  /*20cc0*/  @!P3 IMAD.MOV.U32 R11, RZ, RZ, R3 ;  /* 0x000000ffff0bb224 */ /* 0x000fe400078e0003 */
[----:B------:R-:W-:Y:S02]  /*20cd0*/  IMAD.MOV.U32 R13, RZ, RZ, R20 ;  /* 0x000000ffff0d7224 */ /* 0x000fe400078e0014 */
[----:B------:R-:W-:Y:S01]  /*20ce0*/  IMAD.MOV.U32 R12, RZ, RZ, 0x3 ;  /* 0x00000003ff0c7424 */ /* 0x000fe200078e00ff */
        /* <DEDUP_REMOVED lines=9> */
.L_x_1709:
[----:B------:R0:W-:Y:S01]  /*20d80*/  @!P2 ST.E.128 desc[UR38][R4.64], RZ ;  /* 0x000000ff0400a985 */ /* 0x0001e2000c101d26 */
[----:B------:R-:W-:Y:S02]  /*20d90*/  IMAD.MOV.U32 R13, RZ, RZ, R7 ;  /* 0x000000ffff0d7224 */ /* 0x000fe400078e0007 */
[----:B------:R-:W-:-:S07]  /*20da0*/  IMAD.MOV.U32 R0, RZ, RZ, R14 ;  /* 0x000000ffff007224 */ /* 0x000fce00078e000e */
[----:B0-----:R-:W-:Y:S05]  /*20db0*/  WARPSYNC.COLLECTIVE R15, `(.L_x_1710) ;  /* 0x000000000f087348 */ /* 0x001fea0003c00000 */
[----:B------:R1:W2:Y:S02]  /*20dc0*/  SHFL.IDX P6, R14, R13, R12, R11 ;  /* 0x0000000c0d0e7389 */ /* 0x0002a400000c000b */
[----:B012---:R-:W-:Y:S01]  /*20dd0*/  ENDCOLLECTIVE ;  /* 0x000000000000791b */ /* 0x007fe20003800000 */
.L_x_1710:
[----:B------:R-:W-:Y:S05]  /*20de0*/  BRA `(.L_x_1711) ;  /* 0xffffff7c00e07947 */ /* 0x000fea000383ffff */
.L_x_1537:
[----:B------:R-:W1:Y:S01]  /*20df0*/  S2R R5, SR_TID.X ;  /* 0x0000000000057919 */ /* 0x000e620000002100 */
[----:B------:R-:W-:Y:S01]  /*20e00*/  BSSY B1, `(.L_x_1712) ;  /* 0x000000a000017945 */ /* 0x000fe20003800000 */
[----:B0-----:R-:W-:Y:S02]  /*20e10*/  IMAD.MOV.U32 R12, RZ, RZ, RZ ;  /* 0x000000ffff0c7224 */ /* 0x001fe400078e00ff */
[----:B------:R-:W-:Y:S02]  /*20e20*/  IMAD.MOV.U32 R11, RZ, RZ, 0x1f ;  /* 0x0000001fff0b7424 */ /* 0x000fe400078e00ff */
[----:B------:R-:W-:Y:S01]  /*20e30*/  IMAD.MOV.U32 R15, RZ, RZ, -0x1 ;  /* 0xffffffffff0f7424 */ /* 0x000fe200078e00ff */
[----:B-1----:R-:W-:-:S04]  /*20e40*/  SHF.R.U32.HI R5, RZ, 0x5, R5 ;  /* 0x00000005ff057819 */ /* 0x002fc80000011605 */
[----:B------:R-:W-:-:S05]  /*20e50*/  LOP3.LUT R5, R5, 0x3, RZ, 0xc0, !PT ;  /* 0x0000000305057812 */ /* 0x000fca00078ec0ff */
[----:B------:R-:W-:-:S07]  /*20e60*/  IMAD.MOV.U32 R13, RZ, RZ, R5 ;  /* 0x000000ffff0d7224 */ /* 0x000fce00078e0005 */
[----:B------:R-:W-:Y:S05]  /*20e70*/  WARPSYNC.COLLECTIVE R15, `(.L_x_1713) ;  /* 0x000000000f087348 */ /* 0x000fea0003c00000 */
[----:B------:R0:W1:Y:S02]  /*20e80*/  SHFL.IDX P6, R14, R13, R12, R11 ;  /* 0x0000000c0d0e7389 */ /* 0x00006400000c000b */
[----:B01----:R-:W-:Y:S01]  /*20e90*/  ENDCOLLECTIVE ;  /* 0x000000000000791b */ /* 0x003fe20003800000 */
.L_x_1713:
[----:B------:R-:W-:Y:S05]  /*20ea0*/  BSYNC B1 ;  /* 0x0000000000017941 */ /* 0x000fea0003800000 */
.L_x_1712:
[----:B------:R-:W-:Y:S05]  /*20eb0*/  BRA `(.L_x_1714) ;  /* 0xffffff9400c47947 */ /* 0x000fea000383ffff */
.L_x_1539:
[----:B------:R-:W-:Y:S01]  /*20ec0*/  BSSY B1, `(.L_x_1715) ;  /* 0x0000006000017945 */ /* 0x000fe20003800000 */
[----:B------:R-:W-:-:S07]  /*20ed0*/  IMAD.MOV.U32 R15, RZ, RZ, -0x1 ;  /* 0xffffffffff0f7424 */ /* 0x000fce00078e00ff */
[----:B01----:R-:W-:Y:S05]  /*20ee0*/  WARPSYNC.COLLECTIVE R15, `(.L_x_1716) ;  /* 0x000000000f0c7348 */ /* 0x003fea0003c00000 */
[----:B------:R-:W-:Y:S02]  /*20ef0*/  ELECT P6, UR62, PT ;  /* 0x00000000003e782f */ /* 0x000fe400038c0000 */
[----:B------:R-:W-:Y:S01]  /*20f00*/  MOV R14, UR62 ;  /* 0x0000003e000e7c02 */ /* 0x000fe20008000f00 */
[----:B01----:R-:W-:Y:S10]  /*20f10*/  ENDCOLLECTIVE ;  /* 0x000000000000791b */ /* 0x003ff40003800000 */
.L_x_1716:
[----:B------:R-:W-:Y:S05]  /*20f20*/  BSYNC B1 ;  /* 0x0000000000017941 */ /* 0x000fea0003800000 */
.L_x_1715:
[----:B------:R-:W-:Y:S05]  /*20f30*/  BRA `(.L_x_1538) ;  /* 0xffffff9400bc7947 */ /* 0x000fea000383ffff */
.L_x_1541:
[----:B-1----:R1:W2:Y:S02]  /*20f40*/  SYNCS.PHASECHK.TRANS64.TRYWAIT P0, [R22+URZ+0x16820], R5 ;  /* 0x01682005160075a7 */ /* 0x0022a4000800017f */
[----:B--2---:R-:W-:Y:S05]  /*20f50*/  @!P0 NANOSLEEP.SYNCS 0x989680 ;  /* 0x009896800000895d */ /* 0x004fea0003900000 */
[----:B------:R-:W2:Y:S02]  /*20f60*/  @!P0 SYNCS.PHASECHK.TRANS64 P0, [R22+URZ+0x16820], R5 ;  /* 0x01682005160085a7 */ /* 0x000ea4000800007f */
[----:B--2---:R-:W-:Y:S05]  /*20f70*/  @!P0 BRA `(.L_x_1541) ;  /* 0xfffffffc00f08947 */ /* 0x004fea000383ffff */
[----:B------:R-:W-:Y:S05]  /*20f80*/  BRA `(.L_x_1717) ;  /* 0xffffff9400cc7947 */ /* 0x000fea000383ffff */
.L_x_1545:
[----:B-1----:R1:W2:Y:S02]  /*20f90*/  SYNCS.PHASECHK.TRANS64.TRYWAIT P0, [R5+URZ+0x168a0], R6 ;  /* 0x0168a006050075a7 */ /* 0x0022a4000800017f */
[----:B--2---:R-:W-:Y:S05]  /*20fa0*/  @!P0 NANOSLEEP.SYNCS 0x989680 ;  /* 0x009896800000895d */ /* 0x004fea0003900000 */
[----:B------:R-:W2:Y:S02]  /*20fb0*/  @!P0 SYNCS.PHASECHK.TRANS64 P0, [R5+URZ+0x168a0], R6 ;  /* 0x0168a006050085a7 */ /* 0x000ea4000800007f */
[----:B--2---:R-:W-:Y:S05]  /*20fc0*/  @!P0 BRA `(.L_x_1545) ;  /* 0xfffffffc00f08947 */ /* 0x004fea000383ffff */
[----:B------:R-:W-:Y:S05]  /*20fd0*/  BRA `(.L_x_1718) ;  /* 0xffffff9400e47947 */ /* 0x000fea000383ffff */
.L_x_1550:
[----:B0-----:R0:W2:Y:S02]  /*20fe0*/  SYNCS.PHASECHK.TRANS64.TRYWAIT P0, [R5+URZ+0x168c0], R6 ;  /* 0x0168c006050075a7 */ /* 0x0010a4000800017f */
[----:B--2---:R-:W-:Y:S05]  /*20ff0*/  @!P0 NANOSLEEP.SYNCS 0x989680 ;  /* 0x009896800000895d */ /* 0x004fea0003900000 */
[----:B------:R-:W2:Y:S02]  /*21000*/  @!P0 SYNCS.PHASECHK.TRANS64 P0, [R5+URZ+0x168c0], R6 ;  /* 0x0168c006050085a7 */ /* 0x000ea4000800007f */
[----:B--2---:R-:W-:Y:S05]  /*21010*/  @!P0 BRA `(.L_x_1550) ;  /* 0xfffffffc00f08947 */ /* 0x004fea000383ffff */
[----:B------:R-:W-:Y:S05]  /*21020*/  BRA `(.L_x_1719) ;  /* 0xffffff9800647947 */ /* 0x000fea000383ffff */
.L_x_1557:
[----:B-1----:R1:W2:Y:S02]  /*21030*/  SYNCS.PHASECHK.TRANS64.TRYWAIT P1, [R5+URZ+0x168a0], R6 ;  /* 0x0168a006050075a7 */ /* 0x0022a4000802017f */
[----:B--2---:R-:W-:Y:S05]  /*21040*/  @!P1 NANOSLEEP.SYNCS 0x989680 ;  /* 0x009896800000995d */ /* 0x004fea0003900000 */
[----:B------:R-:W2:Y:S02]  /*21050*/  @!P1 SYNCS.PHASECHK.TRANS64 P1, [R5+URZ+0x168a0], R6 ;  /* 0x0168a006050095a7 */ /* 0x000ea4000802007f */
[----:B--2---:R-:W-:Y:S05]  /*21060*/  @!P1 BRA `(.L_x_1557) ;  /* 0xfffffffc00f09947 */ /* 0x004fea000383ffff */
[----:B------:R-:W-:Y:S05]  /*21070*/  BRA `(.L_x_1720) ;  /* 0xffffff9c00247947 */ /* 0x000fea000383ffff */
.L_x_1562:
[----:B0-----:R0:W2:Y:S02]  /*21080*/  SYNCS.PHASECHK.TRANS64.TRYWAIT P1, [R5+URZ+0x168c0], R6 ;  /* 0x0168c006050075a7 */ /* 0x0010a4000802017f */
[----:B--2---:R-:W-:Y:S05]  /*21090*/  @!P1 NANOSLEEP.SYNCS 0x989680 ;  /* 0x009896800000995d */ /* 0x004fea0003900000 */
[----:B------:R-:W2:Y:S02]  /*210a0*/  @!P1 SYNCS.PHASECHK.TRANS64 P1, [R5+URZ+0x168c0], R6 ;  /* 0x0168c006050095a7 */ /* 0x000ea4000802007f */
[----:B--2---:R-:W-:Y:S05]  /*210b0*/  @!P1 BRA `(.L_x_1562) ;  /* 0xfffffffc00f09947 */ /* 0x004fea000383ffff */
[----:B------:R-:W-:Y:S05]  /*210c0*/  BRA `(.L_x_1721) ;  /* 0xffffff9c009c7947 */ /* 0x000fea000383ffff */
.L_x_1583:
[----:B------:R-:W2:Y:S01]  /*210d0*/  S2R R20, SR_TID.X ;  /* 0x0000000000147919 */ /* 0x000ea20000002100 */
[----:B------:R-:W-:Y:S01]  /*210e0*/  BSSY B0, `(.L_x_1722) ;  /* 0x000000a000007945 */ /* 0x000fe20003800000 */
[----:B0-----:R-:W-:Y:S02]  /*210f0*/  IMAD.MOV.U32 R12, RZ, RZ, RZ ;  /* 0x000000ffff0c7224 */ /* 0x001fe400078e00ff */
[----:B------:R-:W-:Y:S02]  /*21100*/  IMAD.MOV.U32 R11, RZ, RZ, 0x1f ;  /* 0x0000001fff0b7424 */ /* 0x000fe400078e00ff */
[----:B------:R-:W-:Y:S01]  /*21110*/  IMAD.MOV.U32 R15, RZ, RZ, -0x1 ;  /* 0xffffffffff0f7424 */ /* 0x000fe200078e00ff */
[----:B--2---:R-:W-:-:S04]  /*21120*/  SHF.R.U32.HI R20, RZ, 0x5, R20 ;  /* 0x00000005ff147819 */ /* 0x004fc80000011614 */
[----:B------:R-:W-:-:S05]  /*21130*/  LOP3.LUT R20, R20, 0x3, RZ, 0xc0, !PT ;  /* 0x0000000314147812 */ /* 0x000fca00078ec0ff */
[----:B------:R-:W-:-:S07]  /*21140*/  IMAD.MOV.U32 R13, RZ, RZ, R20 ;  /* 0x000000ffff0d7224 */ /* 0x000fce00078e0014 */
[----:B-1----:R-:W-:Y:S05]  /*21150*/  WARPSYNC.COLLECTIVE R15, `(.L_x_1723) ;  /* 0x000000000f087348 */ /* 0x002fea0003c00000 */
[----:B------:R0:W2:Y:S02]  /*21160*/  SHFL.IDX P6, R14, R13, R12, R11 ;  /* 0x0000000c0d0e7389 */ /* 0x0000a400000c000b */
[----:B012---:R-:W-:Y:S01]  /*21170*/  ENDCOLLECTIVE ;  /* 0x000000000000791b */ /* 0x007fe20003800000 */
.L_x_1723:
[----:B------:R-:W-:Y:S05]  /*21180*/  BSYNC B0 ;  /* 0x0000000000007941 */ /* 0x000fea0003800000 */
.L_x_1722:
[----:B------:R-:W-:Y:S05]  /*21190*/  BRA `(.L_x_1724) ;  /* 0xffffffa800ac7947 */ /* 0x000fea000383ffff */
.L_x_1585:
[----:B------:R-:W-:Y:S01]  /*211a0*/  BSSY B0, `(.L_x_1725) ;  /* 0x0000006000007945 */ /* 0x000fe20003800000 */
[----:B------:R-:W-:-:S07]  /*211b0*/  IMAD.MOV.U32 R15, RZ, RZ, -0x1 ;  /* 0xffffffffff0f7424 */ /* 0x000fce00078e00ff */
[----:B012---:R-:W-:Y:S05]  /*211c0*/  WARPSYNC.COLLECTIVE R15, `(.L_x_1726) ;  /* 0x000000000f0c7348 */ /* 0x007fea0003c00000 */
[----:B------:R-:W-:Y:S02]  /*211d0*/  ELECT P6, UR62, PT ;  /* 0x00000000003e782f */ /* 0x000fe400038c0000 */
[----:B------:R-:W-:Y:S01]  /*211e0*/  MOV R14, UR62 ;  /* 0x0000003e000e7c02 */ /* 0x000fe20008000f00 */
[----:B012---:R-:W-:Y:S10]  /*211f0*/  ENDCOLLECTIVE ;  /* 0x000000000000791b */ /* 0x007ff40003800000 */
.L_x_1726:
[----:B------:R-:W-:Y:S05]  /*21200*/  BSYNC B0 ;  /* 0x0000000000007941 */ /* 0x000fea0003800000 */
.L_x_1725:
[----:B------:R-:W-:Y:S05]  /*21210*/  BRA `(.L_x_1727) ;  /* 0xffffffa800b47947 */ /* 0x000fea000383ffff */
.L_x_1587:
[----:B--2---:R2:W3:Y:S02]  /*21220*/  SYNCS.PHASECHK.TRANS64.TRYWAIT P0, [R0+URZ+0x16840], R3 ;  /* 0x01684003000075a7 */ /* 0x0044e4000800017f */
[----:B---3--:R-:W-:Y:S05]  /*21230*/  @!P0 NANOSLEEP.SYNCS 0x989680 ;  /* 0x009896800000895d */ /* 0x008fea0003900000 */
[----:B------:R-:W3:Y:S02]  /*21240*/  @!P0 SYNCS.PHASECHK.TRANS64 P0, [R0+URZ+0x16840], R3 ;  /* 0x01684003000085a7 */ /* 0x000ee4000800007f */
[----:B---3--:R-:W-:Y:S05]  /*21250*/  @!P0 BRA `(.L_x_1587) ;  /* 0xfffffffc00f08947 */ /* 0x008fea000383ffff */
[----:B------:R-:W-:Y:S05]  /*21260*/  BRA `(.L_x_1728) ;  /* 0xffffffac00047947 */ /* 0x000fea000383ffff */
.L_x_1591:
[----:B------:R-:W2:Y:S01]  /*21270*/  LDL.LU R11, [R1+0x1c] ;  /* 0x00001c00010b7983 */ /* 0x000ea20000300800 */
[----:B------:R-:W-:Y:S01]  /*21280*/  IMAD.MOV.U32 R5, RZ, RZ, R12 ;  /* 0x000000ffff057224 */ /* 0x000fe200078e000c */
[----:B------:R-:W-:Y:S01]  /*21290*/  LOP3.LUT R10, R10, 0x7f, RZ, 0xc0, !PT ;  /* 0x0000007f0a0a7812 */ /* 0x000fe200078ec0ff */
[----:B------:R-:W-:Y:S02]  /*212a0*/  IMAD.MOV.U32 R13, RZ, RZ, R4 ;  /* 0x000000ffff0d7224 */ /* 0x000fe400078e0004 */
[----:B------:R-:W-:Y:S01]  /*212b0*/  IMAD.MOV.U32 R12, RZ, RZ, RZ ;  /* 0x000000ffff0c7224 */ /* 0x000fe200078e00ff */
[----:B------:R-:W-:Y:S01]  /*212c0*/  SHF.R.U32.HI R10, RZ, 0x3, R10 ;  /* 0x00000003ff0a7819 */ /* 0x000fe2000001160a */
[----:B------:R-:W-:-:S04]  /*212d0*/  IMAD.MOV.U32 R15, RZ, RZ, -0x1 ;  /* 0xffffffffff0f7424 */ /* 0x000fc800078e00ff */
[----:B------:R-:W-:-:S04]  /*212e0*/  IMAD.IADD R5, R10, 0x1, R5 ;  /* 0x000000010a057824 */ /* 0x000fc800078e0205 */
[----:B------:R-:W-:Y:S02]  /*212f0*/  VIADD R10, R5, 0x10 ;  /* 0x00000010050a7836 */ /* 0x000fe40000000000 */
[----:B--2---:R-:W-:Y:S02]  /*21300*/  IMAD R3, R11, R9, RZ ;  /* 0x000000090b037224 */ /* 0x004fe400078e02ff */
[----:B------:R-:W-:-:S03]  /*21310*/  IMAD.MOV.U32 R11, RZ, RZ, 0x181f ;  /* 0x0000181fff0b7424 */ /* 0x000fc600078e00ff */
[----:B------:R-:W-:-:S13]  /*21320*/  ISETP.GE.AND P1, PT, R5, R3, PT ;  /* 0x000000030500720c */ /* 0x000fda0003f26270 */
[----:B-----5:R-:W-:Y:S05]  /*21330*/  WARPSYNC.COLLECTIVE R15, `(.L_x_1729) ;  /* 0x000000000f087348 */ /* 0x020fea0003c00000 */
[----:B------:R0:W1:Y:S02]  /*21340*/  SHFL.IDX P6, R14, R13, R12, R11 ;  /* 0x0000000c0d0e7389 */ /* 0x00006400000c000b */
[----:B01---5:R-:W-:Y:S01]  /*21350*/  ENDCOLLECTIVE ;  /* 0x000000000000791b */ /* 0x023fe20003800000 */
.L_x_1729:
[----:B------:R-:W-:Y:S02]  /*21360*/  IMAD.MOV.U32 R13, RZ, RZ, R0 ;  /* 0x000000ffff0d7224 */ /* 0x000fe400078e0000 */
[----:B------:R-:W-:-:S07]  /*21370*/  IMAD.MOV.U32 R7, RZ, RZ, R14 ;  /* 0x000000ffff077224 */ /* 0x000fce00078e000e */
[----:B------:R-:W-:Y:S05]  /*21380*/  WARPSYNC.COLLECTIVE R15, `(.L_x_1730) ;  /* 0x000000000f087348 */ /* 0x000fea0003c00000 */
[----:B------:R0:W1:Y:S02]  /*21390*/  SHFL.IDX P6, R14, R13, R12, R11 ;  /* 0x0000000c0d0e7389 */ /* 0x00006400000c000b */
[----:B01----:R-:W-:Y:S01]  /*213a0*/  ENDCOLLECTIVE ;  /* 0x000000000000791b */ /* 0x003fe20003800000 */
.L_x_1730:
[----:B------:R-:W-:Y:S02]  /*213b0*/  IMAD.MOV.U32 R13, RZ, RZ, R4 ;  /* 0x000000ffff0d7224 */ /* 0x000fe400078e0004 */
[----:B------:R-:W-:Y:S02]  /*213c0*/  IMAD.MOV.U32 R12, RZ, RZ, 0x1 ;  /* 0x00000001ff0c7424 */ /* 0x000fe400078e00ff */
[----:B------:R-:W-:-:S07]  /*213d0*/  IMAD.MOV.U32 R8, RZ, RZ, R14 ;  /* 0x000000ffff087224 */ /* 0x000fce00078e000e */
[----:B------:R-:W-:Y:S05]  /*213e0*/  WARPSYNC.COLLECTIVE R15, `(.L_x_1731) ;  /* 0x000000000f087348 */ /* 0x000fea0003c00000 */
[----:B------:R0:W1:Y:S02]  /*213f0*/  SHFL.IDX P6, R14, R13, R12, R11 ;  /* 0x0000000c0d0e7389 */ /* 0x00006400000c000b */
[----:B01----:R-:W-:Y:S01]  /*21400*/  ENDCOLLECTIVE ;  /* 0x000000000000791b */ /* 0x003fe20003800000 */
.L_x_1731:
        /* <DEDUP_REMOVED lines=13> */
.L_x_1732:
[----:B------:R-:W-:Y:S02]  /*214e0*/  IMAD.MOV.U32 R13, RZ, RZ, R4 ;  /* 0x000000ffff0d7224 */ /* 0x000fe400078e0004 */
[----:B------:R-:W-:Y:S02]  /*214f0*/  IMAD.MOV.U32 R12, RZ, RZ, 0x2 ;  /* 0x00000002ff0c7424 */ /* 0x000fe400078e00ff */
[----:B------:R-:W-:-:S07]  /*21500*/  IMAD.MOV.U32 R8, RZ, RZ, R14 ;  /* 0x000000ffff087224 */ /* 0x000fce00078e000e */
[----:B------:R-:W-:Y:S05]  /*21510*/  WARPSYNC.COLLECTIVE R15, `(.L_x_1733) ;  /* 0x000000000f087348 */ /* 0x000fea0003c00000 */
[----:B------:R0:W1:Y:S02]  /*21520*/  SHFL.IDX P6, R14, R13, R12, R11 ;  /* 0x0000000c0d0e7389 */ /* 0x00006400000c000b */
[----:B01----:R-:W-:Y:S01]  /*21530*/  ENDCOLLECTIVE ;  /* 0x000000000000791b */ /* 0x003fe20003800000 */
.L_x_1733:
        /* <DEDUP_REMOVED lines=14> */
.L_x_1734:
[----:B------:R-:W-:Y:S02]  /*21620*/  IMAD.MOV.U32 R13, RZ, RZ, R4 ;  /* 0x000000ffff0d7224 */ /* 0x000fe400078e0004 */
[----:B------:R-:W-:Y:S02]  /*21630*/  IMAD.MOV.U32 R12, RZ, RZ, 0x3 ;  /* 0x00000003ff0c7424 */ /* 0x000fe400078e00ff */
[----:B------:R-:W-:-:S07]  /*21640*/  IMAD.MOV.U32 R8, RZ, RZ, R14 ;  /* 0x000000ffff087224 */ /* 0x000fce00078e000e */
[----:B------:R-:W-:Y:S05]  /*21650*/  WARPSYNC.COLLECTIVE R15, `(.L_x_1735) ;  /* 0x000000000f087348 */ /* 0x000fea0003c00000 */
[----:B------:R0:W1:Y:S02]  /*21660*/  SHFL.IDX P6, R14, R13, R12, R11 ;  /* 0x0000000c0d0e7389 */ /* 0x00006400000c000b */
[----:B01----:R-:W-:Y:S01]  /*21670*/  ENDCOLLECTIVE ;  /* 0x000000000000791b */ /* 0x003fe20003800000 */
.L_x_1735:
        /* <DEDUP_REMOVED lines=14> */
.L_x_1736:
[----:B------:R-:W-:Y:S02]  /*21760*/  IMAD.MOV.U32 R13, RZ, RZ, R4 ;  /* 0x000000ffff0d7224 */ /* 0x000fe400078e0004 */
[----:B------:R-:W-:Y:S02]  /*21770*/  IMAD.MOV.U32 R12, RZ, RZ, 0x4 ;  /* 0x00000004ff0c7424 */ /* 0x000fe400078e00ff */
[----:B------:R-:W-:-:S07]  /*21780*/  IMAD.MOV.U32 R8, RZ, RZ, R14 ;  /* 0x000000ffff087224 */ /* 0x000fce00078e000e */
[----:B------:R-:W-:Y:S05]  /*21790*/  WARPSYNC.COLLECTIVE R15, `(.L_x_1737) ;  /* 0x000000000f087348 */ /* 0x000fea0003c00000 */
[----:B------:R0:W1:Y:S02]  /*217a0*/  SHFL.IDX P6, R14, R13, R12, R11 ;  /* 0x0000000c0d0e7389 */ /* 0x00006400000c000b */
[----:B01----:R-:W-:Y:S01]  /*217b0*/  ENDCOLLECTIVE ;  /* 0x000000000000791b */ /* 0x003fe20003800000 */
.L_x_1737:
        /* <DEDUP_REMOVED lines=14> */
.L_x_1738:
[----:B------:R-:W-:Y:S02]  /*218a0*/  IMAD.MOV.U32 R13, RZ, RZ, R4 ;  /* 0x000000ffff0d7224 */ /* 0x000fe400078e0004 */
[----:B------:R-:W-:Y:S02]  /*218b0*/  IMAD.MOV.U32 R12, RZ, RZ, 0x5 ;  /* 0x00000005ff0c7424 */ /* 0x000fe400078e00ff */
[----:B------:R-:W-:-:S07]  /*218c0*/  IMAD.MOV.U32 R8, RZ, RZ, R14 ;  /* 0x000000ffff087224 */ /* 0x000fce00078e000e */
[----:B------:R-:W-:Y:S05]  /*218d0*/  WARPSYNC.COLLECTIVE R15, `(.L_x_1739) ;  /* 0x000000000f087348 */ /* 0x000fea0003c00000 */
[----:B------:R0:W1:Y:S02]  /*218e0*/  SHFL.IDX P6, R14, R13, R12, R11 ;  /* 0x0000000c0d0e7389 */ /* 0x00006400000c000b */
[----:B01----:R-:W-:Y:S01]  /*218f0*/  ENDCOLLECTIVE ;  /* 0x000000000000791b */ /* 0x003fe20003800000 */
.L_x_1739:
        /* <DEDUP_REMOVED lines=14> */
.L_x_1740:
[----:B------:R-:W-:Y:S02]  /*219e0*/  IMAD.MOV.U32 R13, RZ, RZ, R4 ;  /* 0x000000ffff0d7224 */ /* 0x000fe400078e0004 */
[----:B------:R-:W-:Y:S02]  /*219f0*/  IMAD.MOV.U32 R12, RZ, RZ, 0x6 ;  /* 0x00000006ff0c7424 */ /* 0x000fe400078e00ff */
[----:B------:R-:W-:-:S07]  /*21a00*/  IMAD.MOV.U32 R8, RZ, RZ, R14 ;  /* 0x000000ffff087224 */ /* 0x000fce00078e000e */
[----:B------:R-:W-:Y:S05]  /*21a10*/  WARPSYNC.COLLECTIVE R15, `(.L_x_1741) ;  /* 0x000000000f087348 */ /* 0x000fea0003c00000 */
[----:B------:R0:W1:Y:S02]  /*21a20*/  SHFL.IDX P6, R14, R13, R12, R11 ;  /* 0x0000000c0d0e7389 */ /* 0x00006400000c000b */
[----:B01----:R-:W-:Y:S01]  /*21a30*/  ENDCOLLECTIVE ;  /* 0x000000000000791b */ /* 0x003fe20003800000 */
.L_x_1741:
        /* <DEDUP_REMOVED lines=14> */
.L_x_1742:
[----:B------:R-:W-:Y:S02]  /*21b20*/  IMAD.MOV.U32 R13, RZ, RZ, R4 ;  /* 0x000000ffff0d7224 */ /* 0x000fe400078e0004 */
[----:B------:R-:W-:Y:S02]  /*21b30*/  IMAD.MOV.U32 R12, RZ, RZ, 0x7 ;  /* 0x00000007ff0c7424 */ /* 0x000fe400078e00ff */
[----:B------:R-:W-:-:S07]  /*21b40*/  IMAD.MOV.U32 R8, RZ, RZ, R14 ;  /* 0x000000ffff087224 */ /* 0x000fce00078e000e */
[----:B------:R-:W-:Y:S05]  /*21b50*/  WARPSYNC.COLLECTIVE R15, `(.L_x_1743) ;  /* 0x000000000f087348 */ /* 0x000fea0003c00000 */
[----:B------:R0:W1:Y:S02]  /*21b60*/  SHFL.IDX P6, R14, R13, R12, R11 ;  /* 0x0000000c0d0e7389 */ /* 0x00006400000c000b */
[----:B01----:R-:W-:Y:S01]  /*21b70*/  ENDCOLLECTIVE ;  /* 0x000000000000791b */ /* 0x003fe20003800000 */
.L_x_1743:
[----:B------:R-:W-:-:S05]  /*21b80*/  @!P1 LEA R8, P2, R21, R8, 0x1 ;  /* 0x0000000815089211 */ /* 0x000fca00078408ff */
[----:B------:R-:W-:-:S04]  /*21b90*/  @!P1 IMAD.X R7, RZ, RZ, R7, P2 ;  /* 0x000000ffff079224 */ /* 0x000fc800010e0607 */
[----:B------:R-:W-:Y:S02]  /*21ba0*/  @!P1 IMAD.MOV.U32 R9, RZ, RZ, R7 ;  /* 0x000000ffff099224 */ /* 0x000fe400078e0007 */
[----:B------:R-:W-:Y:S02]  /*21bb0*/  IMAD.MOV.U32 R13, RZ, RZ, R0 ;  /* 0x000000ffff0d7224 */ /* 0x000fe400078e0000 */
[C---:B------:R-:W-:Y:S01]  /*21bc0*/  VIADD R0, R5.reuse, 0x70 ;  /* 0x0000007005007836 */ /* 0x040fe20000000000 */
        /* <DEDUP_REMOVED lines=10> */
.L_x_1744:
[----:B------:R-:W-:Y:S01]  /*21c70*/  ISETP.GE.AND P2, PT, R0, R3, PT ;  /* 0x000000030000720c */ /* 0x000fe20003f46270 */
[----:B------:R-:W-:Y:S02]  /*21c80*/  IMAD.MOV.U32 R13, RZ, RZ, R6 ;  /* 0x000000ffff0d7224 */ /* 0x000fe400078e0006 */
[----:B------:R-:W-:Y:S02]  /*21c90*/  IMAD.MOV.U32 R12, RZ, RZ, RZ ;  /* 0x000000ffff0c7224 */ /* 0x000fe400078e00ff */
[----:B------:R-:W-:-:S08]  /*21ca0*/  IMAD.MOV.U32 R8, RZ, RZ, R14 ;  /* 0x000000ffff087224 */ /* 0x000fd000078e000e */
[----:B------:R-:W-:Y:S05]  /*21cb0*/  WARPSYNC.COLLECTIVE R15, `(.L_x_1745) ;  /* 0x000000000f087348 */ /* 0x000fea0003c00000 */
[----:B------:R0:W1:Y:S02]  /*21cc0*/  SHFL.IDX P6, R14, R13, R12, R11 ;  /* 0x0000000c0d0e7389 */ /* 0x00006400000c000b */
[----:B01----:R-:W-:Y:S01]  /*21cd0*/  ENDCOLLECTIVE ;  /* 0x000000000000791b */ /* 0x003fe20003800000 */
.L_x_1745:
        /* <DEDUP_REMOVED lines=13> */
.L_x_1746:
[----:B------:R-:W-:Y:S02]  /*21db0*/  IMAD.MOV.U32 R13, RZ, RZ, R6 ;  /* 0x000000ffff0d7224 */ /* 0x000fe400078e0006 */
[----:B------:R-:W-:Y:S02]  /*21dc0*/  IMAD.MOV.U32 R12, RZ, RZ, 0x1 ;  /* 0x00000001ff0c7424 */ /* 0x000fe400078e00ff */
[----:B------:R-:W-:-:S07]  /*21dd0*/  IMAD.MOV.U32 R7, RZ, RZ, R14 ;  /* 0x000000ffff077224 */ /* 0x000fce00078e000e */
[----:B------:R-:W-:Y:S05]  /*21de0*/  WARPSYNC.COLLECTIVE R15, `(.L_x_1747) ;  /* 0x000000000f087348 */ /* 0x000fea0003c00000 */
[----:B------:R0:W1:Y:S02]  /*21df0*/  SHFL.IDX P6, R14, R13, R12, R11 ;  /* 0x0000000c0d0e7389 */ /* 0x00006400000c000b */
[----:B01----:R-:W-:Y:S01]  /*21e00*/  ENDCOLLECTIVE ;  /* 0x000000000000791b */ /* 0x003fe20003800000 */
.L_x_1747:
[----:B------:R-:W-:-:S05]  /*21e10*/  @!P2 LEA R7, P1, R21, R7, 0x1 ;  /* 0x000000071507a211 */ /* 0x000fca00078208ff */
[----:B------:R-:W-:Y:S02]  /*21e20*/  @!P2 IMAD.X R0, RZ, RZ, R0, P1 ;  /* 0x000000ffff00a224 */ /* 0x000fe400008e0600 */
[----:B------:R-:W-:Y:S02]  /*21e30*/  @!P2 IMAD.MOV.U32 R8, RZ, RZ, R7 ;  /* 0x000000ffff08a224 */ /* 0x000fe400078e0007 */
        /* <DEDUP_REMOVED lines=12> */
.L_x_1748:
[----:B------:R-:W-:Y:S02]  /*21f00*/  IMAD.MOV.U32 R13, RZ, RZ, R6 ;  /* 0x000000ffff0d7224 */ /* 0x000fe400078e0006 */
[----:B------:R-:W-:Y:S02]  /*21f10*/  IMAD.MOV.U32 R12, RZ, RZ, 0x2 ;  /* 0x00000002ff0c7424 */ /* 0x000fe400078e00ff */
[----:B------:R-:W-:-:S07]  /*21f20*/  IMAD.MOV.U32 R8, RZ, RZ, R14 ;  /* 0x000000ffff087224 */ /* 0x000fce00078e000e */
[----:B------:R-:W-:Y:S05]  /*21f30*/  WARPSYNC.COLLECTIVE R15, `(.L_x_1749) ;  /* 0x000000000f087348 */ /* 0x000fea0003c00000 */
[----:B------:R0:W1:Y:S02]  /*21f40*/  SHFL.IDX P6, R14, R13, R12, R11 ;  /* 0x0000000c0d0e7389 */ /* 0x00006400000c000b */
[----:B01----:R-:W-:Y:S01]  /*21f50*/  ENDCOLLECTIVE ;  /* 0x000000000000791b */ /* 0x003fe20003800000 */
.L_x_1749:
        /* <DEDUP_REMOVED lines=13> */
.L_x_1750:
[----:B------:R-:W-:Y:S02]  /*22030*/  IMAD.MOV.U32 R13, RZ, RZ, R6 ;  /* 0x000000ffff0d7224 */ /* 0x000fe400078e0006 */
[----:B------:R-:W-:Y:S02]  /*22040*/  IMAD.MOV.U32 R12, RZ, RZ, 0x3 ;  /* 0x00000003ff0c7424 */ /* 0x000fe400078e00ff */
[----:B------:R-:W-:-:S07]  /*22050*/  IMAD.MOV.U32 R8, RZ, RZ, R14 ;  /* 0x000000ffff087224 */ /* 0x000fce00078e000e */
[----:B------:R-:W-:Y:S05]  /*22060*/  WARPSYNC.COLLECTIVE R15, `(.L_x_1751) ;  /* 0x000000000f087348 */ /* 0x000fea0003c00000 */
[----:B------:R0:W1:Y:S02]  /*22070*/  SHFL.IDX P6, R14, R13, R12, R11 ;  /* 0x0000000c0d0e7389 */ /* 0x00006400000c000b */
[----:B01----:R-:W-:Y:S01]  /*22080*/  ENDCOLLECTIVE ;  /* 0x000000000000791b */ /* 0x003fe20003800000 */
.L_x_1751:
        /* <DEDUP_REMOVED lines=12> */
.L_x_1752:
[----:B------:R-:W-:Y:S05]  /*22150*/  BRA `(.L_x_1753) ;  /* 0xffffffac00287947 */ /* 0x000fea000383ffff */
.L_x_1594:
[----:B0-----:R0:W1:Y:S02]  /*22160*/  SYNCS.PHASECHK.TRANS64.TRYWAIT P0, [R22+URZ+0x16820], R3 ;  /* 0x01682003160075a7 */ /* 0x001064000800017f */
[----:B-1----:R-:W-:Y:S05]  /*22170*/  @!P0 NANOSLEEP.SYNCS 0x989680 ;  /* 0x009896800000895d */ /* 0x002fea0003900000 */
[----:B------:R-:W1:Y:S02]  /*22180*/  @!P0 SYNCS.PHASECHK.TRANS64 P0, [R22+URZ+0x16820], R3 ;  /* 0x01682003160085a7 */ /* 0x000e64000800007f */
[----:B-1----:R-:W-:Y:S05]  /*22190*/  @!P0 BRA `(.L_x_1594) ;  /* 0xfffffffc00f08947 */ /* 0x002fea000383ffff */
[----:B------:R-:W-:Y:S05]  /*221a0*/  BRA `(.L_x_1754) ;  /* 0xffffffac00987947 */ /* 0x000fea000383ffff */
.L_x_1603:
[----:B0-----:R0:W2:Y:S02]  /*221b0*/  SYNCS.PHASECHK.TRANS64.TRYWAIT P0, [R2+URZ+0x16840], R3 ;  /* 0x01684003020075a7 */ /* 0x0010a4000800017f */
[----:B--2---:R-:W-:Y:S05]  /*221c0*/  @!P0 NANOSLEEP.SYNCS 0x989680 ;  /* 0x009896800000895d */ /* 0x004fea0003900000 */
[----:B------:R-:W2:Y:S02]  /*221d0*/  @!P0 SYNCS.PHASECHK.TRANS64 P0, [R2+URZ+0x16840], R3 ;  /* 0x01684003020085a7 */ /* 0x000ea4000800007f */
[----:B--2---:R-:W-:Y:S05]  /*221e0*/  @!P0 BRA `(.L_x_1603) ;  /* 0xfffffffc00f08947 */ /* 0x004fea000383ffff */
[----:B------:R-:W-:Y:S05]  /*221f0*/  BRA `(.L_x_1755) ;  /* 0xffffffb0004c7947 */ /* 0x000fea000383ffff */
.L_x_1608:
[----:B0-----:R0:W1:Y:S02]  /*22200*/  SYNCS.PHASECHK.TRANS64.TRYWAIT P0, [R3+URZ+0x60], R2 ;  /* 0x00006002030075a7 */ /* 0x001064000800017f */
[----:B-1----:R-:W-:Y:S05]  /*22210*/  @!P0 NANOSLEEP.SYNCS 0x989680 ;  /* 0x009896800000895d */ /* 0x002fea0003900000 */
[----:B------:R-:W1:Y:S02]  /*22220*/  @!P0 SYNCS.PHASECHK.TRANS64 P0, [R3+URZ+0x60], R2 ;  /* 0x00006002030085a7 */ /* 0x000e64000800007f */
[----:B-1----:R-:W-:Y:S05]  /*22230*/  @!P0 BRA `(.L_x_1608) ;  /* 0xfffffffc00f08947 */ /* 0x002fea000383ffff */
[----:B------:R-:W-:Y:S05]  /*22240*/  BRA `(.L_x_1756) ;  /* 0xffffffb000d87947 */ /* 0x000fea000383ffff */
.L_x_1616:
[----:B0-----:R0:W2:Y:S02]  /*22250*/  SYNCS.PHASECHK.TRANS64.TRYWAIT P0, [R2+URZ+0x16840], R3 ;  /* 0x01684003020075a7 */ /* 0x0010a4000800017f */
[----:B--2---:R-:W-:Y:S05]  /*22260*/  @!P0 NANOSLEEP.SYNCS 0x989680 ;  /* 0x009896800000895d */ /* 0x004fea0003900000 */
[----:B------:R-:W2:Y:S02]  /*22270*/  @!P0 SYNCS.PHASECHK.TRANS64 P0, [R2+URZ+0x16840], R3 ;  /* 0x01684003020085a7 */ /* 0x000ea4000800007f */
[----:B--2---:R-:W-:Y:S05]  /*22280*/  @!P0 BRA `(.L_x_1616) ;  /* 0xfffffffc00f08947 */ /* 0x004fea000383ffff */
[----:B------:R-:W-:Y:S05]  /*22290*/  BRA `(.L_x_1757) ;  /* 0xffffffb800207947 */ /* 0x000fea000383ffff */
.L_x_1621:
[----:B0-----:R0:W1:Y:S02]  /*222a0*/  SYNCS.PHASECHK.TRANS64.TRYWAIT P0, [R10+URZ+0x60], R26 ;  /* 0x0000601a0a0075a7 */ /* 0x001064000800017f */
[----:B-1----:R-:W-:Y:S05]  /*222b0*/  @!P0 NANOSLEEP.SYNCS 0x989680 ;  /* 0x009896800000895d */ /* 0x002fea0003900000 */
[----:B------:R-:W1:Y:S02]  /*222c0*/  @!P0 SYNCS.PHASECHK.TRANS64 P0, [R10+URZ+0x60], R26 ;  /* 0x0000601a0a0085a7 */ /* 0x000e64000800007f */
[----:B-1----:R-:W-:Y:S05]  /*222d0*/  @!P0 BRA `(.L_x_1621) ;  /* 0xfffffffc00f08947 */ /* 0x002fea000383ffff */
[----:B------:R-:W-:Y:S05]  /*222e0*/  BRA `(.L_x_1758) ;  /* 0xffffffb800ac7947 */ /* 0x000fea000383ffff */
.L_x_1629:
[----:B0-----:R0:W2:Y:S02]  /*222f0*/  SYNCS.PHASECHK.TRANS64.TRYWAIT P0, [R2+URZ+0x16840], R3 ;  /* 0x01684003020075a7 */ /* 0x0010a4000800017f */
[----:B--2---:R-:W-:Y:S05]  /*22300*/  @!P0 NANOSLEEP.SYNCS 0x989680 ;  /* 0x009896800000895d */ /* 0x004fea0003900000 */
[----:B------:R-:W2:Y:S02]  /*22310*/  @!P0 SYNCS.PHASECHK.TRANS64 P0, [R2+URZ+0x16840], R3 ;  /* 0x01684003020085a7 */ /* 0x000ea4000800007f */
[----:B--2---:R-:W-:Y:S05]  /*22320*/  @!P0 BRA `(.L_x_1629) ;  /* 0xfffffffc00f08947 */ /* 0x004fea000383ffff */
[----:B------:R-:W-:Y:S05]  /*22330*/  BRA `(.L_x_1759) ;  /* 0xffffffbc00c07947 */ /* 0x000fea000383ffff */
.L_x_1634:
[----:B0-----:R0:W1:Y:S02]  /*22340*/  SYNCS.PHASECHK.TRANS64.TRYWAIT P0, [R5+URZ+0x60], R7 ;  /* 0x00006007050075a7 */ /* 0x001064000800017f */
[----:B-1----:R-:W-:Y:S05]  /*22350*/  @!P0 NANOSLEEP.SYNCS 0x989680 ;  /* 0x009896800000895d */ /* 0x002fea0003900000 */
[----:B------:R-:W1:Y:S02]  /*22360*/  @!P0 SYNCS.PHASECHK.TRANS64 P0, [R5+URZ+0x60], R7 ;  /* 0x00006007050085a7 */ /* 0x000e64000800007f */
[----:B-1----:R-:W-:Y:S05]  /*22370*/  @!P0 BRA `(.L_x_1634) ;  /* 0xfffffffc00f08947 */ /* 0x002fea000383ffff */
[----:B------:R-:W-:Y:S05]  /*22380*/  BRA `(.L_x_1760) ;  /* 0xffffffc000507947 */ /* 0x000fea000383ffff */
.L_x_1644:
[----:B0-----:R0:W1:Y:S02]  /*22390*/  SYNCS.PHASECHK.TRANS64.TRYWAIT P0, [R3+URZ+0x16860], R0 ;  /* 0x01686000030075a7 */ /* 0x001064000800017f */
[----:B-1----:R-:W-:Y:S05]  /*223a0*/  @!P0 NANOSLEEP.SYNCS 0x989680 ;  /* 0x009896800000895d */ /* 0x002fea0003900000 */
[----:B------:R-:W1:Y:S02]  /*223b0*/  @!P0 SYNCS.PHASECHK.TRANS64 P0, [R3+URZ+0x16860], R0 ;  /* 0x01686000030085a7 */ /* 0x000e64000800007f */
[----:B-1----:R-:W-:Y:S05]  /*223c0*/  @!P0 BRA `(.L_x_1644) ;  /* 0xfffffffc00f08947 */ /* 0x002fea000383ffff */
[----:B------:R-:W-:Y:S05]  /*223d0*/  BRA `(.L_x_1761) ;  /* 0xffffffc400507947 */ /* 0x000fea000383ffff */
.L_x_1650:
[----:B------:R-:W-:Y:S01]  /*223e0*/  BSSY B0, `(.L_x_1762) ;  /* 0x0000008000007945 */ /* 0x000fe20003800000 */
[----:B------:R-:W-:Y:S02]  /*223f0*/  IMAD.MOV.U32 R13, RZ, RZ, R16 ;  /* 0x000000ffff0d7224 */ /* 0x000fe400078e0010 */
[----:B0-----:R-:W-:Y:S02]  /*22400*/  IMAD.MOV.U32 R12, RZ, RZ, RZ ;  /* 0x000000ffff0c7224 */ /* 0x001fe400078e00ff */
[----:B------:R-:W-:Y:S02]  /*22410*/  IMAD.MOV.U32 R11, RZ, RZ, 0x1f ;  /* 0x0000001fff0b7424 */ /* 0x000fe400078e00ff */
[----:B------:R-:W-:-:S07]  /*22420*/  IMAD.MOV.U32 R15, RZ, RZ, -0x1 ;  /* 0xffffffffff0f7424 */ /* 0x000fce00078e00ff */
[----:B------:R-:W-:Y:S05]  /*22430*/  WARPSYNC.COLLECTIVE R15, `(.L_x_1763) ;  /* 0x000000000f087348 */ /* 0x000fea0003c00000 */
[----:B------:R0:W1:Y:S02]  /*22440*/  SHFL.IDX P6, R14, R13, R12, R11 ;  /* 0x0000000c0d0e7389 */ /* 0x00006400000c000b */
[----:B01----:R-:W-:Y:S01]  /*22450*/  ENDCOLLECTIVE ;  /* 0x000000000000791b */ /* 0x003fe20003800000 */
.L_x_1763:
[----:B------:R-:W-:Y:S05]  /*22460*/  BSYNC B0 ;  /* 0x0000000000007941 */ /* 0x000fea0003800000 */
.L_x_1762:
        /* <DEDUP_REMOVED lines=9> */
.L_x_1764:
        /* <DEDUP_REMOVED lines=18> */
.L_x_1765:
[----:B------:R-:W-:Y:S01]  /*22620*/  IMAD.MOV.U32 R12, RZ, RZ, 0x2 ;  /* 0x00000002ff0c7424 */ /* 0x000fe200078e00ff */
[----:B------:R-:W-:-:S05]  /*22630*/  SEL R4, R14, RZ, P1 ;  /* 0x000000ff0e047207 */ /* 0x000fca0000800000 */
[----:B------:R-:W-:-:S04]  /*22640*/  IMAD.IADD R4, R17, 0x1, R4 ;  /* 0x0000000111047824 */ /* 0x000fc800078e0204 */
[----:B------:R-:W-:-:S07]  /*22650*/  IMAD.MOV.U32 R13, RZ, RZ, R4 ;  /* 0x000000ffff0d7224 */ /* 0x000fce00078e0004 */
[----:B------:R-:W-:Y:S05]  /*22660*/  WARPSYNC.COLLECTIVE R15, `(.L_x_1766) ;  /* 0x000000000f087348 */ /* 0x000fea0003c00000 */
[----:B------:R0:W1:Y:S02]  /*22670*/  SHFL.UP P6, R14, R13, R12, R11 ;  /* 0x0400000c0d0e7389 */ /* 0x00006400000c000b */
[----:B01----:R-:W-:Y:S01]  /*22680*/  ENDCOLLECTIVE ;  /* 0x000000000000791b */ /* 0x003fe20003800000 */
.L_x_1766:
[----:B------:R-:W-:Y:S01]  /*22690*/  IMAD.MOV.U32 R12, RZ, RZ, 0x4 ;  /* 0x00000004ff0c7424 */ /* 0x000fe200078e00ff */
[----:B------:R-:W-:-:S05]  /*226a0*/  SEL R3, R14, RZ, P2 ;  /* 0x000000ff0e037207 */ /* 0x000fca0001000000 */
[----:B------:R-:W-:-:S04]  /*226b0*/  IMAD.IADD R6, R4, 0x1, R3 ;  /* 0x0000000104067824 */ /* 0x000fc800078e0203 */
[----:B------:R-:W-:-:S07]  /*226c0*/  IMAD.MOV.U32 R13, RZ, RZ, R6 ;  /* 0x000000ffff0d7224 */ /* 0x000fce00078e0006 */
[----:B------:R-:W-:Y:S05]  /*226d0*/  WARPSYNC.COLLECTIVE R15, `(.L_x_1767) ;  /* 0x000000000f087348 */ /* 0x000fea0003c00000 */
[----:B------:R0:W1:Y:S02]  /*226e0*/  SHFL.UP P6, R14, R13, R12, R11 ;  /* 0x0400000c0d0e7389 */ /* 0x00006400000c000b */
[----:B01----:R-:W-:Y:S01]  /*226f0*/  ENDCOLLECTIVE ;  /* 0x000000000000791b */ /* 0x003fe20003800000 */
.L_x_1767:
[----:B------:R-:W-:Y:S01]  /*22700*/  IMAD.MOV.U32 R12, RZ, RZ, 0x8 ;  /* 0x00000008ff0c7424 */ /* 0x000fe200078e00ff */
[----:B------:R-:W-:-:S05]  /*22710*/  SEL R3, R14, RZ, P3 ;  /* 0x000000ff0e037207 */ /* 0x000fca0001800000 */
[----:B------:R-:W-:-:S04]  /*22720*/  IMAD.IADD R2, R6, 0x1, R3 ;  /* 0x0000000106027824 */ /* 0x000fc800078e0203 */
[----:B------:R-:W-:-:S07]  /*22730*/  IMAD.MOV.U32 R13, RZ, RZ, R2 ;  /* 0x000000ffff0d7224 */ /* 0x000fce00078e0002 */
[----:B------:R-:W-:Y:S05]  /*22740*/  WARPSYNC.COLLECTIVE R15, `(.L_x_1768) ;  /* 0x000000000f087348 */ /* 0x000fea0003c00000 */
[----:B------:R0:W1:Y:S02]  /*22750*/  SHFL.UP P6, R14, R13, R12, R11 ;  /* 0x0400000c0d0e7389 */ /* 0x00006400000c000b */
[----:B01----:R-:W-:Y:S01]  /*22760*/  ENDCOLLECTIVE ;  /* 0x000000000000791b */ /* 0x003fe20003800000 */
.L_x_1768:
[----:B------:R-:W-:Y:S01]  /*22770*/  IMAD.MOV.U32 R12, RZ, RZ, 0x10 ;  /* 0x00000010ff0c7424 */ /* 0x000fe200078e00ff */
[----:B------:R-:W-:-:S05]  /*22780*/  SEL R3, R14, RZ, P4 ;  /* 0x000000ff0e037207 */ /* 0x000fca0002000000 */
[----:B------:R-:W-:-:S04]  /*22790*/  IMAD.IADD R3, R2, 0x1, R3 ;  /* 0x0000000102037824 */ /* 0x000fc800078e0203 */
[----:B------:R-:W-:-:S07]  /*227a0*/  IMAD.MOV.U32 R13, RZ, RZ, R3 ;  /* 0x000000ffff0d7224 */ /* 0x000fce00078e0003 */
[----:B------:R-:W-:Y:S05]  /*227b0*/  WARPSYNC.COLLECTIVE R15, `(.L_x_1769) ;  /* 0x000000000f087348 */ /* 0x000fea0003c00000 */
[----:B------:R0:W1:Y:S02]  /*227c0*/  SHFL.UP P6, R14, R13, R12, R11 ;  /* 0x0400000c0d0e7389 */ /* 0x00006400000c000b */
[----:B01----:R-:W-:Y:S01]  /*227d0*/  ENDCOLLECTIVE ;  /* 0x000000000000791b */ /* 0x003fe20003800000 */
.L_x_1769:
        /* <DEDUP_REMOVED lines=8> */
.L_x_1770:
[----:B------:R-:W-:Y:S05]  /*22860*/  BRA `(.L_x_1771) ;  /* 0xffffffc400847947 */ /* 0x000fea000383ffff */
.L_x_1655:
[----:B------:R-:W-:Y:S01]  /*22870*/  BSSY B0, `(.L_x_1772) ;  /* 0x0000008000007945 */ /* 0x000fe20003800000 */
[----:B-----5:R-:W-:Y:S02]  /*22880*/  IMAD.MOV.U32 R13, RZ, RZ, R17 ;  /* 0x000000ffff0d7224 */ /* 0x020fe400078e0011 */
[----:B0-----:R-:W-:Y:S02]  /*22890*/  IMAD.MOV.U32 R12, RZ, RZ, 0x1 ;  /* 0x00000001ff0c7424 */ /* 0x001fe400078e00ff */
[----:B------:R-:W-:Y:S02]  /*228a0*/  IMAD.MOV.U32 R11, RZ, RZ, RZ ;  /* 0x000000ffff0b7224 */ /* 0x000fe400078e00ff */
[----:B------:R-:W-:-:S07]  /*228b0*/  IMAD.MOV.U32 R15, RZ, RZ, -0x1 ;  /* 0xffffffffff0f7424 */ /* 0x000fce00078e00ff */
[----:B-1----:R-:W-:Y:S05]  /*228c0*/  WARPSYNC.COLLECTIVE R15, `(.L_x_1773) ;  /* 0x000000000f087348 */ /* 0x002fea0003c00000 */
[----:B------:R0:W2:Y:S02]  /*228d0*/  SHFL.UP P6, R14, R13, R12, R11 ;  /* 0x0400000c0d0e7389 */ /* 0x0000a400000c000b */
[----:B012---:R-:W-:Y:S01]  /*228e0*/  ENDCOLLECTIVE ;  /* 0x000000000000791b */ /* 0x007fe20003800000 */
.L_x_1773:
[----:B------:R-:W-:Y:S05]  /*228f0*/  BSYNC B0 ;  /* 0x0000000000007941 */ /* 0x000fea0003800000 */
.L_x_1772:
        /* <DEDUP_REMOVED lines=8> */
.L_x_1774:
[----:B------:R-:W-:Y:S01]  /*22980*/  IMAD.MOV.U32 R12, RZ, RZ, 0x4 ;  /* 0x00000004ff0c7424 */ /* 0x000fe200078e00ff */
[----:B------:R-:W-:-:S05]  /*22990*/  SEL R2, R14, RZ, P2 ;  /* 0x000000ff0e027207 */ /* 0x000fca0001000000 */
[----:B------:R-:W-:-:S04]  /*229a0*/  IMAD.IADD R2, R13, 0x1, R2 ;  /* 0x000000010d027824 */ /* 0x000fc800078e0202 */
[----:B------:R-:W-:-:S07]  /*229b0*/  IMAD.MOV.U32 R13, RZ, RZ, R2 ;  /* 0x000000ffff0d7224 */ /* 0x000fce00078e0002 */
[----:B------:R-:W-:Y:S05]  /*229c0*/  WARPSYNC.COLLECTIVE R15, `(.L_x_1775) ;  /* 0x000000000f087348 */ /* 0x000fea0003c00000 */
[----:B------:R0:W1:Y:S02]  /*229d0*/  SHFL.UP P6, R14, R13, R12, R11 ;  /* 0x0400000c0d0e7389 */ /* 0x00006400000c000b */
[----:B01----:R-:W-:Y:S01]  /*229e0*/  ENDCOLLECTIVE ;  /* 0x000000000000791b */ /* 0x003fe20003800000 */
.L_x_1775:
[----:B------:R-:W-:Y:S01]  /*229f0*/  IMAD.MOV.U32 R12, RZ, RZ, 0x8 ;  /* 0x00000008ff0c7424 */ /* 0x000fe200078e00ff */
[----:B------:R-:W-:-:S05]  /*22a00*/  SEL R3, R14, RZ, P3 ;  /* 0x000000ff0e037207 */ /* 0x000fca0001800000 */
[----:B------:R-:W-:-:S04]  /*22a10*/  IMAD.IADD R3, R2, 0x1, R3 ;  /* 0x0000000102037824 */ /* 0x000fc800078e0203 */
[----:B------:R-:W-:-:S07]  /*22a20*/  IMAD.MOV.U32 R13, RZ, RZ, R3 ;  /* 0x000000ffff0d7224 */ /* 0x000fce00078e0003 */
[----:B------:R-:W-:Y:S05]  /*22a30*/  WARPSYNC.COLLECTIVE R15, `(.L_x_1776) ;  /* 0x000000000f087348 */ /* 0x000fea0003c00000 */
[----:B------:R0:W1:Y:S02]  /*22a40*/  SHFL.UP P6, R14, R13, R12, R11 ;  /* 0x0400000c0d0e7389 */ /* 0x00006400000c000b */
[----:B01----:R-:W-:Y:S01]  /*22a50*/  ENDCOLLECTIVE ;  /* 0x000000000000791b */ /* 0x003fe20003800000 */
.L_x_1776:
[----:B------:R-:W-:Y:S01]  /*22a60*/  IMAD.MOV.U32 R12, RZ, RZ, 0x10 ;  /* 0x00000010ff0c7424 */ /* 0x000fe200078e00ff */
[----:B------:R-:W-:-:S05]  /*22a70*/  SEL R4, R14, RZ, P4 ;  /* 0x000000ff0e047207 */ /* 0x000fca0002000000 */
[----:B------:R-:W-:-:S04]  /*22a80*/  IMAD.IADD R4, R3, 0x1, R4 ;  /* 0x0000000103047824 */ /* 0x000fc800078e0204 */
[----:B------:R-:W-:-:S07]  /*22a90*/  IMAD.MOV.U32 R13, RZ, RZ, R4 ;  /* 0x000000ffff0d7224 */ /* 0x000fce00078e0004 */
[----:B------:R-:W-:Y:S05]  /*22aa0*/  WARPSYNC.COLLECTIVE R15, `(.L_x_1777) ;  /* 0x000000000f087348 */ /* 0x000fea0003c00000 */
[----:B------:R0:W1:Y:S02]  /*22ab0*/  SHFL.UP P6, R14, R13, R12, R11 ;  /* 0x0400000c0d0e7389 */ /* 0x00006400000c000b */
[----:B01----:R-:W-:Y:S01]  /*22ac0*/  ENDCOLLECTIVE ;  /* 0x000000000000791b */ /* 0x003fe20003800000 */
.L_x_1777:
        /* <DEDUP_REMOVED lines=8> */
.L_x_1778:
[----:B------:R-:W-:Y:S05]  /*22b50*/  BRA `(.L_x_1779) ;  /* 0xffffffc400647947 */ /* 0x000fea000383ffff */
.L_x_1657:
[----:B------:R-:W-:Y:S01]  /*22b60*/  BSSY B0, `(.L_x_1780) ;  /* 0x0000006000007945 */ /* 0x000fe20003800000 */
[----:B------:R-:W-:Y:S01]  /*22b70*/  PLOP3.LUT P6, PT, P6, PT, PT, 0x8, 0x0 ;  /* 0x000000000000781c */ /* 0x000fe200037ce170 */
[----:B------:R-:W-:-:S12]  /*22b80*/  IMAD.MOV.U32 R15, RZ, RZ, -0x1 ;  /* 0xffffffffff0f7424 */ /* 0x000fd800078e00ff */
[----:B01----:R-:W-:Y:S05]  /*22b90*/  WARPSYNC.COLLECTIVE R15, `(.L_x_1781) ;  /* 0x000000000f087348 */ /* 0x003fea0003c00000 */
[----:B------:R-:W-:Y:S01]  /*22ba0*/  VOTE.ANY R14, PT, P6 ;  /* 0x00000000000e7806 */ /* 0x000fe200030e0100 */
[----:B01----:R-:W-:Y:S06]  /*22bb0*/  ENDCOLLECTIVE ;  /* 0x000000000000791b */ /* 0x003fec0003800000 */
.L_x_1781:
[----:B------:R-:W-:Y:S05]  /*22bc0*/  BSYNC B0 ;  /* 0x0000000000007941 */ /* 0x000fea0003800000 */
.L_x_1780:
        /* <DEDUP_REMOVED lines=9> */
.L_x_1782:
[----:B------:R-:W-:Y:S01]  /*22c60*/  IMAD.MOV.U32 R17, RZ, RZ, R14 ;  /* 0x000000ffff117224 */ /* 0x000fe200078e000e */
[----:B------:R-:W-:Y:S06]  /*22c70*/  BRA `(.L_x_1783) ;  /* 0xffffffc400547947 */ /* 0x000fec000383ffff */
.L_x_1659:
[----:B------:R-:W-:Y:S01]  /*22c80*/  BSSY B0, `(.L_x_1784) ;  /* 0x0000007000007945 */ /* 0x000fe20003800000 */
[----:B------:R-:W-:Y:S02]  /*22c90*/  IMAD.MOV.U32 R13, RZ, RZ, R3 ;  /* 0x000000ffff0d7224 */ /* 0x000fe400078e0003 */
[----:B------:R-:W-:Y:S02]  /*22ca0*/  IMAD.MOV.U32 R11, RZ, RZ, 0x1f ;  /* 0x0000001fff0b7424 */ /* 0x000fe400078e00ff */
[----:B------:R-:W-:-:S07]  /*22cb0*/  IMAD.MOV.U32 R15, RZ, RZ, -0x1 ;  /* 0xffffffffff0f7424 */ /* 0x000fce00078e00ff */
[----:B-123--:R-:W-:Y:S05]  /*22cc0*/  WARPSYNC.COLLECTIVE R15, `(.L_x_1785) ;  /* 0x000000000f087348 */ /* 0x00efea0003c00000 */
[----:B------:R0:W4:Y:S02]  /*22cd0*/  SHFL.IDX P6, R14, R13, R12, R11 ;  /* 0x0000000c0d0e7389 */ /* 0x00012400000c000b */
[----:B01234-:R-:W-:Y:S01]  /*22ce0*/  ENDCOLLECTIVE ;  /* 0x000000000000791b */ /* 0x01ffe20003800000 */
.L_x_1785:
[----:B------:R-:W-:Y:S05]  /*22cf0*/  BSYNC B0 ;  /* 0x0000000000007941 */ /* 0x000fea0003800000 */
.L_x_1784:
[----:B------:R-:W-:Y:S05]  /*22d00*/  BRA `(.L_x_1658) ;  /* 0xffffffc4004c7947 */ /* 0x000fea000383ffff */
.L_x_1663:
[----:B0-----:R0:W2:Y:S02]  /*22d10*/  SYNCS.PHASECHK.TRANS64.TRYWAIT P0, [R9+URZ+0x16820], R0 ;  /* 0x01682000090075a7 */ /* 0x0010a4000800017f */
[----:B--2---:R-:W-:Y:S05]  /*22d20*/  @!P0 NANOSLEEP.SYNCS 0x989680 ;  /* 0x009896800000895d */ /* 0x004fea0003900000 */
[----:B------:R-:W2:Y:S02]  /*22d30*/  @!P0 SYNCS.PHASECHK.TRANS64 P0, [R9+URZ+0x16820], R0 ;  /* 0x01682000090085a7 */ /* 0x000ea4000800007f */
[----:B--2---:R-:W-:Y:S05]  /*22d40*/  @!P0 BRA `(.L_x_1663) ;  /* 0xfffffffc00f08947 */ /* 0x004fea000383ffff */
[----:B------:R-:W-:Y:S05]  /*22d50*/  BRA `(.L_x_1786) ;  /* 0xffffffc800c47947 */ /* 0x000fea000383ffff */
.L_x_1664:
        /* <DEDUP_REMOVED lines=11> */
.L_x_1788:
[----:B------:R-:W-:Y:S05]  /*22e10*/  BSYNC B0 ;  /* 0x0000000000007941 */ /* 0x000fea0003800000 */
.L_x_1787:
[----:B------:R-:W-:Y:S05]  /*22e20*/  BRA `(.L_x_1789) ;  /* 0xffffffc800ac7947 */ /* 0x000fea000383ffff */
.L_x_1665:
[----:B------:R-:W-:Y:S01]  /*22e30*/  BSSY B0, `(.L_x_1790) ;  /* 0x0000006000007945 */ /* 0x000fe20003800000 */
[----:B------:R-:W-:-:S07]  /*22e40*/  IMAD.MOV.U32 R15, RZ, RZ, -0x1 ;  /* 0xffffffffff0f7424 */ /* 0x000fce00078e00ff */
[----:B01----:R-:W-:Y:S05]  /*22e50*/  WARPSYNC.COLLECTIVE R15, `(.L_x_1791) ;  /* 0x000000000f0c7348 */ /* 0x003fea0003c00000 */
[----:B------:R-:W-:Y:S02]  /*22e60*/  ELECT P6, UR62, PT ;  /* 0x00000000003e782f */ /* 0x000fe400038c0000 */
[----:B------:R-:W-:Y:S01]  /*22e70*/  MOV R14, UR62 ;  /* 0x0000003e000e7c02 */ /* 0x000fe20008000f00 */
[----:B01----:R-:W-:Y:S10]  /*22e80*/  ENDCOLLECTIVE ;  /* 0x000000000000791b */ /* 0x003ff40003800000 */
.L_x_1791:
[----:B------:R-:W-:Y:S05]  /*22e90*/  BSYNC B0 ;  /* 0x0000000000007941 */ /* 0x000fea0003800000 */
.L_x_1790:
[----:B------:R-:W-:Y:S05]  /*22ea0*/  BRA `(.L_x_1792) ;  /* 0xffffffc800a07947 */ /* 0x000fea000383ffff */
.L_x_1667:
[----:B0-----:R0:W2:Y:S02]  /*22eb0*/  SYNCS.PHASECHK.TRANS64.TRYWAIT P0, [R5+URZ], R4 ;  /* 0x00000004050075a7 */ /* 0x0010a4000800017f */
[----:B--2---:R-:W-:Y:S05]  /*22ec0*/  @!P0 NANOSLEEP.SYNCS 0x989680 ;  /* 0x009896800000895d */ /* 0x004fea0003900000 */
[----:B------:R-:W2:Y:S02]  /*22ed0*/  @!P0 SYNCS.PHASECHK.TRANS64 P0, [R5+URZ], R4 ;  /* 0x00000004050085a7 */ /* 0x000ea4000800007f */
[----:B--2---:R-:W-:Y:S05]  /*22ee0*/  @!P0 BRA `(.L_x_1667) ;  /* 0xfffffffc00f08947 */ /* 0x004fea000383ffff */
[----:B------:R-:W-:Y:S05]  /*22ef0*/  BRA `(.L_x_1793) ;  /* 0xffffffc800d47947 */ /* 0x000fea000383ffff */
.L_x_1668:
[----:B--2---:R2:W3:Y:S02]  /*22f00*/  SYNCS.PHASECHK.TRANS64.TRYWAIT P0, [R3+URZ], R2 ;  /* 0x00000002030075a7 */ /* 0x0044e4000800017f */
[----:B---3--:R-:W-:Y:S05]  /*22f10*/  @!P0 NANOSLEEP.SYNCS 0x989680 ;  /* 0x009896800000895d */ /* 0x008fea0003900000 */
[----:B------:R-:W3:Y:S02]  /*22f20*/  @!P0 SYNCS.PHASECHK.TRANS64 P0, [R3+URZ], R2 ;  /* 0x00000002030085a7 */ /* 0x000ee4000800007f */
[----:B---3--:R-:W-:Y:S05]  /*22f30*/  @!P0 BRA `(.L_x_1668) ;  /* 0xfffffffc00f08947 */ /* 0x008fea000383ffff */
[----:B------:R-:W-:Y:S05]  /*22f40*/  BRA `(.L_x_1794) ;  /* 0xffffffc800c87947 */ /* 0x000fea000383ffff */
.L_x_1670:
[----:B---3--:R3:W4:Y:S02]  /*22f50*/  SYNCS.PHASECHK.TRANS64.TRYWAIT P0, [R23+URZ], R4 ;  /* 0x00000004170075a7 */ /* 0x008724000800017f */
[----:B----4-:R-:W-:Y:S05]  /*22f60*/  @!P0 NANOSLEEP.SYNCS 0x989680 ;  /* 0x009896800000895d */ /* 0x010fea0003900000 */
[----:B------:R-:W4:Y:S02]  /*22f70*/  @!P0 SYNCS.PHASECHK.TRANS64 P0, [R23+URZ], R4 ;  /* 0x00000004170085a7 */ /* 0x000f24000800007f */
[----:B----4-:R-:W-:Y:S05]  /*22f80*/  @!P0 BRA `(.L_x_1670) ;  /* 0xfffffffc00f08947 */ /* 0x010fea000383ffff */
[----:B------:R-:W-:Y:S05]  /*22f90*/  BRA `(.L_x_1795) ;  /* 0xffffffc800cc7947 */ /* 0x000fea000383ffff */
.L_x_1796:
        /* <DEDUP_REMOVED lines=14> */
.L_x_2645:


//--------------------- .text._ZN7cutlass13device_kernelIN5flash11enable_sm90INS1_16FlashAttnFwdSm90INS1_25CollectiveMainloopFwdSm90ILi2EN4cute5tupleIJNS5_1CILi1EEES8_S8_EEENS6_IJNS7_ILi192EEENS7_ILi128EEENS7_ILi64EEEEEELi64ENS_10bfloat16_tEfNS_4arch4Sm90ELb1ELb0ELb1ELb0ELb0ELb0ELb0ELb1ELb1ELb1ELb0ELb0EEENS1_21CollectiveEpilogueFwdINS6_IJSA_SC_SB_EEES9_SE_SG_Li384ELb0ELb1ELb0ELb0EEENS1_30DynamicPersistentTileSchedulerILi384ELi128ELb0ELb1ELb1EEEEEEEEEvNT_6ParamsE --------------------------
	.section	.text._ZN7cutlass13device_kernelIN5flash11enable_sm90INS1_16FlashAttnFwdSm90INS1_25CollectiveMainloopFwdSm90ILi2EN4cute5tupleIJNS5_1CILi1EEES8_S8_EEENS6_IJNS7_ILi192EEENS7_ILi128EEENS7_ILi64EEEEEELi64ENS_10bfloat16_tEfNS_4arch4Sm90ELb1ELb0ELb1ELb0ELb0ELb0ELb0ELb1ELb1ELb1ELb0ELb0EEENS1_21CollectiveEpilogueFwdINS6_IJSA_SC_SB_EEES9_SE_SG_Li384ELb0ELb1ELb0ELb0EEENS1_30DynamicPersistentTileSchedulerILi384ELi128ELb0ELb1ELb1EEEEEEEEEvNT_6ParamsE,"ax",@progbits
	.align	128
.text._ZN7cutlass13device_kernelIN5flash11enable_sm90INS1_16FlashAttnFwdSm90INS1_25CollectiveMainloopFwdSm90ILi2EN4cute5tupleIJNS5_1CILi1EEES8_S8_EEENS6_IJNS7_ILi192EEENS7_ILi128EEENS7_ILi64EEEEEELi64ENS_10bfloat16_tEfNS_4arch4Sm90ELb1ELb0ELb1ELb0ELb0ELb0ELb0ELb1ELb1ELb1ELb0ELb0EEENS1_21CollectiveEpilogueFwdINS6_IJSA_SC_SB_EEES9_SE_SG_Li384ELb0ELb1ELb0ELb0EEENS1_30DynamicPersistentTileSchedulerILi384ELi128ELb0ELb1ELb1EEEEEEEEEvNT_6ParamsE:
        .type           _ZN7cutlass13device_kernelIN5flash11enable_sm90INS1_16FlashAttnFwdSm90INS1_25CollectiveMainloopFwdSm90ILi2EN4cute5tupleIJNS5_1CILi1EEES8_S8_EEENS6_IJNS7_ILi192EEENS7_ILi128EEENS7_ILi64EEEEEELi64ENS_10bfloat16_tEfNS_4arch4Sm90ELb1ELb0ELb1ELb0ELb0ELb0ELb0ELb1ELb1ELb1ELb0ELb0EEENS1_21CollectiveEpilogueFwdINS6_IJSA_SC_SB_EEES9_SE_SG_Li384ELb0ELb1ELb0ELb0EEENS1_30DynamicPersistentTileSchedulerILi384ELi128ELb0ELb1ELb1EEEEEEEEEvNT_6ParamsE,@function
        .size           _ZN7cutlass13device_kernelIN5flash11enable_sm90INS1_16FlashAttnFwdSm90INS1_25CollectiveMainloopFwdSm90ILi2EN4cute5tupleIJNS5_1CILi1EEES8_S8_EEENS6_IJNS7_ILi192EEENS7_ILi128EEENS7_ILi64EEEEEELi64ENS_10bfloat16_tEfNS_4arch4Sm90ELb1ELb0ELb1ELb0ELb0ELb0ELb0ELb1ELb1ELb1ELb0ELb0EEENS1_21CollectiveEpilogueFwdINS6_IJSA_SC_SB_EEES9_SE_SG_Li384ELb0ELb1ELb0ELb0EEENS1_30DynamicPersistentTileSchedulerILi384ELi128ELb0ELb1ELb1EEEEEEEEEvNT_6ParamsE,(.L_x_2646 - _ZN7cutlass13device_kernelIN5flash11enable_sm90INS1_16FlashAttnFwdSm90INS1_25CollectiveMainloopFwdSm90ILi2EN4cute5tupleIJNS5_1CILi1EEES8_S8_EEENS6_IJNS7_ILi192EEENS7_ILi128EEENS7_ILi64EEEEEELi64ENS_10bfloat16_tEfNS_4arch4Sm90ELb1ELb0ELb1ELb0ELb0ELb0ELb0ELb1ELb1ELb1ELb0ELb0EEENS1_21CollectiveEpilogueFwdINS6_IJSA_SC_SB_EEES9_SE_SG_Li384ELb0ELb1ELb0ELb0EEENS1_30DynamicPersistentTileSchedulerILi384ELi128ELb0ELb1ELb1EEEEEEEEEvNT_6ParamsE)
        .other          _ZN7cutlass13device_kernelIN5flash11enable_sm90INS1_16FlashAttnFwdSm90INS1_25CollectiveMainloopFwdSm90ILi2EN4cute5tupleIJNS5_1CILi1EEES8_S8_EEENS6_IJNS7_ILi192EEENS7_ILi128EEENS7_ILi64EEEEEELi64ENS_10bfloat16_tEfNS_4arch4Sm90ELb1ELb0ELb1ELb0ELb0ELb0ELb0ELb1ELb1ELb1ELb0ELb0EEENS1_21CollectiveEpilogueFwdINS6_IJSA_SC_SB_EEES9_SE_SG_Li384ELb0ELb1ELb0ELb0EEENS1_30DynamicPersistentTileSchedulerILi384ELi128ELb0ELb1ELb1EEEEEEEEEvNT_6ParamsE,@"STO_CUDA_ENTRY STV_DEFAULT"
_ZN7cutlass13device_kernelIN5flash11enable_sm90INS1_16FlashAttnFwdSm90INS1_25CollectiveMainloopFwdSm90ILi2EN4cute5tupleIJNS5_1CILi1EEES8_S8_EEENS6_IJNS7_ILi192EEENS7_ILi128EEENS7_ILi64EEEEEELi64ENS_10bfloat16_tEfNS_4arch4Sm90ELb1ELb0ELb1ELb0ELb0ELb0ELb0ELb1ELb1ELb1ELb0ELb0EEENS1_21CollectiveEpilogueFwdINS6_IJSA_SC_SB_EEES9_SE_SG_Li384ELb0ELb1ELb0ELb0EEENS1_30DynamicPersistentTileSchedulerILi384ELi128ELb0ELb1ELb1EEEEEEEEEvNT_6ParamsE:
        /* <DEDUP_REMOVED lines=18> */
.L_x_1798:
[----:B------:R-:W-:Y:S05]  /*0120*/  BSYNC B0 ;  /* 0x0000000000007941 */ /* 0x000fea0003800000 */
.L_x_1797:
        /* <DEDUP_REMOVED lines=41> */
.L_x_1799:
        /* <DEDUP_REMOVED lines=22> */
.L_x_1800:
        /* <DEDUP_REMOVED lines=18> */
.L_x_1801:
        /* <DEDUP_REMOVED lines=22> */
.L_x_1802:
        /* <DEDUP_REMOVED lines=22> */
.L_x_1803:
[----:B------:R-:W-:Y:S01]  /*0900*/  PLOP3.LUT P0, PT, PT, PT, UP0, 0x80, 0x0 ;  /* 0x000000000000781c */ /* 0x000fe20003f0f008 */
[----:B------:R-:W-:Y:S01]  /*0910*/  UMOV UR38, 0x1 ;  /* 0x0000000100267882 */ /* 0x000fe20000000000 */
[----:B------:R-:W-:Y:S01]  /*0920*/  NOP ;  /* 0x0000000000007918 */ /* 0x000fe20000000000 */
[----:B------:R-:W-:Y:S01]  /*0930*/  USEL UR38, UR38, 0x2, !UP0 ;  /* 0x0000000226267887 */ /* 0x000fe2000c000000 */
[----:B------:R-:W-:Y:S01]  /*0940*/  ULDC.64 UR46, c[0x0][0x208] ;  /* 0x00008200002e7ab9 */ /* 0x000fe20000000a00 */
[----:B012-4-:R-:W-:Y:S08]  /*0950*/  BAR.SYNC.DEFER_BLOCKING 0x0 ;  /* 0x0000000000007b1d */ /* 0x017ff00000010000 */
[----:B------:R-:W-:Y:S05]  /*0960*/  @!P0 BRA `(.L_x_1804) ;  /* 0x000000a400688947 */ /* 0x000fea0003800000 */
.L_x_1805:
        /* <DEDUP_REMOVED lines=26> */
[C---:B------:R-:W-:Y:S01]  /*0b10*/  LOP3.LUT R4, R2.reuse, 0x3fffff0, RZ, 0xc0, !PT ;  /* 0x03fffff002047812 */ /* 0x040fe200078ec0ff */
        /* <DEDUP_REMOVED lines=11> */
[----:B------:R-:W-:Y:S02]  /*0bd0*/  SHF.R.S32.HI R6, RZ, 0x1f, R4 ;  /* 0x0000001fff067819 */ /* 0x000fe40000011404 */
[----:B------:R-:W-:Y:S02]  /*0be0*/  SHF.R.S32.HI R153, RZ, 0x7, R153 ;  /* 0x00000007ff997819 */ /* 0x000fe40000011499 */
[----:B------:R-:W-:Y:S02]  /*0bf0*/  LOP3.LUT R8, R8, 0xfffffffc, RZ, 0xc0, !PT ;  /* 0xfffffffc08087812 */ /* 0x000fe400078ec0ff */
[----:B------:R-:W-:Y:S02]  /*0c00*/  LEA.HI R6, R6, R5, RZ, 0x3 ;  /* 0x0000000506067211 */ /* 0x000fe400078f18ff */
[----:B------:R-:W-:Y:S01]  /*0c10*/  LEA R155, R2, R3, 0x3 ;  /* 0x00000003029b7211 */ /* 0x000fe200078e18ff */
[----:B------:R-:W-:Y:S01]  /*0c20*/  IMAD.IADD R8, R157, 0x1, -R8 ;  /* 0x000000019d087824 */ /* 0x000fe200078e0a08 */
[----:B------:R-:W-:Y:S01]  /*0c30*/  LEA.HI R0, R0, R157, RZ, 0x3 ;  /* 0x0000009d00007211 */ /* 0x000fe200078f18ff */
[----:B------:R-:W-:Y:S01]  /*0c40*/  IMAD.HI R2, R153, 0x55555556, RZ ;  /* 0x5555555699027827 */ /* 0x000fe200078e02ff */
[----:B------:R-:W-:-:S02]  /*0c50*/  LOP3.LUT R6, R6, 0xfffffff8, RZ, 0xc0, !PT ;  /* 0xfffffff806067812 */ /* 0x000fc400078ec0ff */
[----:B------:R-:W-:Y:S02]  /*0c60*/  LEA.HI R7, R7, R152, RZ, 0x5 ;  /* 0x0000009807077211 */ /* 0x000fe400078f28ff */
        /* <DEDUP_REMOVED lines=11> */
[----:B------:R-:W-:Y:S01]  /*0d20*/  IMAD.SHL.U32 R19, R18, 0x8, RZ ;  /* 0x0000000812137824 */ /* 0x000fe200078e00ff */
[----:B------:R-:W-:Y:S01]  /*0d30*/  IADD3 R16, R152, -R5, RZ ;  /* 0x8000000598107210 */ /* 0x000fe20007ffe0ff */
[----:B------:R-:W-:-:S02]  /*0d40*/  IMAD.IADD R3, R8, 0x1, -R3 ;  /* 0x0000000108037824 */ /* 0x000fc400078e0a03 */
[----:B------:R-:W-:Y:S01]  /*0d50*/  IMAD R154, R2, 0x40, R7 ;  /* 0x00000040029a7824 */ /* 0x000fe200078e0207 */
[----:B------:R-:W-:-:S03]  /*0d60*/  SHF.R.S32.HI R156, RZ, 0x1f, R19 ;  /* 0x0000001fff9c7819 */ /* 0x000fc60000011413 */
[----:B------:R-:W-:-:S07]  /*0d70*/  IMAD R17, R3, 0x8, R154 ;  /* 0x0000000803117824 */ /* 0x000fce00078e029a */
.L_x_1844:
        /* <DEDUP_REMOVED lines=21> */
.L_x_1806:
[----:B------:R-:W-:Y:S01]  /*0ed0*/  ULDC UR7, c[0x0][0xc54] ;  /* 0x0003150000077ab9 */ /* 0x000fe20000000800 */
[----:B------:R-:W-:Y:S01]  /*0ee0*/  UMOV UR6, UR9 ;  /* 0x0000000900067c82 */ /* 0x000fe20008000000 */
[----:B------:R-:W-:-:S11]  /*0ef0*/  UISETP.NE.AND UP0, UPT, UR7, 0x1, UPT ;  /* 0x000000010700788c */ /* 0x000fd6000bf05270 */
[----:B------:R-:W-:Y:S02]  /*0f00*/  @UP0 ULDC.64 UR10, c[0x0][0xc58] ;  /* 0x00031600000a0ab9 */ /* 0x000fe40000000a00 */
[----:B------:R-:W-:-:S04]  /*0f10*/  UIMAD.WIDE.U32 UR4, UR9, UR10, URZ ;  /* 0x0000000a090472a5 */ /* 0x000fc8000f8e003f */
[----:B------:R-:W-:-:S04]  /*0f20*/  @UP0 USHF.R.U32.HI UR6, URZ, UR11, UR5 ;  /* 0x0000000b3f060299 */ /* 0x000fc80008011605 */
[----:B------:R-:W-:-:S12]  /*0f30*/  UIMAD UR4, UR6, UR7, URZ ;  /* 0x00000007060472a4 */ /* 0x000fd8000f8e023f */
.L_x_1807:
[----:B------:R-:W-:Y:S01]  /*0f40*/  ULDC.64 UR10, c[0x0][0x418] ;  /* 0x00010600000a7ab9 */ /* 0x000fe20000000a00 */
[----:B------:R-:W-:Y:S01]  /*0f50*/  ULOP3.LUT UR6, URZ, UR6, URZ, 0x33, !UPT ;  /* 0x000000063f067292 */ /* 0x000fe2000f8e333f */
[----:B------:R-:W-:Y:S01]  /*0f60*/  PLOP3.LUT P0, PT, PT, PT, PT, 0x80, 0x0 ;  /* 0x000000000000781c */ /* 0x000fe20003f0f070 */
[----:B------:R-:W-:Y:S01]  /*0f70*/  UISETP.NE.U32.AND UP0, UPT, UR10, URZ, UPT ;  /* 0x0000003f0a00728c */ /* 0x000fe2000bf05070 */
[----:B------:R-:W-:Y:S01]  /*0f80*/  IMAD.MOV.U32 R0, RZ, RZ, RZ ;  /* 0x000000ffff007224 */ /* 0x000fe200078e00ff */
[----:B------:R-:W-:Y:S01]  /*0f90*/  ULDC UR5, c[0x0][0xc3c] ;  /* 0x00030f0000057ab9 */ /* 0x000fe20000000800 */
[----:B------:R-:W-:Y:S01]  /*0fa0*/  UIADD3 UR4, UR9, -UR4, URZ ;  /* 0x8000000409047290 */ /* 0x000fe2000fffe03f */
[----:B------:R-:W-:Y:S01]  /*0fb0*/  IMAD.MOV.U32 R26, RZ, RZ, RZ ;  /* 0x000000ffff1a7224 */ /* 0x000fe200078e00ff */
[----:B------:R-:W-:Y:S01]  /*0fc0*/  UISETP.NE.AND.EX UP0, UPT, UR11, URZ, UPT, UP0 ;  /* 0x0000003f0b00728c */ /* 0x000fe2000bf05300 */
[----:B------:R-:W-:Y:S01]  /*0fd0*/  CS2R R118, SRZ ;  /* 0x0000000000767805 */ /* 0x000fe2000001ff00 */
[----:B------:R-:W-:Y:S01]  /*0fe0*/  UIADD3 UR6, UR6, UR5, URZ ;  /* 0x0000000506067290 */ /* 0x000fe2000fffe03f */
[----:B------:R-:W-:Y:S01]  /*0ff0*/  CS2R R116, SRZ ;  /* 0x0000000000747805 */ /* 0x000fe2000001ff00 */
[----:B------:R-:W-:Y:S01]  /*1000*/  ULDC UR11, c[0x0][0x448] ;  /* 0x00011200000b7ab9 */ /* 0x000fe20000000800 */
[----:B------:R-:W-:Y:S01]  /*1010*/  ULDC UR10, c[0x0][0xc54] ;  /* 0x00031500000a7ab9 */ /* 0x000fe20000000800 */
[----:B------:R-:W-:Y:S01]  /*1020*/  UISETP.NE.AND UP2, UPT, UR11, 0x1, UPT ;  /* 0x000000010b00788c */ /* 0x000fe2000bf45270 */
[----:B------:R-:W-:Y:S01]  /*1030*/  CS2R R114, SRZ ;  /* 0x0000000000727805 */ /* 0x000fe2000001ff00 */
[----:B------:R-:W-:Y:S01]  /*1040*/  UIMAD UR41, UR6, 0xc0, URZ ;  /* 0x000000c0062978a4 */ /* 0x000fe2000f8e023f */
[----:B------:R-:W-:Y:S01]  /*1050*/  CS2R R112, SRZ ;  /* 0x0000000000707805 */ /* 0x000fe2000001ff00 */
[----:B------:R-:W-:Y:S01]  /*1060*/  UIMAD UR10, UR8, UR10, UR4 ;  /* 0x0000000a080a72a4 */ /* 0x000fe2000f8e0204 */
[----:B------:R-:W-:Y:S01]  /*1070*/  CS2R R14, SRZ ;  /* 0x00000000000e7805 */ /* 0x000fe2000001ff00 */
[----:B------:R-:W-:Y:S01]  /*1080*/  UIADD3 UR6, UR41, 0xbf, URZ ;  /* 0x000000bf29067890 */ /* 0x000fe2000fffe03f */
[----:B------:R-:W-:Y:S01]  /*1090*/  IMAD.MOV.U32 R110, RZ, RZ, RZ ;  /* 0x000000ffff6e7224 */ /* 0x000fe200078e00ff */
[----:B------:R-:W-:Y:S01]  /*10a0*/  ULDC UR48, c[0x0][0x424] ;  /* 0x0001090000307ab9 */ /* 0x000fe20000000800 */
[----:B------:R-:W-:Y:S01]  /*10b0*/  ULDC UR7, c[0x0][0x288] ;  /* 0x0000a20000077ab9 */ /* 0x000fe20000000800 */
[----:B------:R-:W-:Y:S01]  /*10c0*/  USEL UR48, UR48, 0x1, UP0 ;  /* 0x0000000130307887 */ /* 0x000fe20008000000 */
[----:B------:R-:W-:Y:S01]  /*10d0*/  IMAD.MOV.U32 R21, RZ, RZ, RZ ;  /* 0x000000ffff157224 */ /* 0x000fe200078e00ff */
[----:B------:R-:W-:Y:S01]  /*10e0*/  @UP2 ULDC UR4, c[0x0][0x44c] ;  /* 0x0001130000042ab9 */ /* 0x000fe20000000800 */
[----:B------:R-:W-:Y:S01]  /*10f0*/  UIADD3 UR7, -UR7, 0x80, URZ ;  /* 0x0000008007077890 */ /* 0x000fe2000fffe13f */
[----:B------:R-:W-:Y:S01]  /*1100*/  CS2R R12, SRZ ;  /* 0x00000000000c7805 */ /* 0x000fe2000001ff00 */
[----:B------:R-:W-:Y:S01]  /*1110*/  UIMAD.WIDE.U32 UR4, UR6, UR4, URZ ;  /* 0x00000004060472a5 */ /* 0x000fe2000f8e003f */
[----:B------:R-:W-:Y:S01]  /*1120*/  IMAD.MOV.U32 R106, RZ, RZ, RZ ;  /* 0x000000ffff6a7224 */ /* 0x000fe200078e00ff */
[----:B------:R-:W-:Y:S01]  /*1130*/  ULDC UR9, c[0x0][0x2f0] ;  /* 0x0000bc0000097ab9 */ /* 0x000fe20000000800 */
[----:B------:R-:W-:Y:S01]  /*1140*/  @UP2 ULDC UR11, c[0x0][0x450] ;  /* 0x00011400000b2ab9 */ /* 0x000fe20000000800 */
[----:B------:R-:W-:Y:S01]  /*1150*/  UIMAD UR7, UR48, UR9, UR7 ;  /* 0x00000009300772a4 */ /* 0x000fe2000f8e0207 */
[----:B------:R-:W-:Y:S01]  /*1160*/  IMAD.MOV.U32 R25, RZ, RZ, RZ ;  /* 0x000000ffff197224 */ /* 0x000fe200078e00ff */
[----:B------:R-:W-:Y:S01]  /*1170*/  @UP2 USHF.R.U32.HI UR6, URZ, UR11, UR5 ;  /* 0x0000000b3f062299 */ /* 0x000fe20008011605 */
[----:B------:R-:W-:Y:S01]  /*1180*/  CS2R R102, SRZ ;  /* 0x0000000000667805 */ /* 0x000fe2000001ff00 */
[----:B------:R-:W-:Y:S01]  /*1190*/  UIMAD UR4, UR48, UR9, 0x7f ;  /* 0x0000007f300474a4 */ /* 0x000fe2000f8e0209 */
[----:B------:R-:W-:Y:S01]  /*11a0*/  CS2R R100, SRZ ;  /* 0x0000000000647805 */ /* 0x000fe2000001ff00 */
[----:B------:R-:W-:Y:S01]  /*11b0*/  UIADD3 UR6, UR7, UR6, URZ ;  /* 0x0000000607067290 */ /* 0x000fe2000fffe03f */
[----:B------:R-:W-:Y:S01]  /*11c0*/  CS2R R98, SRZ ;  /* 0x0000000000627805 */ /* 0x000fe2000001ff00 */
[----:B------:R-:W-:Y:S01]  /*11d0*/  USHF.R.S32.HI UR5, URZ, 0x1f, UR4 ;  /* 0x0000001f3f057899 */ /* 0x000fe20008011404 */
[----:B------:R-:W-:Y:S01]  /*11e0*/  CS2R R96, SRZ ;  /* 0x0000000000607805 */ /* 0x000fe2000001ff00 */
[----:B------:R-:W-:Y:S01]  /*11f0*/  USHF.R.S32.HI UR7, URZ, 0x1f, UR6 ;  /* 0x0000001f3f077899 */ /* 0x000fe20008011406 */
[----:B------:R-:W-:Y:S01]  /*1200*/  CS2R R94, SRZ ;  /* 0x00000000005e7805 */ /* 0x000fe2000001ff00 */
[----:B------:R-:W-:Y:S01]  /*1210*/  ULEA.HI UR5, UR5, UR4, URZ, 0x7 ;  /* 0x0000000405057291 */ /* 0x000fe2000f8f383f */
[----:B------:R-:W-:Y:S01]  /*1220*/  CS2R R92, SRZ ;  /* 0x00000000005c7805 */ /* 0x000fe2000001ff00 */
[----:B------:R-:W-:Y:S01]  /*1230*/  ULEA.HI UR7, UR7, UR6, URZ, 0x7 ;  /* 0x0000000607077291 */ /* 0x000fe2000f8f383f */
[----:B------:R-:W-:Y:S01]  /*1240*/  CS2R R90, SRZ ;  /* 0x00000000005a7805 */ /* 0x000fe2000001ff00 */
[----:B------:R-:W-:Y:S01]  /*1250*/  USHF.R.S32.HI UR49, URZ, 0x7, UR5 ;  /* 0x000000073f317899 */ /* 0x000fe20008011405 */
[----:B------:R-:W-:Y:S01]  /*1260*/  CS2R R88, SRZ ;  /* 0x0000000000587805 */ /* 0x000fe2000001ff00 */
[----:B------:R-:W-:Y:S01]  /*1270*/  USHF.R.S32.HI UR7, URZ, 0x7, UR7 ;  /* 0x000000073f077899 */ /* 0x000fe20008011407 */
[----:B------:R-:W-:Y:S01]  /*1280*/  ULDC UR43, c[0x0][0xc48] ;  /* 0x00031200002b7ab9 */ /* 0x000fe20000000800 */
[----:B------:R-:W-:-:S02]  /*1290*/  UMOV UR42, UR10 ;  /* 0x0000000a002a7c82 */ /* 0x000fc40008000000 */
[----:B------:R-:W-:Y:S02]  /*12a0*/  UISETP.LT.AND UP0, UPT, UR49, UR7, UPT ;  /* 0x000000073100728c */ /* 0x000fe4000bf01270 */
[----:B------:R-:W-:Y:S02]  /*12b0*/  UISETP.NE.AND UP1, UPT, UR43, 0x1, UPT ;  /* 0x000000012b00788c */ /* 0x000fe4000bf25270 */
[----:B------:R-:W-:-:S04]  /*12c0*/  USEL UR49, UR49, UR7, UP0 ;  /* 0x0000000731317287 */ /* 0x000fc80008000000 */
[----:B------:R-:W-:-:S05]  /*12d0*/  UISETP.GE.AND UP0, UPT, UR49, 0x1, UPT ;  /* 0x000000013100788c */ /* 0x000fca000bf06270 */
[----:B------:R-:W-:Y:S01]  /*12e0*/  @UP1 ULDC UR8, c[0x0][0xc4c] ;  /* 0x0003130000081ab9 */ /* 0x000fe20000000800 */
[----:B------:R-:W-:Y:S01]  /*12f0*/  PLOP3.LUT P1, PT, PT, PT, UP0, 0x80, 0x0 ;  /* 0x000000000000781c */ /* 0x000fe20003f2f008 */
[----:B------:R-:W-:Y:S01]  /*1300*/  UIMAD.WIDE.U32 UR4, UR10, UR8, URZ ;  /* 0x000000080a0472a5 */ /* 0x000fe2000f8e003f */
[----:B------:R-:W-:-:S03]  /*1310*/  @UP1 ULDC UR6, c[0x0][0xc50] ;  /* 0x0003140000061ab9 */ /* 0x000fc60000000800 */
[----:B------:R-:W-:-:S04]  /*1320*/  @UP1 USHF.R.U32.HI UR42, URZ, UR6, UR5 ;  /* 0x000000063f2a1299 */ /* 0x000fc80008011605 */
[----:B------:R-:W-:-:S04]  /*1330*/  UIADD3 UR4, -UR42, URZ, URZ ;  /* 0x0000003f2a047290 */ /* 0x000fc8000fffe13f */
[----:B------:R-:W-:Y:S01]  /*1340*/  UIMAD UR43, UR43, UR4, UR10 ;  /* 0x000000042b2b72a4 */ /* 0x000fe2000f8e020a */
[----:B------:R-:W-:Y:S11]  /*1350*/  @!P1 BRA `(.L_x_1808) ;  /* 0x0000008400c49947 */ /* 0x000ff60003800000 */
        /* <DEDUP_REMOVED lines=18> */
[----:B------:R-:W-:Y:S01]  /*1480*/  MOV R4, UR4 ;  /* 0x0000000400047c02 */ /* 0x000fe20008000f00 */
[----:B------:R0:W1:Y:S01]  /*1490*/  LDC.64 R2, c[0x4][R0] ;  /* 0x0100000000027b82 */ /* 0x0000620000000a00 */
[----:B------:R-:W-:Y:S01]  /*14a0*/  IMAD.U32 R5, RZ, RZ, UR5 ;  /* 0x00000005ff057e24 */ /* 0x000fe2000f8e00ff */
[----:B------:R-:W-:Y:S01]  /*14b0*/  ULDC.64 UR4, c[0x4][0xb0] ;  /* 0x01002c0000047ab9 */ /* 0x000fe20000000a00 */
[----:B------:R-:W-:Y:S01]  /*14c0*/  IMAD.U32 R10, RZ, RZ, UR6 ;  /* 0x00000006ff0a7e24 */ /* 0x000fe2000f8e00ff */
[----:B------:R-:W-:Y:S01]  /*14d0*/  MOV R13, RZ ;  /* 0x000000ff000d7202 */ /* 0x000fe20000000f00 */
[----:B------:R-:W-:Y:S02]  /*14e0*/  IMAD.U32 R6, RZ, RZ, UR4 ;  /* 0x00000004ff067e24 */ /* 0x000fe4000f8e00ff */
[----:B------:R-:W-:-:S02]  /*14f0*/  IMAD.U32 R7, RZ, RZ, UR5 ;  /* 0x00000005ff077e24 */ /* 0x000fc4000f8e00ff */
[----:B------:R-:W-:Y:S02]  /*1500*/  IMAD.U32 R11, RZ, RZ, UR7 ;  /* 0x00000007ff0b7e24 */ /* 0x000fe4000f8e00ff */
[----:B------:R-:W-:Y:S02]  /*1510*/  IMAD.MOV.U32 R8, RZ, RZ, 0x70 ;  /* 0x00000070ff087424 */ /* 0x000fe400078e00ff */
[----:B0-----:R-:W-:-:S07]  /*1520*/  IMAD.MOV.U32 R12, RZ, RZ, 0x1 ;  /* 0x00000001ff0c7424 */ /* 0x001fce00078e00ff */
[----:B------:R-:W-:-:S07]  /*1530*/  LEPC R20, `(.L_x_1809) ;  /* 0x000000001014794e */ /* 0x000fce0000000000 */
[----:B-1----:R-:W-:Y:S05]  /*1540*/  CALL.ABS.NOINC R2 ;  /* 0x0000000002007343 */ /* 0x002fea0003c00000 */
.L_x_1809:
        /* <DEDUP_REMOVED lines=9> */
.L_x_1936:
[----:B------:R-:W-:Y:S05]  /*15e0*/  @!P0 BRA `(.L_x_1811) ;  /* 0x0000000000048947 */ /* 0x000fea0003800000 */
[----:B------:R-:W-:Y:S01]  /*15f0*/  BPT.TRAP 0x1 ;  /* 0x000000040000795c */ /* 0x000fe20000300000 */
.L_x_1811:
[----:B0-----:R-:W-:Y:S02]  /*1600*/  IMAD.U32 R0, RZ, RZ, UR39 ;  /* 0x00000027ff007e24 */ /* 0x001fe4000f8e00ff */
[----:B------:R-:W-:-:S03]  /*1610*/  IMAD.U32 R3, RZ, RZ, UR37 ;  /* 0x00000025ff037e24 */ /* 0x000fc6000f8e00ff */
[----:B------:R-:W-:Y:S02]  /*1620*/  LEA R0, R0, UR45, 0x3 ;  /* 0x0000002d00007c11 */ /* 0x000fe4000f8e18ff */
[----:B------:R-:W-:-:S04]  /*1630*/  SHF.L.U32 R3, R3, 0x1f, RZ ;  /* 0x0000001f03037819 */ /* 0x000fc800000006ff */
[----:B------:R0:W1:Y:S01]  /*1640*/  SYNCS.PHASECHK.TRANS64.TRYWAIT P2, [R0+URZ+0x16830], R3 ;  /* 0x01683003000075a7 */ /* 0x000062000804017f */
[----:B------:R-:W-:Y:S05]  /*1650*/  @!P0 BRA `(.L_x_1812) ;  /* 0x0000000000048947 */ /* 0x000fea0003800000 */
[----:B------:R-:W-:Y:S01]  /*1660*/  BPT.TRAP 0x1 ;  /* 0x000000040000795c */ /* 0x000fe20000300000 */
.L_x_1812:
[----:B------:R-:W2:Y:S02]  /*1670*/  S2R R2, SR_TID.X ;  /* 0x0000000000027919 */ /* 0x000ea40000002100 */
[----:B--2---:R-:W-:Y:S01]  /*1680*/  LOP3.LUT P1, RZ, R2, 0x7f, RZ, 0xc0, !PT ;  /* 0x0000007f02ff7812 */ /* 0x004fe2000782c0ff */
[----:B-1----:R-:W-:-:S12]  /*1690*/  @P2 BRA `(.L_x_1813) ;  /* 0x0000000000082947 */ /* 0x002fd80003800000 */
[----:B------:R-:W1:Y:S02]  /*16a0*/  SYNCS.PHASECHK.TRANS64.TRYWAIT P2, [R0+URZ+0x16830], R3 ;  /* 0x01683003000075a7 */ /* 0x000e64000804017f */
[----:B-1----:R-:W-:Y:S05]  /*16b0*/  @!P2 BRA `(.L_x_1814) ;  /* 0x000000d40074a947 */ /* 0x002fea0003800000 */
.L_x_1813:
[----:B------:R-:W-:Y:S05]  /*16c0*/  WARPSYNC.ALL ;  /* 0x0000000000007948 */ /* 0x000fea0003800000 */
[----:B------:R-:W-:Y:S01]  /*16d0*/  UIADD3 UR4, UR45, 0xe400, URZ ;  /* 0x0000e4002d047890 */ /* 0x000fe2000fffe03f */
[----:B------:R-:W-:Y:S01]  /*16e0*/  WARPGROUP.ARRIVE ;  /* 0x00000000000079c5 */ /* 0x000fe20000000000 */
[----:B------:R-:W-:Y:S01]  /*16f0*/  ULOP3.LUT UR16, UR50, 0x10000, URZ, 0xfc, !UPT ;  /* 0x0001000032107892 */ /* 0x000fe2000f8efc3f */
[----:B------:R-:W-:Y:S01]  /*1700*/  VIADD R6, R17, UR41 ;  /* 0x0000002911067c36 */ /* 0x000fe20008000000 */
[----:B------:R-:W-:Y:S01]  /*1710*/  USHF.R.U32.HI UR4, URZ, 0x4, UR4 ;  /* 0x000000043f047899 */ /* 0x000fe20008011604 */
[----:B01----:R-:W-:Y:S01]  /*1720*/  @!P1 VIADD R0, R0, 0x16840 ;  /* 0x0001684000009836 */ /* 0x003fe20000000000 */
[----:B------:R-:W-:Y:S01]  /*1730*/  UMOV UR17, 0x40000040 ;  /* 0x4000004000117882 */ /* 0x000fe20000000000 */
[----:B------:R-:W-:Y:S01]  /*1740*/  UMOV UR19, 0x40000040 ;  /* 0x4000004000137882 */ /* 0x000fe20000000000 */
[----:B------:R-:W-:Y:S01]  /*1750*/  ULOP3.LUT UR4, UR4, 0x3fff, URZ, 0xc0, !UPT ;  /* 0x00003fff04047892 */ /* 0x000fe2000f8ec03f */
[----:B------:R-:W-:Y:S01]  /*1760*/  CS2R R118, SRZ ;  /* 0x0000000000767805 */ /* 0x000fe2000001ff00 */
[----:B------:R-:W-:Y:S01]  /*1770*/  UMOV UR5, 0x40000040 ;  /* 0x4000004000057882 */ /* 0x000fe20000000000 */
[----:B------:R-:W-:Y:S01]  /*1780*/  UMOV UR7, 0x40000040 ;  /* 0x4000004000077882 */ /* 0x000fe20000000000 */
[----:B------:R-:W-:Y:S01]  /*1790*/  ULOP3.LUT UR20, UR4, 0x10000, URZ, 0xfc, !UPT ;  /* 0x0001000004147892 */ /* 0x000fe2000f8efc3f */
[----:B------:R-:W-:Y:S01]  /*17a0*/  @!P1 PRMT R0, RZ, 0x654, R0 ;  /* 0x00000654ff009816 */ /* 0x000fe20000000000 */
[----:B------:R-:W-:Y:S01]  /*17b0*/  UIADD3 UR4, UR16, 0x2, URZ ;  /* 0x0000000210047890 */ /* 0x000fe2000fffe03f */
[----:B------:R-:W-:Y:S01]  /*17c0*/  CS2R R116, SRZ ;  /* 0x0000000000747805 */ /* 0x000fe2000001ff00 */
[----:B------:R-:W-:Y:S01]  /*17d0*/  ULEA UR18, UR39, UR20, 0xa ;  /* 0x0000001427127291 */ /* 0x000fe2000f8e503f */
[----:B------:R-:W-:Y:S01]  /*17e0*/  CS2R R114, SRZ ;  /* 0x0000000000727805 */ /* 0x000fe2000001ff00 */
[----:B------:R-:W-:Y:S01]  /*17f0*/  UIADD3 UR8, UR16, 0x4, URZ ;  /* 0x0000000410087890 */ /* 0x000fe2000fffe03f */
[----:B------:R-:W-:Y:S01]  /*1800*/  CS2R R112, SRZ ;  /* 0x0000000000707805 */ /* 0x000fe2000001ff00 */
[----:B------:R-:W-:Y:S01]  /*1810*/  UIADD3 UR6, UR18, 0x2, URZ ;  /* 0x0000000212067890 */ /* 0x000fe2000fffe03f */
[----:B------:R-:W-:Y:S01]  /*1820*/  CS2R R110, SRZ ;  /* 0x00000000006e7805 */ /* 0x000fe2000001ff00 */
[----:B------:R-:W-:Y:S01]  /*1830*/  UIADD3 UR10, UR18, 0x4, URZ ;  /* 0x00000004120a7890 */ /* 0x000fe2000fffe03f */
[----:B------:R-:W-:Y:S01]  /*1840*/  CS2R R108, SRZ ;  /* 0x00000000006c7805 */ /* 0x000fe2000001ff00 */
[----:B------:R-:W-:Y:S01]  /*1850*/  UMOV UR9, 0x40000040 ;  /* 0x4000004000097882 */ /* 0x000fe20000000000 */
[----:B------:R-:W-:Y:S01]  /*1860*/  HGMMA.64x128x16.F32.BF16 R24, gdesc[UR16], RZ, !UPT, gsb0 ;  /* 0x01e00000101879f0 */ /* 0x000fe2000c0018ff */
[----:B------:R-:W-:Y:S01]  /*1870*/  UMOV UR11, 0x40000040 ;  /* 0x40000040000b7882 */ /* 0x000fe20000000000 */
[----:B------:R-:W-:Y:S01]  /*1880*/  UIADD3 UR12, UR16, 0x6, URZ ;  /* 0x00000006100c7890 */ /* 0x000fe2000fffe03f */
[----:B------:R-:W-:Y:S01]  /*1890*/  CS2R R106, SRZ ;  /* 0x00000000006a7805 */ /* 0x000fe2000001ff00 */
[----:B------:R-:W-:Y:S01]  /*18a0*/  UIADD3 UR14, UR18, 0x6, URZ ;  /* 0x00000006120e7890 */ /* 0x000fe2000fffe03f */
[----:B------:R-:W-:Y:S01]  /*18b0*/  CS2R R104, SRZ ;  /* 0x0000000000687805 */ /* 0x000fe2000001ff00 */
[----:B------:R-:W-:Y:S01]  /*18c0*/  UMOV UR13, 0x40000040 ;  /* 0x40000040000d7882 */ /* 0x000fe20000000000 */
[----:B------:R-:W-:Y:S01]  /*18d0*/  UMOV UR15, 0x40000040 ;  /* 0x40000040000f7882 */ /* 0x000fe20000000000 */
[----:B------:R-:W-:Y:S01]  /*18e0*/  ULDC UR24, c[0x0][0x988] ;  /* 0x0002620000187ab9 */ /* 0x000fe20000000800 */
[----:B------:R-:W-:Y:S01]  /*18f0*/  UIADD3 UR26, UR49, -0x2, URZ ;  /* 0xfffffffe311a7890 */ /* 0x000fe2000fffe03f */
[----:B------:R-:W-:-:S02]  /*1900*/  CS2R R102, SRZ ;  /* 0x0000000000667805 */ /* 0x000fc4000001ff00 */
[----:B------:R-:W-:Y:S02]  /*1910*/  CS2R R100, SRZ ;  /* 0x0000000000647805 */ /* 0x000fe4000001ff00 */
[----:B------:R-:W-:Y:S02]  /*1920*/  CS2R R98, SRZ ;  /* 0x0000000000627805 */ /* 0x000fe4000001ff00 */
[----:B------:R-:W-:Y:S02]  /*1930*/  CS2R R96, SRZ ;  /* 0x0000000000607805 */ /* 0x000fe4000001ff00 */
[----:B------:R-:W-:Y:S01]  /*1940*/  CS2R R94, SRZ ;  /* 0x00000000005e7805 */ /* 0x000fe2000001ff00 */
[----:B------:R-:W-:Y:S02]  /*1950*/  WARPGROUP.DEPBAR.LE gsb0, 0x0 ;  /* 0x00008000000079c5 */ /* 0x000fe40000010000 */
[----:B------:R-:W-:-:S06]  /*1960*/  WARPGROUP.ARRIVE ;  /* 0x00000000000079c5 */ /* 0x000fcc0000000000 */
[----:B------:R-:W-:Y:S01]  /*1970*/  HGMMA.64x128x16.F32.BF16 R24, gdesc[UR4], R24, gsb0 ;  /* 0x01e00000041879f0 */ /* 0x000fe20008001818 */
[----:B------:R-:W-:Y:S02]  /*1980*/  ULDC UR6, c[0x0][0x448] ;  /* 0x0001120000067ab9 */ /* 0x000fe40000000800 */
[----:B------:R-:W-:-:S06]  /*1990*/  UISETP.NE.AND UP0, UPT, UR6, 0x1, UPT ;  /* 0x000000010600788c */ /* 0x000fcc000bf05270 */
[----:B------:R-:W-:-:S05]  /*19a0*/  PLOP3.LUT P2, PT, PT, PT, UP0, 0x80, 0x0 ;  /* 0x000000000000781c */ /* 0x000fca0003f4f008 */
[----:B------:R-:W-:-:S08]  /*19b0*/  @UP0 ULDC UR6, c[0x0][0x44c] ;  /* 0x0001130000060ab9 */ /* 0x000fd00000000800 */
[----:B------:R-:W-:Y:S01]  /*19c0*/  @P2 IMAD.HI.U32 R2, R6, UR6, RZ ;  /* 0x0000000606022c27 */ /* 0x000fe2000f8e00ff */
[----:B------:R-:W-:-:S04]  /*19d0*/  @UP0 ULDC UR6, c[0x0][0x450] ;  /* 0x0001140000060ab9 */ /* 0x000fc80000000800 */
[----:B------:R-:W-:Y:S01]  /*19e0*/  @P2 SHF.R.U32.HI R6, RZ, UR6, R2 ;  /* 0x00000006ff062c19 */ /* 0x000fe20008011602 */
[----:B------:R-:W-:Y:S02]  /*19f0*/  UMOV UR6, 0xffffff80 ;  /* 0xffffff8000067882 */ /* 0x000fe40000000000 */
[----:B------:R-:W-:Y:S02]  /*1a00*/  UIMAD UR6, UR49, UR6, 0x80 ;  /* 0x00000080310674a4 */ /* 0x000fe4000f8e0206 */
[----:B------:R-:W0:Y:S02]  /*1a10*/  SHFL.IDX PT, R3, R6, 0x1, 0x1c1f ;  /* 0x003c1f0006037f89 */ /* 0x000e2400000e0000 */
[----:B------:R-:W-:Y:S02]  /*1a20*/  UIADD3 UR7, UR6, 0x1, URZ ;  /* 0x0000000106077890 */ /* 0x000fe4000fffe03f */
[----:B------:R-:W1:Y:S01]  /*1a30*/  SHFL.IDX PT, R6, R6, RZ, 0x1c1f ;  /* 0x001c1fff06067589 */ /* 0x000e6200000e0000 */
[----:B------:R-:W-:-:S02]  /*1a40*/  WARPGROUP.DEPBAR.LE gsb0, 0x0 ;  /* 0x00008000000079c5 */ /* 0x000fc40000010000 */
[----:B------:R-:W-:-:S06]  /*1a50*/  WARPGROUP.ARRIVE ;  /* 0x00000000000079c5 */ /* 0x000fcc0000000000 */
[----:B------:R-:W-:Y:S01]  /*1a60*/  HGMMA.64x128x16.F32.BF16 R24, gdesc[UR8], R24, gsb0 ;  /* 0x01e00000081879f0 */ /* 0x000fe20008001818 */
[----:B------:R-:W-:Y:S01]  /*1a70*/  ULDC UR10, c[0x0][0x9d8] ;  /* 0x00027600000a7ab9 */ /* 0x000fe20000000800 */
[----:B------:R-:W-:Y:S02]  /*1a80*/  ULDC UR11, c[0x0][0x2f0] ;  /* 0x0000bc00000b7ab9 */ /* 0x000fe40000000800 */
[----:B------:R-:W-:Y:S01]  /*1a90*/  UIMAD UR6, UR48, UR11, UR6 ;  /* 0x0000000b300672a4 */ /* 0x000fe2000f8e0206 */
[----:B------:R-:W-:Y:S02]  /*1aa0*/  WARPGROUP.DEPBAR.LE gsb0, 0x0 ;  /* 0x00008000000079c5 */ /* 0x000fe40000010000 */
[----:B------:R-:W-:-:S06]  /*1ab0*/  WARPGROUP.ARRIVE ;  /* 0x00000000000079c5 */ /* 0x000fcc0000000000 */
[----:B------:R-:W-:Y:S01]  /*1ac0*/  HGMMA.64x128x16.F32.BF16 R24, gdesc[UR12], R24, gsb0 ;  /* 0x01e000000c1879f0 */ /* 0x000fe20008001818 */
[----:B------:R-:W-:Y:S02]  /*1ad0*/  ULDC UR14, c[0x0][0x288] ;  /* 0x0000a200000e7ab9 */ /* 0x000fe40000000800 */
[----:B------:R-:W-:Y:S02]  /*1ae0*/  WARPGROUP.DEPBAR.LE gsb0, 0x0 ;  /* 0x00008000000079c5 */ /* 0x000fe40000010000 */
[----:B------:R-:W-:Y:S01]  /*1af0*/  FMUL.FTZ R88, R29, UR10 ;  /* 0x0000000a1d587c20 */ /* 0x000fe20008410000 */
[----:B------:R-:W-:Y:S01]  /*1b00*/  FMUL.FTZ R29, R37, UR10 ;  /* 0x0000000a251d7c20 */ /* 0x000fe20008410000 */
[----:B------:R-:W-:Y:S01]  /*1b10*/  FMUL.FTZ R47, R47, UR10 ;  /* 0x0000000a2f2f7c20 */ /* 0x000fe20008410000 */
[----:B------:R-:W-:Y:S02]  /*1b20*/  IMAD.U32 R37, RZ, RZ, UR7 ;  /* 0x00000007ff257e24 */ /* 0x000fe4000f8e00ff */
[----:B------:R-:W-:Y:S01]  /*1b30*/  FMUL.FTZ R26, R26, UR10 ;  /* 0x0000000a1a1a7c20 */ /* 0x000fe20008410000 */
[----:B------:R-:W-:Y:S01]  /*1b40*/  FMUL.FTZ R27, R27, UR10 ;  /* 0x0000000a1b1b7c20 */ /* 0x000fe20008410000 */
[----:B------:R-:W-:Y:S01]  /*1b50*/  FMUL.FTZ R5, R56, UR10 ;  /* 0x0000000a38057c20 */ /* 0x000fe20008410000 */
[----:B------:R2:W-:Y:S01]  /*1b60*/  MUFU.TANH R9, R47 ;  /* 0x0000002f00097308 */ /* 0x0005e20000002400 */
[----:B------:R-:W-:-:S02]  /*1b70*/  IMAD R56, R16, -0x2, R37 ;  /* 0xfffffffe10387824 */ /* 0x000fc400078e0225 */
[----:B------:R-:W-:Y:S01]  /*1b80*/  FMUL.FTZ R30, R30, UR10 ;  /* 0x0000000a1e1e7c20 */ /* 0x000fe20008410000 */
[----:B------:R-:W-:Y:S01]  /*1b90*/  FMUL.FTZ R2, R55, UR10 ;  /* 0x0000000a37027c20 */ /* 0x000fe20008410000 */
[----:B------:R-:W-:Y:S01]  /*1ba0*/  MOV R55, UR6 ;  /* 0x0000000600377c02 */ /* 0x000fe20008000f00 */
[----:B------:R-:W-:Y:S01]  /*1bb0*/  FMUL.FTZ R31, R31, UR10 ;  /* 0x0000000a1f1f7c20 */ /* 0x000fe20008410000 */
[----:B------:R-:W-:Y:S01]  /*1bc0*/  FMUL.FTZ R8, R25, UR10 ;  /* 0x0000000a19087c20 */ /* 0x000fe20008410000 */
[----:B------:R-:W-:Y:S01]  /*1bd0*/  FMUL.FTZ R34, R34, UR10 ;  /* 0x0000000a22227c20 */ /* 0x000fe20008410000 */
[----:B------:R-:W3:Y:S01]  /*1be0*/  MUFU.TANH R26, R26 ;  /* 0x0000001a001a7308 */ /* 0x000ee20000002400 */
[----:B--2---:R-:W-:Y:S02]  /*1bf0*/  IMAD.U32 R47, RZ, RZ, UR11 ;  /* 0x0000000bff2f7e24 */ /* 0x004fe4000f8e00ff */
[----:B------:R-:W-:Y:S01]  /*1c00*/  FMUL.FTZ R25, R41, UR10 ;  /* 0x0000000a29197c20 */ /* 0x000fe20008410000 */
[----:B------:R-:W-:-:S02]  /*1c10*/  IMAD R55, R16, -0x2, R55 ;  /* 0xfffffffe10377824 */ /* 0x000fc400078e0237 */
[----:B------:R-:W-:Y:S01]  /*1c20*/  FMUL.FTZ R35, R35, UR10 ;  /* 0x0000000a23237c20 */ /* 0x000fe20008410000 */
[----:B------:R-:W-:Y:S02]  /*1c30*/  IMAD R56, R47, UR48, R56 ;  /* 0x000000302f387c24 */ /* 0x000fe4000f8e0238 */
[----:B------:R-:W-:Y:S01]  /*1c40*/  FMUL.FTZ R38, R38, UR10 ;  /* 0x0000000a26267c20 */ /* 0x000fe20008410000 */
[----:B------:R-:W-:Y:S01]  /*1c50*/  FMUL.FTZ R59, R59, UR10 ;  /* 0x0000000a3b3b7c20 */ /* 0x000fe20008410000 */
[----:B------:R-:W2:Y:S01]  /*1c60*/  MUFU.TANH R27, R27 ;  /* 0x0000001b001b7308 */ /* 0x000ea20000002400 */
[----:B------:R-:W-:Y:S01]  /*1c70*/  FMUL.FTZ R89, R32, UR10 ;  /* 0x0000000a20597c20 */ /* 0x000fe20008410000 */
[----:B0-----:R-:W-:Y:S01]  /*1c80*/  IADD3 R4, R3, -UR14, R56 ;  /* 0x8000000e03047c10 */ /* 0x001fe2000fffe038 */
[----:B------:R-:W-:Y:S01]  /*1c90*/  FMUL.FTZ R39, R39, UR10 ;  /* 0x0000000a27277c20 */ /* 0x000fe20008410000 */
[----:B------:R-:W-:Y:S01]  /*1ca0*/  FMUL.FTZ R32, R36, UR10 ;  /* 0x0000000a24207c20 */ /* 0x000fe20008410000 */
[----:B------:R-:W-:Y:S01]  /*1cb0*/  FMUL.FTZ R42, R42, UR10 ;  /* 0x0000000a2a2a7c20 */ /* 0x000fe20008410000 */
        /* <DEDUP_REMOVED lines=20> */
[----:B------:R-:W-:Y:S01]  /*1e00*/  FMUL.FTZ R67, R67, UR10 ;  /* 0x0000000a43437c20 */ /* 0x000fe20008410000 */
[----:B------:R-:W-:Y:S01]  /*1e10*/  FMUL.FTZ R70, R70, UR10 ;  /* 0x0000000a46467c20 */ /* 0x000fe20008410000 */
[----:B------:R-:W-:Y:S01]  /*1e20*/  FMUL.FTZ R71, R71, UR10 ;  /* 0x0000000a47477c20 */ /* 0x000fe20008410000 */
[----:B------:R-:W-:Y:S01]  /*1e30*/  FMUL.FTZ R74, R74, UR10 ;  /* 0x0000000a4a4a7c20 */ /* 0x000fe20008410000 */
[----:B------:R-:W-:Y:S01]  /*1e40*/  FMUL.FTZ R75, R75, UR10 ;  /* 0x0000000a4b4b7c20 */ /* 0x000fe20008410000 */
[----:B------:R-:W-:Y:S01]  /*1e50*/  FMUL.FTZ R78, R78, UR10 ;  /* 0x0000000a4e4e7c20 */ /* 0x000fe20008410000 */
[----:B------:R-:W5:Y:S01]  /*1e60*/  MUFU.TANH R34, R34 ;  /* 0x0000002200227308 */ /* 0x000f620000002400 */
[----:B----4-:R-:W-:Y:S01]  /*1e70*/  VIMNMX R2, R55, R4, PT ;  /* 0x0000000437027248 */ /* 0x010fe20003fe0100 */
[----:B------:R-:W-:Y:S01]  /*1e80*/  FMUL.FTZ R79, R79, UR10 ;  /* 0x0000000a4f4f7c20 */ /* 0x000fe20008410000 */
[----:B------:R-:W-:Y:S01]  /*1e90*/  FMUL.FTZ R82, R82, UR10 ;  /* 0x0000000a52527c20 */ /* 0x000fe20008410000 */
[----:B------:R-:W-:Y:S01]  /*1ea0*/  FMUL.FTZ R83, R83, UR10 ;  /* 0x0000000a53537c20 */ /* 0x000fe20008410000 */
[----:B------:R-:W-:Y:S01]  /*1eb0*/  ISETP.GT.AND P3, PT, R2, RZ, PT ;  /* 0x000000ff0200720c */ /* 0x000fe20003f64270 */
[----:B------:R-:W-:Y:S01]  /*1ec0*/  FMUL.FTZ R86, R86, UR10 ;  /* 0x0000000a56567c20 */ /* 0x000fe20008410000 */
[C---:B------:R-:W-:Y:S01]  /*1ed0*/  ISETP.GT.AND P4, PT, R2.reuse, 0x1, PT ;  /* 0x000000010200780c */ /* 0x040fe20003f84270 */
[----:B------:R-:W4:Y:S01]  /*1ee0*/  MUFU.TANH R35, R35 ;  /* 0x0000002300237308 */ /* 0x000f220000002400 */
[----:B------:R-:W-:Y:S01]  /*1ef0*/  ISETP.GT.AND P5, PT, R2, 0x8, PT ;  /* 0x000000080200780c */ /* 0x000fe20003fa4270 */
[----:B------:R-:W-:Y:S01]  /*1f00*/  FMUL.FTZ R87, R87, UR10 ;  /* 0x0000000a57577c20 */ /* 0x000fe20008410000 */
[----:B---3--:R-:W-:Y:S01]  /*1f10*/  FSEL R93, R26, -INF , P3 ;  /* 0xff8000001a5d7808 */ /* 0x008fe20001800000 */
[----:B------:R-:W-:Y:S01]  /*1f20*/  FMUL.FTZ R21, R44, UR10 ;  /* 0x0000000a2c157c20 */ /* 0x000fe20008410000 */
[----:B--2---:R-:W-:Y:S01]  /*1f30*/  FSEL R91, R27, -INF , P4 ;  /* 0xff8000001b5b7808 */ /* 0x004fe20002000000 */
[----:B------:R-:W-:Y:S01]  /*1f40*/  FMUL.FTZ R28, R28, UR10 ;  /* 0x0000000a1c1c7c20 */ /* 0x000fe20008410000 */
[C---:B------:R-:W-:Y:S01]  /*1f50*/  ISETP.GT.AND P3, PT, R2.reuse, 0x9, PT ;  /* 0x000000090200780c */ /* 0x040fe20003f64270 */
[----:B------:R-:W2:Y:S01]  /*1f60*/  MUFU.TANH R38, R38 ;  /* 0x0000002600267308 */ /* 0x000ea20000002400 */
[----:B------:R-:W-:Y:S01]  /*1f70*/  FMNMX.FTZ R4, R93, R91, !PT ;  /* 0x0000005b5d047209 */ /* 0x000fe20007810000 */
[----:B------:R-:W-:Y:S01]  /*1f80*/  FMUL.FTZ R33, R33, UR10 ;  /* 0x0000000a21217c20 */ /* 0x000fe20008410000 */
[C---:B------:R-:W-:Y:S01]  /*1f90*/  ISETP.GT.AND P4, PT, R2.reuse, 0x10, PT ;  /* 0x000000100200780c */ /* 0x040fe20003f84270 */
[----:B------:R3:W-:Y:S01]  /*1fa0*/  @!P1 SYNCS.ARRIVE.TRANS64.RED.A1T0 RZ, [R0+URZ], RZ ;  /* 0x000000ff00ff99a7 */ /* 0x0007e2000810043f */
[----:B0-----:R-:W-:Y:S01]  /*1fb0*/  FSEL R57, R31, -INF , P3 ;  /* 0xff8000001f397808 */ /* 0x001fe20001800000 */
[----:B------:R-:W-:Y:S01]  /*1fc0*/  @UP0 ULDC UR6, c[0x0][0x44c] ;  /* 0x0001130000060ab9 */ /* 0x000fe20000000800 */
[----:B------:R-:W-:Y:S01]  /*1fd0*/  ISETP.GT.AND P3, PT, R2, 0x11, PT ;  /* 0x000000110200780c */ /* 0x000fe20003f64270 */
[----:B------:R0:W-:Y:S01]  /*1fe0*/  MUFU.TANH R36, R59 ;  /* 0x0000003b00247308 */ /* 0x0001e20000002400 */
[----:B-----5:R-:W-:Y:S01]  /*1ff0*/  FSEL R53, R34, -INF , P4 ;  /* 0xff80000022357808 */ /* 0x020fe20002000000 */
[----:B------:R-:W-:Y:S01]  /*2000*/  UIMAD.WIDE.U32 UR6, UR41, UR6, URZ ;  /* 0x00000006290672a5 */ /* 0x000fe2000f8e003f */
[----:B------:R-:W-:Y:S01]  /*2010*/  ISETP.GT.AND P4, PT, R2, 0x18, PT ;  /* 0x000000180200780c */ /* 0x000fe20003f84270 */
[----:B------:R-:W-:Y:S01]  /*2020*/  UIMAD UR11, UR48, UR11, -UR14 ;  /* 0x0000000b300b72a4 */ /* 0x000fe2000f8e0a0e */
[----:B----4-:R-:W-:-:S02]  /*2030*/  FSEL R52, R35, -INF , P3 ;  /* 0xff80000023347808 */ /* 0x010fc40001800000 */
[----:B------:R-:W-:Y:S01]  /*2040*/  ISETP.GT.AND P3, PT, R2, 0x19, PT ;  /* 0x000000190200780c */ /* 0x000fe20003f64270 */
[----:B------:R-:W-:Y:S01]  /*2050*/  MUFU.TANH R39, R39 ;  /* 0x0000002700277308 */ /* 0x000fe20000002400 */
[----:B0-----:R-:W-:-:S04]  /*2060*/  FSEL R59, R30, -INF , P5 ;  /* 0xff8000001e3b7808 */ /* 0x001fc80002800000 */
[----:B------:R-:W-:-:S03]  /*2070*/  FMNMX.FTZ R4, R59, R4, !PT ;  /* 0x000000043b047209 */ /* 0x000fc60007810000 */
[----:B------:R-:W0:Y:S01]  /*2080*/  MUFU.TANH R42, R42 ;  /* 0x0000002a002a7308 */ /* 0x000e220000002400 */
[----:B------:R-:W-:-:S04]  /*2090*/  FMNMX.FTZ R4, R57, R4, !PT ;  /* 0x0000000439047209 */ /* 0x000fc80007810000 */
[----:B------:R-:W-:-:S03]  /*20a0*/  FMNMX.FTZ R3, R53, R4, !PT ;  /* 0x0000000435037209 */ /* 0x000fc60007810000 */
[----:B------:R-:W4:Y:S01]  /*20b0*/  MUFU.TANH R43, R43 ;  /* 0x0000002b002b7308 */ /* 0x000f220000002400 */
[----:B------:R-:W-:-:S07]  /*20c0*/  FMNMX.FTZ R4, R52, R3, !PT ;  /* 0x0000000334047209 */ /* 0x000fce0007810000 */
[----:B------:R-:W5:Y:S08]  /*20d0*/  MUFU.TANH R46, R46 ;  /* 0x0000002e002e7308 */ /* 0x000f700000002400 */
[----:B------:R2:W-:Y:S08]  /*20e0*/  MUFU.TANH R11, R51 ;  /* 0x00000033000b7308 */ /* 0x0005f00000002400 */
[----:B------:R1:W3:Y:S01]  /*20f0*/  MUFU.TANH R45, R50 ;  /* 0x00000032002d7308 */ /* 0x0002e20000002400 */
[----:B--2---:R-:W-:-:S02]  /*2100*/  FSEL R51, R38, -INF , P4 ;  /* 0xff80000026337808 */ /* 0x004fc40002000000 */
[----:B------:R-:W-:Y:S02]  /*2110*/  ISETP.GT.AND P4, PT, R2, 0x20, PT ;  /* 0x000000200200780c */ /* 0x000fe40003f84270 */
[----:B------:R-:W-:Y:S02]  /*2120*/  FMNMX.FTZ R3, R51, R4, !PT ;  /* 0x0000000433037209 */ /* 0x000fe40007810000 */
[----:B0-----:R-:W-:Y:S01]  /*2130*/  FSEL R49, R42, -INF , P4 ;  /* 0xff8000002a317808 */ /* 0x001fe20002000000 */
[----:B------:R-:W0:Y:S01]  /*2140*/  MUFU.TANH R54, R54 ;  /* 0x0000003600367308 */ /* 0x000e220000002400 */
[----:B-1----:R-:W-:Y:S02]  /*2150*/  FSEL R50, R39, -INF , P3 ;  /* 0xff80000027327808 */ /* 0x002fe40001800000 */
[----:B------:R-:W-:Y:S02]  /*2160*/  ISETP.GT.AND P3, PT, R2, 0x21, PT ;  /* 0x000000210200780c */ /* 0x000fe40003f64270 */
[----:B------:R-:W-:-:S02]  /*2170*/  FMNMX.FTZ R4, R50, R3, !PT ;  /* 0x0000000332047209 */ /* 0x000fc40007810000 */
[C---:B------:R-:W-:Y:S01]  /*2180*/  ISETP.GT.AND P4, PT, R2.reuse, 0x28, PT ;  /* 0x000000280200780c */ /* 0x040fe20003f84270 */
[----:B------:R1:W2:Y:S01]  /*2190*/  MUFU.TANH R40, R58 ;  /* 0x0000003a00287308 */ /* 0x0002a20000002400 */
[----:B----4-:R-:W-:Y:S02]  /*21a0*/  FSEL R48, R43, -INF , P3 ;  /* 0xff8000002b307808 */ /* 0x010fe40001800000 */
[----:B------:R-:W-:Y:S02]  /*21b0*/  FMNMX.FTZ R3, R49, R4, !PT ;  /* 0x0000000431037209 */ /* 0x000fe40007810000 */
[----:B------:R-:W-:Y:S02]  /*21c0*/  ISETP.GT.AND P3, PT, R2, 0x29, PT ;  /* 0x000000290200780c */ /* 0x000fe40003f64270 */
[----:B-----5:R-:W-:Y:S01]  /*21d0*/  FSEL R47, R46, -INF , P4 ;  /* 0xff8000002e2f7808 */ /* 0x020fe20002000000 */
[----:B------:R-:W4:Y:S01]  /*21e0*/  MUFU.TANH R62, R62 ;  /* 0x0000003e003e7308 */ /* 0x000f220000002400 */
[----:B------:R-:W-:Y:S01]  /*21f0*/  FMNMX.FTZ R4, R48, R3, !PT ;  /* 0x0000000330047209 */ /* 0x000fe20007810000 */
[----:B-1----:R-:W-:Y:S01]  /*2200*/  FMUL.FTZ R58, R60, UR10 ;  /* 0x0000000a3c3a7c20 */ /* 0x002fe20008410000 */
[----:B------:R-:W-:Y:S01]  /*2210*/  ISETP.GT.AND P4, PT, R2, 0x30, PT ;  /* 0x000000300200780c */ /* 0x000fe20003f84270 */
[----:B------:R-:W-:Y:S01]  /*2220*/  FMUL.FTZ R60, R64, UR10 ;  /* 0x0000000a403c7c20 */ /* 0x000fe20008410000 */
[----:B------:R-:W-:Y:S01]  /*2230*/  FSEL R46, R9, -INF , P3 ;  /* 0xff800000092e7808 */ /* 0x000fe20001800000 */
[----:B------:R-:W-:Y:S01]  /*2240*/  FMUL.FTZ R64, R69, UR10 ;  /* 0x0000000a45407c20 */ /* 0x000fe20008410000 */
[----:B------:R-:W-:Y:S01]  /*2250*/  FMNMX.FTZ R3, R47, R4, !PT ;  /* 0x000000042f037209 */ /* 0x000fe20007810000 */
[----:B------:R-:W1:Y:S01]  /*2260*/  MUFU.TANH R37, R63 ;  /* 0x0000003f00257308 */ /* 0x000e620000002400 */
[----:B------:R-:W-:Y:S01]  /*2270*/  ISETP.GT.AND P3, PT, R2, 0x31, PT ;  /* 0x000000310200780c */ /* 0x000fe20003f64270 */
[----:B------:R-:W-:Y:S01]  /*2280*/  FMUL.FTZ R69, R81, UR10 ;  /* 0x0000000a51457c20 */ /* 0x000fe20008410000 */
[----:B---3--:R-:W-:-:S02]  /*2290*/  FSEL R45, R45, -INF , P4 ;  /* 0xff8000002d2d7808 */ /* 0x008fc40002000000 */
[----:B------:R-:W-:Y:S02]  /*22a0*/  FMNMX.FTZ R4, R46, R3, !PT ;  /* 0x000000032e047209 */ /* 0x000fe40007810000 */
[C---:B------:R-:W-:Y:S01]  /*22b0*/  ISETP.GT.AND P4, PT, R2.reuse, 0x38, PT ;  /* 0x000000380200780c */ /* 0x040fe20003f84270 */
[----:B------:R-:W3:Y:S01]  /*22c0*/  MUFU.TANH R66, R66 ;  /* 0x0000004200427308 */ /* 0x000ee20000002400 */
[----:B------:R-:W-:Y:S02]  /*22d0*/  FSEL R43, R11, -INF , P3 ;  /* 0xff8000000b2b7808 */ /* 0x000fe40001800000 */
[----:B------:R-:W-:Y:S02]  /*22e0*/  FMNMX.FTZ R4, R45, R4, !PT ;  /* 0x000000042d047209 */ /* 0x000fe40007810000 */
[----:B------:R-:W-:Y:S02]  /*22f0*/  ISETP.GT.AND P3, PT, R2, 0x39, PT ;  /* 0x000000390200780c */ /* 0x000fe40003f64270 */
[----:B0-----:R-:W-:Y:S01]  /*2300*/  FSEL R42, R54, -INF , P4 ;  /* 0xff800000362a7808 */ /* 0x001fe20002000000 */
[----:B------:R-:W0:Y:S01]  /*2310*/  MUFU.TANH R35, R67 ;  /* 0x0000004300237308 */ /* 0x000e220000002400 */
[----:B------:R-:W-:-:S02]  /*2320*/  FMNMX.FTZ R3, R43, R4, !PT ;  /* 0x000000042b037209 */ /* 0x000fc40007810000 */
[----:B------:R-:W-:Y:S02]  /*2330*/  ISETP.GT.AND P4, PT, R2, 0x40, PT ;  /* 0x000000400200780c */ /* 0x000fe40003f84270 */
[----:B------:R-:W-:Y:S02]  /*2340*/  FSEL R41, R41, -INF , P3 ;  /* 0xff80000029297808 */ /* 0x000fe40001800000 */
[----:B------:R-:W-:Y:S01]  /*2350*/  FMNMX.FTZ R4, R42, R3, !PT ;  /* 0x000000032a047209 */ /* 0x000fe20007810000 */
[----:B------:R5:W0:Y:S01]  /*2360*/  MUFU.TANH R34, R70 ;  /* 0x0000004600227308 */ /* 0x000a220000002400 */
[----:B------:R-:W-:Y:S02]  /*2370*/  ISETP.GT.AND P3, PT, R2, 0x41, PT ;  /* 0x000000410200780c */ /* 0x000fe40003f64270 */
[----:B--2---:R-:W-:Y:S02]  /*2380*/  FSEL R40, R40, -INF , P4 ;  /* 0xff80000028287808 */ /* 0x004fe40002000000 */
[----:B------:R-:W-:-:S02]  /*2390*/  FMNMX.FTZ R3, R41, R4, !PT ;  /* 0x0000000429037209 */ /* 0x000fc40007810000 */
[----:B------:R-:W-:Y:S01]  /*23a0*/  ISETP.GT.AND P4, PT, R2, 0x48, PT ;  /* 0x000000480200780c */ /* 0x000fe20003f84270 */
[----:B------:R-:W2:Y:S01]  /*23b0*/  MUFU.TANH R31, R71 ;  /* 0x00000047001f7308 */ /* 0x000ea20000002400 */
[----:B------:R-:W-:Y:S01]  /*23c0*/  FSEL R39, R36, -INF , P3 ;  /* 0xff80000024277808 */ /* 0x000fe20001800000 */
[----:B-----5:R-:W-:Y:S01]  /*23d0*/  FMUL.FTZ R70, R84, UR10 ;  /* 0x0000000a54467c20 */ /* 0x020fe20008410000 */
[----:B------:R-:W-:Y:S02]  /*23e0*/  FMNMX.FTZ R4, R40, R3, !PT ;  /* 0x0000000328047209 */ /* 0x000fe40007810000 */
[----:B------:R-:W-:Y:S02]  /*23f0*/  ISETP.GT.AND P3, PT, R2, 0x49, PT ;  /* 0x000000490200780c */ /* 0x000fe40003f64270 */
[----:B----4-:R-:W-:Y:S01]  /*2400*/  FSEL R38, R62, -INF , P4 ;  /* 0xff8000003e267808 */ /* 0x010fe20002000000 */
[----:B------:R4:W5:Y:S01]  /*2410*/  MUFU.TANH R30, R74 ;  /* 0x0000004a001e7308 */ /* 0x0009620000002400 */
[----:B------:R-:W-:Y:S01]  /*2420*/  FMNMX.FTZ R3, R39, R4, !PT ;  /* 0x0000000427037209 */ /* 0x000fe20007810000 */
[----:B------:R-:W-:Y:S01]  /*2430*/  FMUL.FTZ R62, R65, UR10 ;  /* 0x0000000a413e7c20 */ /* 0x000fe20008410000 */
[----:B------:R-:W-:Y:S01]  /*2440*/  ISETP.GT.AND P4, PT, R2, 0x50, PT ;  /* 0x000000500200780c */ /* 0x000fe20003f84270 */
[----:B------:R-:W-:Y:S01]  /*2450*/  FMUL.FTZ R65, R76, UR10 ;  /* 0x0000000a4c417c20 */ /* 0x000fe20008410000 */
[----:B-1----:R-:W-:-:S02]  /*2460*/  FSEL R37, R37, -INF , P3 ;  /* 0xff80000025257808 */ /* 0x002fc40001800000 */
[----:B------:R-:W-:Y:S01]  /*2470*/  FMNMX.FTZ R4, R38, R3, !PT ;  /* 0x0000000326047209 */ /* 0x000fe20007810000 */
[----:B------:R-:W1:Y:S01]  /*2480*/  MUFU.TANH R26, R75 ;  /* 0x0000004b001a7308 */ /* 0x000e620000002400 */
[----:B------:R-:W-:Y:S01]  /*2490*/  ISETP.GT.AND P3, PT, R2, 0x51, PT ;  /* 0x000000510200780c */ /* 0x000fe20003f64270 */
[----:B----4-:R-:W-:Y:S01]  /*24a0*/  FMUL.FTZ R74, R61, UR10 ;  /* 0x0000000a3d4a7c20 */ /* 0x010fe20008410000 */
[----:B---3--:R-:W-:Y:S01]  /*24b0*/  FSEL R36, R66, -INF , P4 ;  /* 0xff80000042247808 */ /* 0x008fe20002000000 */
[----:B------:R-:W-:Y:S01]  /*24c0*/  FMUL.FTZ R66, R73, UR10 ;  /* 0x0000000a49427c20 */ /* 0x000fe20008410000 */
[----:B------:R-:W-:Y:S02]  /*24d0*/  FMNMX.FTZ R3, R37, R4, !PT ;  /* 0x0000000425037209 */ /* 0x000fe40007810000 */
[----:B------:R-:W-:Y:S01]  /*24e0*/  ISETP.GT.AND P4, PT, R2, 0x58, PT ;  /* 0x000000580200780c */ /* 0x000fe20003f84270 */
[----:B------:R-:W3:Y:S01]  /*24f0*/  MUFU.TANH R27, R78 ;  /* 0x0000004e001b7308 */ /* 0x000ee20000002400 */
[----:B0-----:R-:W-:-:S02]  /*2500*/  FSEL R35, R35, -INF , P3 ;  /* 0xff80000023237808 */ /* 0x001fc40001800000 */
[----:B------:R-:W-:Y:S02]  /*2510*/  FMNMX.FTZ R4, R36, R3, !PT ;  /* 0x0000000324047209 */ /* 0x000fe40007810000 */
[----:B------:R-:W-:Y:S02]  /*2520*/  ISETP.GT.AND P3, PT, R2, 0x59, PT ;  /* 0x000000590200780c */ /* 0x000fe40003f64270 */
[----:B------:R-:W-:Y:S01]  /*2530*/  FSEL R34, R34, -INF , P4 ;  /* 0xff80000022227808 */ /* 0x000fe20002000000 */
[----:B------:R-:W0:Y:S01]  /*2540*/  MUFU.TANH R9, R79 ;  /* 0x0000004f00097308 */ /* 0x000e220000002400 */
[----:B------:R-:W-:Y:S02]  /*2550*/  FMNMX.FTZ R3, R35, R4, !PT ;  /* 0x0000000423037209 */ /* 0x000fe40007810000 */
[----:B------:R-:W-:Y:S02]  /*2560*/  ISETP.GT.AND P4, PT, R2, 0x60, PT ;  /* 0x000000600200780c */ /* 0x000fe40003f84270 */
[----:B--2---:R-:W-:-:S02]  /*2570*/  FSEL R31, R31, -INF , P3 ;  /* 0xff8000001f1f7808 */ /* 0x004fc40001800000 */
[----:B------:R-:W-:Y:S01]  /*2580*/  FMNMX.FTZ R4, R34, R3, !PT ;  /* 0x0000000322047209 */ /* 0x000fe20007810000 */
[----:B------:R-:W2:Y:S01]  /*2590*/  MUFU.TANH R11, R82 ;  /* 0x00000052000b7308 */ /* 0x000ea20000002400 */
[----:B------:R-:W-:Y:S02]  /*25a0*/  ISETP.GT.AND P3, PT, R2, 0x61, PT ;  /* 0x000000610200780c */ /* 0x000fe40003f64270 */
[----:B-----5:R-:W-:Y:S02]  /*25b0*/  FSEL R30, R30, -INF , P4 ;  /* 0xff8000001e1e7808 */ /* 0x020fe40002000000 */
[----:B------:R-:W-:Y:S02]  /*25c0*/  FMNMX.FTZ R3, R31, R4, !PT ;  /* 0x000000041f037209 */ /* 0x000fe40007810000 */
[----:B------:R-:W-:Y:S01]  /*25d0*/  ISETP.GT.AND P4, PT, R2, 0x68, PT ;  /* 0x000000680200780c */ /* 0x000fe20003f84270 */
[----:B------:R-:W4:Y:S01]  /*25e0*/  MUFU.TANH R83, R83 ;  /* 0x0000005300537308 */ /* 0x000f220000002400 */
[----:B-1----:R-:W-:-:S02]  /*25f0*/  FSEL R26, R26, -INF , P3 ;  /* 0xff8000001a1a7808 */ /* 0x002fc40001800000 */
[----:B------:R-:W-:Y:S02]  /*2600*/  FMNMX.FTZ R3, R30, R3, !PT ;  /* 0x000000031e037209 */ /* 0x000fe40007810000 */
[----:B------:R-:W-:Y:S02]  /*2610*/  ISETP.GT.AND P3, PT, R2, 0x69, PT ;  /* 0x000000690200780c */ /* 0x000fe40003f64270 */
[----:B---3--:R-:W-:Y:S01]  /*2620*/  FSEL R27, R27, -INF , P4 ;  /* 0xff8000001b1b7808 */ /* 0x008fe20002000000 */
[----:B------:R-:W1:Y:S01]  /*2630*/  MUFU.TANH R86, R86 ;  /* 0x0000005600567308 */ /* 0x000e620000002400 */
[----:B------:R-:W-:Y:S02]  /*2640*/  FMNMX.FTZ R4, R26, R3, !PT ;  /* 0x000000031a047209 */ /* 0x000fe40007810000 */
[----:B------:R-:W-:Y:S02]  /*2650*/  ISETP.GT.AND P4, PT, R2, 0x70, PT ;  /* 0x000000700200780c */ /* 0x000fe40003f84270 */
[----:B0-----:R-:W-:-:S02]  /*2660*/  FSEL R9, R9, -INF , P3 ;  /* 0xff80000009097808 */ /* 0x001fc40001800000 */
[----:B------:R-:W-:Y:S01]  /*2670*/  FMNMX.FTZ R4, R27, R4, !PT ;  /* 0x000000041b047209 */ /* 0x000fe20007810000 */
[----:B------:R-:W0:Y:S01]  /*2680*/  MUFU.TANH R87, R87 ;  /* 0x0000005700577308 */ /* 0x000e220000002400 */
[C---:B------:R-:W-:Y:S02]  /*2690*/  ISETP.GT.AND P3, PT, R2.reuse, 0x71, PT ;  /* 0x000000710200780c */ /* 0x040fe40003f64270 */
[----:B--2---:R-:W-:Y:S02]  /*26a0*/  FSEL R11, R11, -INF , P4 ;  /* 0xff8000000b0b7808 */ /* 0x004fe40002000000 */
[----:B------:R-:W-:Y:S02]  /*26b0*/  FMNMX.FTZ R44, R9, R4, !PT ;  /* 0x00000004092c7209 */ /* 0x000fe40007810000 */
[----:B------:R-:W-:Y:S01]  /*26c0*/  ISETP.GT.AND P4, PT, R2, 0x78, PT ;  /* 0x000000780200780c */ /* 0x000fe20003f84270 */
[----:B------:R-:W-:Y:S01]  /*26d0*/  MUFU.TANH R10, R10 ;  /* 0x0000000a000a7308 */ /* 0x000fe20000002400 */
[----:B----4-:R-:W-:-:S02]  /*26e0*/  FSEL R4, R83, -INF , P3 ;  /* 0xff80000053047808 */ /* 0x010fc40001800000 */
[----:B------:R-:W-:Y:S02]  /*26f0*/  FMNMX.FTZ R63, R11, R44, !PT ;  /* 0x0000002c0b3f7209 */ /* 0x000fe40007810000 */
[----:B------:R-:W-:Y:S02]  /*2700*/  ISETP.GT.AND P3, PT, R2, 0x79, PT ;  /* 0x000000790200780c */ /* 0x000fe40003f64270 */
[----:B-1----:R-:W-:Y:S01]  /*2710*/  FSEL R3, R86, -INF , P4 ;  /* 0xff80000056037808 */ /* 0x002fe20002000000 */
[----:B------:R-:W1:Y:S01]  /*2720*/  MUFU.TANH R8, R8 ;  /* 0x0000000800087308 */ /* 0x000e620000002400 */
[----:B------:R-:W-:Y:S01]  /*2730*/  FMNMX.FTZ R44, R4, R63, !PT ;  /* 0x0000003f042c7209 */ /* 0x000fe20007810000 */
[----:B------:R-:W-:Y:S01]  /*2740*/  FMUL.FTZ R63, R72, UR10 ;  /* 0x0000000a483f7c20 */ /* 0x000fe20008410000 */
[----:B0-----:R-:W-:Y:S01]  /*2750*/  FSEL R2, R87, -INF , P3 ;  /* 0xff80000057027808 */ /* 0x001fe20001800000 */
[----:B------:R-:W-:Y:S01]  /*2760*/  VIADD R72, R56, -UR14 ;  /* 0x8000000e38487c36 */ /* 0x000fe20008000000 */
[----:B------:R-:W-:Y:S01]  /*2770*/  FMNMX.FTZ R61, R3, R44, !PT ;  /* 0x0000002c033d7209 */ /* 0x000fe20007810000 */
[----:B------:R-:W-:-:S02]  /*2780*/  @UP0 ULDC UR14, c[0x0][0x450] ;  /* 0x00011400000e0ab9 */ /* 0x000fc40000000800 */
[----:B------:R-:W0:Y:S01]  /*2790*/  MUFU.TANH R28, R28 ;  /* 0x0000001c001c7308 */ /* 0x000e220000002400 */
[----:B------:R-:W-:Y:S01]  /*27a0*/  FMNMX.FTZ R44, R2, R61, !PT ;  /* 0x0000003d022c7209 */ /* 0x000fe20007810000 */
[----:B------:R-:W-:Y:S01]  /*27b0*/  FMUL.FTZ R61, R68, UR10 ;  /* 0x0000000a443d7c20 */ /* 0x000fe20008410000 */
[----:B------:R-:W-:Y:S01]  /*27c0*/  VIADDMNMX R72, R6, R72, R55, PT ;  /* 0x0000004806487246 */ /* 0x000fe20003800137 */
[----:B------:R-:W-:Y:S02]  /*27d0*/  FMUL.FTZ R68, R77, UR10 ;  /* 0x0000000a4d447c20 */ /* 0x000fe40008410000 */
[----:B------:R-:W2:Y:S01]  /*27e0*/  SHFL.BFLY PT, R67, R44, 0x2, 0x1f ;  /* 0x0c401f002c437f89 */ /* 0x000ea200000e0000 */
[C---:B------:R-:W-:Y:S01]  /*27f0*/  ISETP.GT.AND P4, PT, R72.reuse, 0x1, PT ;  /* 0x000000014800780c */ /* 0x040fe20003f84270 */
[----:B------:R-:W-:Y:S01]  /*2800*/  MUFU.TANH R88, R88 ;  /* 0x0000005800587308 */ /* 0x000fe20000002400 */
[----:B------:R-:W-:Y:S02]  /*2810*/  ISETP.GT.AND P5, PT, R72, 0x8, PT ;  /* 0x000000084800780c */ /* 0x000fe40003fa4270 */
[----:B-1----:R-:W-:-:S02]  /*2820*/  FSEL R56, R8, -INF , P4 ;  /* 0xff80000008387808 */ /* 0x002fc40002000000 */
[----:B------:R-:W-:-:S03]  /*2830*/  ISETP.GT.AND P4, PT, R72, 0x10, PT ;  /* 0x000000104800780c */ /* 0x000fc60003f84270 */
[----:B------:R-:W1:Y:S01]  /*2840*/  MUFU.TANH R89, R89 ;  /* 0x0000005900597308 */ /* 0x000e620000002400 */
[----:B0-----:R-:W-:-:S07]  /*2850*/  FSEL R28, R28, -INF , P5 ;  /* 0xff8000001c1c7808 */ /* 0x001fce0002800000 */
[----:B------:R-:W-:Y:S01]  /*2860*/  MUFU.TANH R33, R33 ;  /* 0x0000002100217308 */ /* 0x000fe20000002400 */
[----:B--2---:R-:W-:Y:S01]  /*2870*/  FMNMX.FTZ R54, R44, R67, !PT ;  /* 0x000000432c367209 */ /* 0x004fe20007810000 */
[----:B------:R-:W-:-:S06]  /*2880*/  FMUL.FTZ R67, R80, UR10 ;  /* 0x0000000a50437c20 */ /* 0x000fcc0008410000 */
[----:B------:R-:W0:Y:S01]  /*2890*/  MUFU.TANH R32, R32 ;  /* 0x0000002000207308 */ /* 0x000e220000002400 */
[----:B-1----:R-:W-:Y:S01]  /*28a0*/  FSEL R89, R89, -INF , P4 ;  /* 0xff80000059597808 */ /* 0x002fe20002000000 */
[----:B------:R-:W1:Y:S01]  /*28b0*/  SHFL.BFLY PT, R71, R54, 0x1, 0x1f ;  /* 0x0c201f0036477f89 */ /* 0x000e6200000e0000 */
[----:B------:R-:W-:-:S05]  /*28c0*/  ISETP.GT.AND P4, PT, R72, 0x18, PT ;  /* 0x000000184800780c */ /* 0x000fca0003f84270 */
[----:B------:R-:W-:Y:S08]  /*28d0*/  MUFU.TANH R29, R29 ;  /* 0x0000001d001d7308 */ /* 0x000ff00000002400 */
[----:B------:R-:W2:Y:S01]  /*28e0*/  MUFU.TANH R24, R24 ;  /* 0x0000001800187308 */ /* 0x000ea20000002400 */
[----:B0-----:R-:W-:Y:S02]  /*28f0*/  FSEL R32, R32, -INF , P4 ;  /* 0xff80000020207808 */ /* 0x001fe40002000000 */
[----:B------:R-:W-:-:S05]  /*2900*/  ISETP.GT.AND P4, PT, R72, 0x20, PT ;  /* 0x000000204800780c */ /* 0x000fca0003f84270 */
[----:B------:R-:W0:Y:S01]  /*2910*/  MUFU.TANH R25, R25 ;  /* 0x0000001900197308 */ /* 0x000e220000002400 */
[----:B-1----:R-:W-:Y:S01]  /*2920*/  FMNMX.FTZ R44, R54, R71, !PT ;  /* 0x00000047362c7209 */ /* 0x002fe20007810000 */
[----:B------:R-:W-:Y:S01]  /*2930*/  FMUL.FTZ R71, R85, UR10 ;  /* 0x0000000a55477c20 */ /* 0x000fe20008410000 */
[----:B------:R-:W-:Y:S01]  /*2940*/  UMOV UR10, UR41 ;  /* 0x00000029000a7c82 */ /* 0x000fe20008000000 */
[----:B------:R-:W-:Y:S01]  /*2950*/  @UP0 USHF.R.U32.HI UR10, URZ, UR14, UR7 ;  /* 0x0000000e3f0a0299 */ /* 0x000fe20008011607 */
[C---:B------:R-:W-:Y:S01]  /*2960*/  FSETP.NEU.FTZ.AND P3, PT, R44.reuse, -INF , PT ;  /* 0xff8000002c00780b */ /* 0x040fe20003f7d000 */
[----:B------:R-:W-:Y:S02]  /*2970*/  FMUL.FTZ R54, R44, UR24 ;  /* 0x000000182c367c20 */ /* 0x000fe40008410000 */
[----:B------:R-:W1:Y:S01]  /*2980*/  MUFU.TANH R21, R21 ;  /* 0x0000001500157308 */ /* 0x000e620000002400 */
[----:B--2---:R-:W-:Y:S01]  /*2990*/  FSEL R24, R24, -INF , P4 ;  /* 0xff80000018187808 */ /* 0x004fe20002000000 */
[----:B------:R-:W-:Y:S01]  /*29a0*/  UIADD3 UR11, UR11, UR10, URZ ;  /* 0x0000000a0b0b7290 */ /* 0x000fe2000fffe03f */
[----:B------:R-:W-:-:S02]  /*29b0*/  ISETP.GT.AND P4, PT, R72, 0x28, PT ;  /* 0x000000284800780c */ /* 0x000fc40003f84270 */
[----:B------:R-:W-:Y:S01]  /*29c0*/  FSEL R54, R54, RZ, P3 ;  /* 0x000000ff36367208 */ /* 0x000fe20001800000 */
[----:B------:R-:W-:Y:S01]  /*29d0*/  USHF.R.S32.HI UR6, URZ, 0x1f, UR11 ;  /* 0x0000001f3f067899 */ /* 0x000fe2000801140b */
[----:B------:R-:W-:Y:S01]  /*29e0*/  ISETP.GT.AND P3, PT, R72, RZ, PT ;  /* 0x000000ff4800720c */ /* 0x000fe20003f64270 */
[----:B------:R-:W2:Y:S02]  /*29f0*/  MUFU.TANH R20, R20 ;  /* 0x0000001400147308 */ /* 0x000ea40000002400 */
[--C-:B------:R-:W-:Y:S01]  /*2a00*/  FFMA.FTZ R8, R57, UR24, -R54.reuse ;  /* 0x0000001839087c23 */ /* 0x100fe20008010836 */
[----:B------:R-:W-:Y:S01]  /*2a10*/  FSEL R55, R10, -INF , P3 ;  /* 0xff8000000a377808 */ /* 0x000fe20001800000 */
[--C-:B------:R-:W-:Y:S01]  /*2a20*/  FFMA.FTZ R145, R53, UR24, -R54.reuse ;  /* 0x0000001835917c23 */ /* 0x100fe20008010836 */
[----:B------:R-:W-:Y:S01]  /*2a30*/  ISETP.GT.AND P3, PT, R72, 0x9, PT ;  /* 0x000000094800780c */ /* 0x000fe20003f64270 */
[--C-:B------:R-:W-:Y:S01]  /*2a40*/  FFMA.FTZ R147, R51, UR24, -R54.reuse ;  /* 0x0000001833937c23 */ /* 0x100fe20008010836 */
[----:B------:R-:W-:Y:S01]  /*2a50*/  FMNMX.FTZ R57, R55, R56, !PT ;  /* 0x0000003837397209 */ /* 0x000fe20007810000 */
[----:B------:R-:W3:Y:S01]  /*2a60*/  MUFU.TANH R14, R14 ;  /* 0x0000000e000e7308 */ /* 0x000ee20000002400 */
[----:B------:R-:W-:Y:S01]  /*2a70*/  FSEL R88, R88, -INF , P3 ;  /* 0xff80000058587808 */ /* 0x000fe20001800000 */
[--C-:B------:R-:W-:Y:S01]  /*2a80*/  FFMA.FTZ R141, R49, UR24, -R54.reuse ;  /* 0x00000018318d7c23 */ /* 0x100fe20008010836 */
[----:B------:R-:W-:Y:S01]  /*2a90*/  FMNMX.FTZ R57, R28, R57, !PT ;  /* 0x000000391c397209 */ /* 0x000fe20007810000 */
[--C-:B------:R-:W-:Y:S01]  /*2aa0*/  FFMA.FTZ R143, R47, UR24, -R54.reuse ;  /* 0x000000182f8f7c23 */ /* 0x100fe20008010836 */
[----:B------:R-:W-:Y:S01]  /*2ab0*/  ISETP.GT.AND P3, PT, R72, 0x11, PT ;  /* 0x000000114800780c */ /* 0x000fe20003f64270 */
[--C-:B------:R-:W-:Y:S01]  /*2ac0*/  FFMA.FTZ R46, R46, UR24, -R54.reuse ;  /* 0x000000182e2e7c23 */ /* 0x100fe20008010836 */
[----:B------:R-:W-:Y:S01]  /*2ad0*/  FMNMX.FTZ R10, R88, R57, !PT ;  /* 0x00000039580a7209 */ /* 0x000fe20007810000 */
[--C-:B------:R-:W-:Y:S01]  /*2ae0*/  FFMA.FTZ R57, R52, UR24, -R54.reuse ;  /* 0x0000001834397c23 */ /* 0x100fe20008010836 */
[----:B------:R-:W-:Y:S01]  /*2af0*/  FSEL R33, R33, -INF , P3 ;  /* 0xff80000021217808 */ /* 0x000fe20001800000 */
[----:B------:R-:W4:Y:S01]  /*2b00*/  MUFU.TANH R15, R15 ;  /* 0x0000000f000f7308 */ /* 0x000f220000002400 */
[----:B------:R-:W-:Y:S01]  /*2b10*/  FMNMX.FTZ R10, R89, R10, !PT ;  /* 0x0000000a590a7209 */ /* 0x000fe20007810000 */
[--C-:B------:R-:W-:Y:S01]  /*2b20*/  FFMA.FTZ R139, R42, UR24, -R54.reuse ;  /* 0x000000182a8b7c23 */ /* 0x100fe20008010836 */
[----:B------:R-:W-:Y:S01]  /*2b30*/  ISETP.GT.AND P3, PT, R72, 0x19, PT ;  /* 0x000000194800780c */ /* 0x000fe20003f64270 */
[--C-:B------:R-:W-:Y:S01]  /*2b40*/  FFMA.FTZ R133, R40, UR24, -R54.reuse ;  /* 0x0000001828857c23 */ /* 0x100fe20008010836 */
[----:B------:R-:W-:Y:S01]  /*2b50*/  FMNMX.FTZ R53, R33, R10, !PT ;  /* 0x0000000a21357209 */ /* 0x000fe20007810000 */
[--C-:B------:R-:W-:Y:S01]  /*2b60*/  FFMA.FTZ R135, R38, UR24, -R54.reuse ;  /* 0x0000001826877c23 */ /* 0x100fe20008010836 */
[----:B------:R-:W-:Y:S01]  /*2b70*/  FSEL R29, R29, -INF , P3 ;  /* 0xff8000001d1d7808 */ /* 0x000fe20001800000 */
[----:B------:R-:W5:Y:S01]  /*2b80*/  MUFU.TANH R12, R12 ;  /* 0x0000000c000c7308 */ /* 0x000f620000002400 */
[----:B------:R-:W-:Y:S01]  /*2b90*/  FMNMX.FTZ R52, R32, R53, !PT ;  /* 0x0000003520347209 */ /* 0x000fe20007810000 */
[--C-:B------:R-:W-:Y:S01]  /*2ba0*/  FFMA.FTZ R38, R37, UR24, -R54.reuse ;  /* 0x0000001825267c23 */ /* 0x100fe20008010836 */
[----:B------:R-:W-:Y:S01]  /*2bb0*/  ISETP.GT.AND P3, PT, R72, 0x21, PT ;  /* 0x000000214800780c */ /* 0x000fe20003f64270 */
[--C-:B------:R-:W-:Y:S01]  /*2bc0*/  FFMA.FTZ R149, R93, UR24, -R54.reuse ;  /* 0x000000185d957c23 */ /* 0x100fe20008010836 */
[----:B------:R-:W-:Y:S01]  /*2bd0*/  FMNMX.FTZ R51, R29, R52, !PT ;  /* 0x000000341d337209 */ /* 0x000fe20007810000 */
[--C-:B------:R-:W-:Y:S01]  /*2be0*/  FFMA.FTZ R91, R91, UR24, -R54.reuse ;  /* 0x000000185b5b7c23 */ /* 0x100fe20008010836 */
[----:B0-----:R-:W-:Y:S01]  /*2bf0*/  FSEL R25, R25, -INF , P3 ;  /* 0xff80000019197808 */ /* 0x001fe20001800000 */
[----:B------:R0:W-:Y:S01]  /*2c00*/  MUFU.EX2 R10, R57 ;  /* 0x00000039000a7308 */ /* 0x0001e20000000800 */
[----:B------:R-:W-:Y:S01]  /*2c10*/  FMNMX.FTZ R52, R24, R51, !PT ;  /* 0x0000003318347209 */ /* 0x000fe20007810000 */
[--C-:B------:R-:W-:Y:S01]  /*2c20*/  FFMA.FTZ R151, R59, UR24, -R54.reuse ;  /* 0x000000183b977c23 */ /* 0x100fe20008010836 */
[----:B------:R-:W-:Y:S01]  /*2c30*/  ISETP.GT.AND P3, PT, R72, 0x29, PT ;  /* 0x000000294800780c */ /* 0x000fe20003f64270 */
[--C-:B------:R-:W-:Y:S01]  /*2c40*/  FFMA.FTZ R127, R27, UR24, -R54.reuse ;  /* 0x000000181b7f7c23 */ /* 0x100fe20008010836 */
[----:B-1----:R-:W-:Y:S01]  /*2c50*/  FSEL R21, R21, -INF , P4 ;  /* 0xff80000015157808 */ /* 0x002fe20002000000 */
[--C-:B------:R-:W-:Y:S01]  /*2c60*/  FFMA.FTZ R123, R3, UR24, -R54.reuse ;  /* 0x00000018037b7c23 */ /* 0x100fe20008010836 */
[----:B------:R-:W-:Y:S01]  /*2c70*/  FMNMX.FTZ R52, R25, R52, !PT ;  /* 0x0000003419347209 */ /* 0x000fe20007810000 */
[----:B------:R-:W1:Y:S01]  /*2c80*/  MUFU.TANH R13, R13 ;  /* 0x0000000d000d7308 */ /* 0x000e620000002400 */
[--C-:B0-----:R-:W-:Y:S01]  /*2c90*/  FFMA.FTZ R57, R50, UR24, -R54.reuse ;  /* 0x0000001832397c23 */ /* 0x101fe20008010836 */
[----:B------:R-:W-:Y:S01]  /*2ca0*/  ISETP.GT.AND P4, PT, R72, 0x30, PT ;  /* 0x000000304800780c */ /* 0x000fe20003f84270 */
[--C-:B------:R-:W-:Y:S01]  /*2cb0*/  FFMA.FTZ R125, R30, UR24, -R54.reuse ;  /* 0x000000181e7d7c23 */ /* 0x100fe20008010836 */
[----:B--2---:R-:W-:Y:S01]  /*2cc0*/  FSEL R50, R20, -INF , P3 ;  /* 0xff80000014327808 */ /* 0x004fe20001800000 */
[--C-:B------:R-:W-:Y:S01]  /*2cd0*/  FFMA.FTZ R30, R9, UR24, -R54.reuse ;  /* 0x00000018091e7c23 */ /* 0x100fe20008010836 */
[----:B------:R-:W-:Y:S01]  /*2ce0*/  FMNMX.FTZ R53, R21, R52, !PT ;  /* 0x0000003415357209 */ /* 0x000fe20007810000 */
[--C-:B------:R-:W-:Y:S01]  /*2cf0*/  FFMA.FTZ R137, R45, UR24, -R54.reuse ;  /* 0x000000182d897c23 */ /* 0x100fe20008010836 */
[----:B------:R-:W0:Y:S01]  /*2d00*/  MUFU.TANH R5, R5 ;  /* 0x0000000500057308 */ /* 0x000e220000002400 */
[----:B---3--:R-:W-:Y:S01]  /*2d10*/  FSEL R51, R14, -INF , P4 ;  /* 0xff8000000e337808 */ /* 0x008fe20002000000 */
[--C-:B------:R-:W-:Y:S01]  /*2d20*/  FFMA.FTZ R121, R11, UR24, -R54.reuse ;  /* 0x000000180b797c23 */ /* 0x100fe20008010836 */
[----:B------:R-:W-:Y:S01]  /*2d30*/  ISETP.GT.AND P3, PT, R72, 0x31, PT ;  /* 0x000000314800780c */ /* 0x000fe20003f64270 */
[--C-:B------:R-:W-:Y:S01]  /*2d40*/  FFMA.FTZ R131, R34, UR24, -R54.reuse ;  /* 0x0000001822837c23 */ /* 0x100fe20008010836 */
[----:B------:R-:W-:Y:S01]  /*2d50*/  FMNMX.FTZ R14, R50, R53, !PT ;  /* 0x00000035320e7209 */ /* 0x000fe20007810000 */
[--C-:B------:R-:W-:Y:S01]  /*2d60*/  FFMA.FTZ R34, R31, UR24, -R54.reuse ;  /* 0x000000181f227c23 */ /* 0x100fe20008010836 */
[----:B------:R-:W-:Y:S01]  /*2d70*/  ISETP.GT.AND P4, PT, R72, 0x38, PT ;  /* 0x000000384800780c */ /* 0x000fe20003f84270 */
[----:B------:R-:W2:Y:S01]  /*2d80*/  MUFU.TANH R7, R7 ;  /* 0x0000000700077308 */ /* 0x000ea20000002400 */
[----:B----4-:R-:W-:Y:S01]  /*2d90*/  FSEL R15, R15, -INF , P3 ;  /* 0xff8000000f0f7808 */ /* 0x010fe20001800000 */
[--C-:B------:R-:W-:Y:S01]  /*2da0*/  FFMA.FTZ R129, R36, UR24, -R54.reuse ;  /* 0x0000001824817c23 */ /* 0x100fe20008010836 */
[----:B------:R-:W-:Y:S01]  /*2db0*/  FMNMX.FTZ R14, R51, R14, !PT ;  /* 0x0000000e330e7209 */ /* 0x000fe20007810000 */
[--C-:B------:R-:W-:Y:S01]  /*2dc0*/  FFMA.FTZ R36, R35, UR24, -R54.reuse ;  /* 0x0000001823247c23 */ /* 0x100fe20008010836 */
[----:B------:R-:W-:Y:S01]  /*2dd0*/  ISETP.GT.AND P3, PT, R72, 0x39, PT ;  /* 0x000000394800780c */ /* 0x000fe20003f64270 */
[--C-:B------:R-:W-:Y:S01]  /*2de0*/  FFMA.FTZ R26, R26, UR24, -R54.reuse ;  /* 0x000000181a1a7c23 */ /* 0x100fe20008010836 */
[----:B-----5:R-:W-:Y:S01]  /*2df0*/  FSEL R52, R12, -INF , P4 ;  /* 0xff8000000c347808 */ /* 0x020fe20002000000 */
[----:B------:R-:W3:Y:S01]  /*2e00*/  MUFU.TANH R58, R58 ;  /* 0x0000003a003a7308 */ /* 0x000ee20000002400 */
[----:B------:R-:W-:Y:S01]  /*2e10*/  FMNMX.FTZ R49, R15, R14, !PT ;  /* 0x0000000e0f317209 */ /* 0x000fe20007810000 */
[--C-:B------:R-:W-:Y:S01]  /*2e20*/  FFMA.FTZ R12, R48, UR24, -R54.reuse ;  /* 0x00000018300c7c23 */ /* 0x100fe20008010836 */
[----:B------:R-:W-:Y:S01]  /*2e30*/  ISETP.GT.AND P4, PT, R72, 0x40, PT ;  /* 0x000000404800780c */ /* 0x000fe20003f84270 */
[--C-:B------:R-:W-:Y:S01]  /*2e40*/  FFMA.FTZ R4, R4, UR24, -R54.reuse ;  /* 0x0000001804047c23 */ /* 0x100fe20008010836 */
[----:B-1----:R-:W-:Y:S01]  /*2e50*/  FSEL R13, R13, -INF , P3 ;  /* 0xff8000000d0d7808 */ /* 0x002fe20001800000 */
[----:B------:R-:W-:Y:S01]  /*2e60*/  FFMA.FTZ R2, R2, UR24, -R54 ;  /* 0x0000001802027c23 */ /* 0x000fe20008010836 */
[----:B------:R-:W-:Y:S01]  /*2e70*/  FMNMX.FTZ R14, R52, R49, !PT ;  /* 0x00000031340e7209 */ /* 0x000fe20007810000 */
[----:B------:R-:W1:Y:S01]  /*2e80*/  MUFU.TANH R74, R74 ;  /* 0x0000004a004a7308 */ /* 0x000e620000002400 */
[----:B------:R-:W-:Y:S01]  /*2e90*/  ISETP.GT.AND P3, PT, R72, 0x41, PT ;  /* 0x000000414800780c */ /* 0x000fe20003f64270 */
[----:B------:R-:W-:Y:S01]  /*2ea0*/  ULEA.HI UR6, UR6, UR11, URZ, 0x7 ;  /* 0x0000000b06067291 */ /* 0x000fe2000f8f383f */
[----:B0-----:R-:W-:-:S02]  /*2eb0*/  FSEL R5, R5, -INF , P4 ;  /* 0xff80000005057808 */ /* 0x001fc40002000000 */
[----:B------:R-:W-:Y:S02]  /*2ec0*/  CS2R R92, SRZ ;  /* 0x00000000005c7805 */ /* 0x000fe4000001ff00 */
[----:B------:R-:W-:Y:S01]  /*2ed0*/  FMNMX.FTZ R14, R13, R14, !PT ;  /* 0x0000000e0d0e7209 */ /* 0x000fe20007810000 */
[----:B------:R-:W-:Y:S01]  /*2ee0*/  USHF.R.S32.HI UR6, URZ, 0x7, UR6 ;  /* 0x000000073f067899 */ /* 0x000fe20008011406 */
[C---:B------:R-:W-:Y:S01]  /*2ef0*/  ISETP.GT.AND P4, PT, R72.reuse, 0x48, PT ;  /* 0x000000484800780c */ /* 0x040fe20003f84270 */
[----:B------:R-:W0:Y:S01]  /*2f00*/  MUFU.TANH R60, R60 ;  /* 0x0000003c003c7308 */ /* 0x000e220000002400 */
[----:B--2---:R-:W-:Y:S01]  /*2f10*/  FSEL R7, R7, -INF , P3 ;  /* 0xff80000007077808 */ /* 0x004fe20001800000 */
[----:B------:R-:W-:Y:S01]  /*2f20*/  UISETP.LT.AND UP1, UPT, URZ, UR6, UPT ;  /* 0x000000063f00728c */ /* 0x000fe2000bf21270 */
[----:B------:R-:W-:Y:S02]  /*2f30*/  FMNMX.FTZ R14, R5, R14, !PT ;  /* 0x0000000e050e7209 */ /* 0x000fe40007810000 */
[----:B------:R-:W-:Y:S01]  /*2f40*/  ISETP.GT.AND P3, PT, R72, 0x49, PT ;  /* 0x000000494800780c */ /* 0x000fe20003f64270 */
[----:B------:R-:W-:Y:S01]  /*2f50*/  USEL UR21, URZ, UR6, !UP1 ;  /* 0x000000063f157287 */ /* 0x000fe2000c800000 */
[----:B---3--:R-:W-:Y:S01]  /*2f60*/  FSEL R58, R58, -INF , P4 ;  /* 0xff8000003a3a7808 */ /* 0x008fe20002000000 */
[----:B------:R-:W2:Y:S01]  /*2f70*/  MUFU.TANH R62, R62 ;  /* 0x0000003e003e7308 */ /* 0x000ea20000002400 */
[----:B------:R-:W-:Y:S01]  /*2f80*/  FMNMX.FTZ R47, R7, R14, !PT ;  /* 0x0000000e072f7209 */ /* 0x000fe20007810000 */
[----:B------:R-:W-:Y:S01]  /*2f90*/  UISETP.GE.AND UP1, UPT, UR26, UR21, UPT ;  /* 0x000000151a00728c */ /* 0x000fe2000bf26270 */
[----:B------:R-:W-:-:S02]  /*2fa0*/  ISETP.GT.AND P4, PT, R72, 0x50, PT ;  /* 0x000000504800780c */ /* 0x000fc40003f84270 */
[----:B-1----:R-:W-:Y:S02]  /*2fb0*/  FSEL R74, R74, -INF , P3 ;  /* 0xff8000004a4a7808 */ /* 0x002fe40001800000 */
[----:B------:R-:W-:Y:S01]  /*2fc0*/  FMNMX.FTZ R47, R58, R47, !PT ;  /* 0x0000002f3a2f7209 */ /* 0x000fe20007810000 */
[----:B------:R-:W1:Y:S01]  /*2fd0*/  MUFU.TANH R61, R61 ;  /* 0x0000003d003d7308 */ /* 0x000e620000002400 */
[----:B------:R-:W-:Y:S02]  /*2fe0*/  ISETP.GT.AND P3, PT, R72, 0x51, PT ;  /* 0x000000514800780c */ /* 0x000fe40003f64270 */
[----:B0-----:R-:W-:Y:S02]  /*2ff0*/  FSEL R60, R60, -INF , P4 ;  /* 0xff8000003c3c7808 */ /* 0x001fe40002000000 */
[----:B------:R-:W-:Y:S02]  /*3000*/  FMNMX.FTZ R47, R74, R47, !PT ;  /* 0x0000002f4a2f7209 */ /* 0x000fe40007810000 */
[----:B------:R-:W-:Y:S01]  /*3010*/  ISETP.GT.AND P4, PT, R72, 0x58, PT ;  /* 0x000000584800780c */ /* 0x000fe20003f84270 */
[----:B------:R-:W0:Y:S01]  /*3020*/  MUFU.TANH R64, R64 ;  /* 0x0000004000407308 */ /* 0x000e220000002400 */
[----:B--2---:R-:W-:-:S02]  /*3030*/  FSEL R62, R62, -INF , P3 ;  /* 0xff8000003e3e7808 */ /* 0x004fc40001800000 */
[----:B------:R-:W-:Y:S02]  /*3040*/  FMNMX.FTZ R47, R60, R47, !PT ;  /* 0x0000002f3c2f7209 */ /* 0x000fe40007810000 */
[----:B------:R-:W-:Y:S02]  /*3050*/  ISETP.GT.AND P3, PT, R72, 0x59, PT ;  /* 0x000000594800780c */ /* 0x000fe40003f64270 */
[----:B------:R-:W-:Y:S01]  /*3060*/  FMNMX.FTZ R48, R62, R47, !PT ;  /* 0x0000002f3e307209 */ /* 0x000fe20007810000 */
[----:B------:R-:W2:Y:S01]  /*3070*/  MUFU.TANH R63, R63 ;  /* 0x0000003f003f7308 */ /* 0x000ea20000002400 */
[----:B-1----:R-:W-:Y:S02]  /*3080*/  FSEL R61, R61, -INF , P4 ;  /* 0xff8000003d3d7808 */ /* 0x002fe40002000000 */
[----:B------:R-:W-:-:S05]  /*3090*/  ISETP.GT.AND P4, PT, R72, 0x60, PT ;  /* 0x000000604800780c */ /* 0x000fca0003f84270 */
[----:B------:R-:W1:Y:S01]  /*30a0*/  MUFU.TANH R66, R66 ;  /* 0x0000004200427308 */ /* 0x000e620000002400 */
[----:B0-----:R-:W-:Y:S02]  /*30b0*/  FSEL R64, R64, -INF , P3 ;  /* 0xff80000040407808 */ /* 0x001fe40001800000 */
[----:B------:R-:W-:-:S05]  /*30c0*/  ISETP.GT.AND P3, PT, R72, 0x61, PT ;  /* 0x000000614800780c */ /* 0x000fca0003f64270 */
[----:B------:R-:W0:Y:S01]  /*30d0*/  MUFU.TANH R65, R65 ;  /* 0x0000004100417308 */ /* 0x000e220000002400 */
[----:B--2---:R-:W-:Y:S02]  /*30e0*/  FSEL R63, R63, -INF , P4 ;  /* 0xff8000003f3f7808 */ /* 0x004fe40002000000 */
[----:B------:R-:W-:-:S05]  /*30f0*/  ISETP.GT.AND P4, PT, R72, 0x68, PT ;  /* 0x000000684800780c */ /* 0x000fca0003f84270 */
[----:B------:R2:W-:Y:S01]  /*3100*/  MUFU.EX2 R14, R46 ;  /* 0x0000002e000e7308 */ /* 0x0005e20000000800 */
[----:B-1----:R-:W-:Y:S02]  /*3110*/  FSEL R66, R66, -INF , P3 ;  /* 0xff80000042427808 */ /* 0x002fe40001800000 */
[----:B------:R-:W-:-:S05]  /*3120*/  ISETP.GT.AND P3, PT, R72, 0x69, PT ;  /* 0x000000694800780c */ /* 0x000fca0003f64270 */
[----:B------:R-:W1:Y:S01]  /*3130*/  MUFU.TANH R68, R68 ;  /* 0x0000004400447308 */ /* 0x000e620000002400 */
[--C-:B--2---:R-:W-:Y:S01]  /*3140*/  FFMA.FTZ R46, R43, UR24, -R54.reuse ;  /* 0x000000182b2e7c23 */ /* 0x104fe20008010836 */
[----:B------:R-:W-:Y:S02]  /*3150*/  FMNMX.FTZ R43, R61, R48, !PT ;  /* 0x000000303d2b7209 */ /* 0x000fe40007810000 */
[----:B0-----:R-:W-:Y:S02]  /*3160*/  FSEL R65, R65, -INF , P4 ;  /* 0xff80000041417808 */ /* 0x001fe40002000000 */
[----:B------:R-:W-:Y:S02]  /*3170*/  FMNMX.FTZ R42, R64, R43, !PT ;  /* 0x0000002b402a7209 */ /* 0x000fe40007810000 */
[----:B------:R-:W0:Y:S01]  /*3180*/  MUFU.TANH R67, R67 ;  /* 0x0000004300437308 */ /* 0x000e220000002400 */
[----:B------:R-:W-:Y:S02]  /*3190*/  ISETP.GT.AND P4, PT, R72, 0x70, PT ;  /* 0x000000704800780c */ /* 0x000fe40003f84270 */
[----:B------:R-:W-:Y:S01]  /*31a0*/  FMNMX.FTZ R43, R63, R42, !PT ;  /* 0x0000002a3f2b7209 */ /* 0x000fe20007810000 */
[----:B------:R-:W-:-:S03]  /*31b0*/  FFMA.FTZ R42, R41, UR24, -R54 ;  /* 0x00000018292a7c23 */ /* 0x000fc60008010836 */
[----:B------:R-:W-:Y:S01]  /*31c0*/  FMNMX.FTZ R48, R66, R43, !PT ;  /* 0x0000002b42307209 */ /* 0x000fe20007810000 */
[----:B------:R-:W2:Y:S01]  /*31d0*/  MUFU.TANH R69, R69 ;  /* 0x0000004500457308 */ /* 0x000ea20000002400 */
[----:B-1----:R-:W-:Y:S02]  /*31e0*/  FSEL R68, R68, -INF , P3 ;  /* 0xff80000044447808 */ /* 0x002fe40001800000 */
[----:B------:R-:W-:Y:S02]  /*31f0*/  FMNMX.FTZ R41, R65, R48, !PT ;  /* 0x0000003041297209 */ /* 0x000fe40007810000 */
[----:B------:R-:W-:Y:S02]  /*3200*/  ISETP.GT.AND P3, PT, R72, 0x71, PT ;  /* 0x000000714800780c */ /* 0x000fe40003f64270 */
[----:B------:R-:W-:Y:S01]  /*3210*/  FMNMX.FTZ R40, R68, R41, !PT ;  /* 0x0000002944287209 */ /* 0x000fe20007810000 */
[----:B------:R-:W1:Y:S01]  /*3220*/  MUFU.TANH R70, R70 ;  /* 0x0000004600467308 */ /* 0x000e620000002400 */
[----:B0-----:R-:W-:Y:S01]  /*3230*/  FSEL R67, R67, -INF , P4 ;  /* 0xff80000043437808 */ /* 0x001fe20002000000 */
[----:B------:R-:W-:Y:S01]  /*3240*/  FFMA.FTZ R41, R39, UR24, -R54 ;  /* 0x0000001827297c23 */ /* 0x000fe20008010836 */
[----:B------:R-:W-:-:S02]  /*3250*/  ISETP.GT.AND P4, PT, R72, 0x78, PT ;  /* 0x000000784800780c */ /* 0x000fc40003f84270 */
[----:B------:R-:W-:-:S03]  /*3260*/  FMNMX.FTZ R40, R67, R40, !PT ;  /* 0x0000002843287209 */ /* 0x000fc60007810000 */
[----:B------:R-:W0:Y:S01]  /*3270*/  MUFU.TANH R71, R71 ;  /* 0x0000004700477308 */ /* 0x000e220000002400 */
[----:B--2---:R-:W-:Y:S02]  /*3280*/  FSEL R69, R69, -INF , P3 ;  /* 0xff80000045457808 */ /* 0x004fe40001800000 */
[----:B------:R-:W-:Y:S02]  /*3290*/  ISETP.GT.AND P3, PT, R72, 0x79, PT ;  /* 0x000000794800780c */ /* 0x000fe40003f64270 */
[----:B------:R-:W-:-:S03]  /*32a0*/  FMNMX.FTZ R39, R69, R40, !PT ;  /* 0x0000002845277209 */ /* 0x000fc60007810000 */
[----:B------:R-:W-:Y:S01]  /*32b0*/  MUFU.EX2 R149, R149 ;  /* 0x0000009500957308 */ /* 0x000fe20000000800 */
[----:B-1----:R-:W-:-:S04]  /*32c0*/  FSEL R70, R70, -INF , P4 ;  /* 0xff80000046467808 */ /* 0x002fc80002000000 */
[----:B------:R-:W-:-:S03]  /*32d0*/  FMNMX.FTZ R48, R70, R39, !PT ;  /* 0x0000002746307209 */ /* 0x000fc60007810000 */
[----:B------:R1:W2:Y:S01]  /*32e0*/  MUFU.EX2 R6, R91 ;  /* 0x0000005b00067308 */ /* 0x0002a20000000800 */
[----:B0-----:R-:W-:-:S04]  /*32f0*/  FSEL R71, R71, -INF , P3 ;  /* 0xff80000047477808 */ /* 0x001fc80001800000 */
[----:B------:R-:W-:-:S03]  /*3300*/  FMNMX.FTZ R48, R71, R48, !PT ;  /* 0x0000003047307209 */ /* 0x000fc60007810000 */
[----:B------:R-:W0:Y:S01]  /*3310*/  MUFU.EX2 R151, R151 ;  /* 0x0000009700977308 */ /* 0x000e220000000800 */
[----:B-1----:R-:W-:Y:S01]  /*3320*/  CS2R R90, SRZ ;  /* 0x00000000005a7805 */ /* 0x002fe2000001ff00 */
[----:B------:R-:W1:Y:S06]  /*3330*/  SHFL.BFLY PT, R37, R48, 0x2, 0x1f ;  /* 0x0c401f0030257f89 */ /* 0x000e6c00000e0000 */
[----:B------:R-:W3:Y:S08]  /*3340*/  MUFU.EX2 R8, R8 ;  /* 0x0000000800087308 */ /* 0x000ef00000000800 */
[----:B------:R-:W4:Y:S08]  /*3350*/  MUFU.EX2 R145, R145 ;  /* 0x0000009100917308 */ /* 0x000f300000000800 */
[----:B------:R-:W5:Y:S01]  /*3360*/  MUFU.EX2 R147, R147 ;  /* 0x0000009300937308 */ /* 0x000f620000000800 */
[----:B-1----:R-:W-:-:S05]  /*3370*/  FMNMX.FTZ R37, R48, R37, !PT ;  /* 0x0000002530257209 */ /* 0x002fca0007810000 */
[----:B------:R-:W1:Y:S02]  /*3380*/  SHFL.BFLY PT, R48, R37, 0x1, 0x1f ;  /* 0x0c201f0025307f89 */ /* 0x000e6400000e0000 */
[----:B------:R-:W5:Y:S08]  /*3390*/  MUFU.EX2 R20, R57 ;  /* 0x0000003900147308 */ /* 0x000f700000000800 */
[----:B------:R-:W5:Y:S08]  /*33a0*/  MUFU.EX2 R141, R141 ;  /* 0x0000008d008d7308 */ /* 0x000f700000000800 */
[----:B------:R-:W5:Y:S01]  /*33b0*/  MUFU.EX2 R12, R12 ;  /* 0x0000000c000c7308 */ /* 0x000f620000000800 */
[----:B-1----:R-:W-:-:S07]  /*33c0*/  FMNMX.FTZ R49, R37, R48, !PT ;  /* 0x0000003025317209 */ /* 0x002fce0007810000 */
[----:B------:R-:W-:Y:S01]  /*33d0*/  MUFU.EX2 R143, R143 ;  /* 0x0000008f008f7308 */ /* 0x000fe20000000800 */
[C---:B------:R-:W-:Y:S01]  /*33e0*/  FSETP.NEU.FTZ.AND P3, PT, R49.reuse, -INF , PT ;  /* 0xff8000003100780b */ /* 0x040fe20003f7d000 */
[----:B------:R-:W-:-:S06]  /*33f0*/  FMUL.FTZ R48, R49, UR24 ;  /* 0x0000001831307c20 */ /* 0x000fcc0008410000 */
[----:B------:R-:W-:Y:S01]  /*3400*/  MUFU.EX2 R137, R137 ;  /* 0x0000008900897308 */ /* 0x000fe20000000800 */
[----:B------:R-:W-:Y:S02]  /*3410*/  FSEL R48, R48, RZ, P3 ;  /* 0x000000ff30307208 */ /* 0x000fe40001800000 */
[----:B------:R-:W-:-:S03]  /*3420*/  PLOP3.LUT P3, PT, PT, PT, UP1, 0x80, 0x0 ;  /* 0x000000000000781c */ /* 0x000fc60003f6f018 */
[----:B------:R-:W-:Y:S01]  /*3430*/  FFMA.FTZ R140, R24, UR24, -R48 ;  /* 0x00000018188c7c23 */ /* 0x000fe20008010830 */
[----:B--2---:R-:W-:Y:S01]  /*3440*/  FADD.FTZ R24, R149, R6 ;  /* 0x0000000695187221 */ /* 0x004fe20000010000 */
[--C-:B------:R-:W-:Y:S01]  /*3450*/  FFMA.FTZ R27, R29, UR24, -R48.reuse ;  /* 0x000000181d1b7c23 */ /* 0x100fe20008010830 */
[--C-:B------:R-:W-:Y:S01]  /*3460*/  FFMA.FTZ R148, R55, UR24, -R48.reuse ;  /* 0x0000001837947c23 */ /* 0x100fe20008010830 */
[----:B------:R-:W-:Y:S01]  /*3470*/  FFMA.FTZ R3, R56, UR24, -R48 ;  /* 0x0000001838037c23 */ /* 0x000fe20008010830 */
[----:B0-----:R-:W-:Y:S01]  /*3480*/  FADD.FTZ R29, R151, R24 ;  /* 0x00000018971d7221 */ /* 0x001fe20000010000 */
[--C-:B------:R-:W-:Y:S01]  /*3490*/  FFMA.FTZ R150, R28, UR24, -R48.reuse ;  /* 0x000000181c967c23 */ /* 0x100fe20008010830 */
[--C-:B------:R-:W-:Y:S01]  /*34a0*/  FFMA.FTZ R132, R5, UR24, -R48.reuse ;  /* 0x0000001805847c23 */ /* 0x100fe20008010830 */
[--C-:B------:R-:W-:Y:S01]  /*34b0*/  FFMA.FTZ R9, R88, UR24, -R48.reuse ;  /* 0x0000001858097c23 */ /* 0x100fe20008010830 */
[----:B---3--:R-:W-:Y:S01]  /*34c0*/  FADD.FTZ R24, R8, R29 ;  /* 0x0000001d08187221 */ /* 0x008fe20000010000 */
[----:B------:R-:W-:Y:S01]  /*34d0*/  MUFU.EX2 R148, R148 ;  /* 0x0000009400947308 */ /* 0x000fe20000000800 */
[--C-:B------:R-:W-:Y:S01]  /*34e0*/  FFMA.FTZ R144, R89, UR24, -R48.reuse ;  /* 0x0000001859907c23 */ /* 0x100fe20008010830 */
[----:B------:R-:W-:Y:S01]  /*34f0*/  FFMA.FTZ R11, R33, UR24, -R48 ;  /* 0x00000018210b7c23 */ /* 0x000fe20008010830 */
[----:B----4-:R-:W-:Y:S01]  /*3500*/  FADD.FTZ R5, R145, R24 ;  /* 0x0000001891057221 */ /* 0x010fe20000010000 */
[--C-:B------:R-:W-:Y:S01]  /*3510*/  FFMA.FTZ R146, R32, UR24, -R48.reuse ;  /* 0x0000001820927c23 */ /* 0x100fe20008010830 */
[--C-:B------:R-:W-:Y:S01]  /*3520*/  FFMA.FTZ R25, R25, UR24, -R48.reuse ;  /* 0x0000001819197c23 */ /* 0x100fe20008010830 */
[--C-:B------:R-:W-:Y:S01]  /*3530*/  FFMA.FTZ R142, R21, UR24, -R48.reuse ;  /* 0x00000018158e7c23 */ /* 0x100fe20008010830 */
[----:B------:R-:W-:Y:S01]  /*3540*/  FADD.FTZ R24, R10, R5 ;  /* 0x000000050a187221 */ /* 0x000fe20000010000 */
[----:B------:R-:W0:Y:S01]  /*3550*/  MUFU.EX2 R3, R3 ;  /* 0x0000000300037308 */ /* 0x000e220000000800 */
[--C-:B------:R-:W-:Y:S01]  /*3560*/  FFMA.FTZ R5, R7, UR24, -R48.reuse ;  /* 0x0000001807057c23 */ /* 0x100fe20008010830 */
[----:B------:R-:W-:Y:S01]  /*3570*/  FFMA.FTZ R21, R50, UR24, -R48 ;  /* 0x0000001832157c23 */ /* 0x000fe20008010830 */
[----:B-----5:R-:W-:Y:S01]  /*3580*/  FADD.FTZ R7, R147, R24 ;  /* 0x0000001893077221 */ /* 0x020fe20000010000 */
[--C-:B------:R-:W-:Y:S01]  /*3590*/  FFMA.FTZ R136, R51, UR24, -R48.reuse ;  /* 0x0000001833887c23 */ /* 0x100fe20008010830 */
[--C-:B------:R-:W-:Y:S01]  /*35a0*/  FFMA.FTZ R15, R15, UR24, -R48.reuse ;  /* 0x000000180f0f7c23 */ /* 0x100fe20008010830 */
[--C-:B------:R-:W-:Y:S01]  /*35b0*/  FFMA.FTZ R138, R52, UR24, -R48.reuse ;  /* 0x00000018348a7c23 */ /* 0x100fe20008010830 */
[----:B------:R-:W-:Y:S01]  /*35c0*/  FADD.FTZ R24, R20, R7 ;  /* 0x0000000714187221 */ /* 0x000fe20000010000 */
[----:B------:R-:W1:Y:S01]  /*35d0*/  MUFU.EX2 R150, R150 ;  /* 0x0000009600967308 */ /* 0x000e620000000800 */
[--C-:B------:R-:W-:Y:S01]  /*35e0*/  FFMA.FTZ R13, R13, UR24, -R48.reuse ;  /* 0x000000180d0d7c23 */ /* 0x100fe20008010830 */
[----:B------:R-:W-:Y:S01]  /*35f0*/  FFMA.FTZ R134, R58, UR24, -R48 ;  /* 0x000000183a867c23 */ /* 0x000fe20008010830 */
[----:B------:R-:W-:Y:S01]  /*3600*/  FADD.FTZ R7, R141, R24 ;  /* 0x000000188d077221 */ /* 0x000fe20000010000 */
[--C-:B------:R-:W-:Y:S01]  /*3610*/  FFMA.FTZ R128, R60, UR24, -R48.reuse ;  /* 0x000000183c807c23 */ /* 0x100fe20008010830 */
[----:B------:R-:W-:Y:S01]  /*3620*/  F2FP.BF16.F32.PACK_AB R149, R6, R149 ;  /* 0x000000950695723e */ /* 0x000fe200000010ff */
[--C-:B------:R-:W-:Y:S01]  /*3630*/  FFMA.FTZ R130, R61, UR24, -R48.reuse ;  /* 0x000000183d827c23 */ /* 0x100fe20008010830 */
[----:B------:R-:W-:Y:S01]  /*3640*/  FADD.FTZ R28, R12, R7 ;  /* 0x000000070c1c7221 */ /* 0x000fe20000010000 */
[----:B------:R-:W2:Y:S01]  /*3650*/  MUFU.EX2 R9, R9 ;  /* 0x0000000900097308 */ /* 0x000ea20000000800 */
[----:B0-----:R-:W-:Y:S01]  /*3660*/  FADD.FTZ R29, R148, R3 ;  /* 0x00000003941d7221 */ /* 0x001fe20000010000 */
[----:B------:R-:W-:Y:S01]  /*3670*/  FFMA.FTZ R7, R74, UR24, -R48 ;  /* 0x000000184a077c23 */ /* 0x000fe20008010830 */
[----:B------:R-:W-:Y:S01]  /*3680*/  FADD.FTZ R31, R143, R28 ;  /* 0x0000001c8f1f7221 */ /* 0x000fe20000010000 */
[--C-:B------:R-:W-:Y:S01]  /*3690*/  FFMA.FTZ R64, R64, UR24, -R48.reuse ;  /* 0x0000001840407c23 */ /* 0x100fe20008010830 */
[--C-:B------:R-:W-:Y:S01]  /*36a0*/  FFMA.FTZ R63, R63, UR24, -R48.reuse ;  /* 0x000000183f3f7c23 */ /* 0x100fe20008010830 */
[--C-:B------:R-:W-:Y:S01]  /*36b0*/  FFMA.FTZ R66, R66, UR24, -R48.reuse ;  /* 0x0000001842427c23 */ /* 0x100fe20008010830 */
[----:B------:R-:W-:Y:S01]  /*36c0*/  FADD.FTZ R28, R14, R31 ;  /* 0x0000001f0e1c7221 */ /* 0x000fe20000010000 */
[----:B------:R-:W0:Y:S01]  /*36d0*/  MUFU.EX2 R144, R144 ;  /* 0x0000009000907308 */ /* 0x000e220000000800 */
[----:B-1----:R-:W-:Y:S01]  /*36e0*/  FADD.FTZ R24, R150, R29 ;  /* 0x0000001d96187221 */ /* 0x002fe20000010000 */
[--C-:B------:R-:W-:Y:S01]  /*36f0*/  FFMA.FTZ R65, R65, UR24, -R48.reuse ;  /* 0x0000001841417c23 */ /* 0x100fe20008010830 */
[--C-:B------:R-:W-:Y:S01]  /*3700*/  FFMA.FTZ R68, R68, UR24, -R48.reuse ;  /* 0x0000001844447c23 */ /* 0x100fe20008010830 */
[--C-:B------:R-:W-:Y:S01]  /*3710*/  FFMA.FTZ R67, R67, UR24, -R48.reuse ;  /* 0x0000001843437c23 */ /* 0x100fe20008010830 */
[--C-:B------:R-:W-:Y:S01]  /*3720*/  FFMA.FTZ R69, R69, UR24, -R48.reuse ;  /* 0x0000001845457c23 */ /* 0x100fe20008010830 */
[----:B------:R-:W-:Y:S01]  /*3730*/  FFMA.FTZ R70, R70, UR24, -R48 ;  /* 0x0000001846467c23 */ /* 0x000fe20008010830 */
[----:B------:R-:W-:Y:S01]  /*3740*/  F2FP.BF16.F32.PACK_AB R148, R3, R148 ;  /* 0x000000940394723e */ /* 0x000fe200000010ff */
[----:B------:R-:W1:Y:S01]  /*3750*/  MUFU.EX2 R11, R11 ;  /* 0x0000000b000b7308 */ /* 0x000e620000000800 */
[C---:B--2---:R-:W-:Y:S01]  /*3760*/  FADD.FTZ R29, R9.reuse, R24 ;  /* 0x00000018091d7221 */ /* 0x044fe20000010000 */
[----:B------:R-:W-:-:S02]  /*3770*/  F2FP.BF16.F32.PACK_AB R150, R9, R150 ;  /* 0x000000960996723e */ /* 0x000fc400000010ff */
[----:B------:R-:W-:Y:S02]  /*3780*/  CS2R R88, SRZ ;  /* 0x0000000000587805 */ /* 0x000fe4000001ff00 */
[----:B------:R-:W-:Y:S02]  /*3790*/  F2FP.BF16.F32.PACK_AB R151, R8, R151 ;  /* 0x000000970897723e */ /* 0x000fe400000010ff */
[----:B------:R-:W-:Y:S01]  /*37a0*/  F2FP.BF16.F32.PACK_AB R145, R10, R145 ;  /* 0x000000910a91723e */ /* 0x000fe200000010ff */
[----:B------:R-:W2:Y:S01]  /*37b0*/  MUFU.EX2 R46, R46 ;  /* 0x0000002e002e7308 */ /* 0x000ea20000000800 */
[----:B0-----:R-:W-:Y:S01]  /*37c0*/  FADD.FTZ R24, R144, R29 ;  /* 0x0000001d90187221 */ /* 0x001fe20000010000 */
[----:B------:R-:W-:Y:S01]  /*37d0*/  FADD.FTZ R29, R137, R28 ;  /* 0x0000001c891d7221 */ /* 0x000fe20000010000 */
[----:B------:R-:W-:Y:S02]  /*37e0*/  F2FP.BF16.F32.PACK_AB R147, R20, R147 ;  /* 0x000000931493723e */ /* 0x000fe400000010ff */
[----:B------:R-:W-:-:S02]  /*37f0*/  F2FP.BF16.F32.PACK_AB R141, R12, R141 ;  /* 0x0000008d0c8d723e */ /* 0x000fc400000010ff */
[----:B------:R-:W-:Y:S01]  /*3800*/  F2FP.BF16.F32.PACK_AB R143, R14, R143 ;  /* 0x0000008f0e8f723e */ /* 0x000fe200000010ff */
[----:B------:R-:W0:Y:S01]  /*3810*/  MUFU.EX2 R146, R146 ;  /* 0x0000009200927308 */ /* 0x000e220000000800 */
[C---:B-1----:R-:W-:Y:S01]  /*3820*/  FADD.FTZ R31, R11.reuse, R24 ;  /* 0x000000180b1f7221 */ /* 0x042fe20000010000 */
[----:B------:R-:W-:-:S06]  /*3830*/  F2FP.BF16.F32.PACK_AB R144, R11, R144 ;  /* 0x000000900b90723e */ /* 0x000fcc00000010ff */
[----:B------:R-:W1:Y:S01]  /*3840*/  MUFU.EX2 R139, R139 ;  /* 0x0000008b008b7308 */ /* 0x000e620000000800 */
[----:B--2---:R-:W-:Y:S01]  /*3850*/  FADD.FTZ R28, R46, R29 ;  /* 0x0000001d2e1c7221 */ /* 0x004fe20000010000 */
[--C-:B------:R-:W-:Y:S01]  /*3860*/  FFMA.FTZ R29, R62, UR24, -R48.reuse ;  /* 0x000000183e1d7c23 */ /* 0x100fe20008010830 */
[----:B------:R-:W-:Y:S01]  /*3870*/  FFMA.FTZ R48, R71, UR24, -R48 ;  /* 0x0000001847307c23 */ /* 0x000fe20008010830 */
[----:B------:R-:W-:-:S04]  /*3880*/  F2FP.BF16.F32.PACK_AB R137, R46, R137 ;  /* 0x000000892e89723e */ /* 0x000fc800000010ff */
        /* <DEDUP_REMOVED lines=104> */
[----:B------:R-:W-:-:S03]  /*3f10*/  F2FP.BF16.F32.PACK_AB R120, R120, R67 ;  /* 0x000000437878723e */ /* 0x000fc600000010ff */
[----:B0-----:R-:W-:-:S04]  /*3f20*/  FADD.FTZ R2, R70, R5 ;  /* 0x0000000546027221 */ /* 0x001fc80000010000 */
[C---:B-1----:R-:W-:Y:S01]  /*3f30*/  FADD.FTZ R2, R3.reuse, R2 ;  /* 0x0000000203027221 */ /* 0x042fe20000010000 */
[----:B------:R-:W-:Y:S01]  /*3f40*/  F2FP.BF16.F32.PACK_AB R122, R3, R70 ;  /* 0x00000046037a723e */ /* 0x000fe200000010ff */
[----:B------:R-:W-:Y:S06]  /*3f50*/  @!P3 BRA `(.L_x_1815) ;  /* 0x0000002c0090b947 */ /* 0x000fec0003800000 */
[----:B------:R-:W-:Y:S01]  /*3f60*/  IMAD.MOV.U32 R4, RZ, RZ, R44 ;  /* 0x000000ffff047224 */ /* 0x000fe200078e002c */
[----:B------:R-:W-:Y:S01]  /*3f70*/  UMOV UR27, UR37 ;  /* 0x00000025001b7c82 */ /* 0x000fe20008000000 */
[----:B------:R-:W-:Y:S01]  /*3f80*/  IMAD.MOV.U32 R3, RZ, RZ, R49 ;  /* 0x000000ffff037224 */ /* 0x000fe200078e0031 */
[----:B------:R-:W-:Y:S01]  /*3f90*/  UMOV UR25, UR39 ;  /* 0x0000002700197c82 */ /* 0x000fe20008000000 */
[----:B------:R-:W-:Y:S01]  /*3fa0*/  IMAD.MOV.U32 R119, RZ, RZ, RZ ;  /* 0x000000ffff777224 */ /* 0x000fe200078e00ff */
[----:B------:R-:W-:Y:S01]  /*3fb0*/  ULDC UR22, c[0x0][0x288] ;  /* 0x0000a20000167ab9 */ /* 0x000fe20000000800 */
[----:B------:R-:W-:Y:S01]  /*3fc0*/  ULDC UR23, c[0x0][0x9d8] ;  /* 0x0002760000177ab9 */ /* 0x000fe20000000800 */
[----:B------:R-:W-:-:S05]  /*3fd0*/  ULDC UR24, c[0x0][0x988] ;  /* 0x0002620000187ab9 */ /* 0x000fca0000000800 */
.L_x_1824:
        /* <DEDUP_REMOVED lines=9> */
.L_x_1817:
[----:B------:R-:W-:Y:S01]  /*4070*/  ULEA UR6, UR39, UR45, 0x3 ;  /* 0x0000002d27067291 */ /* 0x000fe2000f8e183f */
[----:B------:R-:W-:-:S05]  /*4080*/  IMAD.U32 R5, RZ, RZ, UR37 ;  /* 0x00000025ff057e24 */ /* 0x000fca000f8e00ff */
[----:B------:R-:W-:-:S04]  /*4090*/  SHF.L.U32 R5, R5, 0x1f, RZ ;  /* 0x0000001f05057819 */ /* 0x000fc800000006ff */
[----:B------:R0:W1:Y:S01]  /*40a0*/  SYNCS.PHASECHK.TRANS64.TRYWAIT P3, [UR6+0x16830], R5 ;  /* 0x01683005ff0075a7 */ /* 0x0000620008060146 */
[----:B------:R-:W-:Y:S05]  /*40b0*/  @!P0 BRA `(.L_x_1818) ;  /* 0x0000000000048947 */ /* 0x000fea0003800000 */
[----:B------:R-:W-:Y:S01]  /*40c0*/  BPT.TRAP 0x1 ;  /* 0x000000040000795c */ /* 0x000fe20000300000 */
.L_x_1818:
[----:B-1----:R-:W-:Y:S05]  /*40d0*/  @P3 BRA `(.L_x_1816) ;  /* 0x0000000000083947 */ /* 0x002fea0003800000 */
[----:B------:R-:W1:Y:S02]  /*40e0*/  SYNCS.PHASECHK.TRANS64.TRYWAIT P3, [UR6+0x16830], R5 ;  /* 0x01683005ff0075a7 */ /* 0x000e640008060146 */
[----:B-1----:R-:W-:Y:S05]  /*40f0*/  @!P3 BRA `(.L_x_1819) ;  /* 0x000000a800f8b947 */ /* 0x002fea0003800000 */
.L_x_1816:
        /* <DEDUP_REMOVED lines=25> */
.L_x_1821:
[----:B------:R-:W-:Y:S01]  /*4290*/  ULEA UR6, UR25, UR45, 0x3 ;  /* 0x0000002d19067291 */ /* 0x000fe2000f8e183f */
[----:B------:R-:W-:-:S04]  /*42a0*/  MOV R5, UR27 ;  /* 0x0000001b00057c02 */ /* 0x000fc80008000f00 */
[----:B------:R-:W-:-:S04]  /*42b0*/  SHF.L.U32 R5, R5, 0x1f, RZ ;  /* 0x0000001f05057819 */ /* 0x000fc800000006ff */
[----:B------:R0:W1:Y:S01]  /*42c0*/  SYNCS.PHASECHK.TRANS64.TRYWAIT P3, [UR6+0x16850], R5 ;  /* 0x01685005ff0075a7 */ /* 0x0000620008060146 */
[----:B------:R-:W-:Y:S05]  /*42d0*/  @!P0 BRA `(.L_x_1822) ;  /* 0x0000000000048947 */ /* 0x000fea0003800000 */
[----:B------:R-:W-:Y:S01]  /*42e0*/  BPT.TRAP 0x1 ;  /* 0x000000040000795c */ /* 0x000fe20000300000 */
.L_x_1822:
[----:B-1----:R-:W-:Y:S05]  /*42f0*/  @P3 BRA `(.L_x_1820) ;  /* 0x0000000000083947 */ /* 0x002fea0003800000 */
[----:B------:R-:W1:Y:S02]  /*4300*/  SYNCS.PHASECHK.TRANS64.TRYWAIT P3, [UR6+0x16850], R5 ;  /* 0x01685005ff0075a7 */ /* 0x000e640008060146 */
[----:B-1----:R-:W-:Y:S05]  /*4310*/  @!P3 BRA `(.L_x_1823) ;  /* 0x000000a80088b947 */ /* 0x002fea0003800000 */
.L_x_1820:
[----:B------:R-:W-:Y:S01]  /*4320*/  UIADD3 UR6, UR45, 0x400, URZ ;  /* 0x000004002d067890 */ /* 0x000fe2000fffe03f */
[----:B------:R-:W-:Y:S01]  /*4330*/  WARPGROUP.ARRIVE ;  /* 0x00000000000079c5 */ /* 0x000fe20000000000 */
[----:B------:R-:W-:Y:S01]  /*4340*/  UMOV UR7, 0x40000040 ;  /* 0x4000004000077882 */ /* 0x000fe20000000000 */
[----:B------:R-:W-:Y:S01]  /*4350*/  FMUL.FTZ R8, R27, UR23 ;  /* 0x000000171b087c20 */ /* 0x000fe20008410000 */
[----:B------:R-:W-:Y:S01]  /*4360*/  USHF.R.U32.HI UR6, URZ, 0x4, UR6 ;  /* 0x000000043f067899 */ /* 0x000fe20008011606 */
[----:B------:R-:W-:Y:S01]  /*4370*/  FMUL.FTZ R27, R40, UR23 ;  /* 0x00000017281b7c20 */ /* 0x000fe20008410000 */
[----:B------:R-:W-:Y:S02]  /*4380*/  VIADD R40, R17, UR41 ;  /* 0x0000002911287c36 */ /* 0x000fe40008000000 */
[----:B------:R-:W-:Y:S01]  /*4390*/  FMUL.FTZ R9, R28, UR23 ;  /* 0x000000171c097c20 */ /* 0x000fe20008410000 */
[----:B------:R-:W-:Y:S01]  /*43a0*/  ULOP3.LUT UR6, UR6, 0x3fff, URZ, 0xc0, !UPT ;  /* 0x00003fff06067892 */ /* 0x000fe2000f8ec03f */
[----:B------:R-:W-:Y:S01]  /*43b0*/  FMUL.FTZ R28, R41, UR23 ;  /* 0x00000017291c7c20 */ /* 0x000fe20008410000 */
[----:B------:R-:W-:Y:S01]  /*43c0*/  FMUL.FTZ R20, R35, UR23 ;  /* 0x0000001723147c20 */ /* 0x000fe20008410000 */
[----:B------:R-:W-:Y:S01]  /*43d0*/  FMUL.FTZ R35, R48, UR23 ;  /* 0x0000001730237c20 */ /* 0x000fe20008410000 */
[----:B------:R-:W-:Y:S01]  /*43e0*/  ULEA UR10, UR25, UR6, 0xa ;  /* 0x00000006190a7291 */ /* 0x000fe2000f8e503f */
[----:B------:R-:W2:Y:S01]  /*43f0*/  LDC R48, c[0x0][0x2f0] ;  /* 0x0000bc00ff307b82 */ /* 0x000ea20000000800 */
[----:B------:R-:W-:Y:S01]  /*4400*/  FMUL.FTZ R12, R31, UR23 ;  /* 0x000000171f0c7c20 */ /* 0x000fe20008410000 */
[----:B------:R-:W-:Y:S01]  /*4410*/  FMUL.FTZ R31, R44, UR23 ;  /* 0x000000172c1f7c20 */ /* 0x000fe20008410000 */
[----:B------:R-:W-:Y:S01]  /*4420*/  FMUL.FTZ R7, R26, UR23 ;  /* 0x000000171a077c20 */ /* 0x000fe20008410000 */
[----:B------:R-:W-:Y:S01]  /*4430*/  FMUL.FTZ R11, R30, UR23 ;  /* 0x000000171e0b7c20 */ /* 0x000fe20008410000 */
[----:B------:R-:W-:Y:S01]  /*4440*/  FMUL.FTZ R30, R43, UR23 ;  /* 0x000000172b1e7c20 */ /* 0x000fe20008410000 */
[----:B------:R-:W-:Y:S01]  /*4450*/  UMOV UR6, UR10 ;  /* 0x0000000a00067c82 */ /* 0x000fe20008000000 */
[----:B------:R-:W-:Y:S01]  /*4460*/  MUFU.TANH R8, R8 ;  /* 0x0000000800087308 */ /* 0x000fe20000002400 */
[----:B------:R-:W-:Y:S01]  /*4470*/  HGMMA.64x64x16.F32.BF16 R88, R148, gdesc[UR4].tnspB, R88, gsb0 ;  /* 0x40e0000494587df0 */ /* 0x000fe20008001858 */
[----:B------:R-:W-:Y:S01]  /*4480*/  UIADD3 UR6, UR10, 0x80, URZ ;  /* 0x000000800a067890 */ /* 0x000fe2000fffe03f */
[----:B------:R-:W-:Y:S01]  /*4490*/  FMUL.FTZ R15, R34, UR23 ;  /* 0x00000017220f7c20 */ /* 0x000fe20008410000 */
[----:B------:R-:W-:Y:S01]  /*44a0*/  UMOV UR7, 0x40000040 ;  /* 0x4000004000077882 */ /* 0x000fe20000000000 */
[----:B-1----:R-:W-:Y:S01]  /*44b0*/  FMUL.FTZ R6, R25, UR23 ;  /* 0x0000001719067c20 */ /* 0x002fe20008410000 */
[----:B------:R-:W-:Y:S01]  /*44c0*/  FMUL.FTZ R25, R38, UR23 ;  /* 0x0000001726197c20 */ /* 0x000fe20008410000 */
[----:B------:R-:W-:Y:S01]  /*44d0*/  FMUL.FTZ R26, R39, UR23 ;  /* 0x00000017271a7c20 */ /* 0x000fe20008410000 */
[----:B------:R-:W1:Y:S01]  /*44e0*/  MUFU.TANH R7, R7 ;  /* 0x0000000700077308 */ /* 0x000e620000002400 */
[----:B------:R-:W-:Y:S01]  /*44f0*/  FMUL.FTZ R39, R53, UR23 ;  /* 0x0000001735277c20 */ /* 0x000fe20008410000 */
[----:B------:R-:W-:Y:S01]  /*4500*/  FMUL.FTZ R38, R52, UR23 ;  /* 0x0000001734267c20 */ /* 0x000fe20008410000 */
[----:B------:R-:W-:Y:S01]  /*4510*/  FMUL.FTZ R10, R29, UR23 ;  /* 0x000000171d0a7c20 */ /* 0x000fe20008410000 */
[----:B------:R-:W-:Y:S01]  /*4520*/  FMUL.FTZ R29, R42, UR23 ;  /* 0x000000172a1d7c20 */ /* 0x000fe20008410000 */
[----:B------:R-:W-:Y:S01]  /*4530*/  FMUL.FTZ R14, R33, UR23 ;  /* 0x00000017210e7c20 */ /* 0x000fe20008410000 */
[----:B------:R-:W-:Y:S01]  /*4540*/  FMUL.FTZ R33, R46, UR23 ;  /* 0x000000172e217c20 */ /* 0x000fe20008410000 */
[----:B------:R-:W-:Y:S01]  /*4550*/  FMUL.FTZ R46, R54, UR23 ;  /* 0x00000017362e7c20 */ /* 0x000fe20008410000 */
[----:B------:R-:W3:Y:S01]  /*4560*/  MUFU.TANH R11, R11 ;  /* 0x0000000b000b7308 */ /* 0x000ee20000002400 */
[----:B------:R-:W-:Y:S01]  /*4570*/  FMUL.FTZ R34, R47, UR23 ;  /* 0x000000172f227c20 */ /* 0x000fe20008410000 */
[----:B------:R-:W-:Y:S01]  /*4580*/  FMUL.FTZ R47, R55, UR23 ;  /* 0x00000017372f7c20 */ /* 0x000fe20008410000 */
[----:B0-----:R-:W-:Y:S01]  /*4590*/  FMUL.FTZ R5, R24, UR23 ;  /* 0x0000001718057c20 */ /* 0x001fe20008410000 */
        /* <DEDUP_REMOVED lines=12> */
[----:B------:R-:W4:Y:S01]  /*4660*/  MUFU.TANH R15, R15 ;  /* 0x0000000f000f7308 */ /* 0x000f220000002400 */
        /* <DEDUP_REMOVED lines=8> */
[----:B------:R-:W-:Y:S01]  /*46f0*/  FMUL.FTZ R69, R69, UR23 ;  /* 0x0000001745457c20 */ /* 0x000fe20008410000 */
[----:B------:R-:W-:Y:S01]  /*4700*/  FMUL.FTZ R85, R85, UR23 ;  /* 0x0000001755557c20 */ /* 0x000fe20008410000 */
[----:B------:R-:W-:Y:S01]  /*4710*/  UISETP.GT.AND UP1, UPT, UR26, UR21, UPT ;  /* 0x000000151a00728c */ /* 0x000fe2000bf24270 */
[----:B------:R-:W-:-:S04]  /*4720*/  UMOV UR27, UR37 ;  /* 0x00000025001b7c82 */ /* 0x000fc80008000000 */
[----:B------:R-:W5:Y:S08]  /*4730*/  MUFU.TANH R25, R25 ;  /* 0x0000001900197308 */ /* 0x000f700000002400 */
[----:B------:R-:W5:Y:S08]  /*4740*/  MUFU.TANH R26, R26 ;  /* 0x0000001a001a7308 */ /* 0x000f700000002400 */
[----:B------:R-:W5:Y:S08]  /*4750*/  MUFU.TANH R29, R29 ;  /* 0x0000001d001d7308 */ /* 0x000f700000002400 */
[----:B------:R-:W5:Y:S01]  /*4760*/  MUFU.TANH R30, R30 ;  /* 0x0000001e001e7308 */ /* 0x000f620000002400 */
[----:B------:R-:W-:-:S02]  /*4770*/  WARPGROUP.DEPBAR.LE gsb0, 0x0 ;  /* 0x00008000000079c5 */ /* 0x000fc40000010000 */
[----:B------:R-:W-:-:S05]  /*4780*/  WARPGROUP.ARRIVE ;  /* 0x00000000000079c5 */ /* 0x000fca0000000000 */
[----:B------:R-:W5:Y:S01]  /*4790*/  MUFU.TANH R33, R33 ;  /* 0x0000002100217308 */ /* 0x000f620000002400 */
[----:B------:R-:W-:Y:S01]  /*47a0*/  HGMMA.64x64x16.F32.BF16 R88, R144, gdesc[UR4].tnspB, R88, gsb0 ;  /* 0x40e0000490587df0 */ /* 0x000fe20008001858 */
[----:B------:R-:W-:Y:S01]  /*47b0*/  @UP0 ULDC UR6, c[0x0][0x44c] ;  /* 0x0001130000060ab9 */ /* 0x000fe20000000800 */
[----:B------:R-:W-:Y:S01]  /*47c0*/  UMOV UR7, 0x40000040 ;  /* 0x4000004000077882 */ /* 0x000fe20000000000 */
[----:B------:R-:W-:Y:S01]  /*47d0*/  @P2 IMAD.HI.U32 R41, R40, UR6, RZ ;  /* 0x0000000628292c27 */ /* 0x000fe2000f8e00ff */
[----:B------:R-:W-:-:S03]  /*47e0*/  @UP0 ULDC UR6, c[0x0][0x450] ;  /* 0x0001140000060ab9 */ /* 0x000fc60000000800 */
[----:B------:R-:W5:Y:S01]  /*47f0*/  MUFU.TANH R34, R34 ;  /* 0x0000002200227308 */ /* 0x000f620000002400 */
[----:B------:R-:W-:Y:S01]  /*4800*/  @P2 SHF.R.U32.HI R40, RZ, UR6, R41 ;  /* 0x00000006ff282c19 */ /* 0x000fe20008011629 */
[----:B------:R-:W-:Y:S01]  /*4810*/  UMOV UR6, 0xffffff80 ;  /* 0xffffff8000067882 */ /* 0x000fe20000000000 */
[----:B------:R-:W-:Y:S01]  /*4820*/  FMUL.FTZ R41, R56, UR23 ;  /* 0x0000001738297c20 */ /* 0x000fe20008410000 */
[----:B------:R-:W-:Y:S02]  /*4830*/  UIMAD UR6, UR26, UR6, 0x1 ;  /* 0x000000011a0674a4 */ /* 0x000fe4000f8e0206 */
[----:B------:R-:W1:Y:S02]  /*4840*/  SHFL.IDX PT, R44, R40, 0x1, 0x1c1f ;  /* 0x003c1f00282c7f89 */ /* 0x000e6400000e0000 */
[----:B------:R-:W5:Y:S01]  /*4850*/  MUFU.TANH R37, R37 ;  /* 0x0000002500257308 */ /* 0x000f620000002400 */
[----:B------:R-:W-:Y:S01]  /*4860*/  UIADD3 UR26, UR26, -0x1, URZ ;  /* 0xffffffff1a1a7890 */ /* 0x000fe2000fffe03f */
[----:B------:R-:W-:Y:S01]  /*4870*/  IMAD.U32 R43, RZ, RZ, UR6 ;  /* 0x00000006ff2b7e24 */ /* 0x000fe2000f8e00ff */
[----:B------:R-:W-:Y:S01]  /*4880*/  UIADD3 UR6, UR10, 0x100, URZ ;  /* 0x000001000a067890 */ /* 0x000fe2000fffe03f */
[----:B------:R-:W5:Y:S02]  /*4890*/  SHFL.IDX PT, R78, R40, RZ, 0x1c1f ;  /* 0x001c1fff284e7589 */ /* 0x000f6400000e0000 */
[----:B------:R-:W-:-:S02]  /*48a0*/  IMAD R43, R16, -0x2, R43 ;  /* 0xfffffffe102b7824 */ /* 0x000fc400078e022b */
[----:B------:R-:W5:Y:S02]  /*48b0*/  MUFU.TANH R45, R45 ;  /* 0x0000002d002d7308 */ /* 0x000f640000002400 */
[----:B--2---:R-:W-:Y:S02]  /*48c0*/  IMAD R43, R48, UR48, R43 ;  /* 0x00000030302b7c24 */ /* 0x004fe4000f8e022b */
[----:B------:R-:W-:-:S04]  /*48d0*/  FMUL.FTZ R48, R59, UR23 ;  /* 0x000000173b307c20 */ /* 0x000fc80008410000 */
[----:B------:R-:W2:Y:S01]  /*48e0*/  MUFU.TANH R46, R46 ;  /* 0x0000002e002e7308 */ /* 0x000ea20000002400 */
[----:B-1----:R-:W-:-:S07]  /*48f0*/  IADD3 R44, R44, -UR22, R43 ;  /* 0x800000162c2c7c10 */ /* 0x002fce000fffe02b */
[----:B------:R-:W1:Y:S01]  /*4900*/  MUFU.TANH R47, R47 ;  /* 0x0000002f002f7308 */ /* 0x000e620000002400 */
[C---:B------:R-:W-:Y:S02]  /*4910*/  ISETP.GT.AND P3, PT, R44.reuse, RZ, PT ;  /* 0x000000ff2c00720c */ /* 0x040fe40003f64270 */
[----:B------:R-:W-:Y:S02]  /*4920*/  ISETP.GT.AND P4, PT, R44, 0x1, PT ;  /* 0x000000012c00780c */ /* 0x000fe40003f84270 */
[----:B------:R-:W-:-:S03]  /*4930*/  FSEL R7, R7, -INF , P3 ;  /* 0xff80000007077808 */ /* 0x000fc60001800000 */
[----:B------:R-:W1:Y:S01]  /*4940*/  MUFU.TANH R49, R49 ;  /* 0x0000003100317308 */ /* 0x000e620000002400 */
[----:B------:R-:W-:Y:S02]  /*4950*/  ISETP.GT.AND P3, PT, R44, 0x8, PT ;  /* 0x000000082c00780c */ /* 0x000fe40003f64270 */
[----:B------:R-:W-:Y:S02]  /*4960*/  FSEL R8, R8, -INF , P4 ;  /* 0xff80000008087808 */ /* 0x000fe40002000000 */
[----:B------:R-:W-:Y:S02]  /*4970*/  FMNMX.FTZ R53, R7, R4, !PT ;  /* 0x0000000407357209 */ /* 0x000fe40007810000 */
[----:B------:R-:W-:Y:S01]  /*4980*/  ISETP.GT.AND P4, PT, R44, 0x9, PT ;  /* 0x000000092c00780c */ /* 0x000fe20003f84270 */
[----:B------:R-:W1:Y:S01]  /*4990*/  MUFU.TANH R48, R48 ;  /* 0x0000003000307308 */ /* 0x000e620000002400 */
[----:B---3--:R-:W-:Y:S02]  /*49a0*/  FSEL R11, R11, -INF , P3 ;  /* 0xff8000000b0b7808 */ /* 0x008fe40001800000 */
[----:B------:R-:W-:-:S02]  /*49b0*/  FMNMX.FTZ R52, R8, R53, !PT ;  /* 0x0000003508347209 */ /* 0x000fc40007810000 */
[----:B------:R-:W-:Y:S02]  /*49c0*/  ISETP.GT.AND P3, PT, R44, 0x10, PT ;  /* 0x000000102c00780c */ /* 0x000fe40003f64270 */
[----:B0-----:R-:W-:Y:S01]  /*49d0*/  FSEL R12, R12, -INF , P4 ;  /* 0xff8000000c0c7808 */ /* 0x001fe20002000000 */
[----:B------:R-:W0:Y:S01]  /*49e0*/  MUFU.TANH R50, R50 ;  /* 0x0000003200327308 */ /* 0x000e220000002400 */
[----:B------:R-:W-:Y:S01]  /*49f0*/  FMNMX.FTZ R53, R11, R52, !PT ;  /* 0x000000340b357209 */ /* 0x000fe20007810000 */
[----:B------:R-:W-:Y:S01]  /*4a00*/  FMUL.FTZ R52, R66, UR23 ;  /* 0x0000001742347c20 */ /* 0x000fe20008410000 */
[----:B------:R-:W-:Y:S02]  /*4a10*/  ISETP.GT.AND P4, PT, R44, 0x11, PT ;  /* 0x000000112c00780c */ /* 0x000fe40003f84270 */
[----:B----4-:R-:W-:Y:S02]  /*4a20*/  FSEL R15, R15, -INF , P3 ;  /* 0xff8000000f0f7808 */ /* 0x010fe40001800000 */
[----:B------:R-:W-:Y:S01]  /*4a30*/  FMNMX.FTZ R54, R12, R53, !PT ;  /* 0x000000350c367209 */ /* 0x000fe20007810000 */
[----:B------:R-:W3:Y:S01]  /*4a40*/  MUFU.TANH R51, R51 ;  /* 0x0000003300337308 */ /* 0x000ee20000002400 */
[----:B------:R-:W-:Y:S01]  /*4a50*/  ISETP.GT.AND P3, PT, R44, 0x18, PT ;  /* 0x000000182c00780c */ /* 0x000fe20003f64270 */
[----:B------:R-:W-:Y:S01]  /*4a60*/  FMUL.FTZ R53, R67, UR23 ;  /* 0x0000001743357c20 */ /* 0x000fe20008410000 */
[----:B-----5:R-:W-:-:S02]  /*4a70*/  FSEL R20, R20, -INF , P4 ;  /* 0xff80000014147808 */ /* 0x020fc40002000000 */
[----:B------:R-:W-:Y:S02]  /*4a80*/  FMNMX.FTZ R55, R15, R54, !PT ;  /* 0x000000360f377209 */ /* 0x000fe40007810000 */
[----:B------:R-:W-:Y:S01]  /*4a90*/  ISETP.GT.AND P4, PT, R44, 0x19, PT ;  /* 0x000000192c00780c */ /* 0x000fe20003f84270 */
[----:B------:R-:W4:Y:S01]  /*4aa0*/  MUFU.TANH R52, R52 ;  /* 0x0000003400347308 */ /* 0x000f220000002400 */
[----:B------:R-:W-:Y:S01]  /*4ab0*/  FSEL R25, R25, -INF , P3 ;  /* 0xff80000019197808 */ /* 0x000fe20001800000 */
[----:B------:R-:W-:Y:S02]  /*4ac0*/  WARPGROUP.DEPBAR.LE gsb0, 0x0 ;  /* 0x00008000000079c5 */ /* 0x000fe40000010000 */
[----:B------:R-:W-:Y:S01]  /*4ad0*/  FMNMX.FTZ R54, R20, R55, !PT ;  /* 0x0000003714367209 */ /* 0x000fe20007810000 */
[----:B------:R-:W-:Y:S01]  /*4ae0*/  WARPGROUP.ARRIVE ;  /* 0x00000000000079c5 */ /* 0x000fe20000000000 */
[----:B------:R-:W-:Y:S02]  /*4af0*/  ISETP.GT.AND P3, PT, R44, 0x20, PT ;  /* 0x000000202c00780c */ /* 0x000fe40003f64270 */
[----:B------:R-:W-:Y:S01]  /*4b00*/  FSEL R26, R26, -INF , P4 ;  /* 0xff8000001a1a7808 */ /* 0x000fe20002000000 */
[----:B------:R-:W5:Y:S01]  /*4b10*/  MUFU.TANH R53, R53 ;  /* 0x0000003500357308 */ /* 0x000f620000002400 */
[----:B------:R-:W-:Y:S01]  /*4b20*/  FMNMX.FTZ R55, R25, R54, !PT ;  /* 0x0000003619377209 */ /* 0x000fe20007810000 */
[----:B------:R-:W-:Y:S01]  /*4b30*/  FMUL.FTZ R54, R70, UR23 ;  /* 0x0000001746367c20 */ /* 0x000fe20008410000 */
[----:B------:R-:W-:Y:S01]  /*4b40*/  ISETP.GT.AND P4, PT, R44, 0x21, PT ;  /* 0x000000212c00780c */ /* 0x000fe20003f84270 */
[----:B------:R-:W-:Y:S01]  /*4b50*/  HGMMA.64x64x16.F32.BF16 R88, R140, gdesc[UR4].tnspB, R88, gsb0 ;  /* 0x40e000048c587df0 */ /* 0x000fe20008001858 */
[----:B------:R-:W-:Y:S01]  /*4b60*/  FSEL R29, R29, -INF , P3 ;  /* 0xff8000001d1d7808 */ /* 0x000fe20001800000 */
[----:B------:R-:W-:Y:S01]  /*4b70*/  UIADD3 UR6, UR10, 0x180, URZ ;  /* 0x000001800a067890 */ /* 0x000fe2000fffe03f */
[----:B------:R-:W-:Y:S01]  /*4b80*/  FMNMX.FTZ R56, R26, R55, !PT ;  /* 0x000000371a387209 */ /* 0x000fe20007810000 */
[----:B------:R-:W-:Y:S01]  /*4b90*/  FMUL.FTZ R55, R71, UR23 ;  /* 0x0000001747377c20 */ /* 0x000fe20008410000 */
[----:B------:R-:W-:Y:S01]  /*4ba0*/  ISETP.GT.AND P3, PT, R44, 0x28, PT ;  /* 0x000000282c00780c */ /* 0x000fe20003f64270 */
[----:B------:R-:W5:Y:S01]  /*4bb0*/  MUFU.TANH R54, R54 ;  /* 0x0000003600367308 */ /* 0x000f620000002400 */
[----:B------:R-:W-:Y:S01]  /*4bc0*/  FSEL R30, R30, -INF , P4 ;  /* 0xff8000001e1e7808 */ /* 0x000fe20002000000 */
[----:B------:R-:W-:Y:S01]  /*4bd0*/  UMOV UR7, 0x40000040 ;  /* 0x4000004000077882 */ /* 0x000fe20000000000 */
[----:B------:R-:W-:Y:S01]  /*4be0*/  FMNMX.FTZ R57, R29, R56, !PT ;  /* 0x000000381d397209 */ /* 0x000fe20007810000 */
[----:B------:R-:W-:Y:S01]  /*4bf0*/  FMUL.FTZ R70, R72, UR23 ;  /* 0x0000001748467c20 */ /* 0x000fe20008410000 */
[----:B------:R-:W-:Y:S01]  /*4c00*/  ISETP.GT.AND P4, PT, R44, 0x29, PT ;  /* 0x000000292c00780c */ /* 0x000fe20003f84270 */
[----:B------:R-:W-:Y:S01]  /*4c10*/  FMUL.FTZ R72, R76, UR23 ;  /* 0x000000174c487c20 */ /* 0x000fe20008410000 */
[----:B------:R-:W-:Y:S01]  /*4c20*/  FSEL R33, R33, -INF , P3 ;  /* 0xff80000021217808 */ /* 0x000fe20001800000 */
[----:B------:R-:W5:Y:S01]  /*4c30*/  MUFU.TANH R55, R55 ;  /* 0x0000003700377308 */ /* 0x000f620000002400 */
[----:B------:R-:W-:-:S02]  /*4c40*/  FMNMX.FTZ R56, R30, R57, !PT ;  /* 0x000000391e387209 */ /* 0x000fc40007810000 */
[----:B------:R-:W-:Y:S02]  /*4c50*/  ISETP.GT.AND P3, PT, R44, 0x30, PT ;  /* 0x000000302c00780c */ /* 0x000fe40003f64270 */
[----:B------:R-:W-:Y:S02]  /*4c60*/  FSEL R34, R34, -INF , P4 ;  /* 0xff80000022227808 */ /* 0x000fe40002000000 */
[----:B------:R-:W-:Y:S01]  /*4c70*/  FMNMX.FTZ R57, R33, R56, !PT ;  /* 0x0000003821397209 */ /* 0x000fe20007810000 */
[----:B------:R-:W-:Y:S01]  /*4c80*/  FMUL.FTZ R56, R74, UR23 ;  /* 0x000000174a387c20 */ /* 0x000fe20008410000 */
[----:B------:R-:W-:Y:S01]  /*4c90*/  ISETP.GT.AND P4, PT, R44, 0x31, PT ;  /* 0x000000312c00780c */ /* 0x000fe20003f84270 */
[----:B------:R-:W-:Y:S01]  /*4ca0*/  MUFU.TANH R62, R62 ;  /* 0x0000003e003e7308 */ /* 0x000fe20000002400 */
[----:B------:R-:W-:Y:S01]  /*4cb0*/  FSEL R37, R37, -INF , P3 ;  /* 0xff80000025257808 */ /* 0x000fe20001800000 */
[----:B------:R-:W-:Y:S01]  /*4cc0*/  FMUL.FTZ R74, R80, UR23 ;  /* 0x00000017504a7c20 */ /* 0x000fe20008410000 */
        /* <DEDUP_REMOVED lines=8> */
[----:B--2---:R-:W-:Y:S02]  /*4d50*/  FSEL R46, R46, -INF , P3 ;  /* 0xff8000002e2e7808 */ /* 0x004fe40001800000 */
[----:B------:R-:W-:Y:S01]  /*4d60*/  FMNMX.FTZ R59, R45, R58, !PT ;  /* 0x0000003a2d3b7209 */ /* 0x000fe20007810000 */
[----:B------:R-:W2:Y:S01]  /*4d70*/  MUFU.TANH R57, R57 ;  /* 0x0000003900397308 */ /* 0x000ea20000002400 */
[----:B------:R-:W-:Y:S02]  /*4d80*/  ISETP.GT.AND P3, PT, R44, 0x40, PT ;  /* 0x000000402c00780c */ /* 0x000fe40003f64270 */
[----:B-1----:R-:W-:Y:S02]  /*4d90*/  FSEL R47, R47, -INF , P4 ;  /* 0xff8000002f2f7808 */ /* 0x002fe40002000000 */
[----:B------:R-:W-:Y:S01]  /*4da0*/  FMNMX.FTZ R58, R46, R59, !PT ;  /* 0x0000003b2e3a7209 */ /* 0x000fe20007810000 */
[----:B------:R-:W-:Y:S01]  /*4db0*/  FMUL.FTZ R59, R79, UR23 ;  /* 0x000000174f3b7c20 */ /* 0x000fe20008410000 */
[----:B------:R-:W-:Y:S01]  /*4dc0*/  ISETP.GT.AND P4, PT, R44, 0x41, PT ;  /* 0x000000412c00780c */ /* 0x000fe20003f84270 */
[----:B------:R-:W-:Y:S01]  /*4dd0*/  MUFU.TANH R83, R83 ;  /* 0x0000005300537308 */ /* 0x000fe20000002400 */
[----:B------:R-:W-:-:S02]  /*4de0*/  FSEL R49, R49, -INF , P3 ;  /* 0xff80000031317808 */ /* 0x000fc40001800000 */
[----:B------:R-:W-:Y:S02]  /*4df0*/  FMNMX.FTZ R58, R47, R58, !PT ;  /* 0x0000003a2f3a7209 */ /* 0x000fe40007810000 */
[----:B------:R-:W-:Y:S02]  /*4e00*/  ISETP.GT.AND P3, PT, R44, 0x48, PT ;  /* 0x000000482c00780c */ /* 0x000fe40003f64270 */
[----:B------:R-:W-:Y:S01]  /*4e10*/  FSEL R48, R48, -INF , P4 ;  /* 0xff80000030307808 */ /* 0x000fe20002000000 */
[----:B------:R-:W1:Y:S01]  /*4e20*/  MUFU.TANH R59, R59 ;  /* 0x0000003b003b7308 */ /* 0x000e620000002400 */
[----:B------:R-:W-:Y:S01]  /*4e30*/  FMNMX.FTZ R63, R49, R58, !PT ;  /* 0x0000003a313f7209 */ /* 0x000fe20007810000 */
[----:B------:R-:W-:Y:S01]  /*4e40*/  FMUL.FTZ R58, R82, UR23 ;  /* 0x00000017523a7c20 */ /* 0x000fe20008410000 */
[----:B------:R-:W-:Y:S01]  /*4e50*/  ISETP.GT.AND P4, PT, R44, 0x49, PT ;  /* 0x000000492c00780c */ /* 0x000fe20003f84270 */
[----:B------:R-:W1:Y:S01]  /*4e60*/  S2R R82, SR_TID.X ;  /* 0x0000000000527919 */ /* 0x000e620000002100 */
[----:B0-----:R-:W-:-:S02]  /*4e70*/  FSEL R50, R50, -INF , P3 ;  /* 0xff80000032327808 */ /* 0x001fc40001800000 */
[----:B------:R-:W-:Y:S01]  /*4e80*/  FMNMX.FTZ R63, R48, R63, !PT ;  /* 0x0000003f303f7209 */ /* 0x000fe20007810000 */
[----:B------:R-:W0:Y:S01]  /*4e90*/  MUFU.TANH R58, R58 ;  /* 0x0000003a003a7308 */ /* 0x000e220000002400 */
[----:B------:R-:W-:Y:S02]  /*4ea0*/  ISETP.GT.AND P3, PT, R44, 0x50, PT ;  /* 0x000000502c00780c */ /* 0x000fe40003f64270 */
[----:B---3--:R-:W-:Y:S02]  /*4eb0*/  FSEL R51, R51, -INF , P4 ;  /* 0xff80000033337808 */ /* 0x008fe40002000000 */
[----:B------:R-:W-:Y:S02]  /*4ec0*/  FMNMX.FTZ R66, R50, R63, !PT ;  /* 0x0000003f32427209 */ /* 0x000fe40007810000 */
[----:B------:R-:W-:Y:S01]  /*4ed0*/  ISETP.GT.AND P4, PT, R44, 0x51, PT ;  /* 0x000000512c00780c */ /* 0x000fe20003f84270 */
[----:B------:R-:W3:Y:S01]  /*4ee0*/  MUFU.TANH R86, R86 ;  /* 0x0000005600567308 */ /* 0x000ee20000002400 */
[----:B----4-:R-:W-:-:S02]  /*4ef0*/  FSEL R52, R52, -INF , P3 ;  /* 0xff80000034347808 */ /* 0x010fc40001800000 */
[----:B------:R-:W-:Y:S02]  /*4f00*/  FMNMX.FTZ R63, R51, R66, !PT ;  /* 0x00000042333f7209 */ /* 0x000fe40007810000 */
[----:B------:R-:W-:Y:S01]  /*4f10*/  ISETP.GT.AND P3, PT, R44, 0x58, PT ;  /* 0x000000582c00780c */ /* 0x000fe20003f64270 */
[----:B------:R-:W-:Y:S02]  /*4f20*/  WARPGROUP.DEPBAR.LE gsb0, 0x0 ;  /* 0x00008000000079c5 */ /* 0x000fe40000010000 */
[----:B-----5:R-:W-:Y:S01]  /*4f30*/  FSEL R53, R53, -INF , P4 ;  /* 0xff80000035357808 */ /* 0x020fe20002000000 */
[----:B------:R-:W4:Y:S01]  /*4f40*/  MUFU.TANH R87, R87 ;  /* 0x0000005700577308 */ /* 0x000f220000002400 */
[----:B------:R-:W-:Y:S01]  /*4f50*/  FMNMX.FTZ R66, R52, R63, !PT ;  /* 0x0000003f34427209 */ /* 0x000fe20007810000 */
[----:B------:R-:W-:Y:S01]  /*4f60*/  WARPGROUP.ARRIVE ;  /* 0x00000000000079c5 */ /* 0x000fe20000000000 */
[----:B------:R-:W-:Y:S02]  /*4f70*/  ISETP.GT.AND P4, PT, R44, 0x59, PT ;  /* 0x000000592c00780c */ /* 0x000fe40003f84270 */
[----:B------:R-:W-:-:S02]  /*4f80*/  FSEL R54, R54, -INF , P3 ;  /* 0xff80000036367808 */ /* 0x000fc40001800000 */
[----:B------:R-:W-:Y:S01]  /*4f90*/  FMNMX.FTZ R63, R53, R66, !PT ;  /* 0x00000042353f7209 */ /* 0x000fe20007810000 */
[----:B------:R-:W-:Y:S01]  /*4fa0*/  HGMMA.64x64x16.F32.BF16 R88, R136, gdesc[UR4].tnspB, R88, gsb0 ;  /* 0x40e0000488587df0 */ /* 0x000fe20008001858 */
[----:B------:R-:W-:Y:S01]  /*4fb0*/  ISETP.GT.AND P3, PT, R44, 0x60, PT ;  /* 0x000000602c00780c */ /* 0x000fe20003f64270 */
[----:B------:R-:W5:Y:S01]  /*4fc0*/  MUFU.TANH R5, R5 ;  /* 0x0000000500057308 */ /* 0x000f620000002400 */
[----:B------:R-:W-:Y:S01]  /*4fd0*/  FSEL R55, R55, -INF , P4 ;  /* 0xff80000037377808 */ /* 0x000fe20002000000 */
[----:B------:R-:W-:Y:S01]  /*4fe0*/  UIADD3 UR6, UR10, 0x200, URZ ;  /* 0x000002000a067890 */ /* 0x000fe2000fffe03f */
[----:B------:R-:W-:Y:S01]  /*4ff0*/  FMNMX.FTZ R66, R54, R63, !PT ;  /* 0x0000003f36427209 */ /* 0x000fe20007810000 */
[----:B------:R-:W-:Y:S01]  /*5000*/  UMOV UR7, 0x40000040 ;  /* 0x4000004000077882 */ /* 0x000fe20000000000 */
[----:B------:R-:W-:Y:S02]  /*5010*/  ISETP.GT.AND P4, PT, R44, 0x61, PT ;  /* 0x000000612c00780c */ /* 0x000fe40003f84270 */
        /* <DEDUP_REMOVED lines=8> */
[----:B------:R-:W-:Y:S02]  /*50a0*/  FSEL R62, R62, -INF , P3 ;  /* 0xff8000003e3e7808 */ /* 0x000fe40001800000 */
[----:B------:R-:W-:-:S02]  /*50b0*/  FMNMX.FTZ R63, R57, R66, !PT ;  /* 0x00000042393f7209 */ /* 0x000fc40007810000 */
[----:B------:R-:W-:Y:S01]  /*50c0*/  ISETP.GT.AND P3, PT, R44, 0x70, PT ;  /* 0x000000702c00780c */ /* 0x000fe20003f64270 */
[----:B------:R-:W2:Y:S01]  /*50d0*/  MUFU.TANH R10, R10 ;  /* 0x0000000a000a7308 */ /* 0x000ea20000002400 */
[----:B-1----:R-:W-:Y:S02]  /*50e0*/  FSEL R59, R59, -INF , P4 ;  /* 0xff8000003b3b7808 */ /* 0x002fe40002000000 */
[----:B------:R-:W-:Y:S01]  /*50f0*/  FMNMX.FTZ R66, R62, R63, !PT ;  /* 0x0000003f3e427209 */ /* 0x000fe20007810000 */
[----:B------:R-:W-:Y:S01]  /*5100*/  FMUL.FTZ R63, R60, UR23 ;  /* 0x000000173c3f7c20 */ /* 0x000fe20008410000 */
[----:B------:R-:W-:Y:S02]  /*5110*/  ISETP.GT.AND P4, PT, R44, 0x71, PT ;  /* 0x000000712c00780c */ /* 0x000fe40003f84270 */
[----:B0-----:R-:W-:Y:S01]  /*5120*/  FSEL R58, R58, -INF , P3 ;  /* 0xff8000003a3a7808 */ /* 0x001fe20001800000 */
[----:B------:R-:W0:Y:S01]  /*5130*/  MUFU.TANH R13, R13 ;  /* 0x0000000d000d7308 */ /* 0x000e220000002400 */
[----:B------:R-:W-:-:S02]  /*5140*/  FMNMX.FTZ R67, R59, R66, !PT ;  /* 0x000000423b437209 */ /* 0x000fc40007810000 */
[----:B------:R-:W-:Y:S02]  /*5150*/  ISETP.GT.AND P3, PT, R44, 0x78, PT ;  /* 0x000000782c00780c */ /* 0x000fe40003f64270 */
[----:B------:R-:W-:Y:S02]  /*5160*/  FSEL R60, R83, -INF , P4 ;  /* 0xff800000533c7808 */ /* 0x000fe40002000000 */
[----:B------:R-:W-:Y:S01]  /*5170*/  FMNMX.FTZ R71, R58, R67, !PT ;  /* 0x000000433a477209 */ /* 0x000fe20007810000 */
[----:B------:R-:W-:Y:S01]  /*5180*/  FMUL.FTZ R67, R61, UR23 ;  /* 0x000000173d437c20 */ /* 0x000fe20008410000 */
[----:B------:R-:W-:Y:S01]  /*5190*/  ISETP.GT.AND P4, PT, R44, 0x79, PT ;  /* 0x000000792c00780c */ /* 0x000fe20003f84270 */
[----:B------:R-:W1:Y:S01]  /*51a0*/  MUFU.TANH R14, R14 ;  /* 0x0000000e000e7308 */ /* 0x000e620000002400 */
[----:B---3--:R-:W-:Y:S02]  /*51b0*/  FSEL R61, R86, -INF , P3 ;  /* 0xff800000563d7808 */ /* 0x008fe40001800000 */
[----:B------:R-:W-:-:S02]  /*51c0*/  FMNMX.FTZ R44, R60, R71, !PT ;  /* 0x000000473c2c7209 */ /* 0x000fc40007810000 */
[----:B----4-:R-:W-:Y:S02]  /*51d0*/  FSEL R66, R87, -INF , P4 ;  /* 0xff80000057427808 */ /* 0x010fe40002000000 */
[----:B------:R-:W-:Y:S01]  /*51e0*/  FMNMX.FTZ R71, R61, R44, !PT ;  /* 0x0000002c3d477209 */ /* 0x000fe20007810000 */
[----:B------:R-:W3:Y:S01]  /*51f0*/  MUFU.TANH R21, R21 ;  /* 0x0000001500157308 */ /* 0x000ee20000002400 */
[----:B------:R-:W-:Y:S02]  /*5200*/  IADD3 R43, R78, -UR22, R43 ;  /* 0x800000164e2b7c10 */ /* 0x000fe4000fffe02b */
[----:B------:R-:W-:Y:S02]  /*5210*/  FMNMX.FTZ R71, R66, R71, !PT ;  /* 0x0000004742477209 */ /* 0x000fe40007810000 */
[C---:B------:R-:W-:Y:S02]  /*5220*/  ISETP.GT.AND P4, PT, R43.reuse, RZ, PT ;  /* 0x000000ff2b00720c */ /* 0x040fe40003f84270 */
[----:B------:R-:W-:Y:S01]  /*5230*/  ISETP.GT.AND P5, PT, R43, 0x1, PT ;  /* 0x000000012b00780c */ /* 0x000fe20003fa4270 */
[----:B------:R-:W4:Y:S01]  /*5240*/  SHFL.BFLY PT, R44, R71, 0x2, 0x1f ;  /* 0x0c401f00472c7f89 */ /* 0x000f2200000e0000 */
[----:B------:R-:W3:Y:S08]  /*5250*/  MUFU.TANH R24, R24 ;  /* 0x0000001800187308 */ /* 0x000ef00000002400 */
[----:B------:R-:W3:Y:S08]  /*5260*/  MUFU.TANH R27, R27 ;  /* 0x0000001b001b7308 */ /* 0x000ef00000002400 */
[----:B------:R-:W3:Y:S01]  /*5270*/  MUFU.TANH R28, R28 ;  /* 0x0000001c001c7308 */ /* 0x000ee20000002400 */
[----:B------:R-:W-:-:S02]  /*5280*/  WARPGROUP.DEPBAR.LE gsb0, 0x0 ;  /* 0x00008000000079c5 */ /* 0x000fc40000010000 */
[----:B------:R-:W-:Y:S01]  /*5290*/  WARPGROUP.ARRIVE ;  /* 0x00000000000079c5 */ /* 0x000fe20000000000 */
[----:B----4-:R-:W-:-:S04]  /*52a0*/  FMNMX.FTZ R79, R71, R44, !PT ;  /* 0x0000002c474f7209 */ /* 0x010fc80007810000 */
[----:B------:R-:W4:Y:S01]  /*52b0*/  MUFU.TANH R31, R31 ;  /* 0x0000001f001f7308 */ /* 0x000f220000002400 */
[----:B------:R-:W-:Y:S01]  /*52c0*/  HGMMA.64x64x16.F32.BF16 R88, R132, gdesc[UR4].tnspB, R88, gsb0 ;  /* 0x40e0000484587df0 */ /* 0x000fe20008001858 */
[----:B------:R-:W-:Y:S01]  /*52d0*/  FMUL.FTZ R71, R73, UR23 ;  /* 0x0000001749477c20 */ /* 0x000fe20008410000 */
[----:B------:R-:W-:Y:S01]  /*52e0*/  FMUL.FTZ R73, R77, UR23 ;  /* 0x000000174d497c20 */ /* 0x000fe20008410000 */
[----:B------:R-:W5:Y:S01]  /*52f0*/  SHFL.BFLY PT, R44, R79, 0x1, 0x1f ;  /* 0x0c201f004f2c7f89 */ /* 0x000f6200000e0000 */
[----:B------:R-:W-:Y:S01]  /*5300*/  FMUL.FTZ R77, R84, UR23 ;  /* 0x00000017544d7c20 */ /* 0x000fe20008410000 */
[----:B------:R-:W-:Y:S02]  /*5310*/  UIADD3 UR6, UR10, 0x280, URZ ;  /* 0x000002800a067890 */ /* 0x000fe4000fffe03f */
[----:B------:R-:W4:Y:S01]  /*5320*/  MUFU.TANH R32, R32 ;  /* 0x0000002000207308 */ /* 0x000f220000002400 */
[----:B------:R-:W-:-:S07]  /*5330*/  UMOV UR7, 0x40000040 ;  /* 0x4000004000077882 */ /* 0x000fce0000000000 */
[----:B------:R-:W4:Y:S08]  /*5340*/  MUFU.TANH R35, R35 ;  /* 0x0000002300237308 */ /* 0x000f300000002400 */
[----:B------:R-:W4:Y:S01]  /*5350*/  MUFU.TANH R36, R36 ;  /* 0x0000002400247308 */ /* 0x000f220000002400 */
[----:B-----5:R-:W-:-:S04]  /*5360*/  FMNMX.FTZ R44, R79, R44, !PT ;  /* 0x0000002c4f2c7209 */ /* 0x020fc80007810000 */
[C---:B------:R-:W-:Y:S01]  /*5370*/  FSETP.NEU.FTZ.AND P3, PT, R44.reuse, -INF , PT ;  /* 0xff8000002c00780b */ /* 0x040fe20003f7d000 */
[----:B------:R-:W-:Y:S02]  /*5380*/  FMUL.FTZ R76, R44, UR24 ;  /* 0x000000182c4c7c20 */ /* 0x000fe40008410000 */
[----:B------:R-:W5:Y:S03]  /*5390*/  MUFU.TANH R38, R38 ;  /* 0x0000002600267308 */ /* 0x000f660000002400 */
[----:B------:R-:W-:-:S05]  /*53a0*/  FSEL R76, R76, RZ, P3 ;  /* 0x000000ff4c4c7208 */ /* 0x000fca0001800000 */
[----:B------:R-:W5:Y:S01]  /*53b0*/  MUFU.TANH R39, R39 ;  /* 0x0000002700277308 */ /* 0x000f620000002400 */
[--C-:B------:R-:W-:Y:S01]  /*53c0*/  FFMA.FTZ R79, R8, UR24, -R76.reuse ;  /* 0x00000018084f7c23 */ /* 0x100fe2000801084c */
[----:B------:R-:W-:Y:S01]  /*53d0*/  FSEL R8, R5, -INF , P4 ;  /* 0xff80000005087808 */ /* 0x000fe20002000000 */
[--C-:B------:R-:W-:Y:S01]  /*53e0*/  FFMA.FTZ R149, R7, UR24, -R76.reuse ;  /* 0x0000001807957c23 */ /* 0x100fe2000801084c */
[----:B------:R-:W-:Y:S01]  /*53f0*/  ISETP.GT.AND P4, PT, R43, 0x8, PT ;  /* 0x000000082b00780c */ /* 0x000fe20003f84270 */
[--C-:B------:R-:W-:Y:S01]  /*5400*/  FFMA.FTZ R151, R11, UR24, -R76.reuse ;  /* 0x000000180b977c23 */ /* 0x100fe2000801084c */
[----:B------:R-:W-:Y:S01]  /*5410*/  FSEL R5, R6, -INF , P5 ;  /* 0xff80000006057808 */ /* 0x000fe20002800000 */
[--C-:B------:R-:W-:Y:S01]  /*5420*/  FFMA.FTZ R139, R46, UR24, -R76.reuse ;  /* 0x000000182e8b7c23 */ /* 0x100fe2000801084c */
[----:B------:R-:W-:Y:S01]  /*5430*/  FMNMX.FTZ R78, R8, R3, !PT ;  /* 0x00000003084e7209 */ /* 0x000fe20007810000 */
[----:B------:R-:W5:Y:S01]  /*5440*/  MUFU.TANH R41, R41 ;  /* 0x0000002900297308 */ /* 0x000f620000002400 */
[----:B------:R-:W-:Y:S01]  /*5450*/  ISETP.GT.AND P5, PT, R43, 0x9, PT ;  /* 0x000000092b00780c */ /* 0x000fe20003fa4270 */
[--C-:B------:R-:W-:Y:S01]  /*5460*/  FFMA.FTZ R147, R25, UR24, -R76.reuse ;  /* 0x0000001819937c23 */ /* 0x100fe2000801084c */
[----:B--2---:R-:W-:Y:S01]  /*5470*/  FSEL R9, R9, -INF , P4 ;  /* 0xff80000009097808 */ /* 0x004fe20002000000 */
[--C-:B------:R-:W-:Y:S01]  /*5480*/  FFMA.FTZ R137, R37, UR24, -R76.reuse ;  /* 0x0000001825897c23 */ /* 0x100fe2000801084c */
[----:B------:R-:W-:Y:S01]  /*5490*/  FMNMX.FTZ R78, R5, R78, !PT ;  /* 0x0000004e054e7209 */ /* 0x000fe20007810000 */
[--C-:B------:R-:W-:Y:S01]  /*54a0*/  FFMA.FTZ R143, R33, UR24, -R76.reuse ;  /* 0x00000018218f7c23 */ /* 0x100fe2000801084c */
[----:B------:R-:W-:Y:S01]  /*54b0*/  ISETP.GT.AND P4, PT, R43, 0x10, PT ;  /* 0x000000102b00780c */ /* 0x000fe20003f84270 */
[----:B------:R-:W2:Y:S01]  /*54c0*/  MUFU.TANH R42, R42 ;  /* 0x0000002a002a7308 */ /* 0x000ea20000002400 */
[----:B------:R-:W-:Y:S01]  /*54d0*/  FSEL R10, R10, -INF , P5 ;  /* 0xff8000000a0a7808 */ /* 0x000fe20002800000 */
[--C-:B------:R-:W-:Y:S01]  /*54e0*/  FFMA.FTZ R33, R58, UR24, -R76.reuse ;  /* 0x000000183a217c23 */ /* 0x100fe2000801084c */
[----:B------:R-:W-:Y:S01]  /*54f0*/  FMNMX.FTZ R7, R9, R78, !PT ;  /* 0x0000004e09077209 */ /* 0x000fe20007810000 */
[--C-:B------:R-:W-:Y:S01]  /*5500*/  FFMA.FTZ R58, R60, UR24, -R76.reuse ;  /* 0x000000183c3a7c23 */ /* 0x100fe2000801084c */
[----:B------:R-:W-:Y:S01]  /*5510*/  ISETP.GT.AND P5, PT, R43, 0x11, PT ;  /* 0x000000112b00780c */ /* 0x000fe20003fa4270 */
[--C-:B------:R-:W-:Y:S01]  /*5520*/  FFMA.FTZ R45, R45, UR24, -R76.reuse ;  /* 0x000000182d2d7c23 */ /* 0x100fe2000801084c */
[----:B0-----:R-:W-:Y:S01]  /*5530*/  FSEL R13, R13, -INF , P4 ;  /* 0xff8000000d0d7808 */ /* 0x001fe20002000000 */
[----:B------:R-:W0:Y:S01]  /*5540*/  MUFU.TANH R63, R63 ;  /* 0x0000003f003f7308 */ /* 0x000e220000002400 */
        /* <DEDUP_REMOVED lines=8> */
[----:B------:R-:W-:Y:S01]  /*55d0*/  ISETP.GT.AND P5, PT, R43, 0x19, PT ;  /* 0x000000192b00780c */ /* 0x000fe20003fa4270 */
[----:B------:R-:W-:Y:S01]  /*55e0*/  FFMA.FTZ R26, R26, UR24, -R76 ;  /* 0x000000181a1a7c23 */ /* 0x000fe2000801084c */
[----:B---3--:R-:W-:Y:S01]  /*55f0*/  FSEL R21, R21, -INF , P4 ;  /* 0xff80000015157808 */ /* 0x008fe20002000000 */
[----:B------:R-:W-:-:S02]  /*5600*/  WARPGROUP.DEPBAR.LE gsb0, 0x0 ;  /* 0x00008000000079c5 */ /* 0x000fc40000010000 */
[----:B------:R-:W-:Y:S01]  /*5610*/  FMNMX.FTZ R78, R14, R7, !PT ;  /* 0x000000070e4e7209 */ /* 0x000fe20007810000 */
[----:B------:R-:W-:Y:S01]  /*5620*/  WARPGROUP.ARRIVE ;  /* 0x00000000000079c5 */ /* 0x000fe20000000000 */
[----:B------:R-:W-:Y:S01]  /*5630*/  ISETP.GT.AND P4, PT, R43, 0x20, PT ;  /* 0x000000202b00780c */ /* 0x000fe20003f84270 */
[----:B------:R-:W3:Y:S01]  /*5640*/  MUFU.TANH R64, R64 ;  /* 0x0000004000407308 */ /* 0x000ee20000002400 */
[----:B------:R-:W-:Y:S01]  /*5650*/  FSEL R24, R24, -INF , P5 ;  /* 0xff80000018187808 */ /* 0x000fe20002800000 */
[--C-:B------:R-:W-:Y:S01]  /*5660*/  FFMA.FTZ R133, R49, UR24, -R76.reuse ;  /* 0x0000001831857c23 */ /* 0x100fe2000801084c */
[----:B------:R-:W-:Y:S01]  /*5670*/  FMNMX.FTZ R7, R21, R78, !PT ;  /* 0x0000004e15077209 */ /* 0x000fe20007810000 */
[----:B------:R-:W-:Y:S01]  /*5680*/  HGMMA.64x64x16.F32.BF16 R88, R128, gdesc[UR4].tnspB, R88, gsb0 ;  /* 0x40e0000480587df0 */ /* 0x000fe20008001858 */
[----:B------:R-:W-:Y:S01]  /*5690*/  ISETP.GT.AND P5, PT, R43, 0x21, PT ;  /* 0x000000212b00780c */ /* 0x000fe20003fa4270 */
[----:B------:R-:W-:Y:S01]  /*56a0*/  UIADD3 UR6, UR10, 0x300, URZ ;  /* 0x000003000a067890 */ /* 0x000fe2000fffe03f */
[----:B------:R-:W-:Y:S01]  /*56b0*/  FSEL R27, R27, -INF , P4 ;  /* 0xff8000001b1b7808 */ /* 0x000fe20002000000 */
[----:B------:R-:W3:Y:S01]  /*56c0*/  MUFU.TANH R65, R65 ;  /* 0x0000004100417308 */ /* 0x000ee20000002400 */
[----:B------:R-:W-:Y:S01]  /*56d0*/  FMNMX.FTZ R78, R24, R7, !PT ;  /* 0x00000007184e7209 */ /* 0x000fe20007810000 */
[----:B------:R-:W-:Y:S01]  /*56e0*/  UMOV UR7, 0x40000040 ;  /* 0x4000004000077882 */ /* 0x000fe20000000000 */
[----:B------:R-:W-:Y:S01]  /*56f0*/  ISETP.GT.AND P4, PT, R43, 0x28, PT ;  /* 0x000000282b00780c */ /* 0x000fe20003f84270 */
[--C-:B------:R-:W-:Y:S01]  /*5700*/  FFMA.FTZ R141, R29, UR24, -R76.reuse ;  /* 0x000000181d8d7c23 */ /* 0x100fe2000801084c */
[----:B------:R-:W-:Y:S01]  /*5710*/  FSEL R28, R28, -INF , P5 ;  /* 0xff8000001c1c7808 */ /* 0x000fe20002800000 */
[--C-:B------:R-:W-:Y:S01]  /*5720*/  FFMA.FTZ R30, R30, UR24, -R76.reuse ;  /* 0x000000181e1e7c23 */ /* 0x100fe2000801084c */
[----:B------:R-:W-:Y:S01]  /*5730*/  FMNMX.FTZ R7, R27, R78, !PT ;  /* 0x0000004e1b077209 */ /* 0x000fe20007810000 */
[----:B------:R-:W3:Y:S01]  /*5740*/  MUFU.TANH R68, R68 ;  /* 0x0000004400447308 */ /* 0x000ee20000002400 */
[----:B------:R-:W-:Y:S01]  /*5750*/  ISETP.GT.AND P5, PT, R43, 0x29, PT ;  /* 0x000000292b00780c */ /* 0x000fe20003fa4270 */
[--C-:B------:R-:W-:Y:S01]  /*5760*/  FFMA.FTZ R47, R47, UR24, -R76.reuse ;  /* 0x000000182f2f7c23 */ /* 0x100fe2000801084c */
[----:B----4-:R-:W-:Y:S01]  /*5770*/  FSEL R31, R31, -INF , P4 ;  /* 0xff8000001f1f7808 */ /* 0x010fe20002000000 */
[--C-:B------:R-:W-:Y:S01]  /*5780*/  FFMA.FTZ R34, R34, UR24, -R76.reuse ;  /* 0x0000001822227c23 */ /* 0x100fe2000801084c */
[----:B------:R-:W-:Y:S01]  /*5790*/  FMNMX.FTZ R78, R28, R7, !PT ;  /* 0x000000071c4e7209 */ /* 0x000fe20007810000 */
[--C-:B------:R-:W-:Y:S01]  /*57a0*/  FFMA.FTZ R135, R50, UR24, -R76.reuse ;  /* 0x0000001832877c23 */ /* 0x100fe2000801084c */
[----:B------:R-:W-:Y:S01]  /*57b0*/  ISETP.GT.AND P4, PT, R43, 0x30, PT ;  /* 0x000000302b00780c */ /* 0x000fe20003f84270 */
[----:B------:R-:W4:Y:S01]  /*57c0*/  MUFU.TANH R69, R69 ;  /* 0x0000004500457308 */ /* 0x000f220000002400 */
[----:B------:R-:W-:Y:S01]  /*57d0*/  FSEL R32, R32, -INF , P5 ;  /* 0xff80000020207808 */ /* 0x000fe20002800000 */
[--C-:B------:R-:W-:Y:S01]  /*57e0*/  FFMA.FTZ R50, R53, UR24, -R76.reuse ;  /* 0x0000001835327c23 */ /* 0x100fe2000801084c */
[----:B------:R-:W-:Y:S01]  /*57f0*/  FMNMX.FTZ R7, R31, R78, !PT ;  /* 0x0000004e1f077209 */ /* 0x000fe20007810000 */
[--C-:B------:R-:W-:Y:S01]  /*5800*/  FFMA.FTZ R15, R54, UR24, -R76.reuse ;  /* 0x00000018360f7c23 */ /* 0x100fe2000801084c */
[----:B------:R-:W-:Y:S01]  /*5810*/  ISETP.GT.AND P5, PT, R43, 0x31, PT ;  /* 0x000000312b00780c */ /* 0x000fe20003fa4270 */
[--C-:B------:R-:W-:Y:S01]  /*5820*/  FFMA.FTZ R54, R57, UR24, -R76.reuse ;  /* 0x0000001839367c23 */ /* 0x100fe2000801084c */
[----:B------:R-:W-:Y:S01]  /*5830*/  FSEL R35, R35, -INF , P4 ;  /* 0xff80000023237808 */ /* 0x000fe20002000000 */
[----:B------:R-:W4:Y:S01]  /*5840*/  MUFU.TANH R70, R70 ;  /* 0x0000004600467308 */ /* 0x000f220000002400 */
[----:B------:R-:W-:Y:S01]  /*5850*/  FMNMX.FTZ R78, R32, R7, !PT ;  /* 0x00000007204e7209 */ /* 0x000fe20007810000 */
[--C-:B------:R-:W-:Y:S01]  /*5860*/  FFMA.FTZ R29, R62, UR24, -R76.reuse ;  /* 0x000000183e1d7c23 */ /* 0x100fe2000801084c */
[----:B------:R-:W-:Y:S01]  /*5870*/  ISETP.GT.AND P4, PT, R43, 0x38, PT ;  /* 0x000000382b00780c */ /* 0x000fe20003f84270 */
[----:B------:R-:W-:Y:S01]  /*5880*/  FFMA.FTZ R66, R66, UR24, -R76 ;  /* 0x0000001842427c23 */ /* 0x000fe2000801084c */
[----:B------:R-:W-:-:S02]  /*5890*/  FSEL R36, R36, -INF , P5 ;  /* 0xff80000024247808 */ /* 0x000fc40002800000 */
[----:B------:R-:W-:Y:S01]  /*58a0*/  FMNMX.FTZ R7, R35, R78, !PT ;  /* 0x0000004e23077209 */ /* 0x000fe20007810000 */
[----:B------:R-:W4:Y:S01]  /*58b0*/  MUFU.TANH R71, R71 ;  /* 0x0000004700477308 */ /* 0x000f220000002400 */
[C---:B------:R-:W-:Y:S02]  /*58c0*/  ISETP.GT.AND P5, PT, R43.reuse, 0x39, PT ;  /* 0x000000392b00780c */ /* 0x040fe40003fa4270 */
[----:B-----5:R-:W-:Y:S02]  /*58d0*/  FSEL R38, R38, -INF , P4 ;  /* 0xff80000026267808 */ /* 0x020fe40002000000 */
[----:B------:R-:W-:Y:S02]  /*58e0*/  FMNMX.FTZ R7, R36, R7, !PT ;  /* 0x0000000724077209 */ /* 0x000fe40007810000 */
[----:B------:R-:W-:Y:S01]  /*58f0*/  ISETP.GT.AND P4, PT, R43, 0x40, PT ;  /* 0x000000402b00780c */ /* 0x000fe20003f84270 */
[----:B------:R-:W5:Y:S01]  /*5900*/  MUFU.TANH R72, R72 ;  /* 0x0000004800487308 */ /* 0x000f620000002400 */
[----:B------:R-:W-:-:S02]  /*5910*/  FSEL R39, R39, -INF , P5 ;  /* 0xff80000027277808 */ /* 0x000fc40002800000 */
[----:B------:R-:W-:Y:S02]  /*5920*/  FMNMX.FTZ R78, R38, R7, !PT ;  /* 0x00000007264e7209 */ /* 0x000fe40007810000 */
[----:B------:R-:W-:Y:S02]  /*5930*/  ISETP.GT.AND P5, PT, R43, 0x41, PT ;  /* 0x000000412b00780c */ /* 0x000fe40003fa4270 */
[----:B------:R-:W-:Y:S01]  /*5940*/  FSEL R41, R41, -INF , P4 ;  /* 0xff80000029297808 */ /* 0x000fe20002000000 */
[----:B------:R-:W5:Y:S01]  /*5950*/  MUFU.TANH R73, R73 ;  /* 0x0000004900497308 */ /* 0x000f620000002400 */
[----:B------:R-:W-:Y:S02]  /*5960*/  FMNMX.FTZ R78, R39, R78, !PT ;  /* 0x0000004e274e7209 */ /* 0x000fe40007810000 */
[----:B------:R-:W-:Y:S02]  /*5970*/  ISETP.GT.AND P4, PT, R43, 0x48, PT ;  /* 0x000000482b00780c */ /* 0x000fe40003f84270 */
[----:B--2---:R-:W-:-:S02]  /*5980*/  FSEL R7, R42, -INF , P5 ;  /* 0xff8000002a077808 */ /* 0x004fc40002800000 */
[----:B------:R-:W-:Y:S01]  /*5990*/  FMNMX.FTZ R78, R41, R78, !PT ;  /* 0x0000004e294e7209 */ /* 0x000fe20007810000 */
[----:B------:R-:W2:Y:S01]  /*59a0*/  MUFU.TANH R74, R74 ;  /* 0x0000004a004a7308 */ /* 0x000ea20000002400 */
[----:B------:R-:W-:Y:S02]  /*59b0*/  ISETP.GT.AND P5, PT, R43, 0x49, PT ;  /* 0x000000492b00780c */ /* 0x000fe40003fa4270 */
[----:B0-----:R-:W-:Y:S02]  /*59c0*/  FSEL R63, R63, -INF , P4 ;  /* 0xff8000003f3f7808 */ /* 0x001fe40002000000 */
[----:B------:R-:W-:Y:S02]  /*59d0*/  FMNMX.FTZ R78, R7, R78, !PT ;  /* 0x0000004e074e7209 */ /* 0x000fe40007810000 */
[----:B------:R-:W-:Y:S01]  /*59e0*/  ISETP.GT.AND P4, PT, R43, 0x50, PT ;  /* 0x000000502b00780c */ /* 0x000fe20003f84270 */
[----:B------:R-:W0:Y:S01]  /*59f0*/  MUFU.TANH R75, R75 ;  /* 0x0000004b004b7308 */ /* 0x000e220000002400 */
[----:B-1----:R-:W-:-:S02]  /*5a00*/  FSEL R67, R67, -INF , P5 ;  /* 0xff80000043437808 */ /* 0x002fc40002800000 */
[----:B------:R-:W-:Y:S02]  /*5a10*/  FMNMX.FTZ R78, R63, R78, !PT ;  /* 0x0000004e3f4e7209 */ /* 0x000fe40007810000 */
[----:B------:R-:W-:Y:S02]  /*5a20*/  ISETP.GT.AND P5, PT, R43, 0x51, PT ;  /* 0x000000512b00780c */ /* 0x000fe40003fa4270 */
[----:B---3--:R-:W-:Y:S01]  /*5a30*/  FSEL R64, R64, -INF , P4 ;  /* 0xff80000040407808 */ /* 0x008fe20002000000 */
[----:B------:R-:W1:Y:S01]  /*5a40*/  MUFU.TANH R77, R77 ;  /* 0x0000004d004d7308 */ /* 0x000e620000002400 */
[----:B------:R-:W-:Y:S01]  /*5a50*/  FMNMX.FTZ R11, R67, R78, !PT ;  /* 0x0000004e430b7209 */ /* 0x000fe20007810000 */
[----:B------:R-:W-:Y:S02]  /*5a60*/  WARPGROUP.DEPBAR.LE gsb0, 0x0 ;  /* 0x00008000000079c5 */ /* 0x000fe40000010000 */
[----:B------:R-:W-:Y:S01]  /*5a70*/  ISETP.GT.AND P4, PT, R43, 0x58, PT ;  /* 0x000000582b00780c */ /* 0x000fe20003f84270 */
[----:B------:R-:W-:Y:S01]  /*5a80*/  WARPGROUP.ARRIVE ;  /* 0x00000000000079c5 */ /* 0x000fe20000000000 */
[----:B------:R-:W-:-:S02]  /*5a90*/  FSEL R65, R65, -INF , P5 ;  /* 0xff80000041417808 */ /* 0x000fc40002800000 */
[----:B------:R-:W-:Y:S01]  /*5aa0*/  FMNMX.FTZ R42, R64, R11, !PT ;  /* 0x0000000b402a7209 */ /* 0x000fe20007810000 */
[----:B------:R-:W3:Y:S01]  /*5ab0*/  MUFU.TANH R40, R85 ;  /* 0x0000005500287308 */ /* 0x000ee20000002400 */
[----:B------:R-:W-:Y:S01]  /*5ac0*/  ISETP.GT.AND P5, PT, R43, 0x59, PT ;  /* 0x000000592b00780c */ /* 0x000fe20003fa4270 */
[----:B------:R-:W-:Y:S01]  /*5ad0*/  HGMMA.64x64x16.F32.BF16 R88, R124, gdesc[UR4].tnspB, R88, gsb0 ;  /* 0x40e000047c587df0 */ /* 0x000fe20008001858 */
[----:B------:R-:W-:Y:S01]  /*5ae0*/  FSEL R68, R68, -INF , P4 ;  /* 0xff80000044447808 */ /* 0x000fe20002000000 */
[----:B------:R-:W-:Y:S01]  /*5af0*/  UIADD3 UR6, UR10, 0x380, URZ ;  /* 0x000003800a067890 */ /* 0x000fe2000fffe03f */
[----:B------:R-:W-:Y:S01]  /*5b00*/  FMNMX.FTZ R11, R65, R42, !PT ;  /* 0x0000002a410b7209 */ /* 0x000fe20007810000 */
[----:B------:R-:W-:Y:S01]  /*5b10*/  UMOV UR7, 0x40000040 ;  /* 0x4000004000077882 */ /* 0x000fe20000000000 */
[----:B------:R-:W-:Y:S01]  /*5b20*/  ISETP.GT.AND P4, PT, R43, 0x60, PT ;  /* 0x000000602b00780c */ /* 0x000fe20003f84270 */
[----:B------:R-:W-:Y:S01]  /*5b30*/  MUFU.EX2 R149, R149 ;  /* 0x0000009500957308 */ /* 0x000fe20000000800 */
[----:B----4-:R-:W-:-:S02]  /*5b40*/  FSEL R69, R69, -INF , P5 ;  /* 0xff80000045457808 */ /* 0x010fc40002800000 */
[----:B------:R-:W-:Y:S02]  /*5b50*/  FMNMX.FTZ R42, R68, R11, !PT ;  /* 0x0000000b442a7209 */ /* 0x000fe40007810000 */
[----:B------:R-:W-:Y:S02]  /*5b60*/  ISETP.GT.AND P5, PT, R43, 0x61, PT ;  /* 0x000000612b00780c */ /* 0x000fe40003fa4270 */
[----:B------:R-:W-:Y:S01]  /*5b70*/  FSEL R70, R70, -INF , P4 ;  /* 0xff80000046467808 */ /* 0x000fe20002000000 */
[----:B------:R-:W-:Y:S01]  /*5b80*/  MUFU.EX2 R6, R79 ;  /* 0x0000004f00067308 */ /* 0x000fe20000000800 */
[----:B------:R-:W-:Y:S02]  /*5b90*/  FMNMX.FTZ R11, R69, R42, !PT ;  /* 0x0000002a450b7209 */ /* 0x000fe40007810000 */
[----:B------:R-:W-:Y:S02]  /*5ba0*/  ISETP.GT.AND P4, PT, R43, 0x68, PT ;  /* 0x000000682b00780c */ /* 0x000fe40003f84270 */
[----:B------:R-:W-:-:S02]  /*5bb0*/  FSEL R71, R71, -INF , P5 ;  /* 0xff80000047477808 */ /* 0x000fc40002800000 */
[----:B------:R-:W-:Y:S01]  /*5bc0*/  FMNMX.FTZ R78, R70, R11, !PT ;  /* 0x0000000b464e7209 */ /* 0x000fe20007810000 */
[----:B------:R4:W-:Y:S01]  /*5bd0*/  MUFU.EX2 R42, R45 ;  /* 0x0000002d002a7308 */ /* 0x0009e20000000800 */
[----:B------:R-:W-:Y:S02]  /*5be0*/  ISETP.GT.AND P5, PT, R43, 0x69, PT ;  /* 0x000000692b00780c */ /* 0x000fe40003fa4270 */
[----:B-----5:R-:W-:Y:S02]  /*5bf0*/  FSEL R72, R72, -INF , P4 ;  /* 0xff80000048487808 */ /* 0x020fe40002000000 */
[----:B------:R-:W-:Y:S02]  /*5c00*/  FMNMX.FTZ R11, R71, R78, !PT ;  /* 0x0000004e470b7209 */ /* 0x000fe40007810000 */
[----:B------:R-:W-:Y:S01]  /*5c10*/  ISETP.GT.AND P4, PT, R43, 0x70, PT ;  /* 0x000000702b00780c */ /* 0x000fe20003f84270 */
[----:B------:R-:W-:Y:S01]  /*5c20*/  MUFU.EX2 R151, R151 ;  /* 0x0000009700977308 */ /* 0x000fe20000000800 */
[----:B------:R-:W-:-:S02]  /*5c30*/  FSEL R73, R73, -INF , P5 ;  /* 0xff80000049497808 */ /* 0x000fc40002800000 */
[----:B------:R-:W-:Y:S02]  /*5c40*/  FMNMX.FTZ R46, R72, R11, !PT ;  /* 0x0000000b482e7209 */ /* 0x000fe40007810000 */
[----:B------:R-:W-:Y:S02]  /*5c50*/  ISETP.GT.AND P5, PT, R43, 0x71, PT ;  /* 0x000000712b00780c */ /* 0x000fe40003fa4270 */
[----:B--2---:R-:W-:Y:S01]  /*5c60*/  FSEL R74, R74, -INF , P4 ;  /* 0xff8000004a4a7808 */ /* 0x004fe20002000000 */
[----:B------:R-:W-:Y:S01]  /*5c70*/  MUFU.EX2 R12, R12 ;  /* 0x0000000c000c7308 */ /* 0x000fe20000000800 */
[----:B------:R-:W-:Y:S02]  /*5c80*/  FMNMX.FTZ R11, R73, R46, !PT ;  /* 0x0000002e490b7209 */ /* 0x000fe40007810000 */
[----:B------:R-:W-:Y:S02]  /*5c90*/  ISETP.GT.AND P4, PT, R43, 0x78, PT ;  /* 0x000000782b00780c */ /* 0x000fe40003f84270 */
[----:B0-----:R-:W-:-:S02]  /*5ca0*/  FSEL R75, R75, -INF , P5 ;  /* 0xff8000004b4b7808 */ /* 0x001fc40002800000 */
[----:B------:R-:W-:Y:S01]  /*5cb0*/  FMNMX.FTZ R78, R74, R11, !PT ;  /* 0x0000000b4a4e7209 */ /* 0x000fe20007810000 */
[----:B------:R-:W-:Y:S01]  /*5cc0*/  MUFU.EX2 R145, R145 ;  /* 0x0000009100917308 */ /* 0x000fe20000000800 */
[----:B------:R-:W-:Y:S01]  /*5cd0*/  ISETP.GT.AND P5, PT, R43, 0x79, PT ;  /* 0x000000792b00780c */ /* 0x000fe20003fa4270 */
[--C-:B------:R-:W-:Y:S01]  /*5ce0*/  FFMA.FTZ R11, R52, UR24, -R76.reuse ;  /* 0x00000018340b7c23 */ /* 0x100fe2000801084c */
[----:B-1----:R-:W-:Y:S01]  /*5cf0*/  FSEL R77, R77, -INF , P4 ;  /* 0xff8000004d4d7808 */ /* 0x002fe20002000000 */
[--C-:B------:R-:W-:Y:S01]  /*5d00*/  FFMA.FTZ R52, R55, UR24, -R76.reuse ;  /* 0x0000001837347c23 */ /* 0x100fe2000801084c */
[----:B------:R-:W-:Y:S02]  /*5d10*/  FMNMX.FTZ R78, R75, R78, !PT ;  /* 0x0000004e4b4e7209 */ /* 0x000fe40007810000 */
[----:B---3--:R-:W-:Y:S01]  /*5d20*/  FSEL R43, R40, -INF , P5 ;  /* 0xff800000282b7808 */ /* 0x008fe20002800000 */
[----:B------:R-:W-:Y:S01]  /*5d30*/  MUFU.EX2 R20, R20 ;  /* 0x0000001400147308 */ /* 0x000fe20000000800 */
[----:B------:R-:W-:Y:S01]  /*5d40*/  FMNMX.FTZ R78, R77, R78, !PT ;  /* 0x0000004e4d4e7209 */ /* 0x000fe20007810000 */
[--C-:B------:R-:W-:Y:S01]  /*5d50*/  FFMA.FTZ R40, R48, UR24, -R76.reuse ;  /* 0x0000001830287c23 */ /* 0x100fe2000801084c */
[----:B------:R-:W-:-:S02]  /*5d60*/  FFMA.FTZ R48, R51, UR24, -R76 ;  /* 0x0000001833307c23 */ /* 0x000fc4000801084c */
[----:B------:R-:W-:-:S03]  /*5d70*/  FMNMX.FTZ R78, R43, R78, !PT ;  /* 0x0000004e2b4e7209 */ /* 0x000fc60007810000 */
[----:B------:R-:W-:Y:S02]  /*5d80*/  MUFU.EX2 R147, R147 ;  /* 0x0000009300937308 */ /* 0x000fe40000000800 */
[----:B------:R-:W0:Y:S06]  /*5d90*/  SHFL.BFLY PT, R25, R78, 0x2, 0x1f ;  /* 0x0c401f004e197f89 */ /* 0x000e2c00000e0000 */
[----:B------:R-:W-:Y:S08]  /*5da0*/  MUFU.EX2 R26, R26 ;  /* 0x0000001a001a7308 */ /* 0x000ff00000000800 */
[----:B------:R-:W-:Y:S01]  /*5db0*/  MUFU.EX2 R141, R141 ;  /* 0x0000008d008d7308 */ /* 0x000fe20000000800 */
[----:B------:R-:W-:-:S02]  /*5dc0*/  WARPGROUP.DEPBAR.LE gsb0, 0x0 ;  /* 0x00008000000079c5 */ /* 0x000fc40000010000 */
[----:B------:R-:W-:-:S05]  /*5dd0*/  WARPGROUP.ARRIVE ;  /* 0x00000000000079c5 */ /* 0x000fca0000000000 */
[----:B------:R-:W-:Y:S01]  /*5de0*/  MUFU.EX2 R30, R30 ;  /* 0x0000001e001e7308 */ /* 0x000fe20000000800 */
[----:B------:R-:W-:Y:S01]  /*5df0*/  HGMMA.64x64x16.F32.BF16 R88, R120, gdesc[UR4].tnspB, R88, gsb0 ;  /* 0x40e0000478587df0 */ /* 0x000fe20008001858 */
[----:B0-----:R-:W-:Y:S01]  /*5e00*/  FMNMX.FTZ R49, R78, R25, !PT ;  /* 0x000000194e317209 */ /* 0x001fe20007810000 */
[--C-:B------:R-:W-:Y:S01]  /*5e10*/  FFMA.FTZ R25, R56, UR24, -R76.reuse ;  /* 0x0000001838197c23 */ /* 0x100fe2000801084c */
[----:B------:R-:W-:-:S03]  /*5e20*/  FFMA.FTZ R56, R59, UR24, -R76 ;  /* 0x000000183b387c23 */ /* 0x000fc6000801084c */
[----:B------:R-:W0:Y:S01]  /*5e30*/  SHFL.BFLY PT, R78, R49, 0x1, 0x1f ;  /* 0x0c201f00314e7f89 */ /* 0x000e2200000e0000 */
[----:B------:R1:W-:Y:S08]  /*5e40*/  MUFU.EX2 R46, R47 ;  /* 0x0000002f002e7308 */ /* 0x0003f00000000800 */
[----:B------:R-:W-:Y:S08]  /*5e50*/  MUFU.EX2 R143, R143 ;  /* 0x0000008f008f7308 */ /* 0x000ff00000000800 */
[----:B------:R-:W-:Y:S01]  /*5e60*/  MUFU.EX2 R34, R34 ;  /* 0x0000002200227308 */ /* 0x000fe20000000800 */
[----:B0-----:R-:W-:-:S07]  /*5e70*/  FMNMX.FTZ R49, R49, R78, !PT ;  /* 0x0000004e31317209 */ /* 0x001fce0007810000 */
[----:B------:R-:W-:Y:S01]  /*5e80*/  MUFU.EX2 R137, R137 ;  /* 0x0000008900897308 */ /* 0x000fe20000000800 */
[C---:B------:R-:W-:Y:S01]  /*5e90*/  FSETP.NEU.FTZ.AND P4, PT, R49.reuse, -INF , PT ;  /* 0xff8000003100780b */ /* 0x040fe20003f9d000 */
[----:B------:R-:W-:-:S06]  /*5ea0*/  FMUL.FTZ R37, R49, UR24 ;  /* 0x0000001831257c20 */ /* 0x000fcc0008410000 */
[----:B------:R-:W-:Y:S01]  /*5eb0*/  MUFU.EX2 R139, R139 ;  /* 0x0000008b008b7308 */ /* 0x000fe20000000800 */
[----:B------:R-:W-:Y:S01]  /*5ec0*/  FSEL R60, R37, RZ, P4 ;  /* 0x000000ff253c7208 */ /* 0x000fe20002000000 */
[----:B------:R-:W-:-:S04]  /*5ed0*/  FFMA.FTZ R37, R61, UR24, -R76 ;  /* 0x000000183d257c23 */ /* 0x000fc8000801084c */
[--C-:B------:R-:W-:Y:S01]  /*5ee0*/  FFMA.FTZ R136, R35, UR24, -R60.reuse ;  /* 0x0000001823887c23 */ /* 0x100fe2000801083c */
[----:B------:R-:W-:Y:S01]  /*5ef0*/  FSEL R35, R44, RZ, P3 ;  /* 0x000000ff2c237208 */ /* 0x000fe20001800000 */
[--C-:B------:R-:W-:Y:S01]  /*5f00*/  FFMA.FTZ R148, R8, UR24, -R60.reuse ;  /* 0x0000001808947c23 */ /* 0x100fe2000801083c */
[--C-:B------:R-:W-:Y:S01]  /*5f10*/  FFMA.FTZ R5, R5, UR24, -R60.reuse ;  /* 0x0000001805057c23 */ /* 0x100fe2000801083c */
[--C-:B------:R-:W-:Y:S01]  /*5f20*/  FFMA.FTZ R150, R9, UR24, -R60.reuse ;  /* 0x0000001809967c23 */ /* 0x100fe2000801083c */
[----:B----4-:R-:W-:Y:S01]  /*5f30*/  FFMA.FTZ R45, R10, UR24, -R60 ;  /* 0x000000180a2d7c23 */ /* 0x010fe2000801083c */
[----:B------:R-:W-:Y:S01]  /*5f40*/  FADD.FTZ R35, -R35, R4 ;  /* 0x0000000423237221 */ /* 0x000fe20000010100 */
[----:B------:R-:W-:Y:S01]  /*5f50*/  FSEL R4, R49, RZ, P4 ;  /* 0x000000ff31047208 */ /* 0x000fe20002000000 */
[----:B------:R-:W-:Y:S01]  /*5f60*/  MUFU.EX2 R148, R148 ;  /* 0x0000009400947308 */ /* 0x000fe20000000800 */
[--C-:B------:R-:W-:Y:S01]  /*5f70*/  FFMA.FTZ R144, R13, UR24, -R60.reuse ;  /* 0x000000180d907c23 */ /* 0x100fe2000801083c */
[----:B------:R-:W-:Y:S01]  /*5f80*/  FMUL.FTZ R35, R35, UR24 ;  /* 0x0000001823237c20 */ /* 0x000fe20008410000 */
[--C-:B------:R-:W-:Y:S01]  /*5f90*/  FFMA.FTZ R13, R14, UR24, -R60.reuse ;  /* 0x000000180e0d7c23 */ /* 0x100fe2000801083c */
[----:B------:R-:W-:Y:S01]  /*5fa0*/  FADD.FTZ R3, -R4, R3 ;  /* 0x0000000304037221 */ /* 0x000fe20000010100 */
[--C-:B------:R-:W-:Y:S01]  /*5fb0*/  FFMA.FTZ R142, R31, UR24, -R60.reuse ;  /* 0x000000181f8e7c23 */ /* 0x100fe2000801083c */
[--C-:B------:R-:W-:Y:S01]  /*5fc0*/  FFMA.FTZ R31, R39, UR24, -R60.reuse ;  /* 0x00000018271f7c23 */ /* 0x100fe2000801083c */
[--C-:B------:R-:W-:Y:S01]  /*5fd0*/  FFMA.FTZ R146, R21, UR24, -R60.reuse ;  /* 0x0000001815927c23 */ /* 0x100fe2000801083c */
[----:B------:R-:W-:Y:S01]  /*5fe0*/  FMUL.FTZ R3, R3, UR24 ;  /* 0x0000001803037c20 */ /* 0x000fe20008410000 */
[----:B------:R0:W2:Y:S01]  /*5ff0*/  MUFU.EX2 R4, R35 ;  /* 0x0000002300047308 */ /* 0x0000a20000000800 */
[--C-:B------:R-:W-:Y:S01]  /*6000*/  FFMA.FTZ R132, R41, UR24, -R60.reuse ;  /* 0x0000001829847c23 */ /* 0x100fe2000801083c */
[--C-:B------:R-:W-:Y:S01]  /*6010*/  FFMA.FTZ R9, R24, UR24, -R60.reuse ;  /* 0x0000001818097c23 */ /* 0x100fe2000801083c */
[--C-:B------:R-:W-:Y:S01]  /*6020*/  FFMA.FTZ R140, R27, UR24, -R60.reuse ;  /* 0x000000181b8c7c23 */ /* 0x100fe2000801083c */
[--C-:B------:R-:W-:Y:S01]  /*6030*/  FFMA.FTZ R21, R28, UR24, -R60.reuse ;  /* 0x000000181c157c23 */ /* 0x100fe2000801083c */
[--C-:B-1----:R-:W-:Y:S01]  /*6040*/  FFMA.FTZ R47, R32, UR24, -R60.reuse ;  /* 0x00000018202f7c23 */ /* 0x102fe2000801083c */
[--C-:B------:R-:W-:Y:S01]  /*6050*/  FFMA.FTZ R27, R36, UR24, -R60.reuse ;  /* 0x00000018241b7c23 */ /* 0x100fe2000801083c */
[--C-:B------:R-:W-:Y:S01]  /*6060*/  FFMA.FTZ R138, R38, UR24, -R60.reuse ;  /* 0x00000018268a7c23 */ /* 0x100fe2000801083c */
[----:B------:R-:W1:Y:S01]  /*6070*/  MUFU.EX2 R3, R3 ;  /* 0x0000000300037308 */ /* 0x000e620000000800 */
[--C-:B------:R-:W-:Y:S01]  /*6080*/  FFMA.FTZ R7, R7, UR24, -R60.reuse ;  /* 0x0000001807077c23 */ /* 0x100fe2000801083c */
[--C-:B------:R-:W-:Y:S01]  /*6090*/  FFMA.FTZ R134, R63, UR24, -R60.reuse ;  /* 0x000000183f867c23 */ /* 0x100fe2000801083c */
[--C-:B0-----:R-:W-:Y:S01]  /*60a0*/  FFMA.FTZ R35, R67, UR24, -R60.reuse ;  /* 0x0000001843237c23 */ /* 0x101fe2000801083c */
[--C-:B------:R-:W-:Y:S01]  /*60b0*/  FFMA.FTZ R128, R64, UR24, -R60.reuse ;  /* 0x0000001840807c23 */ /* 0x100fe2000801083c */
[--C-:B------:R-:W-:Y:S01]  /*60c0*/  FFMA.FTZ R130, R68, UR24, -R60.reuse ;  /* 0x0000001844827c23 */ /* 0x100fe2000801083c */
[--C-:B------:R-:W-:Y:S01]  /*60d0*/  FFMA.FTZ R124, R70, UR24, -R60.reuse ;  /* 0x00000018467c7c23 */ /* 0x100fe2000801083c */
[----:B------:R-:W-:Y:S01]  /*60e0*/  FFMA.FTZ R126, R72, UR24, -R60 ;  /* 0x00000018487e7c23 */ /* 0x000fe2000801083c */
[----:B------:R-:W0:Y:S01]  /*60f0*/  MUFU.EX2 R5, R5 ;  /* 0x0000000500057308 */ /* 0x000e220000000800 */
[----:B--2---:R-:W-:Y:S01]  /*6100*/  FFMA.FTZ R39, R4, R0, R149 ;  /* 0x0000000004277223 */ /* 0x004fe20000010095 */
[----:B------:R-:W-:-:S02]  /*6110*/  IMAD.U32 R10, RZ, RZ, UR39 ;  /* 0x00000027ff0a7e24 */ /* 0x000fc4000f8e00ff */
[--C-:B------:R-:W-:Y:S01]  /*6120*/  FFMA.FTZ R73, R73, UR24, -R60.reuse ;  /* 0x0000001849497c23 */ /* 0x100fe2000801083c */
[----:B------:R-:W-:Y:S01]  /*6130*/  FFMA.FTZ R74, R74, UR24, -R60 ;  /* 0x000000184a4a7c23 */ /* 0x000fe2000801083c */
[----:B------:R-:W-:Y:S01]  /*6140*/  FADD.FTZ R0, R6, R39 ;  /* 0x0000002706007221 */ /* 0x000fe20000010000 */
[----:B------:R-:W-:Y:S01]  /*6150*/  VIADD R8, R23, 0x9 ;  /* 0x0000000917087836 */ /* 0x000fe20000000000 */
[----:B------:R-:W-:Y:S01]  /*6160*/  @!P1 LEA R10, R10, UR45, 0x3 ;  /* 0x0000002d0a0a9c11 */ /* 0x000fe2000f8e18ff */
[----:B------:R-:W2:Y:S01]  /*6170*/  MUFU.EX2 R150, R150 ;  /* 0x0000009600967308 */ /* 0x000ea20000000800 */
[----:B-1----:R-:W-:Y:S01]  /*6180*/  FFMA.FTZ R2, R3, R2, R148 ;  /* 0x0000000203027223 */ /* 0x002fe20000010094 */
[----:B------:R-:W-:Y:S01]  /*6190*/  FADD.FTZ R39, R151, R0 ;  /* 0x0000000097277221 */ /* 0x000fe20000010000 */
[----:B------:R-:W-:Y:S01]  /*61a0*/  ISETP.GE.U32.AND P3, PT, R82, 0x180, PT ;  /* 0x000001805200780c */ /* 0x000fe20003f66070 */
[----:B------:R-:W-:Y:S02]  /*61b0*/  @!P1 VIADD R10, R10, 0x16840 ;  /* 0x000168400a0a9836 */ /* 0x000fe40000000000 */
[--C-:B------:R-:W-:Y:S01]  /*61c0*/  FFMA.FTZ R75, R75, UR24, -R60.reuse ;  /* 0x000000184b4b7c23 */ /* 0x100fe2000801083c */
[----:B------:R-:W-:Y:S01]  /*61d0*/  FADD.FTZ R0, R12, R39 ;  /* 0x000000270c007221 */ /* 0x000fe20000010000 */
[----:B------:R-:W-:Y:S01]  /*61e0*/  FFMA.FTZ R39, R65, UR24, -R60 ;  /* 0x0000001841277c23 */ /* 0x000fe2000801083c */
[----:B------:R-:W1:Y:S01]  /*61f0*/  MUFU.EX2 R45, R45 ;  /* 0x0000002d002d7308 */ /* 0x000e620000000800 */
[C---:B0-----:R-:W-:Y:S01]  /*6200*/  FADD.FTZ R41, R5.reuse, R2 ;  /* 0x0000000205297221 */ /* 0x041fe20000010000 */
[----:B------:R-:W-:Y:S01]  /*6210*/  F2FP.BF16.F32.PACK_AB R148, R5, R148 ;  /* 0x000000940594723e */ /* 0x000fe200000010ff */
[----:B------:R-:W-:-:S02]  /*6220*/  WARPGROUP.DEPBAR.LE gsb0, 0x0 ;  /* 0x00008000000079c5 */ /* 0x000fc40000010000 */
[----:B------:R-:W-:Y:S01]  /*6230*/  SEL R8, R8, 0x9, !P3 ;  /* 0x0000000908087807 */ /* 0x000fe20005800000 */
[----:B------:R-:W-:Y:S01]  /*6240*/  FFMA.FTZ R77, R77, UR24, -R60 ;  /* 0x000000184d4d7c23 */ /* 0x000fe2000801083c */
[----:B------:R-:W-:Y:S01]  /*6250*/  @!P1 PRMT R10, RZ, 0x654, R10 ;  /* 0x00000654ff0a9816 */ /* 0x000fe2000000000a */
[----:B------:R-:W0:Y:S01]  /*6260*/  MUFU.EX2 R144, R144 ;  /* 0x0000009000907308 */ /* 0x000e220000000800 */
[----:B--2---:R-:W-:Y:S01]  /*6270*/  FADD.FTZ R2, R150, R41 ;  /* 0x0000002996027221 */ /* 0x004fe20000010000 */
[----:B------:R2:W-:Y:S06]  /*6280*/  BAR.ARV R8, 0x100 ;  /* 0x000400080000751d */ /* 0x0005ec0000002000 */
[----:B------:R-:W3:Y:S01]  /*6290*/  MUFU.EX2 R13, R13 ;  /* 0x0000000d000d7308 */ /* 0x000ee20000000800 */
[----:B-1----:R-:W-:Y:S01]  /*62a0*/  FADD.FTZ R41, R45, R2 ;  /* 0x000000022d297221 */ /* 0x002fe20000010000 */
[----:B------:R1:W-:Y:S01]  /*62b0*/  @!P1 SYNCS.ARRIVE.TRANS64.RED.A1T0 RZ, [R10+URZ], RZ ;  /* 0x000000ff0aff99a7 */ /* 0x0003e2000810043f */
[----:B------:R-:W-:Y:S01]  /*62c0*/  FFMA.FTZ R43, R43, UR24, -R60 ;  /* 0x000000182b2b7c23 */ /* 0x000fe2000801083c */
[----:B------:R-:W-:Y:S01]  /*62d0*/  PLOP3.LUT P3, PT, PT, PT, UP1, 0x80, 0x0 ;  /* 0x000000000000781c */ /* 0x000fe20003f6f018 */
[-C--:B------:R-:W-:Y:S01]  /*62e0*/  FMUL.FTZ R88, R88, R3.reuse ;  /* 0x0000000358587220 */ /* 0x080fe20000410000 */
[-C--:B------:R-:W-:Y:S01]  /*62f0*/  FMUL.FTZ R89, R89, R3.reuse ;  /* 0x0000000359597220 */ /* 0x080fe20000410000 */
[-C--:B------:R-:W-:Y:S01]  /*6300*/  FMUL.FTZ R92, R92, R3.reuse ;  /* 0x000000035c5c7220 */ /* 0x080fe20000410000 */
[----:B------:R-:W4:Y:S01]  /*6310*/  MUFU.EX2 R146, R146 ;  /* 0x0000009200927308 */ /* 0x000f220000000800 */
[----:B0-----:R-:W-:Y:S01]  /*6320*/  FADD.FTZ R2, R144, R41 ;  /* 0x0000002990027221 */ /* 0x001fe20000010000 */
[----:B------:R-:W-:Y:S01]  /*6330*/  FADD.FTZ R41, R145, R0 ;  /* 0x0000000091297221 */ /* 0x000fe20000010000 */
[----:B-1----:R-:W-:Y:S01]  /*6340*/  IMAD.U32 R10, RZ, RZ, UR25 ;  /* 0x00000019ff0a7e24 */ /* 0x002fe2000f8e00ff */
[----:B------:R-:W-:Y:S01]  /*6350*/  UMOV UR25, UR39 ;  /* 0x0000002700197c82 */ /* 0x000fe20008000000 */
[-C--:B------:R-:W-:Y:S01]  /*6360*/  FMUL.FTZ R93, R93, R3.reuse ;  /* 0x000000035d5d7220 */ /* 0x080fe20000410000 */
[----:B------:R-:W-:Y:S01]  /*6370*/  FADD.FTZ R0, R20, R41 ;  /* 0x0000002914007221 */ /* 0x000fe20000010000 */
[----:B------:R-:W-:Y:S01]  /*6380*/  FFMA.FTZ R41, R69, UR24, -R60 ;  /* 0x0000001845297c23 */ /* 0x000fe2000801083c */
[----:B------:R-:W0:Y:S01]  /*6390*/  MUFU.EX2 R9, R9 ;  /* 0x0000000900097308 */ /* 0x000e220000000800 */
[C---:B---3--:R-:W-:Y:S01]  /*63a0*/  FADD.FTZ R51, R13.reuse, R2 ;  /* 0x000000020d337221 */ /* 0x048fe20000010000 */
[----:B------:R-:W-:Y:S01]  /*63b0*/  F2FP.BF16.F32.PACK_AB R144, R13, R144 ;  /* 0x000000900d90723e */ /* 0x000fe200000010ff */
[-C--:B------:R-:W-:Y:S01]  /*63c0*/  FMUL.FTZ R96, R96, R3.reuse ;  /* 0x0000000360607220 */ /* 0x080fe20000410000 */
[----:B------:R-:W-:Y:S01]  /*63d0*/  @!P1 LEA R10, R10, UR45, 0x3 ;  /* 0x0000002d0a0a9c11 */ /* 0x000fe2000f8e18ff */
[-C--:B------:R-:W-:Y:S01]  /*63e0*/  FMUL.FTZ R97, R97, R3.reuse ;  /* 0x0000000361617220 */ /* 0x080fe20000410000 */
[-C--:B------:R-:W-:Y:S01]  /*63f0*/  FMUL.FTZ R100, R100, R3.reuse ;  /* 0x0000000364647220 */ /* 0x080fe20000410000 */
[----:B------:R-:W-:Y:S01]  /*6400*/  FMUL.FTZ R101, R101, R3 ;  /* 0x0000000365657220 */ /* 0x000fe20000410000 */
[----:B------:R-:W1:Y:S01]  /*6410*/  MUFU.EX2 R140, R140 ;  /* 0x0000008c008c7308 */ /* 0x000e620000000800 */
[----:B----4-:R-:W-:Y:S01]  /*6420*/  FADD.FTZ R2, R146, R51 ;  /* 0x0000003392027221 */ /* 0x010fe20000010000 */
[----:B------:R-:W-:Y:S01]  /*6430*/  FADD.FTZ R51, R147, R0 ;  /* 0x0000000093337221 */ /* 0x000fe20000010000 */
[----:B--2---:R-:W-:-:S02]  /*6440*/  @!P1 VIADD R8, R10, 0x16860 ;  /* 0x000168600a089836 */ /* 0x004fc40000000000 */
[-C--:B------:R-:W-:Y:S01]  /*6450*/  FMUL.FTZ R104, R104, R3.reuse ;  /* 0x0000000368687220 */ /* 0x080fe20000410000 */
[-C--:B------:R-:W-:Y:S01]  /*6460*/  FMUL.FTZ R105, R105, R3.reuse ;  /* 0x0000000369697220 */ /* 0x080fe20000410000 */
[----:B------:R-:W-:Y:S01]  /*6470*/  FADD.FTZ R0, R26, R51 ;  /* 0x000000331a007221 */ /* 0x000fe20000010000 */
[----:B------:R-:W-:Y:S01]  /*6480*/  FFMA.FTZ R51, R71, UR24, -R60 ;  /* 0x0000001847337c23 */ /* 0x000fe2000801083c */
[----:B------:R-:W2:Y:S01]  /*6490*/  MUFU.EX2 R21, R21 ;  /* 0x0000001500157308 */ /* 0x000ea20000000800 */
[C---:B0-----:R-:W-:Y:S01]  /*64a0*/  FADD.FTZ R53, R9.reuse, R2 ;  /* 0x0000000209357221 */ /* 0x041fe20000010000 */
[----:B------:R-:W-:Y:S01]  /*64b0*/  F2FP.BF16.F32.PACK_AB R146, R9, R146 ;  /* 0x000000920992723e */ /* 0x000fe200000010ff */
[-C--:B------:R-:W-:Y:S01]  /*64c0*/  FMUL.FTZ R108, R108, R3.reuse ;  /* 0x000000036c6c7220 */ /* 0x080fe20000410000 */
[----:B------:R-:W-:Y:S01]  /*64d0*/  @!P1 PRMT R8, RZ, 0x654, R8 ;  /* 0x00000654ff089816 */ /* 0x000fe20000000008 */
[-C--:B------:R-:W-:Y:S01]  /*64e0*/  FMUL.FTZ R109, R109, R3.reuse ;  /* 0x000000036d6d7220 */ /* 0x080fe20000410000 */
[-C--:B------:R-:W-:Y:S01]  /*64f0*/  FMUL.FTZ R112, R112, R3.reuse ;  /* 0x0000000370707220 */ /* 0x080fe20000410000 */
[-C--:B------:R-:W-:Y:S01]  /*6500*/  FMUL.FTZ R113, R113, R3.reuse ;  /* 0x0000000371717220 */ /* 0x080fe20000410000 */
[----:B------:R-:W0:Y:S01]  /*6510*/  MUFU.EX2 R142, R142 ;  /* 0x0000008e008e7308 */ /* 0x000e220000000800 */
[----:B-1----:R-:W-:Y:S01]  /*6520*/  FADD.FTZ R2, R140, R53 ;  /* 0x000000358c027221 */ /* 0x002fe20000010000 */
[----:B------:R-:W-:Y:S01]  /*6530*/  FADD.FTZ R53, R141, R0 ;  /* 0x000000008d357221 */ /* 0x000fe20000010000 */
[----:B------:R1:W-:Y:S01]  /*6540*/  @!P1 SYNCS.ARRIVE.TRANS64.RED.A1T0 RZ, [R8+URZ], RZ ;  /* 0x000000ff08ff99a7 */ /* 0x0003e2000810043f */
[-C--:B------:R-:W-:Y:S01]  /*6550*/  FMUL.FTZ R116, R116, R3.reuse ;  /* 0x0000000374747220 */ /* 0x080fe20000410000 */
[----:B------:R-:W-:Y:S01]  /*6560*/  FMUL.FTZ R117, R117, R3 ;  /* 0x0000000375757220 */ /* 0x000fe20000410000 */
[----:B------:R-:W-:Y:S01]  /*6570*/  FADD.FTZ R0, R30, R53 ;  /* 0x000000351e007221 */ /* 0x000fe20000010000 */
[-C--:B------:R-:W-:Y:S01]  /*6580*/  FMUL.FTZ R90, R90, R4.reuse ;  /* 0x000000045a5a7220 */ /* 0x080fe20000410000 */
[----:B------:R-:W3:Y:S01]  /*6590*/  MUFU.EX2 R47, R47 ;  /* 0x0000002f002f7308 */ /* 0x000ee20000000800 */
        /* <DEDUP_REMOVED lines=16> */
[----:B---3--:R-:W-:Y:S01]  /*66a0*/  FADD.FTZ R55, R47, R2 ;  /* 0x000000022f377221 */ /* 0x008fe20000010000 */
[----:B------:R-:W-:Y:S01]  /*66b0*/  FADD.FTZ R5, R139, R0 ;  /* 0x000000008b057221 */ /* 0x000fe20000010000 */
[-C--:B------:R-:W-:Y:S01]  /*66c0*/  FMUL.FTZ R107, R107, R4.reuse ;  /* 0x000000046b6b7220 */ /* 0x080fe20000410000 */
[-C--:B------:R-:W-:Y:S01]  /*66d0*/  FMUL.FTZ R110, R110, R4.reuse ;  /* 0x000000046e6e7220 */ /* 0x080fe20000410000 */
[-C--:B------:R-:W-:Y:S01]  /*66e0*/  FMUL.FTZ R111, R111, R4.reuse ;  /* 0x000000046f6f7220 */ /* 0x080fe20000410000 */
[----:B------:R-:W-:Y:S01]  /*66f0*/  FADD.FTZ R0, R46, R5 ;  /* 0x000000052e007221 */ /* 0x000fe20000010000 */
[-C--:B------:R-:W-:Y:S01]  /*6700*/  FMUL.FTZ R114, R114, R4.reuse ;  /* 0x0000000472727220 */ /* 0x080fe20000410000 */
[----:B------:R-:W3:Y:S01]  /*6710*/  MUFU.EX2 R138, R138 ;  /* 0x0000008a008a7308 */ /* 0x000ee20000000800 */
[----:B--2---:R-:W-:Y:S01]  /*6720*/  FADD.FTZ R2, R136, R55 ;  /* 0x0000003788027221 */ /* 0x004fe20000010000 */
[-C--:B------:R-:W-:Y:S01]  /*6730*/  FMUL.FTZ R115, R115, R4.reuse ;  /* 0x0000000473737220 */ /* 0x080fe20000410000 */
[-C--:B------:R-:W-:Y:S01]  /*6740*/  FMUL.FTZ R118, R118, R4.reuse ;  /* 0x0000000476767220 */ /* 0x080fe20000410000 */
[----:B------:R-:W-:Y:S01]  /*6750*/  FMUL.FTZ R119, R119, R4 ;  /* 0x0000000477777220 */ /* 0x000fe20000410000 */
[----:B------:R-:W-:Y:S01]  /*6760*/  F2FP.BF16.F32.PACK_AB R149, R6, R149 ;  /* 0x000000950695723e */ /* 0x000fe200000010ff */
[----:B------:R-:W-:Y:S01]  /*6770*/  IMAD.MOV.U32 R3, RZ, RZ, R49 ;  /* 0x000000ffff037224 */ /* 0x000fe200078e0031 */
[----:B------:R-:W-:Y:S01]  /*6780*/  F2FP.BF16.F32.PACK_AB R151, R12, R151 ;  /* 0x000000970c97723e */ /* 0x000fe200000010ff */
[----:B------:R-:W2:Y:S01]  /*6790*/  MUFU.EX2 R31, R31 ;  /* 0x0000001f001f7308 */ /* 0x000ea20000000800 */
[----:B0-----:R-:W-:Y:S01]  /*67a0*/  FADD.FTZ R55, R27, R2 ;  /* 0x000000021b377221 */ /* 0x001fe20000010000 */
[----:B------:R-:W-:-:S02]  /*67b0*/  F2FP.BF16.F32.PACK_AB R150, R45, R150 ;  /* 0x000000962d96723e */ /* 0x000fc400000010ff */
[----:B------:R-:W-:Y:S02]  /*67c0*/  F2FP.BF16.F32.PACK_AB R145, R20, R145 ;  /* 0x000000911491723e */ /* 0x000fe400000010ff */
[----:B------:R-:W-:Y:S02]  /*67d0*/  F2FP.BF16.F32.PACK_AB R147, R26, R147 ;  /* 0x000000931a93723e */ /* 0x000fe400000010ff */
[----:B------:R-:W0:Y:S01]  /*67e0*/  MUFU.EX2 R133, R133 ;  /* 0x0000008500857308 */ /* 0x000e220000000800 */
[----:B---3--:R-:W-:Y:S01]  /*67f0*/  FADD.FTZ R2, R138, R55 ;  /* 0x000000378a027221 */ /* 0x008fe20000010000 */
[----:B------:R-:W-:Y:S02]  /*6800*/  F2FP.BF16.F32.PACK_AB R140, R21, R140 ;  /* 0x0000008c158c723e */ /* 0x000fe400000010ff */
[----:B------:R-:W-:Y:S02]  /*6810*/  F2FP.BF16.F32.PACK_AB R141, R30, R141 ;  /* 0x0000008d1e8d723e */ /* 0x000fe400000010ff */
[----:B------:R-:W-:-:S02]  /*6820*/  F2FP.BF16.F32.PACK_AB R142, R47, R142 ;  /* 0x0000008e2f8e723e */ /* 0x000fc400000010ff */
[----:B------:R-:W3:Y:S01]  /*6830*/  MUFU.EX2 R132, R132 ;  /* 0x0000008400847308 */ /* 0x000ee20000000800 */
[----:B--2---:R-:W-:Y:S01]  /*6840*/  FADD.FTZ R13, R31, R2 ;  /* 0x000000021f0d7221 */ /* 0x004fe20000010000 */
[----:B------:R-:W-:Y:S02]  /*6850*/  F2FP.BF16.F32.PACK_AB R143, R34, R143 ;  /* 0x0000008f228f723e */ /* 0x000fe400000010ff */
[----:B------:R-:W-:Y:S02]  /*6860*/  F2FP.BF16.F32.PACK_AB R136, R27, R136 ;  /* 0x000000881b88723e */ /* 0x000fe400000010ff */
[----:B------:R-:W-:Y:S02]  /*6870*/  F2FP.BF16.F32.PACK_AB R137, R42, R137 ;  /* 0x000000892a89723e */ /* 0x000fe400000010ff */
[----:B------:R-:W2:Y:S01]  /*6880*/  MUFU.EX2 R40, R40 ;  /* 0x0000002800287308 */ /* 0x000ea20000000800 */
[----:B0-----:R-:W-:Y:S01]  /*6890*/  FADD.FTZ R5, R133, R0 ;  /* 0x0000000085057221 */ /* 0x001fe20000010000 */
[----:B------:R-:W-:-:S02]  /*68a0*/  F2FP.BF16.F32.PACK_AB R138, R31, R138 ;  /* 0x0000008a1f8a723e */ /* 0x000fc400000010ff */
[----:B------:R-:W-:Y:S02]  /*68b0*/  F2FP.BF16.F32.PACK_AB R139, R46, R139 ;  /* 0x0000008b2e8b723e */ /* 0x000fe400000010ff */
[----:B------:R-:W-:Y:S02]  /*68c0*/  MOV R4, R44 ;  /* 0x0000002c00047202 */ /* 0x000fe40000000f00 */
[----:B------:R-:W0:Y:S01]  /*68d0*/  MUFU.EX2 R7, R7 ;  /* 0x0000000700077308 */ /* 0x000e220000000800 */
[----:B---3--:R-:W-:-:S07]  /*68e0*/  FADD.FTZ R2, R132, R13 ;  /* 0x0000000d84027221 */ /* 0x008fce0000010000 */
[----:B------:R-:W3:Y:S01]  /*68f0*/  MUFU.EX2 R135, R135 ;  /* 0x0000008700877308 */ /* 0x000ee20000000800 */
[C---:B--2---:R-:W-:Y:S01]  /*6900*/  FADD.FTZ R0, R40.reuse, R5 ;  /* 0x0000000528007221 */ /* 0x044fe20000010000 */
[----:B------:R-:W-:-:S06]  /*6910*/  F2FP.BF16.F32.PACK_AB R133, R40, R133 ;  /* 0x000000852885723e */ /* 0x000fcc00000010ff */
[----:B------:R-:W2:Y:S01]  /*6920*/  MUFU.EX2 R134, R134 ;  /* 0x0000008600867308 */ /* 0x000ea20000000800 */
[C---:B0-----:R-:W-:Y:S01]  /*6930*/  FADD.FTZ R9, R7.reuse, R2 ;  /* 0x0000000207097221 */ /* 0x041fe20000010000 */
[----:B------:R-:W-:-:S06]  /*6940*/  F2FP.BF16.F32.PACK_AB R132, R7, R132 ;  /* 0x000000840784723e */ /* 0x000fcc00000010ff */
[----:B------:R-:W0:Y:S01]  /*6950*/  MUFU.EX2 R48, R48 ;  /* 0x0000003000307308 */ /* 0x000e220000000800 */
[----:B---3--:R-:W-:-:S07]  /*6960*/  FADD.FTZ R5, R135, R0 ;  /* 0x0000000087057221 */ /* 0x008fce0000010000 */
[----:B------:R-:W3:Y:S01]  /*6970*/  MUFU.EX2 R35, R35 ;  /* 0x0000002300237308 */ /* 0x000ee20000000800 */
[----:B--2---:R-:W-:-:S07]  /*6980*/  FADD.FTZ R2, R134, R9 ;  /* 0x0000000986027221 */ /* 0x004fce0000010000 */
[----:B------:R-:W2:Y:S01]  /*6990*/  MUFU.EX2 R11, R11 ;  /* 0x0000000b000b7308 */ /* 0x000ea20000000800 */
[C---:B0-----:R-:W-:Y:S01]  /*69a0*/  FADD.FTZ R0, R48.reuse, R5 ;  /* 0x0000000530007221 */ /* 0x041fe20000010000 */
[----:B------:R-:W-:-:S06]  /*69b0*/  F2FP.BF16.F32.PACK_AB R135, R48, R135 ;  /* 0x000000873087723e */ /* 0x000fcc00000010ff */
[----:B------:R-:W0:Y:S01]  /*69c0*/  MUFU.EX2 R128, R128 ;  /* 0x0000008000807308 */ /* 0x000e220000000800 */
[C---:B---3--:R-:W-:Y:S01]  /*69d0*/  FADD.FTZ R9, R35.reuse, R2 ;  /* 0x0000000223097221 */ /* 0x048fe20000010000 */
[----:B------:R-:W-:-:S06]  /*69e0*/  F2FP.BF16.F32.PACK_AB R134, R35, R134 ;  /* 0x000000862386723e */ /* 0x000fcc00000010ff */
[----:B------:R-:W3:Y:S01]  /*69f0*/  MUFU.EX2 R50, R50 ;  /* 0x0000003200327308 */ /* 0x000ee20000000800 */
[----:B--2---:R-:W-:-:S07]  /*6a00*/  FADD.FTZ R5, R11, R0 ;  /* 0x000000000b057221 */ /* 0x004fce0000010000 */
[----:B------:R-:W2:Y:S01]  /*6a10*/  MUFU.EX2 R39, R39 ;  /* 0x0000002700277308 */ /* 0x000ea20000000800 */
[----:B0-----:R-:W-:-:S07]  /*6a20*/  FADD.FTZ R2, R128, R9 ;  /* 0x0000000980027221 */ /* 0x001fce0000010000 */
[----:B------:R-:W0:Y:S01]  /*6a30*/  MUFU.EX2 R15, R15 ;  /* 0x0000000f000f7308 */ /* 0x000e220000000800 */
[C---:B---3--:R-:W-:Y:S01]  /*6a40*/  FADD.FTZ R0, R50.reuse, R5 ;  /* 0x0000000532007221 */ /* 0x048fe20000010000 */
[----:B------:R-:W-:-:S06]  /*6a50*/  F2FP.BF16.F32.PACK_AB R129, R50, R11 ;  /* 0x0000000b3281723e */ /* 0x000fcc00000010ff */
[----:B------:R-:W3:Y:S01]  /*6a60*/  MUFU.EX2 R130, R130 ;  /* 0x0000008200827308 */ /* 0x000ee20000000800 */
[C---:B--2---:R-:W-:Y:S01]  /*6a70*/  FADD.FTZ R9, R39.reuse, R2 ;  /* 0x0000000227097221 */ /* 0x044fe20000010000 */
[----:B------:R-:W-:-:S06]  /*6a80*/  F2FP.BF16.F32.PACK_AB R128, R39, R128 ;  /* 0x000000802780723e */ /* 0x000fcc00000010ff */
[----:B------:R-:W2:Y:S01]  /*6a90*/  MUFU.EX2 R52, R52 ;  /* 0x0000003400347308 */ /* 0x000ea20000000800 */
[----:B0-----:R-:W-:-:S07]  /*6aa0*/  FADD.FTZ R5, R15, R0 ;  /* 0x000000000f057221 */ /* 0x001fce0000010000 */
        /* <DEDUP_REMOVED lines=41> */
[----:B--2---:R-:W-:-:S04]  /*6d40*/  FADD.FTZ R7, R122, R7 ;  /* 0x000000077a077221 */ /* 0x004fc80000010000 */
[C---:B0-----:R-:W-:Y:S01]  /*6d50*/  FADD.FTZ R2, R43.reuse, R7 ;  /* 0x000000072b027221 */ /* 0x041fe20000010000 */
[----:B------:R-:W-:Y:S01]  /*6d60*/  F2FP.BF16.F32.PACK_AB R122, R43, R122 ;  /* 0x0000007a2b7a723e */ /* 0x000fe200000010ff */
[C---:B---3--:R-:W-:Y:S01]  /*6d70*/  FADD.FTZ R0, R66.reuse, R0 ;  /* 0x0000000042007221 */ /* 0x048fe20000010000 */
[----:B------:R-:W-:Y:S01]  /*6d80*/  F2FP.BF16.F32.PACK_AB R123, R66, R37 ;  /* 0x00000025427b723e */ /* 0x000fe200000010ff */
[----:B-1----:R-:W-:Y:S06]  /*6d90*/  @P3 BRA `(.L_x_1824) ;  /* 0xffffffd000903947 */ /* 0x002fec000383ffff */
.L_x_1815:
[----:B------:R-:W-:-:S13]  /*6da0*/  ISETP.LE.AND P2, PT, RZ, UR26, PT ;  /* 0x0000001aff007c0c */ /* 0x000fda000bf43270 */
[----:B------:R-:W-:Y:S05]  /*6db0*/  @!P2 BRA `(.L_x_1825) ;  /* 0x000000240034a947 */ /* 0x000fea0003800000 */
[----:B------:R-:W-:Y:S01]  /*6dc0*/  IMAD.MOV.U32 R3, RZ, RZ, R44 ;  /* 0x000000ffff037224 */ /* 0x000fe200078e002c */
[----:B------:R-:W-:Y:S01]  /*6dd0*/  UMOV UR23, UR37 ;  /* 0x0000002500177c82 */ /* 0x000fe20008000000 */
[----:B------:R-:W-:Y:S01]  /*6de0*/  IMAD.MOV.U32 R4, RZ, RZ, R49 ;  /* 0x000000ffff047224 */ /* 0x000fe200078e0031 */
[----:B------:R-:W-:Y:S01]  /*6df0*/  UMOV UR21, UR39 ;  /* 0x0000002700157c82 */ /* 0x000fe20008000000 */
[----:B------:R-:W-:Y:S01]  /*6e00*/  ULDC UR22, c[0x0][0x9d8] ;  /* 0x0002760000167ab9 */ /* 0x000fe20000000800 */
[----:B------:R-:W-:-:S05]  /*6e10*/  ULDC UR24, c[0x0][0x988] ;  /* 0x0002620000187ab9 */ /* 0x000fca0000000800 */
.L_x_1834:
        /* <DEDUP_REMOVED lines=9> */
.L_x_1827:
[----:B------:R-:W-:Y:S01]  /*6eb0*/  ULEA UR6, UR39, UR45, 0x3 ;  /* 0x0000002d27067291 */ /* 0x000fe2000f8e183f */
[----:B------:R-:W-:-:S05]  /*6ec0*/  IMAD.U32 R5, RZ, RZ, UR37 ;  /* 0x00000025ff057e24 */ /* 0x000fca000f8e00ff */
[----:B------:R-:W-:-:S04]  /*6ed0*/  SHF.L.U32 R5, R5, 0x1f, RZ ;  /* 0x0000001f05057819 */ /* 0x000fc800000006ff */
[----:B------:R0:W1:Y:S01]  /*6ee0*/  SYNCS.PHASECHK.TRANS64.TRYWAIT P2, [UR6+0x16830], R5 ;  /* 0x01683005ff0075a7 */ /* 0x0000620008040146 */
[----:B------:R-:W-:Y:S05]  /*6ef0*/  @!P0 BRA `(.L_x_1828) ;  /* 0x0000000000048947 */ /* 0x000fea0003800000 */
[----:B------:R-:W-:Y:S01]  /*6f00*/  BPT.TRAP 0x1 ;  /* 0x000000040000795c */ /* 0x000fe20000300000 */
.L_x_1828:
[----:B-1----:R-:W-:Y:S05]  /*6f10*/  @P2 BRA `(.L_x_1826) ;  /* 0x0000000000082947 */ /* 0x002fea0003800000 */
[----:B------:R-:W1:Y:S02]  /*6f20*/  SYNCS.PHASECHK.TRANS64.TRYWAIT P2, [UR6+0x16830], R5 ;  /* 0x01683005ff0075a7 */ /* 0x000e640008040146 */
[----:B-1----:R-:W-:Y:S05]  /*6f30*/  @!P2 BRA `(.L_x_1829) ;  /* 0x0000007c0098a947 */ /* 0x002fea0003800000 */
.L_x_1826:
        /* <DEDUP_REMOVED lines=25> */
.L_x_1831:
[----:B------:R-:W-:Y:S01]  /*70d0*/  ULEA UR6, UR21, UR45, 0x3 ;  /* 0x0000002d15067291 */ /* 0x000fe2000f8e183f */
[----:B------:R-:W-:-:S05]  /*70e0*/  IMAD.U32 R5, RZ, RZ, UR23 ;  /* 0x00000017ff057e24 */ /* 0x000fca000f8e00ff */
[----:B------:R-:W-:-:S04]  /*70f0*/  SHF.L.U32 R5, R5, 0x1f, RZ ;  /* 0x0000001f05057819 */ /* 0x000fc800000006ff */
[----:B------:R0:W1:Y:S01]  /*7100*/  SYNCS.PHASECHK.TRANS64.TRYWAIT P2, [UR6+0x16850], R5 ;  /* 0x01685005ff0075a7 */ /* 0x0000620008040146 */
[----:B------:R-:W-:Y:S05]  /*7110*/  @!P0 BRA `(.L_x_1832) ;  /* 0x0000000000048947 */ /* 0x000fea0003800000 */
[----:B------:R-:W-:Y:S01]  /*7120*/  BPT.TRAP 0x1 ;  /* 0x000000040000795c */ /* 0x000fe20000300000 */
.L_x_1832:
[----:B-1----:R-:W-:Y:S05]  /*7130*/  @P2 BRA `(.L_x_1830) ;  /* 0x0000000000082947 */ /* 0x002fea0003800000 */
[----:B------:R-:W1:Y:S02]  /*7140*/  SYNCS.PHASECHK.TRANS64.TRYWAIT P2, [UR6+0x16850], R5 ;  /* 0x01685005ff0075a7 */ /* 0x000e640008040146 */
[----:B-1----:R-:W-:Y:S05]  /*7150*/  @!P2 BRA `(.L_x_1833) ;  /* 0x0000007c0028a947 */ /* 0x002fea0003800000 */
.L_x_1830:
[----:B------:R-:W-:Y:S01]  /*7160*/  UIADD3 UR6, UR45, 0x400, URZ ;  /* 0x000004002d067890 */ /* 0x000fe2000fffe03f */
[----:B------:R-:W-:Y:S01]  /*7170*/  WARPGROUP.ARRIVE ;  /* 0x00000000000079c5 */ /* 0x000fe20000000000 */
[----:B------:R-:W-:Y:S01]  /*7180*/  UMOV UR7, 0x40000040 ;  /* 0x4000004000077882 */ /* 0x000fe20000000000 */
[----:B01----:R-:W-:Y:S01]  /*7190*/  FMUL.FTZ R5, R24, UR22 ;  /* 0x0000001618057c20 */ /* 0x003fe20008410000 */
[----:B------:R-:W-:Y:S01]  /*71a0*/  USHF.R.U32.HI UR6, URZ, 0x4, UR6 ;  /* 0x000000043f067899 */ /* 0x000fe20008011606 */
[----:B------:R-:W-:Y:S01]  /*71b0*/  FMUL.FTZ R6, R25, UR22 ;  /* 0x0000001619067c20 */ /* 0x000fe20008410000 */
        /* <DEDUP_REMOVED lines=73> */
[----:B------:R-:W0:Y:S01]  /*7650*/  S2R R80, SR_TID.X ;  /* 0x0000000000507919 */ /* 0x000e220000002100 */
[----:B------:R-:W-:Y:S01]  /*7660*/  UMOV UR23, UR37 ;  /* 0x0000002500177c82 */ /* 0x000fe20008000000 */
[----:B------:R-:W3:Y:S01]  /*7670*/  MUFU.TANH R28, R28 ;  /* 0x0000001c001c7308 */ /* 0x000ee20000002400 */
[----:B-1----:R-:W-:-:S07]  /*7680*/  FMNMX.FTZ R54, R24, R49, !PT ;  /* 0x0000003118367209 */ /* 0x002fce0007810000 */
[----:B------:R-:W1:Y:S01]  /*7690*/  MUFU.TANH R31, R31 ;  /* 0x0000001f001f7308 */ /* 0x000e620000002400 */
[----:B--2---:R-:W-:Y:S01]  /*76a0*/  FMNMX.FTZ R49, R27, R54, !PT ;  /* 0x000000361b317209 */ /* 0x004fe20007810000 */
[----:B------:R-:W-:-:S06]  /*76b0*/  FMUL.FTZ R54, R69, UR22 ;  /* 0x0000001645367c20 */ /* 0x000fcc0008410000 */
[----:B------:R-:W2:Y:S01]  /*76c0*/  MUFU.TANH R33, R33 ;  /* 0x0000002100217308 */ /* 0x000ea20000002400 */
[----:B---3--:R-:W-:Y:S01]  /*76d0*/  FMNMX.FTZ R56, R28, R49, !PT ;  /* 0x000000311c387209 */ /* 0x008fe20007810000 */
[----:B------:R-:W-:Y:S02]  /*76e0*/  WARPGROUP.DEPBAR.LE gsb0, 0x0 ;  /* 0x00008000000079c5 */ /* 0x000fe40000010000 */
[----:B------:R-:W-:-:S04]  /*76f0*/  WARPGROUP.ARRIVE ;  /* 0x00000000000079c5 */ /* 0x000fc80000000000 */
[----:B------:R-:W3:Y:S01]  /*7700*/  MUFU.TANH R35, R35 ;  /* 0x0000002300237308 */ /* 0x000ee20000002400 */
[----:B-1----:R-:W-:Y:S01]  /*7710*/  FMNMX.FTZ R56, R31, R56, !PT ;  /* 0x000000381f387209 */ /* 0x002fe20007810000 */
[----:B------:R-:W-:Y:S01]  /*7720*/  HGMMA.64x64x16.F32.BF16 R88, R144, gdesc[UR4].tnspB, R88, gsb0 ;  /* 0x40e0000490587df0 */ /* 0x000fe20008001858 */
[----:B------:R-:W-:Y:S01]  /*7730*/  UIADD3 UR6, UR10, 0x100, URZ ;  /* 0x000001000a067890 */ /* 0x000fe2000fffe03f */
[----:B------:R-:W-:Y:S01]  /*7740*/  UMOV UR7, 0x40000040 ;  /* 0x4000004000077882 */ /* 0x000fe20000000000 */
[----:B0-----:R-:W-:-:S03]  /*7750*/  ISETP.GE.U32.AND P2, PT, R80, 0x180, PT ;  /* 0x000001805000780c */ /* 0x001fc60003f46070 */
[----:B------:R-:W0:Y:S01]  /*7760*/  MUFU.TANH R36, R36 ;  /* 0x0000002400247308 */ /* 0x000e220000002400 */
[----:B--2---:R-:W-:-:S07]  /*7770*/  FMNMX.FTZ R56, R33, R56, !PT ;  /* 0x0000003821387209 */ /* 0x004fce0007810000 */
[----:B------:R-:W1:Y:S01]  /*7780*/  MUFU.TANH R39, R39 ;  /* 0x0000002700277308 */ /* 0x000e620000002400 */
[----:B---3--:R-:W-:Y:S01]  /*7790*/  FMNMX.FTZ R49, R35, R56, !PT ;  /* 0x0000003823317209 */ /* 0x008fe20007810000 */
[----:B------:R-:W-:Y:S01]  /*77a0*/  FMUL.FTZ R56, R73, UR22 ;  /* 0x0000001649387c20 */ /* 0x000fe20008410000 */
        /* <DEDUP_REMOVED lines=9> */
[----:B------:R-:W-:-:S06]  /*7840*/  FMUL.FTZ R58, R77, UR22 ;  /* 0x000000164d3a7c20 */ /* 0x000fcc0008410000 */
        /* <DEDUP_REMOVED lines=10> */
[----:B------:R-:W-:Y:S01]  /*78f0*/  FMUL.FTZ R60, R81, UR22 ;  /* 0x00000016513c7c20 */ /* 0x000fe20008410000 */
[----:B------:R-:W-:Y:S01]  /*7900*/  HGMMA.64x64x16.F32.BF16 R88, R140, gdesc[UR4].tnspB, R88, gsb0 ;  /* 0x40e000048c587df0 */ /* 0x000fe20008001858 */
[----:B------:R-:W-:Y:S01]  /*7910*/  UIADD3 UR6, UR10, 0x180, URZ ;  /* 0x000001800a067890 */ /* 0x000fe2000fffe03f */
[----:B--2---:R-:W-:Y:S01]  /*7920*/  FMNMX.FTZ R62, R52, R49, !PT ;  /* 0x00000031343e7209 */ /* 0x004fe20007810000 */
[----:B------:R-:W-:Y:S02]  /*7930*/  UMOV UR7, 0x40000040 ;  /* 0x4000004000077882 */ /* 0x000fe40000000000 */
[----:B------:R-:W1:Y:S08]  /*7940*/  MUFU.TANH R54, R54 ;  /* 0x0000003600367308 */ /* 0x000e700000002400 */
        /* <DEDUP_REMOVED lines=47> */
[--C-:B------:R-:W-:Y:S01]  /*7c40*/  FFMA.FTZ R5, R6, UR24, -R4.reuse ;  /* 0x0000001806057c23 */ /* 0x100fe20008010804 */
[----:B------:R-:W-:Y:S01]  /*7c50*/  FMNMX.FTZ R6, R8, R3, !PT ;  /* 0x0000000308067209 */ /* 0x000fe20007810000 */
[--C-:B------:R-:W-:Y:S01]  /*7c60*/  FFMA.FTZ R144, R13, UR24, -R4.reuse ;  /* 0x000000180d907c23 */ /* 0x100fe20008010804 */
[----:B------:R-:W1:Y:S01]  /*7c70*/  MUFU.TANH R32, R32 ;  /* 0x0000002000207308 */ /* 0x000e620000002400 */
[--C-:B------:R-:W-:Y:S01]  /*7c80*/  FFMA.FTZ R146, R21, UR24, -R4.reuse ;  /* 0x0000001815927c23 */ /* 0x100fe20008010804 */
[----:B--2---:R-:W-:Y:S01]  /*7c90*/  FMNMX.FTZ R6, R7, R6, !PT ;  /* 0x0000000607067209 */ /* 0x004fe20007810000 */
[----:B------:R-:W-:Y:S02]  /*7ca0*/  WARPGROUP.DEPBAR.LE gsb0, 0x0 ;  /* 0x00008000000079c5 */ /* 0x000fe40000010000 */
[----:B------:R-:W-:Y:S01]  /*7cb0*/  WARPGROUP.ARRIVE ;  /* 0x00000000000079c5 */ /* 0x000fe20000000000 */
[----:B---3--:R-:W-:Y:S01]  /*7cc0*/  FMNMX.FTZ R13, R11, R6, !PT ;  /* 0x000000060b0d7209 */ /* 0x008fe20007810000 */
[--C-:B------:R-:W-:Y:S01]  /*7cd0*/  FFMA.FTZ R140, R27, UR24, -R4.reuse ;  /* 0x000000181b8c7c23 */ /* 0x100fe20008010804 */
[----:B------:R-:W2:Y:S01]  /*7ce0*/  MUFU.TANH R34, R34 ;  /* 0x0000002200227308 */ /* 0x000ea20000002400 */
        /* <DEDUP_REMOVED lines=29> */
[----:B------:R-:W-:Y:S01]  /*7ec0*/  FFMA.FTZ R62, R62, UR24, -R4 ;  /* 0x000000183e3e7c23 */ /* 0x000fe20008010804 */
[----:B------:R-:W-:Y:S01]  /*7ed0*/  FMNMX.FTZ R27, R32, R21, !PT ;  /* 0x00000015201b7209 */ /* 0x000fe20007810000 */
[----:B------:R-:W1:Y:S03]  /*7ee0*/  MUFU.TANH R42, R42 ;  /* 0x0000002a002a7308 */ /* 0x000e660000002400 */
[----:B--2---:R-:W-:-:S04]  /*7ef0*/  FMNMX.FTZ R6, R34, R27, !PT ;  /* 0x0000001b22067209 */ /* 0x004fc80007810000 */
        /* <DEDUP_REMOVED lines=18> */
[--C-:B------:R-:W-:Y:S01]  /*8020*/  FFMA.FTZ R134, R47, UR24, -R4.reuse ;  /* 0x000000182f867c23 */ /* 0x100fe20008010804 */
[----:B------:R-:W2:Y:S01]  /*8030*/  MUFU.TANH R66, R66 ;  /* 0x0000004200427308 */ /* 0x000ea20000002400 */
[----:B------:R-:W-:Y:S01]  /*8040*/  HGMMA.64x64x16.F32.BF16 R88, R128, gdesc[UR4].tnspB, R88, gsb0 ;  /* 0x40e0000480587df0 */ /* 0x000fe20008001858 */
[----:B------:R-:W-:Y:S01]  /*8050*/  UIADD3 UR6, UR10, 0x300, URZ ;  /* 0x000003000a067890 */ /* 0x000fe2000fffe03f */
[----:B0-----:R-:W-:Y:S01]  /*8060*/  FMNMX.FTZ R6, R64, R33, !PT ;  /* 0x0000002140067209 */ /* 0x001fe20007810000 */
[----:B------:R-:W-:Y:S01]  /*8070*/  UMOV UR7, 0x40000040 ;  /* 0x4000004000077882 */ /* 0x000fe20000000000 */
[----:B------:R-:W-:-:S03]  /*8080*/  FFMA.FTZ R47, R54, UR24, -R4 ;  /* 0x00000018362f7c23 */ /* 0x000fc60008010804 */
        /* <DEDUP_REMOVED lines=21> */
[----:B-1----:R-:W-:Y:S01]  /*81e0*/  FMNMX.FTZ R39, R75, R6, !PT ;  /* 0x000000064b277209 */ /* 0x002fe20007810000 */
[--C-:B------:R-:W-:Y:S01]  /*81f0*/  FFMA.FTZ R6, R51, UR24, -R4.reuse ;  /* 0x0000001833067c23 */ /* 0x100fe20008010804 */
[----:B------:R-:W-:Y:S03]  /*8200*/  MUFU.EX2 R27, R36 ;  /* 0x00000024001b7308 */ /* 0x000fe60000000800 */
[----:B------:R-:W-:Y:S01]  /*8210*/  HGMMA.64x64x16.F32.BF16 R88, R124, gdesc[UR4].tnspB, R88, gsb0 ;  /* 0x40e000047c587df0 */ /* 0x000fe20008001858 */
[----:B------:R-:W-:Y:S01]  /*8220*/  UIADD3 UR6, UR10, 0x380, URZ ;  /* 0x000003800a067890 */ /* 0x000fe2000fffe03f */
[----:B--2---:R-:W-:Y:S01]  /*8230*/  FMNMX.FTZ R24, R76, R39, !PT ;  /* 0x000000274c187209 */ /* 0x004fe20007810000 */
[----:B------:R-:W-:Y:S01]  /*8240*/  UMOV UR7, 0x40000040 ;  /* 0x4000004000077882 */ /* 0x000fe20000000000 */
[--C-:B------:R-:W-:Y:S01]  /*8250*/  FFMA.FTZ R39, R52, UR24, -R4.reuse ;  /* 0x0000001834277c23 */ /* 0x100fe20008010804 */
[----:B------:R0:W-:Y:S02]  /*8260*/  MUFU.EX2 R21, R28 ;  /* 0x0000001c00157308 */ /* 0x0001e40000000800 */
[----:B------:R-:W1:Y:S06]  /*8270*/  SHFL.BFLY PT, R51, R24, 0x2, 0x1f ;  /* 0x0c401f0018337f89 */ /* 0x000e6c00000e0000 */
[----:B------:R-:W-:Y:S01]  /*8280*/  MUFU.EX2 R69, R69 ;  /* 0x0000004500457308 */ /* 0x000fe20000000800 */
[----:B0-----:R-:W-:-:S07]  /*8290*/  FFMA.FTZ R28, R59, UR24, -R4 ;  /* 0x000000183b1c7c23 */ /* 0x001fce0008010804 */
[----:B------:R-:W0:Y:S08]  /*82a0*/  MUFU.EX2 R148, R148 ;  /* 0x0000009400947308 */ /* 0x000e300000000800 */
[----:B------:R-:W2:Y:S01]  /*82b0*/  MUFU.EX2 R5, R5 ;  /* 0x0000000500057308 */ /* 0x000ea20000000800 */
[----:B-1----:R-:W-:Y:S01]  /*82c0*/  FMNMX.FTZ R36, R24, R51, !PT ;  /* 0x0000003318247209 */ /* 0x002fe20007810000 */
[--C-:B------:R-:W-:Y:S01]  /*82d0*/  FFMA.FTZ R51, R56, UR24, -R4.reuse ;  /* 0x0000001838337c23 */ /* 0x100fe20008010804 */
[----:B------:R-:W-:-:S03]  /*82e0*/  FFMA.FTZ R24, R57, UR24, -R4 ;  /* 0x0000001839187c23 */ /* 0x000fc60008010804 */
[----:B------:R-:W1:Y:S02]  /*82f0*/  SHFL.BFLY PT, R79, R36, 0x1, 0x1f ;  /* 0x0c201f00244f7f89 */ /* 0x000e6400000e0000 */
[----:B------:R-:W-:Y:S01]  /*8300*/  MUFU.EX2 R150, R150 ;  /* 0x0000009600967308 */ /* 0x000fe20000000800 */
[----:B0-----:R-:W-:-:S07]  /*8310*/  FFMA.FTZ R2, R69, R2, R148 ;  /* 0x0000000245027223 */ /* 0x001fce0000010094 */
[----:B------:R-:W-:Y:S01]  /*8320*/  MUFU.EX2 R77, R77 ;  /* 0x0000004d004d7308 */ /* 0x000fe20000000800 */
[----:B--2---:R-:W-:-:S07]  /*8330*/  F2FP.BF16.F32.PACK_AB R148, R5, R148 ;  /* 0x000000940594723e */ /* 0x004fce00000010ff */
[----:B------:R-:W-:Y:S01]  /*8340*/  MUFU.EX2 R144, R144 ;  /* 0x0000009000907308 */ /* 0x000fe20000000800 */
[----:B-1----:R-:W-:-:S07]  /*8350*/  FMNMX.FTZ R44, R36, R79, !PT ;  /* 0x0000004f242c7209 */ /* 0x002fce0007810000 */
        /* <DEDUP_REMOVED lines=8> */
[--C-:B------:R-:W-:Y:S01]  /*83e0*/  FFMA.FTZ R145, R15, UR24, -R59.reuse ;  /* 0x000000180f917c23 */ /* 0x100fe2000801083b */
[----:B------:R-:W-:Y:S01]  /*83f0*/  @!P1 LEA R11, R11, UR45, 0x3 ;  /* 0x0000002d0b0b9c11 */ /* 0x000fe2000f8e18ff */
[----:B------:R-:W-:Y:S01]  /*8400*/  FFMA.FTZ R8, R12, UR24, -R59 ;  /* 0x000000180c087c23 */ /* 0x000fe2000801083b */
[----:B------:R-:W-:Y:S01]  /*8410*/  MUFU.EX2 R57, R57 ;  /* 0x0000003900397308 */ /* 0x000fe20000000800 */
[----:B------:R-:W-:-:S02]  /*8420*/  WARPGROUP.DEPBAR.LE gsb0, 0x0 ;  /* 0x00008000000079c5 */ /* 0x000fc40000010000 */
[----:B------:R-:W-:Y:S01]  /*8430*/  WARPGROUP.ARRIVE ;  /* 0x00000000000079c5 */ /* 0x000fe20000000000 */
[----:B------:R-:W-:Y:S01]  /*8440*/  IADD3 R7, R23, 0x9, RZ ;  /* 0x0000000917077810 */ /* 0x000fe20007ffe0ff */
[----:B------:R-:W-:Y:S02]  /*8450*/  @!P1 VIADD R15, R11, 0x16840 ;  /* 0x000168400b0f9836 */ /* 0x000fe40000000000 */
[--C-:B------:R-:W-:Y:S01]  /*8460*/  FFMA.FTZ R12, R20, UR24, -R59.reuse ;  /* 0x00000018140c7c23 */ /* 0x100fe2000801083b */
[----:B------:R-:W-:Y:S01]  /*8470*/  FFMA.FTZ R147, R25, UR24, -R59 ;  /* 0x0000001819937c23 */ /* 0x000fe2000801083b */
[----:B------:R-:W0:Y:S01]  /*8480*/  MUFU.EX2 R4, R4 ;  /* 0x0000000400047308 */ /* 0x000e220000000800 */
[----:B------:R-:W-:Y:S01]  /*8490*/  HGMMA.64x64x16.F32.BF16 R88, R120, gdesc[UR4].tnspB, R88, gsb0 ;  /* 0x40e0000478587df0 */ /* 0x000fe20008001858 */
[----:B------:R-:W-:Y:S01]  /*84a0*/  SEL R11, R7, 0x9, !P2 ;  /* 0x00000009070b7807 */ /* 0x000fe20005000000 */
[----:B------:R-:W-:Y:S01]  /*84b0*/  FADD.FTZ R7, R5, R2 ;  /* 0x0000000205077221 */ /* 0x000fe20000010000 */
[----:B------:R-:W-:Y:S01]  /*84c0*/  @!P1 PRMT R15, RZ, 0x654, R15 ;  /* 0x00000654ff0f9816 */ /* 0x000fe2000000000f */
        /* <DEDUP_REMOVED lines=11> */
[----:B------:R-:W2:Y:S01]  /*8580*/  MUFU.EX2 R151, R151 ;  /* 0x0000009700977308 */ /* 0x000ea20000000800 */
[----:B0-----:R-:W-:Y:S01]  /*8590*/  FFMA.FTZ R0, R57, R0, R4 ;  /* 0x0000000039007223 */ /* 0x001fe20000010004 */
[--C-:B------:R-:W-:Y:S01]  /*85a0*/  FFMA.FTZ R133, R45, UR24, -R59.reuse ;  /* 0x000000182d857c23 */ /* 0x100fe2000801083b */
[--C-:B------:R-:W-:Y:S01]  /*85b0*/  FFMA.FTZ R135, R50, UR24, -R59.reuse ;  /* 0x0000001832877c23 */ /* 0x100fe2000801083b */
[--C-:B------:R-:W-:Y:S01]  /*85c0*/  FFMA.FTZ R129, R64, UR24, -R59.reuse ;  /* 0x0000001840817c23 */ /* 0x100fe2000801083b */
[--C-:B------:R-:W-:Y:S01]  /*85d0*/  FFMA.FTZ R131, R66, UR24, -R59.reuse ;  /* 0x0000001842837c23 */ /* 0x100fe2000801083b */
[--C-:B------:R-:W-:Y:S01]  /*85e0*/  FFMA.FTZ R125, R68, UR24, -R59.reuse ;  /* 0x00000018447d7c23 */ /* 0x100fe2000801083b */
[--C-:B------:R-:W-:Y:S01]  /*85f0*/  FFMA.FTZ R70, R70, UR24, -R59.reuse ;  /* 0x0000001846467c23 */ /* 0x100fe2000801083b */
[----:B------:R-:W0:Y:S01]  /*8600*/  MUFU.EX2 R8, R8 ;  /* 0x0000000800087308 */ /* 0x000e220000000800 */
[----:B-1----:R-:W-:Y:S01]  /*8610*/  FADD.FTZ R2, R149, R0 ;  /* 0x0000000095027221 */ /* 0x002fe20000010000 */
[--C-:B------:R-:W-:Y:S01]  /*8620*/  FFMA.FTZ R0, R63, UR24, -R59.reuse ;  /* 0x000000183f007c23 */ /* 0x100fe2000801083b */
[----:B------:R-:W-:Y:S01]  /*8630*/  F2FP.BF16.F32.PACK_AB R149, R149, R4 ;  /* 0x000000049595723e */ /* 0x000fe200000010ff */
[--C-:B------:R-:W-:Y:S01]  /*8640*/  FFMA.FTZ R71, R71, UR24, -R59.reuse ;  /* 0x0000001847477c23 */ /* 0x100fe2000801083b */
[--C-:B------:R-:W-:Y:S01]  /*8650*/  FFMA.FTZ R72, R72, UR24, -R59.reuse ;  /* 0x0000001848487c23 */ /* 0x100fe2000801083b */
[--C-:B------:R-:W-:Y:S01]  /*8660*/  FFMA.FTZ R73, R73, UR24, -R59.reuse ;  /* 0x0000001849497c23 */ /* 0x100fe2000801083b */
[--C-:B------:R-:W-:Y:S01]  /*8670*/  FFMA.FTZ R74, R74, UR24, -R59.reuse ;  /* 0x000000184a4a7c23 */ /* 0x100fe2000801083b */
[----:B------:R-:W1:Y:S01]  /*8680*/  MUFU.EX2 R145, R145 ;  /* 0x0000009100917308 */ /* 0x000e620000000800 */
[----:B------:R-:W-:Y:S01]  /*8690*/  FFMA.FTZ R75, R75, UR24, -R59 ;  /* 0x000000184b4b7c23 */ /* 0x000fe2000801083b */
[----:B------:R-:W-:Y:S01]  /*86a0*/  ISETP.LT.AND P2, PT, RZ, UR26, PT ;  /* 0x0000001aff007c0c */ /* 0x000fe2000bf41270 */
[----:B------:R-:W-:-:S05]  /*86b0*/  UIADD3 UR6, UR26, -0x1, URZ ;  /* 0xffffffff1a067890 */ /* 0x000fca000fffe03f */
[----:B------:R-:W3:Y:S02]  /*86c0*/  MUFU.EX2 R12, R12 ;  /* 0x0000000c000c7308 */ /* 0x000ee40000000800 */
[----:B------:R-:W-:-:S06]  /*86d0*/  UMOV UR26, UR6 ;  /* 0x00000006001a7c82 */ /* 0x000fcc0008000000 */
[----:B------:R-:W-:Y:S08]  /*86e0*/  MUFU.EX2 R146, R146 ;  /* 0x0000009200927308 */ /* 0x000ff00000000800 */
[----:B------:R4:W-:Y:S08]  /*86f0*/  MUFU.EX2 R33, R40 ;  /* 0x0000002800217308 */ /* 0x0009f00000000800 */
[----:B------:R-:W5:Y:S01]  /*8700*/  MUFU.EX2 R147, R147 ;  /* 0x0000009300937308 */ /* 0x000f620000000800 */
[----:B----4-:R-:W-:Y:S01]  /*8710*/  FADD.FTZ R40, R150, R7 ;  /* 0x0000000796287221 */ /* 0x010fe20000010000 */
[----:B--2---:R-:W-:Y:S01]  /*8720*/  FADD.FTZ R7, R151, R2 ;  /* 0x0000000297077221 */ /* 0x004fe20000010000 */
[----:B0-----:R-:W-:-:S02]  /*8730*/  F2FP.BF16.F32.PACK_AB R151, R8, R151 ;  /* 0x000000970897723e */ /* 0x001fc400000010ff */
[----:B------:R-:W-:Y:S01]  /*8740*/  F2FP.BF16.F32.PACK_AB R150, R77, R150 ;  /* 0x000000964d96723e */ /* 0x000fe200000010ff */
[----:B------:R-:W-:Y:S02]  /*8750*/  FADD.FTZ R2, R8, R7 ;  /* 0x0000000708027221 */ /* 0x000fe40000010000 */
[----:B------:R-:W-:Y:S02]  /*8760*/  MUFU.EX2 R13, R13 ;  /* 0x0000000d000d7308 */ /* 0x000fe40000000800 */
[----:B-1----:R-:W-:Y:S01]  /*8770*/  FADD.FTZ R7, R145, R2 ;  /* 0x0000000291077221 */ /* 0x002fe20000010000 */
[----:B------:R-:W-:Y:S01]  /*8780*/  FFMA.FTZ R2, R65, UR24, -R59 ;  /* 0x0000001841027c23 */ /* 0x000fe2000801083b */
[C---:B---3--:R-:W-:Y:S02]  /*8790*/  F2FP.BF16.F32.PACK_AB R145, R12.reuse, R145 ;  /* 0x000000910c91723e */ /* 0x048fe400000010ff */
[----:B------:R-:W-:Y:S01]  /*87a0*/  FADD.FTZ R42, R12, R7 ;  /* 0x000000070c2a7221 */ /* 0x000fe20000010000 */
[----:B------:R-:W-:-:S02]  /*87b0*/  WARPGROUP.DEPBAR.LE gsb0, 0x0 ;  /* 0x00008000000079c5 */ /* 0x000fc40000010000 */
[----:B------:R0:W-:Y:S06]  /*87c0*/  BAR.ARV R11, 0x100 ;  /* 0x0004000b0000751d */ /* 0x0001ec0000002000 */
[----:B------:R1:W-:Y:S01]  /*87d0*/  @!P1 SYNCS.ARRIVE.TRANS64.RED.A1T0 RZ, [R15+URZ], RZ ;  /* 0x000000ff0fff99a7 */ /* 0x0003e2000810043f */
[----:B------:R-:W2:Y:S01]  /*87e0*/  MUFU.EX2 R20, R20 ;  /* 0x0000001400147308 */ /* 0x000ea20000000800 */
[----:B-----5:R-:W-:Y:S01]  /*87f0*/  FADD.FTZ R7, R147, R42 ;  /* 0x0000002a93077221 */ /* 0x020fe20000010000 */
[-C--:B------:R-:W-:Y:S01]  /*8800*/  FMUL.FTZ R88, R88, R69.reuse ;  /* 0x0000004558587220 */ /* 0x080fe20000410000 */
[-C--:B------:R-:W-:Y:S01]  /*8810*/  FMUL.FTZ R89, R89, R69.reuse ;  /* 0x0000004559597220 */ /* 0x080fe20000410000 */
[-C--:B------:R-:W-:Y:S01]  /*8820*/  FMUL.FTZ R92, R92, R69.reuse ;  /* 0x000000455c5c7220 */ /* 0x080fe20000410000 */
[-C--:B------:R-:W-:Y:S01]  /*8830*/  FMUL.FTZ R93, R93, R69.reuse ;  /* 0x000000455d5d7220 */ /* 0x080fe20000410000 */
[-C--:B------:R-:W-:Y:S01]  /*8840*/  FMUL.FTZ R96, R96, R69.reuse ;  /* 0x0000004560607220 */ /* 0x080fe20000410000 */
[----:B-1----:R-:W-:Y:S01]  /*8850*/  IMAD.U32 R15, RZ, RZ, UR21 ;  /* 0x00000015ff0f7e24 */ /* 0x002fe2000f8e00ff */
[----:B------:R-:W-:Y:S01]  /*8860*/  MUFU.EX2 R140, R140 ;  /* 0x0000008c008c7308 */ /* 0x000fe20000000800 */
[----:B------:R-:W-:Y:S01]  /*8870*/  UMOV UR21, UR39 ;  /* 0x0000002700157c82 */ /* 0x000fe20008000000 */
[-C--:B------:R-:W-:Y:S01]  /*8880*/  FMUL.FTZ R97, R97, R69.reuse ;  /* 0x0000004561617220 */ /* 0x080fe20000410000 */
[-C--:B------:R-:W-:Y:S01]  /*8890*/  FMUL.FTZ R100, R100, R69.reuse ;  /* 0x0000004564647220 */ /* 0x080fe20000410000 */
[----:B------:R-:W-:Y:S01]  /*88a0*/  @!P1 LEA R15, R15, UR45, 0x3 ;  /* 0x0000002d0f0f9c11 */ /* 0x000fe2000f8e18ff */
[-C--:B------:R-:W-:Y:S01]  /*88b0*/  FMUL.FTZ R101, R101, R69.reuse ;  /* 0x0000004565657220 */ /* 0x080fe20000410000 */
[-C--:B------:R-:W-:Y:S01]  /*88c0*/  FMUL.FTZ R104, R104, R69.reuse ;  /* 0x0000004568687220 */ /* 0x080fe20000410000 */
[----:B------:R-:W-:Y:S01]  /*88d0*/  FMUL.FTZ R105, R105, R69 ;  /* 0x0000004569697220 */ /* 0x000fe20000410000 */
[----:B------:R-:W1:Y:S01]  /*88e0*/  MUFU.EX2 R141, R141 ;  /* 0x0000008d008d7308 */ /* 0x000e620000000800 */
[----:B0-----:R-:W-:-:S02]  /*88f0*/  @!P1 VIADD R11, R15, 0x16860 ;  /* 0x000168600f0b9836 */ /* 0x001fc40000000000 */
[C---:B--2---:R-:W-:Y:S01]  /*8900*/  FADD.FTZ R42, R20.reuse, R7 ;  /* 0x00000007142a7221 */ /* 0x044fe20000010000 */
[----:B------:R-:W-:Y:S01]  /*8910*/  F2FP.BF16.F32.PACK_AB R147, R20, R147 ;  /* 0x000000931493723e */ /* 0x000fe200000010ff */
[-C--:B------:R-:W-:Y:S01]  /*8920*/  FMUL.FTZ R108, R108, R69.reuse ;  /* 0x000000456c6c7220 */ /* 0x080fe20000410000 */
[-C--:B------:R-:W-:Y:S01]  /*8930*/  FMUL.FTZ R109, R109, R69.reuse ;  /* 0x000000456d6d7220 */ /* 0x080fe20000410000 */
[----:B------:R-:W-:Y:S01]  /*8940*/  @!P1 PRMT R15, RZ, 0x654, R11 ;  /* 0x00000654ff0f9816 */ /* 0x000fe2000000000b */
[----:B------:R-:W-:Y:S01]  /*8950*/  FADD.FTZ R11, R77, R40 ;  /* 0x000000284d0b7221 */ /* 0x000fe20000010000 */
[----:B------:R-:W0:Y:S01]  /*8960*/  MUFU.EX2 R26, R26 ;  /* 0x0000001a001a7308 */ /* 0x000e220000000800 */
[-C--:B------:R-:W-:Y:S01]  /*8970*/  FMUL.FTZ R112, R112, R69.reuse ;  /* 0x0000004570707220 */ /* 0x080fe20000410000 */
[----:B------:R2:W-:Y:S01]  /*8980*/  @!P1 SYNCS.ARRIVE.TRANS64.RED.A1T0 RZ, [R15+URZ], RZ ;  /* 0x000000ff0fff99a7 */ /* 0x0005e2000810043f */
[----:B------:R-:W-:Y:S01]  /*8990*/  FADD.FTZ R40, R144, R11 ;  /* 0x0000000b90287221 */ /* 0x000fe20000010000 */
[----:B------:R-:W-:Y:S01]  /*89a0*/  F2FP.BF16.F32.PACK_AB R144, R9, R144 ;  /* 0x000000900990723e */ /* 0x000fe200000010ff */
[-C--:B------:R-:W-:Y:S01]  /*89b0*/  FMUL.FTZ R113, R113, R69.reuse ;  /* 0x0000004571717220 */ /* 0x080fe20000410000 */
[-C--:B------:R-:W-:Y:S01]  /*89c0*/  FMUL.FTZ R116, R116, R69.reuse ;  /* 0x0000004574747220 */ /* 0x080fe20000410000 */
[----:B------:R-:W-:Y:S01]  /*89d0*/  FADD.FTZ R11, R9, R40 ;  /* 0x00000028090b7221 */ /* 0x000fe20000010000 */
[----:B------:R-:W3:Y:S01]  /*89e0*/  MUFU.EX2 R142, R142 ;  /* 0x0000008e008e7308 */ /* 0x000ee20000000800 */
[----:B-1----:R-:W-:Y:S01]  /*89f0*/  FADD.FTZ R7, R141, R42 ;  /* 0x0000002a8d077221 */ /* 0x002fe20000010000 */
[----:B------:R-:W-:Y:S01]  /*8a00*/  FFMA.FTZ R40, R67, UR24, -R59 ;  /* 0x0000001843287c23 */ /* 0x000fe2000801083b */
[----:B------:R-:W-:Y:S01]  /*8a10*/  FADD.FTZ R46, R146, R11 ;  /* 0x0000000b922e7221 */ /* 0x000fe20000010000 */
[----:B------:R-:W-:Y:S01]  /*8a20*/  FFMA.FTZ R59, R76, UR24, -R59 ;  /* 0x000000184c3b7c23 */ /* 0x000fe2000801083b */
[----:B------:R-:W-:Y:S01]  /*8a30*/  F2FP.BF16.F32.PACK_AB R146, R13, R146 ;  /* 0x000000920d92723e */ /* 0x000fe200000010ff */
[----:B------:R-:W-:Y:S01]  /*8a40*/  FMUL.FTZ R117, R117, R69 ;  /* 0x0000004575757220 */ /* 0x000fe20000410000 */
[----:B------:R-:W-:Y:S01]  /*8a50*/  FADD.FTZ R11, R13, R46 ;  /* 0x0000002e0d0b7221 */ /* 0x000fe20000010000 */
[----:B------:R-:W1:Y:S01]  /*8a60*/  MUFU.EX2 R143, R143 ;  /* 0x0000008f008f7308 */ /* 0x000e620000000800 */
[C---:B0-----:R-:W-:Y:S01]  /*8a70*/  FADD.FTZ R42, R26.reuse, R7 ;  /* 0x000000071a2a7221 */ /* 0x041fe20000010000 */
[----:B------:R-:W-:Y:S01]  /*8a80*/  F2FP.BF16.F32.PACK_AB R141, R26, R141 ;  /* 0x0000008d1a8d723e */ /* 0x000fe200000010ff */
[----:B------:R-:W-:Y:S01]  /*8a90*/  FADD.FTZ R46, R140, R11 ;  /* 0x0000000b8c2e7221 */ /* 0x000fe20000010000 */
[----:B------:R-:W-:Y:S01]  /*8aa0*/  F2FP.BF16.F32.PACK_AB R140, R21, R140 ;  /* 0x0000008c158c723e */ /* 0x000fe200000010ff */
[-C--:B------:R-:W-:Y:S01]  /*8ab0*/  FMUL.FTZ R90, R90, R57.reuse ;  /* 0x000000395a5a7220 */ /* 0x080fe20000410000 */
[-C--:B------:R-:W-:Y:S01]  /*8ac0*/  FMUL.FTZ R91, R91, R57.reuse ;  /* 0x000000395b5b7220 */ /* 0x080fe20000410000 */
[----:B------:R-:W-:Y:S01]  /*8ad0*/  FADD.FTZ R11, R21, R46 ;  /* 0x0000002e150b7221 */ /* 0x000fe20000010000 */
[----:B------:R-:W0:Y:S01]  /*8ae0*/  MUFU.EX2 R31, R31 ;  /* 0x0000001f001f7308 */ /* 0x000e220000000800 */
[-C--:B------:R-:W-:Y:S01]  /*8af0*/  FMUL.FTZ R94, R94, R57.reuse ;  /* 0x000000395e5e7220 */ /* 0x080fe20000410000 */
[-C--:B------:R-:W-:Y:S01]  /*8b00*/  FMUL.FTZ R95, R95, R57.reuse ;  /* 0x000000395f5f7220 */ /* 0x080fe20000410000 */
[----:B---3--:R-:W-:Y:S01]  /*8b10*/  FADD.FTZ R46, R142, R11 ;  /* 0x0000000b8e2e7221 */ /* 0x008fe20000010000 */
[-C--:B------:R-:W-:Y:S01]  /*8b20*/  FMUL.FTZ R98, R98, R57.reuse ;  /* 0x0000003962627220 */ /* 0x080fe20000410000 */
[-C--:B------:R-:W-:Y:S01]  /*8b30*/  FMUL.FTZ R99, R99, R57.reuse ;  /* 0x0000003963637220 */ /* 0x080fe20000410000 */
[-C--:B------:R-:W-:Y:S01]  /*8b40*/  FMUL.FTZ R102, R102, R57.reuse ;  /* 0x0000003966667220 */ /* 0x080fe20000410000 */
[-C--:B------:R-:W-:Y:S01]  /*8b50*/  FMUL.FTZ R103, R103, R57.reuse ;  /* 0x0000003967677220 */ /* 0x080fe20000410000 */
[----:B------:R-:W3:Y:S01]  /*8b60*/  MUFU.EX2 R30, R30 ;  /* 0x0000001e001e7308 */ /* 0x000ee20000000800 */
[----:B-1----:R-:W-:Y:S01]  /*8b70*/  FADD.FTZ R7, R143, R42 ;  /* 0x0000002a8f077221 */ /* 0x002fe20000010000 */
[-C--:B------:R-:W-:Y:S01]  /*8b80*/  FMUL.FTZ R106, R106, R57.reuse ;  /* 0x000000396a6a7220 */ /* 0x080fe20000410000 */
[-C--:B------:R-:W-:Y:S01]  /*8b90*/  FMUL.FTZ R107, R107, R57.reuse ;  /* 0x000000396b6b7220 */ /* 0x080fe20000410000 */
[-C--:B------:R-:W-:Y:S01]  /*8ba0*/  FMUL.FTZ R110, R110, R57.reuse ;  /* 0x000000396e6e7220 */ /* 0x080fe20000410000 */
[-C--:B------:R-:W-:Y:S01]  /*8bb0*/  FMUL.FTZ R111, R111, R57.reuse ;  /* 0x000000396f6f7220 */ /* 0x080fe20000410000 */
[-C--:B------:R-:W-:Y:S01]  /*8bc0*/  FMUL.FTZ R114, R114, R57.reuse ;  /* 0x0000003972727220 */ /* 0x080fe20000410000 */
[-C--:B------:R-:W-:Y:S01]  /*8bd0*/  FMUL.FTZ R115, R115, R57.reuse ;  /* 0x0000003973737220 */ /* 0x080fe20000410000 */
[----:B------:R-:W1:Y:S01]  /*8be0*/  MUFU.EX2 R136, R136 ;  /* 0x0000008800887308 */ /* 0x000e620000000800 */
[C---:B0-----:R-:W-:Y:S01]  /*8bf0*/  FADD.FTZ R11, R31.reuse, R46 ;  /* 0x0000002e1f0b7221 */ /* 0x041fe20000010000 */
[----:B------:R-:W-:Y:S01]  /*8c00*/  F2FP.BF16.F32.PACK_AB R142, R31, R142 ;  /* 0x0000008e1f8e723e */ /* 0x000fe200000010ff */
[-C--:B------:R-:W-:Y:S01]  /*8c10*/  FMUL.FTZ R118, R118, R57.reuse ;  /* 0x0000003976767220 */ /* 0x080fe20000410000 */
[----:B------:R-:W-:-:S04]  /*8c20*/  FMUL.FTZ R119, R119, R57 ;  /* 0x0000003977777220 */ /* 0x000fc80000410000 */
[----:B------:R-:W0:Y:S01]  /*8c30*/  MUFU.EX2 R137, R137 ;  /* 0x0000008900897308 */ /* 0x000e220000000800 */
[C---:B---3--:R-:W-:Y:S01]  /*8c40*/  FADD.FTZ R42, R30.reuse, R7 ;  /* 0x000000071e2a7221 */ /* 0x048fe20000010000 */
[----:B------:R-:W-:-:S06]  /*8c50*/  F2FP.BF16.F32.PACK_AB R143, R30, R143 ;  /* 0x0000008f1e8f723e */ /* 0x000fcc00000010ff */
[----:B------:R-:W3:Y:S01]  /*8c60*/  MUFU.EX2 R32, R32 ;  /* 0x0000002000207308 */ /* 0x000ee20000000800 */
[----:B-1----:R-:W-:Y:S01]  /*8c70*/  FADD.FTZ R46, R136, R11 ;  /* 0x0000000b882e7221 */ /* 0x002fe20000010000 */
[----:B------:R-:W-:-:S03]  /*8c80*/  F2FP.BF16.F32.PACK_AB R136, R27, R136 ;  /* 0x000000881b88723e */ /* 0x000fc600000010ff */
[----:B------:R-:W-:-:S03]  /*8c90*/  FADD.FTZ R7, R27, R46 ;  /* 0x0000002e1b077221 */ /* 0x000fc60000010000 */
[----:B------:R-:W1:Y:S01]  /*8ca0*/  MUFU.EX2 R138, R138 ;  /* 0x0000008a008a7308 */ /* 0x000e620000000800 */
[----:B0-----:R-:W-:-:S07]  /*8cb0*/  FADD.FTZ R5, R137, R42 ;  /* 0x0000002a89057221 */ /* 0x001fce0000010000 */
        /* <DEDUP_REMOVED lines=13> */
[----:B-1----:R-:W-:-:S07]  /*8d90*/  FADD.FTZ R12, R132, R7 ;  /* 0x00000007840c7221 */ /* 0x002fce0000010000 */
[----:B------:R-:W1:Y:S01]  /*8da0*/  MUFU.EX2 R38, R38 ;  /* 0x0000002600267308 */ /* 0x000e620000000800 */
[----:B0-----:R-:W-:-:S07]  /*8db0*/  FADD.FTZ R5, R133, R8 ;  /* 0x0000000885057221 */ /* 0x001fce0000010000 */
[----:B------:R-:W0:Y:S01]  /*8dc0*/  MUFU.EX2 R134, R134 ;  /* 0x0000008600867308 */ /* 0x000e220000000800 */
[C---:B---3--:R-:W-:Y:S01]  /*8dd0*/  FADD.FTZ R7, R43.reuse, R12 ;  /* 0x0000000c2b077221 */ /* 0x048fe20000010000 */
[----:B------:R-:W-:-:S06]  /*8de0*/  F2FP.BF16.F32.PACK_AB R132, R43, R132 ;  /* 0x000000842b84723e */ /* 0x000fcc00000010ff */
[----:B------:R-:W3:Y:S01]  /*8df0*/  MUFU.EX2 R135, R135 ;  /* 0x0000008700877308 */ /* 0x000ee20000000800 */
[C---:B-1----:R-:W-:Y:S01]  /*8e00*/  FADD.FTZ R8, R38.reuse, R5 ;  /* 0x0000000526087221 */ /* 0x042fe20000010000 */
[----:B------:R-:W-:-:S06]  /*8e10*/  F2FP.BF16.F32.PACK_AB R133, R38, R133 ;  /* 0x000000852685723e */ /* 0x000fcc00000010ff */
[----:B------:R-:W1:Y:S01]  /*8e20*/  MUFU.EX2 R35, R35 ;  /* 0x0000002300237308 */ /* 0x000e620000000800 */
[----:B0-----:R-:W-:-:S07]  /*8e30*/  FADD.FTZ R12, R134, R7 ;  /* 0x00000007860c7221 */ /* 0x001fce0000010000 */
[----:B------:R-:W0:Y:S01]  /*8e40*/  MUFU.EX2 R0, R0 ;  /* 0x0000000000007308 */ /* 0x000e220000000800 */
[----:B---3--:R-:W-:-:S07]  /*8e50*/  FADD.FTZ R5, R135, R8 ;  /* 0x0000000887057221 */ /* 0x008fce0000010000 */
[----:B------:R-:W3:Y:S01]  /*8e60*/  MUFU.EX2 R6, R6 ;  /* 0x0000000600067308 */ /* 0x000ee20000000800 */
[C---:B-1----:R-:W-:Y:S01]  /*8e70*/  FADD.FTZ R7, R35.reuse, R12 ;  /* 0x0000000c23077221 */ /* 0x042fe20000010000 */
[----:B------:R-:W-:-:S06]  /*8e80*/  F2FP.BF16.F32.PACK_AB R134, R35, R134 ;  /* 0x000000862386723e */ /* 0x000fcc00000010ff */
[----:B------:R-:W1:Y:S01]  /*8e90*/  MUFU.EX2 R129, R129 ;  /* 0x0000008100817308 */ /* 0x000e620000000800 */
[C---:B0-----:R-:W-:Y:S01]  /*8ea0*/  FADD.FTZ R8, R0.reuse, R5 ;  /* 0x0000000500087221 */ /* 0x041fe20000010000 */
[----:B------:R-:W-:-:S06]  /*8eb0*/  F2FP.BF16.F32.PACK_AB R135, R0, R135 ;  /* 0x000000870087723e */ /* 0x000fcc00000010ff */
[----:B------:R-:W0:Y:S01]  /*8ec0*/  MUFU.EX2 R39, R39 ;  /* 0x0000002700277308 */ /* 0x000e220000000800 */
[----:B---3--:R-:W-:-:S07]  /*8ed0*/  FADD.FTZ R12, R6, R7 ;  /* 0x00000007060c7221 */ /* 0x008fce0000010000 */
[----:B------:R-:W3:Y:S01]  /*8ee0*/  MUFU.EX2 R2, R2 ;  /* 0x0000000200027308 */ /* 0x000ee20000000800 */
[----:B-1----:R-:W-:-:S07]  /*8ef0*/  FADD.FTZ R5, R129, R8 ;  /* 0x0000000881057221 */ /* 0x002fce0000010000 */
[----:B------:R-:W1:Y:S01]  /*8f00*/  MUFU.EX2 R10, R10 ;  /* 0x0000000a000a7308 */ /* 0x000e620000000800 */
[C---:B0-----:R-:W-:Y:S01]  /*8f10*/  FADD.FTZ R7, R39.reuse, R12 ;  /* 0x0000000c27077221 */ /* 0x041fe20000010000 */
[----:B------:R-:W-:-:S06]  /*8f20*/  F2FP.BF16.F32.PACK_AB R128, R39, R6 ;  /* 0x000000062780723e */ /* 0x000fcc00000010ff */
        /* <DEDUP_REMOVED lines=22> */
[----:B------:R-:W-:Y:S01]  /*9090*/  F2FP.BF16.F32.PACK_AB R125, R4, R125 ;  /* 0x0000007d047d723e */ /* 0x000fe200000010ff */
[----:B------:R-:W-:-:S05]  /*90a0*/  IMAD.MOV.U32 R4, RZ, RZ, R49 ;  /* 0x000000ffff047224 */ /* 0x000fca00078e0031 */
        /* <DEDUP_REMOVED lines=23> */
[----:B---3--:R-:W-:Y:S01]  /*9220*/  FADD.FTZ R5, R8, R5 ;  /* 0x0000000508057221 */ /* 0x008fe20000010000 */
[C---:B-1----:R-:W-:Y:S01]  /*9230*/  FADD.FTZ R2, R3.reuse, R2 ;  /* 0x0000000203027221 */ /* 0x042fe20000010000 */
[----:B------:R-:W-:Y:S01]  /*9240*/  F2FP.BF16.F32.PACK_AB R122, R3, R36 ;  /* 0x00000024037a723e */ /* 0x000fe200000010ff */
[----:B------:R-:W-:Y:S02]  /*9250*/  IMAD.MOV.U32 R3, RZ, RZ, R44 ;  /* 0x000000ffff037224 */ /* 0x000fe400078e002c */
[C---:B0-----:R-:W-:Y:S01]  /*9260*/  FADD.FTZ R0, R59.reuse, R5 ;  /* 0x000000053b007221 */ /* 0x041fe20000010000 */
[----:B------:R-:W-:Y:S01]  /*9270*/  F2FP.BF16.F32.PACK_AB R123, R59, R8 ;  /* 0x000000083b7b723e */ /* 0x000fe200000010ff */
[----:B--2---:R-:W-:Y:S06]  /*9280*/  @P2 BRA `(.L_x_1834) ;  /* 0xffffffd800e42947 */ /* 0x004fec000383ffff */
.L_x_1825:
[----:B------:R-:W-:Y:S06]  /*9290*/  BAR.ARV 0x8, 0x200 ;  /* 0x0208000000007b1d */ /* 0x000fec0000002000 */
[----:B------:R-:W-:Y:S05]  /*92a0*/  @!P0 BRA `(.L_x_1835) ;  /* 0x0000000000048947 */ /* 0x000fea0003800000 */
[----:B------:R-:W-:Y:S01]  /*92b0*/  BPT.TRAP 0x1 ;  /* 0x000000040000795c */ /* 0x000fe20000300000 */
.L_x_1835:
[----:B------:R-:W-:Y:S01]  /*92c0*/  ULEA UR5, UR39, UR45, 0x3 ;  /* 0x0000002d27057291 */ /* 0x000fe2000f8e183f */
[----:B------:R-:W-:-:S05]  /*92d0*/  IMAD.U32 R3, RZ, RZ, UR37 ;  /* 0x00000025ff037e24 */ /* 0x000fca000f8e00ff */
[----:B------:R-:W-:-:S04]  /*92e0*/  SHF.L.U32 R3, R3, 0x1f, RZ ;  /* 0x0000001f03037819 */ /* 0x000fc800000006ff */
[----:B------:R0:W1:Y:S01]  /*92f0*/  SYNCS.PHASECHK.TRANS64.TRYWAIT P2, [UR5+0x16850], R3 ;  /* 0x01685003ff0075a7 */ /* 0x0000620008040145 */
[----:B------:R-:W-:Y:S05]  /*9300*/  @!P0 BRA `(.L_x_1836) ;  /* 0x0000000000048947 */ /* 0x000fea0003800000 */
[----:B------:R-:W-:Y:S01]  /*9310*/  BPT.TRAP 0x1 ;  /* 0x000000040000795c */ /* 0x000fe20000300000 */
.L_x_1836:
[----:B-1----:R-:W-:Y:S05]  /*9320*/  @P2 BRA `(.L_x_1837) ;  /* 0x0000000000082947 */ /* 0x002fea0003800000 */
[----:B------:R-:W1:Y:S02]  /*9330*/  SYNCS.PHASECHK.TRANS64.TRYWAIT P0, [UR5+0x16850], R3 ;  /* 0x01685003ff0075a7 */ /* 0x000e640008000145 */
[----:B-1----:R-:W-:Y:S05]  /*9340*/  @!P0 BRA `(.L_x_1838) ;  /* 0x0000005800c48947 */ /* 0x002fea0003800000 */
.L_x_1837:
        /* <DEDUP_REMOVED lines=19> */
[----:B------:R-:W-:Y:S01]  /*9480*/  MOV R2, RZ ;  /* 0x000000ff00027202 */ /* 0x000fe20000000f00 */
[----:B-1----:R-:W-:-:S03]  /*9490*/  FADD.FTZ R5, R5, R0 ;  /* 0x0000000005057221 */ /* 0x002fc60000010000 */
[----:B------:R-:W0:Y:S01]  /*94a0*/  SHFL.BFLY PT, R4, R3, 0x1, 0x1f ;  /* 0x0c201f0003047f89 */ /* 0x000e2200000e0000 */
[----:B------:R-:W-:-:S03]  /*94b0*/  IMAD.MOV.U32 R0, RZ, RZ, -0x800000 ;  /* 0xff800000ff007424 */ /* 0x000fc600078e00ff */
[----:B------:R-:W1:Y:S01]  /*94c0*/  SHFL.BFLY PT, R6, R5, 0x1, 0x1f ;  /* 0x0c201f0005067f89 */ /* 0x000e6200000e0000 */
[----:B0-----:R-:W-:Y:S01]  /*94d0*/  FADD.FTZ R8, R3, R4 ;  /* 0x0000000403087221 */ /* 0x001fe20000010000 */
[----:B------:R-:W-:Y:S02]  /*94e0*/  IMAD.U32 R3, RZ, RZ, UR24 ;  /* 0x00000018ff037e24 */ /* 0x000fe4000f8e00ff */
[----:B------:R-:W-:Y:S02]  /*94f0*/  IMAD.U32 R4, RZ, RZ, UR24 ;  /* 0x00000018ff047e24 */ /* 0x000fe4000f8e00ff */
[----:B-1----:R-:W-:Y:S01]  /*9500*/  FADD.FTZ R9, R5, R6 ;  /* 0x0000000605097221 */ /* 0x002fe20000010000 */
[----:B------:R-:W-:Y:S01]  /*9510*/  FSETP.NE.FTZ.AND P0, PT, R8, RZ, PT ;  /* 0x000000ff0800720b */ /* 0x000fe20003f15000 */
[----:B------:R-:W-:-:S03]  /*9520*/  IMAD.MOV.U32 R5, RZ, RZ, RZ ;  /* 0x000000ffff057224 */ /* 0x000fc600078e00ff */
[----:B------:R-:W-:-:S09]  /*9530*/  FSETP.NE.FTZ.AND P2, PT, R9, RZ, PT ;  /* 0x000000ff0900720b */ /* 0x000fd20003f55000 */
[----:B------:R-:W0:Y:S01]  /*9540*/  @P0 MUFU.LG2 R6, R8 ;  /* 0x0000000800060308 */ /* 0x000e220000000c00 */
[----:B------:R-:W-:-:S07]  /*9550*/  @P0 FMUL.FTZ R4, R4, 0.69314718246459960938 ;  /* 0x3f31721804040820 */ /* 0x000fce0000410000 */
[----:B------:R1:W-:Y:S08]  /*9560*/  @P0 MUFU.RCP R2, R8 ;  /* 0x0000000800020308 */ /* 0x0003f00000001000 */
[----:B------:R-:W2:Y:S01]  /*9570*/  @P2 MUFU.LG2 R7, R9 ;  /* 0x0000000900072308 */ /* 0x000ea20000000c00 */
[----:B-1----:R-:W-:Y:S01]  /*9580*/  @P2 FMUL.FTZ R8, R3, 0.69314718246459960938 ;  /* 0x3f31721803082820 */ /* 0x002fe20000410000 */
[----:B0-----:R-:W-:Y:S01]  /*9590*/  @P0 FMUL.FTZ R3, R6, 0.69314718246459960938 ;  /* 0x3f31721806030820 */ /* 0x001fe20000410000 */
[----:B------:R-:W-:-:S03]  /*95a0*/  @!P1 IADD3 R6, R10, 0x16860, RZ ;  /* 0x000168600a069810 */ /* 0x000fc60007ffe0ff */
[----:B------:R-:W-:Y:S01]  /*95b0*/  @P0 FFMA.FTZ R26, R4, R49, R3 ;  /* 0x00000031041a0223 */ /* 0x000fe20000010003 */
[----:B------:R-:W-:Y:S01]  /*95c0*/  @!P1 PRMT R6, RZ, 0x654, R6 ;  /* 0x00000654ff069816 */ /* 0x000fe20000000006 */
[----:B------:R-:W0:Y:S01]  /*95d0*/  @P2 MUFU.RCP R5, R9 ;  /* 0x0000000900052308 */ /* 0x000e220000001000 */
[----:B------:R-:W-:Y:S01]  /*95e0*/  PLOP3.LUT P0, PT, PT, PT, PT, 0x8, 0x0 ;  /* 0x000000000000781c */ /* 0x000fe20003f0e170 */
[----:B------:R-:W-:Y:S02]  /*95f0*/  WARPGROUP.DEPBAR.LE gsb0, 0x0 ;  /* 0x00008000000079c5 */ /* 0x000fe40000010000 */
[----:B------:R-:W-:Y:S01]  /*9600*/  WARPGROUP.ARRIVE ;  /* 0x00000000000079c5 */ /* 0x000fe20000000000 */
[----:B--2---:R-:W-:-:S05]  /*9610*/  @P2 FMUL.FTZ R7, R7, 0.69314718246459960938 ;  /* 0x3f31721807072820 */ /* 0x004fca0000410000 */
[----:B------:R-:W-:Y:S01]  /*9620*/  HGMMA.64x64x16.F32.BF16 R88, R144, gdesc[UR4].tnspB, R88, gsb0 ;  /* 0x40e0000490587df0 */ /* 0x000fe20008001858 */
[----:B------:R-:W-:Y:S01]  /*9630*/  UIADD3 UR6, UR4, 0x100, URZ ;  /* 0x0000010004067890 */ /* 0x000fe2000fffe03f */
[----:B------:R-:W-:Y:S01]  /*9640*/  UMOV UR7, 0x40000040 ;  /* 0x4000004000077882 */ /* 0x000fe20000000000 */
[----:B------:R-:W-:Y:S01]  /*9650*/  @P2 FFMA.FTZ R0, R8, R44, R7 ;  /* 0x0000002c08002223 */ /* 0x000fe20000010007 */
        /* <DEDUP_REMOVED lines=65> */
.L_x_1808:
        /* <DEDUP_REMOVED lines=18> */
[----:B------:R-:W-:Y:S01]  /*9b90*/  IMAD.MOV.U32 R28, RZ, RZ, R37 ;  /* 0x000000ffff1c7224 */ /* 0x000fe200078e0025 */
        /* <DEDUP_REMOVED lines=13> */
[----:B------:R-:W-:Y:S01]  /*9c70*/  F2FP.BF16.F32.PACK_AB R115, R119, R118 ;  /* 0x000000767773723e */ /* 0x000fe200000010ff */
[----:B------:R-:W-:Y:S01]  /*9c80*/  ULDC UR5, c[0x0][0xa88] ;  /* 0x0002a20000057ab9 */ /* 0x000fe20000000800 */
[----:B------:R-:W-:Y:S01]  /*9c90*/  BAR.SYNC.DEFER_BLOCKING 0x1, 0x180 ;  /* 0x0046000000007b1d */ /* 0x000fe20000010000 */
[----:B-1----:R-:W-:Y:S01]  /*9ca0*/  ISETP.NE.AND P1, PT, R32, 0x1, PT ;  /* 0x000000012000780c */ /* 0x002fe20003f25270 */
[----:B------:R-:W-:-:S04]  /*9cb0*/  IMAD.U32 R34, RZ, RZ, UR8 ;  /* 0x00000008ff227e24 */ /* 0x000fc8000f8e00ff */
[----:B------:R-:W-:Y:S01]  /*9cc0*/  ULDC.64 UR8, c[0x0][0xae8] ;  /* 0x0002ba0000087ab9 */ /* 0x000fe20000000a00 */
[----:B------:R-:W-:Y:S02]  /*9cd0*/  MOV R2, R27 ;  /* 0x0000001b00027202 */ /* 0x000fe40000000f00 */
[----:B0-----:R-:W-:Y:S01]  /*9ce0*/  MOV R3, R4 ;  /* 0x0000000400037202 */ /* 0x001fe20000000f00 */
[----:B------:R-:W-:Y:S02]  /*9cf0*/  ULDC.64 UR10, c[0x0][0xaf0] ;  /* 0x0002bc00000a7ab9 */ /* 0x000fe40000000a00 */
[--C-:B------:R-:W-:Y:S02]  /*9d00*/  IMAD.WIDE R10, R155, 0x2, R2.reuse ;  /* 0x000000029b0a7825 */ /* 0x100fe400078e0202 */
[----:B------:R-:W0:Y:S02]  /*9d10*/  @P1 LDC R20, c[0x0][0xbec] ;  /* 0x0002fb00ff141b82 */ /* 0x000e240000000800 */
[----:B------:R-:W-:Y:S01]  /*9d20*/  IMAD.WIDE R2, R5, 0x2, R2 ;  /* 0x0000000205027825 */ /* 0x000fe200078e0202 */
[----:B------:R-:W-:-:S02]  /*9d30*/  LOP3.LUT R4, R10, 0x380, RZ, 0xc0, !PT ;  /* 0x000003800a047812 */ /* 0x000fc400078ec0ff */
[----:B------:R-:W-:Y:S02]  /*9d40*/  IADD3 R33, P0, R10, 0x60, RZ ;  /* 0x000000600a217810 */ /* 0x000fe40007f1e0ff */
[----:B------:R-:W-:Y:S01]  /*9d50*/  SHF.R.U64 R5, R4, 0x3, RZ ;  /* 0x0000000304057819 */ /* 0x000fe200000012ff */
[----:B------:R-:W1:Y:S01]  /*9d60*/  @P1 LDC R35, c[0x0][0xbf0] ;  /* 0x0002fc00ff231b82 */ /* 0x000e620000000800 */
[----:B------:R-:W-:Y:S01]  /*9d70*/  LOP3.LUT R4, R33, 0x380, RZ, 0xc0, !PT ;  /* 0x0000038021047812 */ /* 0x000fe200078ec0ff */
[--C-:B------:R-:W-:Y:S01]  /*9d80*/  IMAD.X R9, RZ, RZ, R11.reuse, P0 ;  /* 0x000000ffff097224 */ /* 0x100fe200000e060b */
[----:B------:R-:W-:Y:S02]  /*9d90*/  IADD3 R31, P2, R10, 0x40, RZ ;  /* 0x000000400a1f7810 */ /* 0x000fe40007f5e0ff */
[----:B------:R-:W-:Y:S02]  /*9da0*/  SHF.R.U64 R4, R4, 0x3, RZ ;  /* 0x0000000304047819 */ /* 0x000fe400000012ff */
[----:B------:R-:W-:Y:S01]  /*9db0*/  IADD3 R29, P3, R10, 0x20, RZ ;  /* 0x000000200a1d7810 */ /* 0x000fe20007f7e0ff */
[----:B------:R-:W-:Y:S01]  /*9dc0*/  IMAD.X R7, RZ, RZ, R11, P2 ;  /* 0x000000ffff077224 */ /* 0x000fe200010e060b */
[----:B------:R-:W-:-:S02]  /*9dd0*/  LOP3.LUT R6, R31, 0x380, RZ, 0xc0, !PT ;  /* 0x000003801f067812 */ /* 0x000fc400078ec0ff */
[----:B------:R-:W-:Y:S02]  /*9de0*/  LOP3.LUT R8, R4, R33, RZ, 0x3c, !PT ;  /* 0x0000002104087212 */ /* 0x000fe400078e3cff */
[----:B------:R-:W-:Y:S02]  /*9df0*/  SHF.R.U64 R6, R6, 0x3, RZ ;  /* 0x0000000306067819 */ /* 0x000fe400000012ff */
[----:B------:R-:W-:Y:S01]  /*9e00*/  LOP3.LUT R4, R29, 0x380, RZ, 0xc0, !PT ;  /* 0x000003801d047812 */ /* 0x000fe200078ec0ff */
[----:B0-----:R-:W-:Y:S01]  /*9e10*/  @P1 IMAD.HI.U32 R20, R37, R20, RZ ;  /* 0x0000001425141227 */ /* 0x001fe200078e00ff */
[----:B------:R-:W-:Y:S02]  /*9e20*/  LOP3.LUT R6, R6, R31, RZ, 0x3c, !PT ;  /* 0x0000001f06067212 */ /* 0x000fe400078e3cff */
[----:B------:R-:W-:Y:S02]  /*9e30*/  SHF.R.U64 R4, R4, 0x3, RZ ;  /* 0x0000000304047819 */ /* 0x000fe400000012ff */
[----:B------:R-:W-:-:S02]  /*9e40*/  IADD3 R31, P2, R2, 0x3000, RZ ;  /* 0x00003000021f7810 */ /* 0x000fc40007f5e0ff */
[----:B------:R-:W-:Y:S02]  /*9e50*/  LOP3.LUT R4, R4, R29, RZ, 0x3c, !PT ;  /* 0x0000001d04047212 */ /* 0x000fe400078e3cff */
[----:B------:R-:W-:Y:S01]  /*9e60*/  LOP3.LUT R29, R31, 0x380, RZ, 0xc0, !PT ;  /* 0x000003801f1d7812 */ /* 0x000fe200078ec0ff */
[----:B------:R-:W-:Y:S01]  /*9e70*/  IMAD.X R21, RZ, RZ, R3, P2 ;  /* 0x000000ffff157224 */ /* 0x000fe200010e0603 */
[----:B-1----:R-:W-:Y:S02]  /*9e80*/  @P1 SHF.R.U32.HI R28, RZ, R35, R20 ;  /* 0x00000023ff1c1219 */ /* 0x002fe40000011614 */
[----:B------:R-:W-:Y:S02]  /*9e90*/  SHF.R.U64 R20, R29, 0x3, RZ ;  /* 0x000000031d147819 */ /* 0x000fe400000012ff */
[----:B------:R-:W-:Y:S02]  /*9ea0*/  IADD3 R29, -R28, RZ, RZ ;  /* 0x000000ff1c1d7210 */ /* 0x000fe40007ffe1ff */
[----:B------:R-:W-:Y:S01]  /*9eb0*/  LOP3.LUT R10, R5, R10, RZ, 0x3c, !PT ;  /* 0x0000000a050a7212 */ /* 0x000fe200078e3cff */
[----:B------:R-:W-:Y:S01]  /*9ec0*/  IMAD.X R5, RZ, RZ, R11, P3 ;  /* 0x000000ffff057224 */ /* 0x000fe200018e060b */
[----:B------:R-:W-:Y:S01]  /*9ed0*/  LOP3.LUT R20, R20, R31, RZ, 0x3c, !PT ;  /* 0x0000001f14147212 */ /* 0x000fe200078e3cff */
[----:B------:R-:W-:Y:S01]  /*9ee0*/  IMAD R29, R32, R29, R37 ;  /* 0x0000001d201d7224 */ /* 0x000fe200078e0225 */
[----:B------:R-:W-:-:S02]  /*9ef0*/  MOV R31, R10 ;  /* 0x0000000a001f7202 */ /* 0x000fc40000000f00 */
[----:B------:R-:W-:Y:S02]  /*9f00*/  SHF.R.S32.HI R11, RZ, 0x1f, R28 ;  /* 0x0000001fff0b7819 */ /* 0x000fe4000001141c */
[----:B------:R-:W-:Y:S02]  /*9f10*/  IADD3 R10, P0, R28, UR6, RZ ;  /* 0x000000061c0a7c10 */ /* 0x000fe4000ff1e0ff */
[----:B------:R-:W-:Y:S02]  /*9f20*/  IADD3 R33, P3, R2, 0x1800, RZ ;  /* 0x0000180002217810 */ /* 0x000fe40007f7e0ff */
[----:B------:R-:W-:Y:S02]  /*9f30*/  SHF.R.S32.HI R30, RZ, 0x1f, R29 ;  /* 0x0000001fff1e7819 */ /* 0x000fe4000001141d */
[----:B------:R-:W-:Y:S01]  /*9f40*/  IADD3.X R11, R11, UR7, R34, P0, !PT ;  /* 0x000000070b0b7c10 */ /* 0x000fe200087fe422 */
[----:B------:R-:W-:Y:S01]  /*9f50*/  ULDC.64 UR6, c[0x0][0xb88] ;  /* 0x0002e20000067ab9 */ /* 0x000fe20000000a00 */
[----:B------:R-:W-:Y:S01]  /*9f60*/  LOP3.LUT R24, R33, 0x380, RZ, 0xc0, !PT ;  /* 0x0000038021187812 */ /* 0x000fe200078ec0ff */
[----:B------:R-:W-:Y:S01]  /*9f70*/  IMAD.X R25, RZ, RZ, R3, P3 ;  /* 0x000000ffff197224 */ /* 0x000fe200018e0603 */
[----:B------:R-:W-:Y:S01]  /*9f80*/  MOV R28, R8 ;  /* 0x00000008001c7202 */ /* 0x000fe20000000f00 */
[----:B------:R-:W-:Y:S01]  /*9f90*/  IMAD R8, R30, UR6, RZ ;  /* 0x000000061e087c24 */ /* 0x000fe2000f8e02ff */
[----:B------:R-:W-:Y:S01]  /*9fa0*/  MOV R30, R6 ;  /* 0x00000006001e7202 */ /* 0x000fe20000000f00 */
[----:B------:R-:W-:Y:S01]  /*9fb0*/  IMAD.WIDE.U32 R6, R29, UR6, R10 ;  /* 0x000000061d067c25 */ /* 0x000fe2000f8e000a */
[----:B------:R-:W-:-:S02]  /*9fc0*/  SHF.R.U64 R24, R24, 0x3, RZ ;  /* 0x0000000318187819 */ /* 0x000fc400000012ff */
[----:B------:R-:W-:Y:S01]  /*9fd0*/  LOP3.LUT P0, RZ, R152, 0x3, RZ, 0xc0, !PT ;  /* 0x0000000398ff7812 */ /* 0x000fe2000780c0ff */
[----:B------:R-:W-:Y:S01]  /*9fe0*/  IMAD R29, R29, UR7, R8 ;  /* 0x000000071d1d7c24 */ /* 0x000fe2000f8e0208 */
[----:B------:R-:W-:Y:S01]  /*9ff0*/  LOP3.LUT R24, R24, R33, RZ, 0x3c, !PT ;  /* 0x0000002118187212 */ /* 0x000fe200078e3cff */
[----:B------:R-:W-:Y:S01]  /*a000*/  VIADD R10, R154, UR41 ;  /* 0x000000299a0a7c36 */ /* 0x000fe20008000000 */
[----:B------:R-:W-:Y:S01]  /*a010*/  ULDC.64 UR6, c[0x0][0xb50] ;  /* 0x0002d40000067ab9 */ /* 0x000fe20000000a00 */
[----:B------:R-:W-:Y:S01]  /*a020*/  IMAD R33, R32, UR5, RZ ;  /* 0x0000000520217c24 */ /* 0x000fe2000f8e02ff */
[----:B------:R-:W-:Y:S01]  /*a030*/  LEA R34, P5, R6, UR6, 0x2 ;  /* 0x0000000606227c11 */ /* 0x000fe2000f8a10ff */
[----:B------:R-:W-:Y:S01]  /*a040*/  IMAD.IADD R7, R7, 0x1, R29 ;  /* 0x0000000107077824 */ /* 0x000fe200078e021d */
[----:B------:R-:W-:Y:S01]  /*a050*/  MOV R29, R4 ;  /* 0x00000004001d7202 */ /* 0x000fe20000000f00 */
        /* <DEDUP_REMOVED lines=11> */
[----:B------:R1:W2:Y:S01]  /*a110*/  SHFL.IDX PT, R39, R35, 0x1, 0x1c1f ;  /* 0x003c1f0023277f89 */ /* 0x0002a200000e0000 */
[----:B------:R-:W-:-:S02]  /*a120*/  F2FP.BF16.F32.PACK_AB R8, R97, R96 ;  /* 0x000000606108723e */ /* 0x000fc400000010ff */
[----:B------:R-:W-:Y:S01]  /*a130*/  F2FP.BF16.F32.PACK_AB R9, R99, R98 ;  /* 0x000000626309723e */ /* 0x000fe200000010ff */
[----:B------:R3:W-:Y:S01]  /*a140*/  STSM.16.M88.4 [R31], R4 ;  /* 0x000000041f007844 */ /* 0x0007e20000000200 */
[----:B------:R-:W-:Y:S02]  /*a150*/  F2FP.BF16.F32.PACK_AB R10, R101, R100 ;  /* 0x00000064650a723e */ /* 0x000fe400000010ff */
[----:B------:R-:W-:Y:S02]  /*a160*/  F2FP.BF16.F32.PACK_AB R11, R103, R102 ;  /* 0x00000066670b723e */ /* 0x000fe400000010ff */
[----:B-1----:R-:W-:-:S03]  /*a170*/  LOP3.LUT R35, R2, 0x380, RZ, 0xc0, !PT ;  /* 0x0000038002237812 */ /* 0x002fc600078ec0ff */
[----:B------:R1:W-:Y:S01]  /*a180*/  STSM.16.M88.4 [R29], R8 ;  /* 0x000000081d007844 */ /* 0x0003e20000000200 */
[----:B------:R-:W-:-:S03]  /*a190*/  SHF.R.U64 R35, R35, 0x3, RZ ;  /* 0x0000000323237819 */ /* 0x000fc600000012ff */
[----:B------:R-:W-:Y:S01]  /*a1a0*/  STSM.16.M88.4 [R30], R12 ;  /* 0x0000000c1e007844 */ /* 0x000fe20000000200 */
[----:B------:R-:W-:Y:S02]  /*a1b0*/  LOP3.LUT R34, R35, R2, RZ, 0x3c, !PT ;  /* 0x0000000223227212 */ /* 0x000fe400078e3cff */
[----:B------:R-:W-:Y:S01]  /*a1c0*/  MOV R35, R3 ;  /* 0x0000000300237202 */ /* 0x000fe20000000f00 */
[----:B------:R-:W-:Y:S01]  /*a1d0*/  STSM.16.M88.4 [R28], R112 ;  /* 0x000000701c007844 */ /* 0x000fe20000000200 */
[----:B------:R-:W-:Y:S06]  /*a1e0*/  BAR.SYNC.DEFER_BLOCKING 0x1, 0x180 ;  /* 0x0046000000007b1d */ /* 0x000fec0000010000 */
[----:B0-----:R0:W-:Y:S04]  /*a1f0*/  @!P4 ST.E desc[UR46][R36.64], R26 ;  /* 0x0000001a2400c985 */ /* 0x0011e8000c10192e */
[----:B--2---:R2:W-:Y:S04]  /*a200*/  @!P0 ST.E desc[UR46][R38.64], R0 ;  /* 0x0000000026008985 */ /* 0x0045e8000c10192e */
[----:B---3--:R-:W3:Y:S04]  /*a210*/  LD.E.128 R4, desc[UR46][R34.64] ;  /* 0x0000002e22047980 */ /* 0x008ee8000c101d00 */
[----:B-1----:R-:W4:Y:S01]  /*a220*/  LD.E.128 R8, desc[UR46][R24.64] ;  /* 0x0000002e18087980 */ /* 0x002f22000c101d00 */
[----:B0-----:R-:W0:Y:S03]  /*a230*/  @P1 LDC R37, c[0x0][0xbf0] ;  /* 0x0002fc00ff251b82 */ /* 0x001e260000000800 */
[----:B------:R1:W4:Y:S01]  /*a240*/  LD.E.128 R28, desc[UR46][R20.64] ;  /* 0x0000002e141c7980 */ /* 0x000322000c101d00 */
[----:B------:R-:W-:Y:S01]  /*a250*/  IADD3 R15, P0, R2, 0x4800, RZ ;  /* 0x00004800020f7810 */ /* 0x000fe20007f1e0ff */
[----:B--2---:R-:W-:Y:S01]  /*a260*/  IMAD R0, R18, 0x30, R22 ;  /* 0x0000003012007824 */ /* 0x004fe200078e0216 */
[----:B------:R-:W-:-:S02]  /*a270*/  UIMAD UR5, UR12, UR8, URZ ;  /* 0x000000080c0572a4 */ /* 0x000fc4000f8e023f */
[----:B------:R-:W-:Y:S01]  /*a280*/  UIMAD.WIDE.U32 UR6, UR43, UR8, URZ ;  /* 0x000000082b0672a5 */ /* 0x000fe2000f8e003f */
[----:B------:R-:W-:Y:S01]  /*a290*/  IMAD.X R13, RZ, RZ, R3, P0 ;  /* 0x000000ffff0d7224 */ /* 0x000fe200000e0603 */
[----:B------:R-:W-:Y:S01]  /*a2a0*/  LOP3.LUT R2, R15, 0x380, RZ, 0xc0, !PT ;  /* 0x000003800f027812 */ /* 0x000fe200078ec0ff */
[----:B------:R-:W2:Y:S01]  /*a2b0*/  @P1 LDC R3, c[0x0][0xbec] ;  /* 0x0002fb00ff031b82 */ /* 0x000ea20000000800 */
[----:B------:R-:W-:Y:S01]  /*a2c0*/  UIMAD UR5, UR43, UR9, UR5 ;  /* 0x000000092b0572a4 */ /* 0x000fe2000f8e0205 */
[----:B-1----:R-:W-:Y:S01]  /*a2d0*/  VIADD R20, R0, UR41 ;  /* 0x0000002900147c36 */ /* 0x002fe20008000000 */
[----:B------:R-:W-:Y:S01]  /*a2e0*/  UIMAD UR8, UR13, UR10, URZ ;  /* 0x0000000a0d0872a4 */ /* 0x000fe2000f8e023f */
[----:B------:R-:W-:Y:S01]  /*a2f0*/  SHF.R.U64 R2, R2, 0x3, RZ ;  /* 0x0000000302027819 */ /* 0x000fe200000012ff */
[----:B------:R-:W-:Y:S01]  /*a300*/  UIADD3 UR7, UR7, UR5, URZ ;  /* 0x0000000507077290 */ /* 0x000fe2000fffe03f */
[----:B------:R-:W-:Y:S01]  /*a310*/  IMAD.MOV.U32 R21, RZ, RZ, R20 ;  /* 0x000000ffff157224 */ /* 0x000fe200078e0014 */
[----:B------:R-:W-:Y:S01]  /*a320*/  UIMAD UR5, UR42, UR11, UR8 ;  /* 0x0000000b2a0572a4 */ /* 0x000fe2000f8e0208 */
[----:B------:R-:W-:Y:S01]  /*a330*/  LOP3.LUT R12, R2, R15, RZ, 0x3c, !PT ;  /* 0x0000000f020c7212 */ /* 0x000fe200078e3cff */
[----:B------:R-:W-:-:S03]  /*a340*/  UIMAD.WIDE.U32 UR42, UR42, UR10, UR6 ;  /* 0x0000000a2a2a72a5 */ /* 0x000fc6000f8e0006 */
[----:B------:R-:W-:Y:S01]  /*a350*/  ULDC.64 UR6, c[0x0][0xae0] ;  /* 0x0002b80000067ab9 */ /* 0x000fe20000000a00 */
[----:B------:R-:W-:Y:S01]  /*a360*/  UIADD3 UR5, UR43, UR5, URZ ;  /* 0x000000052b057290 */ /* 0x000fe2000fffe03f */
[----:B------:R-:W-:Y:S01]  /*a370*/  VIADD R34, R22, UR41 ;  /* 0x0000002916227c36 */ /* 0x000fe20008000000 */
[----:B------:R-:W5:Y:S01]  /*a380*/  LD.E.128 R12, desc[UR46][R12.64] ;  /* 0x0000002e0c0c7980 */ /* 0x000f62000c101d00 */
[----:B------:R-:W-:Y:S02]  /*a390*/  IMAD.U32 R2, RZ, RZ, UR42 ;  /* 0x0000002aff027e24 */ /* 0x000fe4000f8e00ff */
[----:B------:R-:W-:Y:S01]  /*a3a0*/  VIADD R27, R27, 0x16820 ;  /* 0x000168201b1b7836 */ /* 0x000fe20000000000 */
[----:B------:R-:W-:Y:S01]  /*a3b0*/  @!PT LDS RZ, [RZ] ;  /* 0x00000000fffff984 */ /* 0x000fe20000000800 */
[----:B------:R-:W-:Y:S01]  /*a3c0*/  @!PT LDS RZ, [RZ] ;  /* 0x00000000fffff984 */ /* 0x000fe20000000800 */
[----:B------:R-:W-:Y:S01]  /*a3d0*/  @!PT LDS RZ, [RZ] ;  /* 0x00000000fffff984 */ /* 0x000fe20000000800 */
[----:B------:R-:W-:Y:S01]  /*a3e0*/  @!PT LDS RZ, [RZ] ;  /* 0x00000000fffff984 */ /* 0x000fe20000000800 */
[----:B------:R1:W-:Y:S06]  /*a3f0*/  MEMBAR.ALL.CTA ;  /* 0x0000000000007992 */ /* 0x0003ec0000008000 */
[----:B-1----:R-:W1:Y:S01]  /*a400*/  FENCE.VIEW.ASYNC.S ;  /* 0x00000000000073c6 */ /* 0x002e620000000000 */
[----:B------:R-:W-:Y:S01]  /*a410*/  PRMT R27, RZ, 0x654, R27 ;  /* 0x00000654ff1b7816 */ /* 0x000fe2000000001b */
[----:B--2---:R-:W-:-:S04]  /*a420*/  @P1 IMAD.HI.U32 R0, R20, R3, RZ ;  /* 0x0000000314001227 */ /* 0x004fc800078e00ff */
[----:B------:R-:W-:Y:S01]  /*a430*/  IMAD.U32 R3, RZ, RZ, UR43 ;  /* 0x0000002bff037e24 */ /* 0x000fe2000f8e00ff */
[----:B0-----:R-:W-:Y:S02]  /*a440*/  @P1 SHF.R.U32.HI R21, RZ, R37, R0 ;  /* 0x00000025ff151219 */ /* 0x001fe40000011600 */
[----:B------:R-:W-:Y:S01]  /*a450*/  MOV R3, UR5 ;  /* 0x0000000500037c02 */ /* 0x000fe20008000f00 */
[----:B------:R-:W-:Y:S01]  /*a460*/  ULDC UR5, c[0x0][0xac8] ;  /* 0x0002b20000057ab9 */ /* 0x000fe20000000800 */
[--C-:B------:R-:W-:Y:S01]  /*a470*/  SHF.R.S32.HI R0, RZ, 0x1f, R21.reuse ;  /* 0x0000001fff007819 */ /* 0x100fe20000011415 */
[----:B------:R-:W-:Y:S02]  /*a480*/  IMAD.MOV R25, RZ, RZ, -R21 ;  /* 0x000000ffff197224 */ /* 0x000fe400078e0a15 */
[----:B------:R-:W-:-:S04]  /*a490*/  IMAD.WIDE.U32 R2, R21, UR6, R2 ;  /* 0x0000000615027c25 */ /* 0x000fc8000f8e0002 */
[----:B------:R-:W-:Y:S02]  /*a4a0*/  IMAD R0, R0, UR6, RZ ;  /* 0x0000000600007c24 */ /* 0x000fe4000f8e02ff */
[----:B------:R-:W-:Y:S01]  /*a4b0*/  IMAD R25, R32, R25, R20 ;  /* 0x0000001920197224 */ /* 0x000fe200078e0214 */
[----:B-1----:R0:W-:Y:S01]  /*a4c0*/  SYNCS.ARRIVE.TRANS64.RED.A1T0 RZ, [R27+URZ], RZ ;  /* 0x000000ff1bff79a7 */ /* 0x0021e2000810043f */
[----:B------:R-:W-:Y:S01]  /*a4d0*/  IMAD R35, R21, UR7, R0 ;  /* 0x0000000715237c24 */ /* 0x000fe2000f8e0200 */
[----:B------:R-:W-:Y:S02]  /*a4e0*/  ULDC.64 UR6, c[0x0][0xad8] ;  /* 0x0002b60000067ab9 */ /* 0x000fe40000000a00 */
[----:B------:R-:W-:Y:S01]  /*a4f0*/  SHF.R.S32.HI R0, RZ, 0x1f, R25 ;  /* 0x0000001fff007819 */ /* 0x000fe20000011419 */
[----:B------:R-:W-:-:S04]  /*a500*/  IMAD.IADD R3, R3, 0x1, R35 ;  /* 0x0000000103037824 */ /* 0x000fc800078e0223 */
        /* <DEDUP_REMOVED lines=10> */
[----:B------:R-:W-:Y:S01]  /*a5b0*/  ISETP.GE.AND P0, PT, R19, UR5, PT ;  /* 0x0000000513007c0c */ /* 0x000fe2000bf06270 */
[----:B------:R-:W2:Y:S03]  /*a5c0*/  SHFL.IDX PT, R24, R26, 0x1, 0x181f ;  /* 0x00381f001a187f89 */ /* 0x000ea600000e0000 */
[-C--:B------:R-:W-:Y:S01]  /*a5d0*/  ISETP.GE.OR P1, PT, R34, R33.reuse, P0 ;  /* 0x000000212200720c */ /* 0x080fe20000726670 */
[----:B------:R-:W0:Y:S01]  /*a5e0*/  SHFL.IDX PT, R36, R26, 0x2, 0x181f ;  /* 0x00581f001a247f89 */ /* 0x000e2200000e0000 */
[-C--:B------:R-:W-:Y:S02]  /*a5f0*/  ISETP.GE.OR P2, PT, R0, R33.reuse, P0 ;  /* 0x000000210000720c */ /* 0x080fe40000746670 */
[----:B------:R-:W-:Y:S01]  /*a600*/  ISETP.GE.OR P3, PT, R2, R33, P0 ;  /* 0x000000210200720c */ /* 0x000fe20000766670 */
[----:B------:R-:W0:Y:S01]  /*a610*/  SHFL.IDX PT, R3, R32, RZ, 0x181f ;  /* 0x00181fff20037589 */ /* 0x000e2200000e0000 */
[----:B------:R-:W-:-:S03]  /*a620*/  IADD3 R0, R34, 0x90, RZ ;  /* 0x0000009022007810 */ /* 0x000fc60007ffe0ff */
[----:B------:R-:W0:Y:S01]  /*a630*/  SHFL.IDX PT, R21, R32, 0x1, 0x181f ;  /* 0x00381f0020157f89 */ /* 0x000e2200000e0000 */
[----:B------:R-:W-:-:S03]  /*a640*/  ISETP.GE.OR P0, PT, R0, R33, P0 ;  /* 0x000000210000720c */ /* 0x000fc60000706670 */
        /* <DEDUP_REMOVED lines=17> */
.L_x_1840:
[----:B------:R-:W0:Y:S01]  /*a760*/  LDC R8, c[0x0][0xbe8] ;  /* 0x0002fa00ff087b82 */ /* 0x000e220000000800 */
[----:B------:R-:W-:Y:S01]  /*a770*/  ISETP.GE.AND P0, PT, R157, 0xc0, PT ;  /* 0x000000c09d00780c */ /* 0x000fe20003f06270 */
[----:B------:R-:W-:Y:S01]  /*a780*/  USHF.R.S32.HI UR8, URZ, 0x1f, UR43 ;  /* 0x0000001f3f087899 */ /* 0x000fe2000801142b */
[----:B------:R-:W-:Y:S01]  /*a790*/  BSSY B1, `(.L_x_1842) ;  /* 0x000002f000017945 */ /* 0x000fe20003800000 */
[----:B------:R-:W-:Y:S01]  /*a7a0*/  USHF.R.S32.HI UR9, URZ, 0x1f, UR42 ;  /* 0x0000001f3f097899 */ /* 0x000fe2000801142a */
[----:B------:R-:W-:Y:S01]  /*a7b0*/  IMAD R6, R18, 0x30, R22 ;  /* 0x0000003012067824 */ /* 0x000fe200078e0216 */
[----:B0-----:R-:W-:-:S13]  /*a7c0*/  ISETP.NE.AND P1, PT, R8, 0x1, PT ;  /* 0x000000010800780c */ /* 0x001fda0003f25270 */
[----:B------:R-:W0:Y:S08]  /*a7d0*/  @P1 LDC R9, c[0x0][0xbec] ;  /* 0x0002fb00ff091b82 */ /* 0x000e300000000800 */
[----:B------:R-:W1:Y:S01]  /*a7e0*/  @P1 LDC R11, c[0x0][0xbf0] ;  /* 0x0002fc00ff0b1b82 */ /* 0x000e620000000800 */
        /* <DEDUP_REMOVED lines=41> */
.L_x_1843:
[----:B------:R-:W-:Y:S05]  /*aa80*/  BSYNC B1 ;  /* 0x0000000000017941 */ /* 0x000fea0003800000 */
.L_x_1842:
[----:B------:R-:W-:Y:S01]  /*aa90*/  ULDC.64 UR10, c[0x0][0xae8] ;  /* 0x0002ba00000a7ab9 */ /* 0x000fe20000000a00 */
[----:B------:R-:W-:Y:S01]  /*aaa0*/  IADD3 R6, R6, UR41, RZ ;  /* 0x0000002906067c10 */ /* 0x000fe2000fffe0ff */
[----:B------:R-:W-:Y:S02]  /*aab0*/  UIMAD UR5, UR8, UR10, URZ ;  /* 0x0000000a080572a4 */ /* 0x000fe4000f8e023f */
[----:B------:R-:W-:Y:S02]  /*aac0*/  UIMAD.WIDE.U32 UR6, UR43, UR10, URZ ;  /* 0x0000000a2b0672a5 */ /* 0x000fe4000f8e003f */
[----:B------:R-:W-:Y:S01]  /*aad0*/  UIMAD UR5, UR43, UR11, UR5 ;  /* 0x0000000b2b0572a4 */ /* 0x000fe2000f8e0205 */
[----:B0-----:R-:W-:Y:S02]  /*aae0*/  @P1 IMAD.HI.U32 R0, R6, R9, RZ ;  /* 0x0000000906001227 */ /* 0x001fe400078e00ff */
[----:B------:R-:W-:Y:S01]  /*aaf0*/  ULDC.64 UR10, c[0x0][0xaf0] ;  /* 0x0002bc00000a7ab9 */ /* 0x000fe20000000a00 */
[----:B------:R-:W-:Y:S01]  /*ab00*/  UIADD3 UR7, UR7, UR5, URZ ;  /* 0x0000000507077290 */ /* 0x000fe2000fffe03f */
[----:B--2---:R-:W-:Y:S01]  /*ab10*/  IMAD.MOV.U32 R5, RZ, RZ, R6 ;  /* 0x000000ffff057224 */ /* 0x004fe200078e0006 */
[----:B------:R-:W-:Y:S01]  /*ab20*/  UIMAD UR5, UR9, UR10, URZ ;  /* 0x0000000a090572a4 */ /* 0x000fe2000f8e023f */
[----:B-1----:R-:W-:-:S02]  /*ab30*/  @P1 SHF.R.U32.HI R5, RZ, R11, R0 ;  /* 0x0000000bff051219 */ /* 0x002fc40000011600 */
[----:B------:R-:W-:Y:S01]  /*ab40*/  IADD3 R11, R22, UR41, RZ ;  /* 0x00000029160b7c10 */ /* 0x000fe2000fffe0ff */
[----:B------:R-:W-:Y:S01]  /*ab50*/  UIMAD UR5, UR42, UR11, UR5 ;  /* 0x0000000b2a0572a4 */ /* 0x000fe2000f8e0205 */
[--C-:B------:R-:W-:Y:S01]  /*ab60*/  SHF.R.S32.HI R0, RZ, 0x1f, R5.reuse ;  /* 0x0000001fff007819 */ /* 0x100fe20000011405 */
[----:B------:R-:W-:Y:S01]  /*ab70*/  UIMAD.WIDE.U32 UR42, UR42, UR10, UR6 ;  /* 0x0000000a2a2a72a5 */ /* 0x000fe2000f8e0006 */
[----:B------:R-:W-:Y:S02]  /*ab80*/  IMAD.MOV R7, RZ, RZ, -R5 ;  /* 0x000000ffff077224 */ /* 0x000fe400078e0a05 */
[----:B------:R-:W-:Y:S01]  /*ab90*/  ULDC.64 UR6, c[0x0][0xae0] ;  /* 0x0002b80000067ab9 */ /* 0x000fe20000000a00 */
[----:B------:R-:W-:Y:S01]  /*aba0*/  UIADD3 UR5, UR43, UR5, URZ ;  /* 0x000000052b057290 */ /* 0x000fe2000fffe03f */
[----:B------:R-:W-:Y:S02]  /*abb0*/  IMAD R7, R8, R7, R6 ;  /* 0x0000000708077224 */ /* 0x000fe400078e0206 */
[----:B------:R-:W-:-:S02]  /*abc0*/  IMAD R0, R0, UR6, RZ ;  /* 0x0000000600007c24 */ /* 0x000fc4000f8e02ff */
[----:B------:R-:W-:Y:S02]  /*abd0*/  IMAD.U32 R3, RZ, RZ, UR43 ;  /* 0x0000002bff037e24 */ /* 0x000fe4000f8e00ff */
        /* <DEDUP_REMOVED lines=17> */
[----:B------:R-:W0:Y:S01]  /*acf0*/  SHFL.IDX PT, R4, R12, 0x1, 0x181f ;  /* 0x00381f000c047f89 */ /* 0x000e2200000e0000 */
[----:B------:R-:W-:Y:S01]  /*ad00*/  IMAD R14, R8, UR6, RZ ;  /* 0x00000006080e7c24 */ /* 0x000fe2000f8e02ff */
[----:B------:R-:W-:Y:S01]  /*ad10*/  ISETP.GE.AND P0, PT, R19, UR5, PT ;  /* 0x0000000513007c0c */ /* 0x000fe2000bf06270 */
[C---:B------:R-:W-:Y:S01]  /*ad20*/  VIADD R8, R11.reuse, 0x60 ;  /* 0x000000600b087836 */ /* 0x040fe20000000000 */
[----:B------:R-:W1:Y:S02]  /*ad30*/  SHFL.IDX PT, R2, R12, RZ, 0x181f ;  /* 0x00181fff0c027589 */ /* 0x000e6400000e0000 */
        /* <DEDUP_REMOVED lines=23> */
.L_x_1841:
[----:B------:R-:W-:Y:S05]  /*aeb0*/  BSYNC B0 ;  /* 0x0000000000007941 */ /* 0x000fea0003800000 */
.L_x_1839:
[----:B------:R-:W-:Y:S02]  /*aec0*/  ULDC UR5, c[0x0][0xc38] ;  /* 0x00030e0000057ab9 */ /* 0x000fe40000000800 */
[----:B------:R-:W-:-:S06]  /*aed0*/  UISETP.GE.AND UP0, UPT, UR4, UR5, UPT ;  /* 0x000000050400728c */ /* 0x000fcc000bf06270 */
[----:B------:R-:W-:-:S13]  /*aee0*/  PLOP3.LUT P0, PT, PT, PT, UP0, 0x80, 0x0 ;  /* 0x000000000000781c */ /* 0x000fda0003f0f008 */
[----:B------:R-:W-:Y:S05]  /*aef0*/  @!P0 BRA `(.L_x_1844) ;  /* 0xffffff5c00a08947 */ /* 0x000fea000383ffff */
[----:B------:R-:W-:Y:S05]  /*af00*/  EXIT ;  /* 0x000000000000794d */ /* 0x000fea0003800000 */
.L_x_1804:
[----:B------:R-:W-:-:S08]  /*af10*/  NOP ;  /* 0x0000000000007918 */ /* 0x000fd00000000000 */
[----:B------:R-:W0:-:S00]  /*af20*/  USETMAXREG.DEALLOC.CTAPOOL 0x20 ;  /* 0x00000020000079c8 */ /* 0x000e0000080e0500 */
[----:B0-----:R-:W-:-:S06]  /*af30*/  LOP3.LUT R0, R0, 0x3, RZ, 0xc0, !PT ;  /* 0x0000000300007812 */ /* 0x001fcc00078ec0ff */
[----:B------:R-:W0:Y:S01]  /*af40*/  S2UR UR6, SR_CTAID.X ;  /* 0x00000000000679c3 */ /* 0x000e220000002500 */
[----:B------:R-:W-:Y:S02]  /*af50*/  IMAD.MOV.U32 R23, RZ, RZ, 0x1 ;  /* 0x00000001ff177424 */ /* 0x000fe400078e00ff */
[----:B------:R-:W-:Y:S01]  /*af60*/  IMAD.MOV.U32 R16, RZ, RZ, RZ ;  /* 0x000000ffff107224 */ /* 0x000fe200078e00ff */
[----:B------:R1:W2:Y:S04]  /*af70*/  SHFL.IDX PT, R2, R0, RZ, 0x1f ;  /* 0x00001fff00027589 */ /* 0x0002a800000e0000 */
[----:B-1----:R-:W0:Y:S01]  /*af80*/  LDC R0, c[0x0][0xc38] ;  /* 0x00030e00ff007b82 */ /* 0x002e220000000800 */
[----:B--2---:R-:W-:-:S04]  /*af90*/  ISETP.NE.AND P0, PT, R2, RZ, PT ;  /* 0x000000ff0200720c */ /* 0x004fc80003f05270 */
[----:B------:R-:W-:-:S05]  /*afa0*/  P2R R2, PR, RZ, 0x1 ;  /* 0x00000001ff027803 */ /* 0x000fca0000000000 */
[----:B------:R1:W-:Y:S04]  /*afb0*/  STL [R1+0x4], R2 ;  /* 0x0000040201007387 */ /* 0x0003e80000100800 */
[----:B------:R1:W-:Y:S01]  /*afc0*/  STL [R1], RZ ;  /* 0x000000ff01007387 */ /* 0x0003e20000100800 */
[----:B------:R-:W-:Y:S06]  /*afd0*/  @P0 BAR.ARV 0x4, 0x200 ;  /* 0x0108000000000b1d */ /* 0x000fec0000002000 */
[----:B0-----:R-:W-:-:S13]  /*afe0*/  ISETP.LE.AND P0, PT, R0, UR6, PT ;  /* 0x0000000600007c0c */ /* 0x001fda000bf03270 */
[----:B-1----:R-:W-:Y:S05]  /*aff0*/  @P0 BRA `(.L_x_1845) ;  /* 0x0000003800240947 */ /* 0x002fea0003800000 */
[----:B------:R-:W0:Y:S01]  /*b000*/  S2R R6, SR_TID.X ;  /* 0x0000000000067919 */ /* 0x000e220000002100 */
[----:B------:R-:W1:Y:S01]  /*b010*/  S2UR UR5, SR_CgaCtaId ;  /* 0x00000000000579c3 */ /* 0x000e620000008800 */
[----:B------:R-:W-:Y:S01]  /*b020*/  UMOV UR4, 0x400 ;  /* 0x0000040000047882 */ /* 0x000fe20000000000 */
[----:B------:R-:W-:Y:S01]  /*b030*/  IMAD.U32 R28, RZ, RZ, UR6 ;  /* 0x00000006ff1c7e24 */ /* 0x000fe2000f8e00ff */
[----:B------:R2:W-:Y:S01]  /*b040*/  STL [R1], RZ ;  /* 0x000000ff01007387 */ /* 0x0005e20000100800 */
[----:B------:R-:W-:Y:S01]  /*b050*/  IMAD.MOV.U32 R23, RZ, RZ, 0x1 ;  /* 0x00000001ff177424 */ /* 0x000fe200078e00ff */
[----:B------:R-:W-:Y:S01]  /*b060*/  ULDC UR41, c[0x0][0xc] ;  /* 0x0000030000297ab9 */ /* 0x000fe20000000800 */
[----:B------:R-:W-:Y:S01]  /*b070*/  IMAD.MOV.U32 R16, RZ, RZ, RZ ;  /* 0x000000ffff107224 */ /* 0x000fe200078e00ff */
[----:B------:R-:W-:Y:S01]  /*b080*/  ULDC.64 UR44, c[0x0][0x198] ;  /* 0x00006600002c7ab9 */ /* 0x000fe20000000a00 */
[----:B-1----:R-:W-:-:S06]  /*b090*/  ULEA UR4, UR5, UR4, 0x18 ;  /* 0x0000000405047291 */ /* 0x002fcc000f8ec03f */
[----:B------:R-:W-:Y:S01]  /*b0a0*/  IMAD.U32 R17, RZ, RZ, UR4 ;  /* 0x00000004ff117e24 */ /* 0x000fe2000f8e00ff */
[C---:B0-----:R-:W-:Y:S01]  /*b0b0*/  SHF.L.U32 R0, R6.reuse, 0x3, RZ ;  /* 0x0000000306007819 */ /* 0x041fe200000006ff */
[C---:B------:R-:W-:Y:S01]  /*b0c0*/  IMAD.SHL.U32 R4, R6.reuse, 0x10, RZ ;  /* 0x0000001006047824 */ /* 0x040fe200078e00ff */
[----:B------:R-:W-:Y:S02]  /*b0d0*/  LOP3.LUT R5, R6, 0x7f, RZ, 0xc0, !PT ;  /* 0x0000007f06057812 */ /* 0x000fe400078ec0ff */
[----:B------:R-:W-:Y:S02]  /*b0e0*/  LOP3.LUT R2, R0, 0x1f8, RZ, 0xc0, !PT ;  /* 0x000001f800027812 */ /* 0x000fe400078ec0ff */
[----:B------:R-:W-:Y:S01]  /*b0f0*/  LOP3.LUT R29, R6, 0x1f, RZ, 0xc0, !PT ;  /* 0x0000001f061d7812 */ /* 0x000fe200078ec0ff */
[----:B------:R-:W-:Y:S01]  /*b100*/  IMAD.SHL.U32 R3, R5, 0x8, RZ ;  /* 0x0000000805037824 */ /* 0x000fe200078e00ff */
[----:B------:R-:W-:-:S04]  /*b110*/  LOP3.LUT R2, R2, 0x38, R6, 0x78, !PT ;  /* 0x0000003802027812 */ /* 0x000fc800078e7806 */
[----:B------:R-:W-:Y:S02]  /*b120*/  LOP3.LUT R2, R2, 0x200, R3, 0xf8, !PT ;  /* 0x0000020002027812 */ /* 0x000fe400078ef803 */
[----:B------:R-:W-:Y:S02]  /*b130*/  SHF.R.U32.HI R3, RZ, 0x3, R5 ;  /* 0x00000003ff037819 */ /* 0x000fe40000011605 */
[----:B------:R-:W-:Y:S02]  /*b140*/  LEA R27, R2, R17, 0x1 ;  /* 0x00000011021b7211 */ /* 0x000fe400078e08ff */
[----:B--2---:R-:W-:-:S07]  /*b150*/  LOP3.LUT R0, R3, 0x70, R4, 0xf8, !PT ;  /* 0x0000007003007812 */ /* 0x004fce00078ef804 */
.L_x_1923:
        /* <DEDUP_REMOVED lines=22> */
.L_x_1846:
[----:B------:R-:W-:Y:S01]  /*b2c0*/  ULDC UR8, c[0x0][0xc54] ;  /* 0x0003150000087ab9 */ /* 0x000fe20000000800 */
[----:B------:R-:W-:Y:S01]  /*b2d0*/  UMOV UR5, UR9 ;  /* 0x0000000900057c82 */ /* 0x000fe20008000000 */
[----:B------:R-:W-:-:S11]  /*b2e0*/  UISETP.NE.AND UP0, UPT, UR8, 0x1, UPT ;  /* 0x000000010800788c */ /* 0x000fd6000bf05270 */
[----:B------:R-:W-:Y:S02]  /*b2f0*/  @UP0 ULDC.64 UR10, c[0x0][0xc58] ;  /* 0x00031600000a0ab9 */ /* 0x000fe40000000a00 */
[----:B------:R-:W-:-:S04]  /*b300*/  UIMAD.WIDE.U32 UR6, UR9, UR10, URZ ;  /* 0x0000000a090672a5 */ /* 0x000fc8000f8e003f */
[----:B------:R-:W-:-:S04]  /*b310*/  @UP0 USHF.R.U32.HI UR5, URZ, UR11, UR7 ;  /* 0x0000000b3f050299 */ /* 0x000fc80008011607 */
[----:B------:R-:W-:-:S12]  /*b320*/  UIMAD UR8, UR5, UR8, URZ ;  /* 0x00000008050872a4 */ /* 0x000fd8000f8e023f */
.L_x_1847:
[----:B------:R-:W-:Y:S01]  /*b330*/  ULOP3.LUT UR40, URZ, UR5, URZ, 0x33, !UPT ;  /* 0x000000053f287292 */ /* 0x000fe2000f8e333f */
[----:B------:R-:W-:Y:S01]  /*b340*/  BSSY B7, `(.L_x_1848) ;  /* 0x000033a000077945 */ /* 0x000fe20003800000 */
[----:B------:R-:W-:Y:S01]  /*b350*/  ULDC UR10, c[0x0][0x448] ;  /* 0x00011200000a7ab9 */ /* 0x000fe20000000800 */
[----:B------:R-:W-:Y:S01]  /*b360*/  ULDC UR5, c[0x0][0xc3c] ;  /* 0x00030f0000057ab9 */ /* 0x000fe20000000800 */
[----:B------:R-:W-:Y:S01]  /*b370*/  UISETP.NE.AND UP1, UPT, UR10, 0x1, UPT ;  /* 0x000000010a00788c */ /* 0x000fe2000bf25270 */
[----:B------:R-:W-:Y:S01]  /*b380*/  ULDC.64 UR6, c[0x0][0x418] ;  /* 0x0001060000067ab9 */ /* 0x000fe20000000a00 */
[----:B------:R-:W-:Y:S02]  /*b390*/  UIADD3 UR40, UR40, UR5, URZ ;  /* 0x0000000528287290 */ /* 0x000fe4000fffe03f */
[----:B------:R-:W-:Y:S02]  /*b3a0*/  UISETP.NE.U32.AND UP0, UPT, UR6, URZ, UPT ;  /* 0x0000003f0600728c */ /* 0x000fe4000bf05070 */
[----:B------:R-:W-:-:S02]  /*b3b0*/  UIMAD UR5, UR40, 0xc0, URZ ;  /* 0x000000c0280578a4 */ /* 0x000fc4000f8e023f */
[----:B------:R-:W-:Y:S02]  /*b3c0*/  UISETP.NE.AND.EX UP0, UPT, UR7, URZ, UPT, UP0 ;  /* 0x0000003f0700728c */ /* 0x000fe4000bf05300 */
[----:B------:R-:W-:Y:S01]  /*b3d0*/  UIADD3 UR5, UR5, 0xbf, URZ ;  /* 0x000000bf05057890 */ /* 0x000fe2000fffe03f */
[----:B------:R-:W-:Y:S01]  /*b3e0*/  ULDC UR7, c[0x0][0x288] ;  /* 0x0000a20000077ab9 */ /* 0x000fe20000000800 */
[----:B------:R-:W-:Y:S01]  /*b3f0*/  ULDC UR6, c[0x0][0x424] ;  /* 0x0001090000067ab9 */ /* 0x000fe20000000800 */
[----:B------:R-:W-:Y:S02]  /*b400*/  UIADD3 UR13, -UR7, 0x80, URZ ;  /* 0x00000080070d7890 */ /* 0x000fe4000fffe13f */
[----:B------:R-:W-:Y:S01]  /*b410*/  USEL UR11, UR6, 0x1, UP0 ;  /* 0x00000001060b7887 */ /* 0x000fe20008000000 */
[----:B------:R-:W-:Y:S01]  /*b420*/  @UP1 ULDC UR7, c[0x0][0x44c] ;  /* 0x0001130000071ab9 */ /* 0x000fe20000000800 */
[----:B------:R-:W-:Y:S01]  /*b430*/  ULDC UR12, c[0x0][0x2f0] ;  /* 0x0000bc00000c7ab9 */ /* 0x000fe20000000800 */
[----:B------:R-:W-:Y:S01]  /*b440*/  UIMAD.WIDE.U32 UR6, UR5, UR7, URZ ;  /* 0x00000007050672a5 */ /* 0x000fe2000f8e003f */
[----:B------:R-:W-:Y:S01]  /*b450*/  @UP1 ULDC UR14, c[0x0][0x450] ;  /* 0x00011400000e1ab9 */ /* 0x000fe20000000800 */
[----:B------:R-:W-:-:S02]  /*b460*/  UIMAD UR13, UR11, UR12, UR13 ;  /* 0x0000000c0b0d72a4 */ /* 0x000fc4000f8e020d */
[----:B------:R-:W-:Y:S02]  /*b470*/  @UP1 USHF.R.U32.HI UR5, URZ, UR14, UR7 ;  /* 0x0000000e3f051299 */ /* 0x000fe40008011607 */
[----:B------:R-:W-:Y:S02]  /*b480*/  UIMAD UR11, UR11, UR12, 0x7f ;  /* 0x0000007f0b0b74a4 */ /* 0x000fe4000f8e020c */
[----:B------:R-:W-:Y:S02]  /*b490*/  UIADD3 UR5, UR13, UR5, URZ ;  /* 0x000000050d057290 */ /* 0x000fe4000fffe03f */
[----:B------:R-:W-:Y:S02]  /*b4a0*/  UIADD3 UR8, UR9, -UR8, URZ ;  /* 0x8000000809087290 */ /* 0x000fe4000fffe03f */
[----:B------:R-:W-:Y:S02]  /*b4b0*/  USHF.R.S32.HI UR9, URZ, 0x1f, UR11 ;  /* 0x0000001f3f097899 */ /* 0x000fe4000801140b */
[----:B------:R-:W-:-:S02]  /*b4c0*/  USHF.R.S32.HI UR6, URZ, 0x1f, UR5 ;  /* 0x0000001f3f067899 */ /* 0x000fc40008011405 */
[----:B------:R-:W-:Y:S02]  /*b4d0*/  ULEA.HI UR9, UR9, UR11, URZ, 0x7 ;  /* 0x0000000b09097291 */ /* 0x000fe4000f8f383f */
[----:B------:R-:W-:Y:S01]  /*b4e0*/  ULEA.HI UR6, UR6, UR5, URZ, 0x7 ;  /* 0x0000000506067291 */ /* 0x000fe2000f8f383f */
[----:B------:R-:W-:Y:S01]  /*b4f0*/  ULDC UR10, c[0x0][0xc48] ;  /* 0x00031200000a7ab9 */ /* 0x000fe20000000800 */
[----:B------:R-:W-:Y:S02]  /*b500*/  USHF.R.S32.HI UR9, URZ, 0x7, UR9 ;  /* 0x000000073f097899 */ /* 0x000fe40008011409 */
[----:B------:R-:W-:Y:S02]  /*b510*/  USHF.R.S32.HI UR6, URZ, 0x7, UR6 ;  /* 0x000000073f067899 */ /* 0x000fe40008011406 */
[----:B------:R-:W-:Y:S02]  /*b520*/  UISETP.NE.AND UP0, UPT, UR10, 0x1, UPT ;  /* 0x000000010a00788c */ /* 0x000fe4000bf05270 */
[----:B------:R-:W-:Y:S01]  /*b530*/  UISETP.LT.AND UP1, UPT, UR9, UR6, UPT ;  /* 0x000000060900728c */ /* 0x000fe2000bf21270 */
[----:B------:R-:W-:-:S03]  /*b540*/  ULDC UR7, c[0x0][0xc54] ;  /* 0x0003150000077ab9 */ /* 0x000fc60000000800 */
[----:B------:R-:W-:Y:S02]  /*b550*/  USEL UR39, UR9, UR6, UP1 ;  /* 0x0000000609277287 */ /* 0x000fe40008800000 */
[----:B------:R-:W-:-:S03]  /*b560*/  UIMAD UR8, UR4, UR7, UR8 ;  /* 0x00000007040872a4 */ /* 0x000fc6000f8e0208 */
[----:B------:R-:W-:Y:S01]  /*b570*/  @UP0 ULDC UR4, c[0x0][0xc4c] ;  /* 0x0003130000040ab9 */ /* 0x000fe20000000800 */
[----:B------:R-:W-:Y:S01]  /*b580*/  ISETP.LT.AND P0, PT, RZ, UR39, PT ;  /* 0x00000027ff007c0c */ /* 0x000fe2000bf01270 */
[----:B------:R-:W-:Y:S01]  /*b590*/  UIMAD.WIDE.U32 UR4, UR8, UR4, URZ ;  /* 0x00000004080472a5 */ /* 0x000fe2000f8e003f */
[----:B------:R-:W-:Y:S01]  /*b5a0*/  @UP0 ULDC UR7, c[0x0][0xc50] ;  /* 0x0003140000070ab9 */ /* 0x000fe20000000800 */
[----:B------:R-:W-:Y:S02]  /*b5b0*/  UMOV UR42, UR8 ;  /* 0x00000008002a7c82 */ /* 0x000fe40008000000 */
[----:B------:R-:W-:-:S04]  /*b5c0*/  @UP0 USHF.R.U32.HI UR42, URZ, UR7, UR5 ;  /* 0x000000073f2a0299 */ /* 0x000fc80008011605 */
[----:B------:R-:W-:-:S04]  /*b5d0*/  UIADD3 UR36, -UR42, URZ, URZ ;  /* 0x0000003f2a247290 */ /* 0x000fc8000fffe13f */
[----:B------:R-:W-:Y:S01]  /*b5e0*/  UIMAD UR36, UR10, UR36, UR8 ;  /* 0x000000240a2472a4 */ /* 0x000fe2000f8e0208 */
[----:B------:R-:W-:Y:S11]  /*b5f0*/  @P0 BRA `(.L_x_1849) ;  /* 0x0000000000440947 */ /* 0x000ff60003800000 */
        /* <DEDUP_REMOVED lines=17> */
.L_x_1849:
        /* <DEDUP_REMOVED lines=11> */
[----:B------:R-:W-:Y:S01]  /*b7c0*/  IMAD.U32 R6, RZ, RZ, UR6 ;  /* 0x00000006ff067e24 */ /* 0x000fe2000f8e00ff */
[----:B------:R-:W-:Y:S01]  /*b7d0*/  MOV R11, UR5 ;  /* 0x00000005000b7c02 */ /* 0x000fe20008000f00 */
[----:B------:R-:W-:-:S02]  /*b7e0*/  IMAD.U32 R7, RZ, RZ, UR7 ;  /* 0x00000007ff077e24 */ /* 0x000fc4000f8e00ff */
[----:B------:R-:W-:Y:S02]  /*b7f0*/  IMAD.U32 R10, RZ, RZ, UR4 ;  /* 0x00000004ff0a7e24 */ /* 0x000fe4000f8e00ff */
[----:B------:R-:W-:Y:S02]  /*b800*/  IMAD.MOV.U32 R8, RZ, RZ, 0x70 ;  /* 0x00000070ff087424 */ /* 0x000fe400078e00ff */
[----:B------:R-:W-:Y:S02]  /*b810*/  IMAD.MOV.U32 R12, RZ, RZ, 0x1 ;  /* 0x00000001ff0c7424 */ /* 0x000fe400078e00ff */
[----:B------:R-:W-:-:S07]  /*b820*/  IMAD.MOV.U32 R13, RZ, RZ, RZ ;  /* 0x000000ffff0d7224 */ /* 0x000fce00078e00ff */
[----:B------:R-:W-:-:S07]  /*b830*/  LEPC R20, `(.L_x_1852) ;  /* 0x000000001014794e */ /* 0x000fce0000000000 */
[----:B0-----:R-:W-:Y:S05]  /*b840*/  CALL.ABS.NOINC R2 ;  /* 0x0000000002007343 */ /* 0x001fea0003c00000 */
.L_x_1852:
[----:B------:R-:W-:Y:S05]  /*b850*/  BSYNC B6 ;  /* 0x0000000000067941 */ /* 0x000fea0003800000 */
.L_x_1851:
        /* <DEDUP_REMOVED lines=9> */
[----:B------:R-:W-:Y:S01]  /*b8f0*/  IMAD.U32 R4, RZ, RZ, UR6 ;  /* 0x00000006ff047e24 */ /* 0x000fe2000f8e00ff */
[----:B------:R-:W-:Y:S01]  /*b900*/  MOV R6, UR8 ;  /* 0x0000000800067c02 */ /* 0x000fe20008000f00 */
        /* <DEDUP_REMOVED lines=9> */
.L_x_1855:
[----:B------:R0:W1:Y:S01]  /*b9a0*/  LDC.64 R2, c[0x4][R18] ;  /* 0x0100000012027b82 */ /* 0x0000620000000a00 */
[----:B------:R-:W-:Y:S01]  /*b9b0*/  ULDC.64 UR4, c[0x4][0xa8] ;  /* 0x01002a0000047ab9 */ /* 0x000fe20000000a00 */
[----:B------:R-:W-:Y:S01]  /*b9c0*/  ULDC.64 UR6, c[0x4][0xb0] ;  /* 0x01002c0000067ab9 */ /* 0x000fe20000000a00 */
[----:B------:R-:W-:Y:S01]  /*b9d0*/  MOV R4, UR4 ;  /* 0x0000000400047c02 */ /* 0x000fe20008000f00 */
        /* <DEDUP_REMOVED lines=10> */
[----:B-1----:R-:W-:Y:S05]  /*ba80*/  CALL.ABS.NOINC R2 ;  /* 0x0000000002007343 */ /* 0x002fea0003c00000 */
.L_x_1854:
[----:B------:R-:W-:Y:S05]  /*ba90*/  BSYNC B6 ;  /* 0x0000000000067941 */ /* 0x000fea0003800000 */
.L_x_1853:
        /* <DEDUP_REMOVED lines=12> */
[----:B------:R-:W1:Y:S03]  /*bb60*/  S2R R18, SR_TID.X ;  /* 0x0000000000127919 */ /* 0x000e660000002100 */
[----:B------:R-:W-:Y:S01]  /*bb70*/  VIADD R19, R19, 0xffffffff ;  /* 0xffffffff13137836 */ /* 0x000fe20000000000 */
[----:B0-----:R-:W0:Y:S02]  /*bb80*/  LDC.64 R2, c[0x0][0x418] ;  /* 0x00010600ff027b82 */ /* 0x001e240000000a00 */
[----:B0-----:R-:W-:Y:S02]  /*bb90*/  ISETP.NE.U32.AND P0, PT, R2, RZ, PT ;  /* 0x000000ff0200720c */ /* 0x001fe40003f05070 */
[----:B-1----:R-:W-:-:S02]  /*bba0*/  SHF.R.U32.HI R20, RZ, 0x5, R18 ;  /* 0x00000005ff147819 */ /* 0x002fc40000011612 */
[----:B------:R-:W-:Y:S02]  /*bbb0*/  ISETP.NE.AND.EX P1, PT, R3, RZ, PT, P0 ;  /* 0x000000ff0300720c */ /* 0x000fe40003f25300 */
[----:B------:R-:W-:Y:S02]  /*bbc0*/  LOP3.LUT R20, R20, 0x3, RZ, 0xc0, !PT ;  /* 0x0000000314147812 */ /* 0x000fe400078ec0ff */
[----:B------:R-:W-:Y:S02]  /*bbd0*/  P2R R26, PR, RZ, 0x2 ;  /* 0x00000002ff1a7803 */ /* 0x000fe40000000000 */
[----:B--2---:R-:W-:Y:S02]  /*bbe0*/  SHF.R.S32.HI R24, RZ, 0x1f, R22 ;  /* 0x0000001fff187819 */ /* 0x004fe40000011416 */
[----:B------:R-:W-:Y:S01]  /*bbf0*/  SEL R18, R22, RZ, !P1 ;  /* 0x000000ff16127207 */ /* 0x000fe20004800000 */
[----:B------:R-:W-:Y:S06]  /*bc00*/  BRA.DIV UR4, `(.L_x_1856) ;  /* 0x0000003204ac7947 */ /* 0x000fec000b800000 */
[----:B------:R0:W1:Y:S02]  /*bc10*/  SHFL.IDX PT, R14, R20, RZ, 0x1f ;  /* 0x00001fff140e7589 */ /* 0x00006400000e0000 */
.L_x_1938:
[----:B-1----:R-:W-:Y:S02]  /*bc20*/  ISETP.NE.AND P0, PT, R14, RZ, PT ;  /* 0x000000ff0e00720c */ /* 0x002fe40003f05270 */
[----:B------:R-:W-:-:S04]  /*bc30*/  PLOP3.LUT P2, PT, PT, PT, PT, 0x8, 0x0 ;  /* 0x000000000000781c */ /* 0x000fc80003f4e170 */
[----:B------:R-:W-:-:S07]  /*bc40*/  P2R R25, PR, RZ, 0x4 ;  /* 0x00000004ff197803 */ /* 0x000fce0000000000 */
[----:B------:R-:W-:Y:S05]  /*bc50*/  @P0 BRA `(.L_x_1857) ;  /* 0x0000000000d80947 */ /* 0x000fea0003800000 */
[----:B------:R-:W-:-:S03]  /*bc60*/  UMOV UR4, 0xffffffff ;  /* 0xffffffff00047882 */ /* 0x000fc60000000000 */
[----:B------:R-:W-:Y:S05]  /*bc70*/  BRA.DIV UR4, `(.L_x_1858) ;  /* 0x0000003204b07947 */ /* 0x000fea000b800000 */
[----:B------:R-:W-:-:S13]  /*bc80*/  ELECT P6, URZ, PT ;  /* 0x00000000003f782f */ /* 0x000fda00038c0000 */
.L_x_1941:
[----:B------:R-:W-:Y:S05]  /*bc90*/  @!P6 BRA `(.L_x_1857) ;  /* 0x0000000000c8e947 */ /* 0x000fea0003800000 */
[----:B------:R-:W-:Y:S01]  /*bca0*/  MOV R18, R22 ;  /* 0x0000001600127202 */ /* 0x000fe20000000f00 */
        /* <DEDUP_REMOVED lines=19> */
.L_x_1859:
[----:B------:R-:W2:Y:S01]  /*bde0*/  S2R R0, SR_TID.X ;  /* 0x0000000000007919 */ /* 0x000ea20000002100 */
[----:B-1----:R-:W-:Y:S01]  /*bdf0*/  IMAD R3, R16, 0x8, R17 ;  /* 0x0000000810037824 */ /* 0x002fe200078e0211 */
[----:B--2---:R-:W-:Y:S02]  /*be00*/  LOP3.LUT R2, R0, 0x7f, RZ, 0xc0, !PT ;  /* 0x0000007f00027812 */ /* 0x004fe400078ec0ff */
[----:B------:R-:W-:Y:S02]  /*be10*/  SHF.L.U32 R0, R23, 0x1f, RZ ;  /* 0x0000001f17007819 */ /* 0x000fe400000006ff */
[----:B------:R-:W-:Y:S02]  /*be20*/  ISETP.NE.AND P1, PT, R2, RZ, PT ;  /* 0x000000ff0200720c */ /* 0x000fe40003f25270 */
[----:B------:R-:W1:Y:S02]  /*be30*/  SYNCS.PHASECHK.TRANS64.TRYWAIT P0, [R3+URZ+0x16840], R0 ;  /* 0x01684000030075a7 */ /* 0x000e64000800017f */
[----:B-1----:R-:W-:Y:S09]  /*be40*/  @!P0 BRA `(.L_x_1860) ;  /* 0x00000030005c8947 */ /* 0x002ff20003800000 */
.L_x_1942:
[----:B------:R-:W-:Y:S05]  /*be50*/  @P1 BRA `(.L_x_1861) ;  /* 0x0000000000141947 */ /* 0x000fea0003800000 */
[----:B------:R-:W-:Y:S01]  /*be60*/  ISETP.NE.AND P0, PT, R29, RZ, PT ;  /* 0x000000ff1d00720c */ /* 0x000fe20003f05270 */
[----:B-1----:R-:W-:-:S04]  /*be70*/  IMAD.MOV.U32 R0, RZ, RZ, 0x4000 ;  /* 0x00004000ff007424 */ /* 0x002fc800078e00ff */
[----:B------:R2:W-:Y:S08]  /*be80*/  SYNCS.ARRIVE.TRANS64 RZ, [R3+URZ+0x16830], R0 ;  /* 0x0168300003ff79a7 */ /* 0x0005f0000800003f */
[----:B------:R-:W-:Y:S05]  /*be90*/  @!P0 BRA `(.L_x_1861) ;  /* 0x0000000000048947 */ /* 0x000fea0003800000 */
[----:B------:R-:W-:Y:S01]  /*bea0*/  BPT.TRAP 0x1 ;  /* 0x000000040000795c */ /* 0x000fe20000300000 */
.L_x_1861:
[----:B-12---:R-:W-:Y:S01]  /*beb0*/  LEA R0, R16, R17, 0xe ;  /* 0x0000001110007211 */ /* 0x006fe200078e70ff */
        /* <DEDUP_REMOVED lines=9> */
[----:B------:R-:W-:-:S04]  /*bf50*/  PLOP3.LUT P0, PT, PT, PT, PT, 0x80, 0x0 ;  /* 0x000000000000781c */ /* 0x000fc80003f0f070 */
[----:B------:R-:W-:Y:S01]  /*bf60*/  P2R R25, PR, RZ, 0x1 ;  /* 0x00000001ff197803 */ /* 0x000fe20000000000 */
[----:B------:R-:W-:Y:S02]  /*bf70*/  UIADD3 UR33, UR33, 0x16830, URZ ;  /* 0x0001683021217890 */ /* 0x000fe4000fffe03f */
[----:B------:R-:W-:Y:S02]  /*bf80*/  USHF.L.U32 UR35, UR35, 0x7, URZ ;  /* 0x0000000723237899 */ /* 0x000fe4000800063f */
[----:B------:R-:W-:-:S09]  /*bf90*/  UIADD3 UR32, UR32, 0xe400, URZ ;  /* 0x0000e40020207890 */ /* 0x000fd2000fffe03f */
[----:B------:R1:W-:Y:S02]  /*bfa0*/  UTMALDG.4D [UR32], [UR4], desc[UR6] ;  /* 0x00000620040075b4 */ /* 0x0003e40008019000 */
[----:B-1----:R-:W-:Y:S01]  /*bfb0*/  NOP ;  /* 0x0000000000007918 */ /* 0x002fe20000000000 */
.L_x_1857:
        /* <DEDUP_REMOVED lines=24> */
[----:B------:R-:W-:Y:S02]  /*c140*/  IMAD.MOV.U32 R8, RZ, RZ, 0x70 ;  /* 0x00000070ff087424 */ /* 0x000fe400078e00ff */
[----:B------:R-:W-:Y:S02]  /*c150*/  IMAD.MOV.U32 R12, RZ, RZ, 0x1 ;  /* 0x00000001ff0c7424 */ /* 0x000fe400078e00ff */
[----:B------:R-:W-:-:S07]  /*c160*/  IMAD.MOV.U32 R13, RZ, RZ, RZ ;  /* 0x000000ffff0d7224 */ /* 0x000fce00078e00ff */
[----:B0-----:R-:W-:-:S07]  /*c170*/  LEPC R20, `(.L_x_1863) ;  /* 0x000000001014794e */ /* 0x001fce0000000000 */
[----:B-1----:R-:W-:Y:S05]  /*c180*/  CALL.ABS.NOINC R2 ;  /* 0x0000000002007343 */ /* 0x002fea0003c00000 */
.L_x_1863:
[----:B------:R-:W-:Y:S05]  /*c190*/  BSYNC B6 ;  /* 0x0000000000067941 */ /* 0x000fea0003800000 */
.L_x_1862:
[----:B------:R-:W1:Y:S01]  /*c1a0*/  LDC R9, c[0x0][0x448] ;  /* 0x00011200ff097b82 */ /* 0x000e620000000800 */
[----:B0-----:R-:W0:Y:S01]  /*c1b0*/  S2R R20, SR_TID.X ;  /* 0x0000000000147919 */ /* 0x001e220000002100 */
[----:B------:R-:W-:Y:S01]  /*c1c0*/  IMAD.U32 R6, RZ, RZ, UR40 ;  /* 0x00000028ff067e24 */ /* 0x000fe2000f8e00ff */
[----:B------:R-:W-:Y:S01]  /*c1d0*/  ULDC.64 UR8, c[0x0][0x2e0] ;  /* 0x0000b80000087ab9 */ /* 0x000fe20000000a00 */
[----:B------:R-:W-:Y:S01]  /*c1e0*/  UMOV UR4, UR48 ;  /* 0x0000003000047c82 */ /* 0x000fe20008000000 */
[----:B------:R-:W-:Y:S01]  /*c1f0*/  UIMAD UR6, UR37, UR8, URZ ;  /* 0x00000008250672a4 */ /* 0x000fe2000f8e023f */
[----:B------:R-:W-:Y:S02]  /*c200*/  UMOV UR5, UR43 ;  /* 0x0000002b00057c82 */ /* 0x000fe40008000000 */
        /* <DEDUP_REMOVED lines=11> */
[----:B------:R-:W-:Y:S02]  /*c2c0*/  LOP3.LUT R20, R21, 0x70, R20, 0xf8, !PT ;  /* 0x0000007015147812 */ /* 0x000fe400078ef814 */
[----:B------:R-:W1:Y:S01]  /*c2d0*/  S2R R21, SR_TID.X ;  /* 0x0000000000157919 */ /* 0x000e620000002100 */
[----:B------:R-:W2:Y:S02]  /*c2e0*/  @P1 LDC R5, c[0x0][0x450] ;  /* 0x00011400ff051b82 */ /* 0x000ea40000000800 */
[----:B------:R-:W-:-:S04]  /*c2f0*/  IMAD R6, R6, 0xc0, R20 ;  /* 0x000000c006067824 */ /* 0x000fc800078e0214 */
[----:B------:R-:W-:Y:S02]  /*c300*/  IMAD.MOV.U32 R11, RZ, RZ, R6 ;  /* 0x000000ffff0b7224 */ /* 0x000fe400078e0006 */
[----:B------:R-:W3:Y:S01]  /*c310*/  @P1 LDC R8, c[0x0][0x450] ;  /* 0x00011400ff081b82 */ /* 0x000ee20000000800 */
[----:B0-----:R-:W-:Y:S01]  /*c320*/  @P1 IMAD.HI.U32 R0, R6, R3, RZ ;  /* 0x0000000306001227 */ /* 0x001fe200078e00ff */
[----:B------:R-:W-:Y:S01]  /*c330*/  MOV R3, UR6 ;  /* 0x0000000600037c02 */ /* 0x000fe20008000f00 */
[----:B------:R-:W-:-:S03]  /*c340*/  ULDC.64 UR6, c[0x0][0x2c8] ;  /* 0x0000b20000067ab9 */ /* 0x000fc60000000a00 */
[----:B--2---:R-:W-:Y:S01]  /*c350*/  @P1 SHF.R.U32.HI R11, RZ, R5, R0 ;  /* 0x00000005ff0b1219 */ /* 0x004fe20000011600 */
[----:B------:R-:W-:Y:S01]  /*c360*/  IMAD.U32 R5, RZ, RZ, UR5 ;  /* 0x00000005ff057e24 */ /* 0x000fe2000f8e00ff */
[----:B------:R-:W-:Y:S02]  /*c370*/  ULDC.64 UR4, c[0x0][0x2d0] ;  /* 0x0000b40000047ab9 */ /* 0x000fe40000000a00 */
[--C-:B------:R-:W-:Y:S01]  /*c380*/  SHF.R.S32.HI R0, RZ, 0x1f, R11.reuse ;  /* 0x0000001fff007819 */ /* 0x100fe2000001140b */
[----:B------:R-:W-:Y:S02]  /*c390*/  IMAD.MOV R7, RZ, RZ, -R11 ;  /* 0x000000ffff077224 */ /* 0x000fe400078e0a0b */
[----:B------:R-:W-:-:S04]  /*c3a0*/  IMAD.WIDE.U32 R4, R11, UR4, R2 ;  /* 0x000000040b047c25 */ /* 0x000fc8000f8e0002 */
[----:B------:R-:W-:Y:S02]  /*c3b0*/  IMAD R0, R0, UR4, RZ ;  /* 0x0000000400007c24 */ /* 0x000fe4000f8e02ff */
[----:B------:R-:W-:Y:S01]  /*c3c0*/  IMAD R7, R9, R7, R6 ;  /* 0x0000000709077224 */ /* 0x000fe200078e0206 */
[----:B------:R-:W-:Y:S01]  /*c3d0*/  IADD3 R6, R6, 0x80, RZ ;  /* 0x0000008006067810 */ /* 0x000fe20007ffe0ff */
[----:B------:R-:W-:Y:S02]  /*c3e0*/  IMAD R13, R11, UR5, R0 ;  /* 0x000000050b0d7c24 */ /* 0x000fe4000f8e0200 */
[----:B-1----:R-:W-:Y:S01]  /*c3f0*/  IMAD.SHL.U32 R20, R21, 0x8, RZ ;  /* 0x0000000815147824 */ /* 0x002fe200078e00ff */
[----:B------:R-:W-:Y:S01]  /*c400*/  SHF.R.S32.HI R0, RZ, 0x1f, R7 ;  /* 0x0000001fff007819 */ /* 0x000fe20000011407 */
[----:B------:R-:W-:Y:S01]  /*c410*/  IMAD.IADD R5, R5, 0x1, R13 ;  /* 0x0000000105057824 */ /* 0x000fe200078e020d */
[----:B------:R-:W-:Y:S02]  /*c420*/  LOP3.LUT R21, R21, 0x7f, RZ, 0xc0, !PT ;  /* 0x0000007f15157812 */ /* 0x000fe400078ec0ff */
[----:B------:R-:W-:Y:S01]  /*c430*/  LOP3.LUT R20, R20, 0x38, RZ, 0xc0, !PT ;  /* 0x0000003814147812 */ /* 0x000fe200078ec0ff */
[----:B------:R-:W-:Y:S01]  /*c440*/  IMAD R0, R0, UR6, RZ ;  /* 0x0000000600007c24 */ /* 0x000fe2000f8e02ff */
[----:B------:R-:W-:Y:S01]  /*c450*/  SHF.R.U32.HI R21, RZ, 0x3, R21 ;  /* 0x00000003ff157819 */ /* 0x000fe20000011615 */
[----:B------:R-:W-:-:S04]  /*c460*/  IMAD.WIDE.U32 R4, R7, UR6, R4 ;  /* 0x0000000607047c25 */ /* 0x000fc8000f8e0004 */
[----:B------:R-:W-:Y:S02]  /*c470*/  IMAD R0, R7, UR7, R0 ;  /* 0x0000000707007c24 */ /* 0x000fe4000f8e0200 */
[----:B------:R-:W0:Y:S02]  /*c480*/  @P1 LDC R7, c[0x0][0x44c] ;  /* 0x00011300ff071b82 */ /* 0x000e240000000800 */
[----:B------:R-:W-:Y:S01]  /*c490*/  IMAD.IADD R5, R5, 0x1, R0 ;  /* 0x0000000105057824 */ /* 0x000fe200078e0200 */
[----:B------:R-:W-:-:S04]  /*c4a0*/  LEA R0, P0, R4, UR8, 0x1 ;  /* 0x0000000804007c11 */ /* 0x000fc8000f8008ff */
[----:B------:R-:W-:Y:S01]  /*c4b0*/  LEA.HI.X R4, R4, UR9, R5, 0x1, P0 ;  /* 0x0000000904047c11 */ /* 0x000fe200080f0c05 */
[----:B0-----:R-:W-:-:S04]  /*c4c0*/  @P1 IMAD.HI.U32 R5, R6, R7, RZ ;  /* 0x0000000706051227 */ /* 0x001fc800078e00ff */
[----:B------:R-:W-:Y:S01]  /*c4d0*/  IMAD.MOV.U32 R7, RZ, RZ, R6 ;  /* 0x000000ffff077224 */ /* 0x000fe200078e0006 */
[----:B---3--:R-:W-:-:S04]  /*c4e0*/  @P1 SHF.R.U32.HI R7, RZ, R8, R5 ;  /* 0x00000008ff071219 */ /* 0x008fc80000011605 */
[--C-:B------:R-:W-:Y:S01]  /*c4f0*/  SHF.R.S32.HI R8, RZ, 0x1f, R7.reuse ;  /* 0x0000001fff087819 */ /* 0x100fe20000011407 */
[----:B------:R-:W-:Y:S02]  /*c500*/  IMAD.MOV R5, RZ, RZ, -R7 ;  /* 0x000000ffff057224 */ /* 0x000fe400078e0a07 */
[----:B------:R-:W-:-:S04]  /*c510*/  IMAD.WIDE.U32 R2, R7, UR4, R2 ;  /* 0x0000000407027c25 */ /* 0x000fc8000f8e0002 */
[----:B------:R-:W-:Y:S02]  /*c520*/  IMAD R5, R9, R5, R6 ;  /* 0x0000000509057224 */ /* 0x000fe400078e0206 */
[----:B------:R-:W-:Y:S01]  /*c530*/  IMAD R8, R8, UR4, RZ ;  /* 0x0000000408087c24 */ /* 0x000fe2000f8e02ff */
[----:B------:R-:W-:Y:S02]  /*c540*/  ULDC UR4, c[0x0][0x2b8] ;  /* 0x0000ae0000047ab9 */ /* 0x000fe40000000800 */
[----:B------:R-:W-:Y:S01]  /*c550*/  SHF.R.S32.HI R6, RZ, 0x1f, R5 ;  /* 0x0000001fff067819 */ /* 0x000fe20000011405 */
[----:B------:R-:W-:-:S04]  /*c560*/  IMAD R7, R7, UR5, R8 ;  /* 0x0000000507077c24 */ /* 0x000fc8000f8e0208 */
        /* <DEDUP_REMOVED lines=10> */
[----:B------:R-:W0:Y:S01]  /*c610*/  SHFL.IDX PT, R14, R0, RZ, 0x181f ;  /* 0x00181fff000e7589 */ /* 0x000e2200000e0000 */
[----:B------:R-:W-:Y:S01]  /*c620*/  IMAD.U32 R7, RZ, RZ, UR40 ;  /* 0x00000028ff077e24 */ /* 0x000fe2000f8e00ff */
[----:B------:R-:W-:Y:S02]  /*c630*/  ULDC UR4, c[0x0][0x288] ;  /* 0x0000a20000047ab9 */ /* 0x000fe40000000800 */
[----:B------:R-:W1:Y:S01]  /*c640*/  SHFL.IDX PT, R2, R4, RZ, 0x181f ;  /* 0x00181fff04027589 */ /* 0x000e6200000e0000 */
[----:B------:R-:W-:Y:S02]  /*c650*/  IMAD R6, R9, UR4, RZ ;  /* 0x0000000409067c24 */ /* 0x000fe4000f8e02ff */
[----:B------:R-:W-:Y:S01]  /*c660*/  IMAD R7, R7, 0xc0, R21 ;  /* 0x000000c007077824 */ /* 0x000fe200078e0215 */
[----:B------:R-:W-:Y:S03]  /*c670*/  SHFL.IDX PT, R10, R0, 0x2, 0x181f ;  /* 0x00581f00000a7f89 */ /* 0x000fe600000e0000 */
[C---:B------:R-:W-:Y:S01]  /*c680*/  VIADD R9, R7.reuse, 0x10 ;  /* 0x0000001007097836 */ /* 0x040fe20000000000 */
[C---:B------:R-:W-:Y:S01]  /*c690*/  ISETP.GE.AND P1, PT, R7.reuse, R6, PT ;  /* 0x000000060700720c */ /* 0x040fe20003f26270 */
[----:B------:R-:W-:-:S03]  /*c6a0*/  VIADD R11, R7, 0x70 ;  /* 0x00000070070b7836 */ /* 0x000fc60000000000 */
[----:B------:R-:W-:Y:S01]  /*c6b0*/  ISETP.GE.AND P3, PT, R9, R6, PT ;  /* 0x000000060900720c */ /* 0x000fe20003f66270 */
[----:B------:R-:W-:-:S08]  /*c6c0*/  VIADD R9, R7, 0x20 ;  /* 0x0000002007097836 */ /* 0x000fd00000000000 */
[----:B0-----:R-:W-:-:S04]  /*c6d0*/  @!P1 LEA R14, P2, R20, R14, 0x1 ;  /* 0x0000000e140e9211 */ /* 0x001fc800078408ff */
[----:B-1----:R-:W-:Y:S01]  /*c6e0*/  @!P1 IADD3.X R3, RZ, R2, RZ, P2, !PT ;  /* 0x00000002ff039210 */ /* 0x002fe200017fe4ff */
[----:B------:R-:W-:Y:S02]  /*c6f0*/  @!P1 IMAD.MOV.U32 R2, RZ, RZ, R14 ;  /* 0x000000ffff029224 */ /* 0x000fe400078e000e */
[----:B------:R-:W0:Y:S04]  /*c700*/  SHFL.IDX PT, R14, R0, 0x1, 0x181f ;  /* 0x00381f00000e7f89 */ /* 0x000e2800000e0000 */
[----:B------:R1:W-:Y:S01]  /*c710*/  @!P1 LDGSTS.E.BYPASS.LTC128B.128 [R27+0x8400], desc[UR46][R2.64], !P0 ;  /* 0x08400000021b9fae */ /* 0x0003e2000c101d6e */
[----:B------:R-:W-:-:S03]  /*c720*/  ISETP.GE.AND P1, PT, R9, R6, PT ;  /* 0x000000060900720c */ /* 0x000fc60003f26270 */
[----:B------:R-:W-:Y:S04]  /*c730*/  SHFL.IDX PT, R9, R4, 0x2, 0x181f ;  /* 0x00581f0004097f89 */ /* 0x000fe800000e0000 */
[----:B-1----:R-:W1:Y:S01]  /*c740*/  SHFL.IDX PT, R2, R4, 0x1, 0x181f ;  /* 0x00381f0004027f89 */ /* 0x002e6200000e0000 */
[----:B0-----:R-:W-:-:S05]  /*c750*/  @!P3 LEA R14, P2, R20, R14, 0x1 ;  /* 0x0000000e140eb211 */ /* 0x001fca00078408ff */
[----:B-1----:R-:W-:Y:S02]  /*c760*/  @!P3 IMAD.X R3, RZ, RZ, R2, P2 ;  /* 0x000000ffff03b224 */ /* 0x002fe400010e0602 */
[----:B------:R-:W-:Y:S02]  /*c770*/  @!P3 IMAD.MOV.U32 R2, RZ, RZ, R14 ;  /* 0x000000ffff02b224 */ /* 0x000fe400078e000e */
[----:B------:R-:W0:Y:S04]  /*c780*/  SHFL.IDX PT, R14, R0, 0x3, 0x181f ;  /* 0x00781f00000e7f89 */ /* 0x000e2800000e0000 */
[----:B------:R1:W-:Y:S02]  /*c790*/  @!P3 LDGSTS.E.BYPASS.LTC128B.128 [R27+0x8c00], desc[UR46][R2.64], !P0 ;  /* 0x08c00000021bbfae */ /* 0x0003e4000c101d6e */
[----:B-1----:R-:W-:-:S02]  /*c7a0*/  @!P1 LEA R2, P2, R20, R10, 0x1 ;  /* 0x0000000a14029211 */ /* 0x002fc400078408ff */
[----:B------:R-:W-:Y:S03]  /*c7b0*/  SHFL.IDX PT, R10, R0, 0x4, 0x181f ;  /* 0x00981f00000a7f89 */ /* 0x000fe600000e0000 */
[----:B------:R-:W-:Y:S01]  /*c7c0*/  @!P1 IMAD.X R3, RZ, RZ, R9, P2 ;  /* 0x000000ffff039224 */ /* 0x000fe200010e0609 */
[----:B------:R-:W-:-:S04]  /*c7d0*/  IADD3 R9, R7, 0x30, RZ ;  /* 0x0000003007097810 */ /* 0x000fc80007ffe0ff */
[----:B------:R1:W-:Y:S01]  /*c7e0*/  @!P1 LDGSTS.E.BYPASS.LTC128B.128 [R27+0x9400], desc[UR46][R2.64], !P0 ;  /* 0x09400000021b9fae */ /* 0x0003e2000c101d6e */
[----:B------:R-:W-:Y:S01]  /*c7f0*/  ISETP.GE.AND P3, PT, R9, R6, PT ;  /* 0x000000060900720c */ /* 0x000fe20003f66270 */
[----:B------:R-:W-:-:S05]  /*c800*/  VIADD R9, R7, 0x40 ;  /* 0x0000004007097836 */ /* 0x000fca0000000000 */
[----:B------:R-:W-:Y:S02]  /*c810*/  ISETP.GE.AND P1, PT, R9, R6, PT ;  /* 0x000000060900720c */ /* 0x000fe40003f26270 */
        /* <DEDUP_REMOVED lines=9> */
[----:B------:R-:W-:Y:S02]  /*c8b0*/  @!P1 IMAD.X R3, RZ, RZ, R9, P2 ;  /* 0x000000ffff039224 */ /* 0x000fe400010e0609 */
[----:B------:R-:W-:-:S03]  /*c8c0*/  VIADD R9, R7, 0x50 ;  /* 0x0000005007097836 */ /* 0x000fc60000000000 */
[----:B------:R1:W-:Y:S02]  /*c8d0*/  @!P1 LDGSTS.E.BYPASS.LTC128B.128 [R27+0xa400], desc[UR46][R2.64], !P0 ;  /* 0x0a400000021b9fae */ /* 0x0003e4000c101d6e */
[----:B------:R-:W-:Y:S01]  /*c8e0*/  ISETP.GE.AND P3, PT, R9, R6, PT ;  /* 0x000000060900720c */ /* 0x000fe20003f66270 */
[----:B------:R-:W-:-:S05]  /*c8f0*/  VIADD R9, R7, 0x60 ;  /* 0x0000006007097836 */ /* 0x000fca0000000000 */
[----:B------:R-:W-:Y:S02]  /*c900*/  ISETP.GE.AND P1, PT, R9, R6, PT ;  /* 0x000000060900720c */ /* 0x000fe40003f26270 */
[----:B------:R-:W-:Y:S04]  /*c910*/  SHFL.IDX PT, R9, R4, 0x6, 0x181f ;  /* 0x00d81f0004097f89 */ /* 0x000fe800000e0000 */
[----:B-1----:R-:W1:Y:S01]  /*c920*/  SHFL.IDX PT, R2, R4, 0x5, 0x181f ;  /* 0x00b81f0004027f89 */ /* 0x002e6200000e0000 */
[----:B0-----:R-:W-:-:S03]  /*c930*/  @!P3 LEA R14, P2, R20, R14, 0x1 ;  /* 0x0000000e140eb211 */ /* 0x001fc600078408ff */
[----:B------:R-:W-:Y:S01]  /*c940*/  SHFL.IDX PT, R4, R4, 0x7, 0x181f ;  /* 0x00f81f0004047f89 */ /* 0x000fe200000e0000 */
[----:B-1----:R-:W-:Y:S01]  /*c950*/  @!P3 IADD3.X R3, RZ, R2, RZ, P2, !PT ;  /* 0x00000002ff03b210 */ /* 0x002fe200017fe4ff */
[----:B------:R-:W-:Y:S02]  /*c960*/  @!P3 IMAD.MOV.U32 R2, RZ, RZ, R14 ;  /* 0x000000ffff02b224 */ /* 0x000fe400078e000e */
[----:B------:R-:W-:Y:S04]  /*c970*/  SHFL.IDX PT, R14, R5, RZ, 0x181f ;  /* 0x00181fff050e7589 */ /* 0x000fe800000e0000 */
[----:B------:R0:W-:Y:S01]  /*c980*/  @!P3 LDGSTS.E.BYPASS.LTC128B.128 [R27+0xac00], desc[UR46][R2.64], !P0 ;  /* 0x0ac00000021bbfae */ /* 0x0001e2000c101d6e */
[----:B------:R-:W-:Y:S01]  /*c990*/  ISETP.GE.AND P3, PT, R11, R6, PT ;  /* 0x000000060b00720c */ /* 0x000fe20003f66270 */
[----:B------:R-:W-:Y:S01]  /*c9a0*/  VIADD R11, R7, 0x80 ;  /* 0x00000080070b7836 */ /* 0x000fe20000000000 */
[----:B0-----:R-:W-:-:S05]  /*c9b0*/  @!P1 LEA R2, P2, R20, R10, 0x1 ;  /* 0x0000000a14029211 */ /* 0x001fca00078408ff */
[----:B------:R-:W-:Y:S02]  /*c9c0*/  @!P1 IMAD.X R3, RZ, RZ, R9, P2 ;  /* 0x000000ffff039224 */ /* 0x000fe400010e0609 */
[----:B------:R-:W0:Y:S04]  /*c9d0*/  SHFL.IDX PT, R9, R0, 0x7, 0x181f ;  /* 0x00f81f0000097f89 */ /* 0x000e2800000e0000 */
[----:B------:R-:W1:Y:S04]  /*c9e0*/  SHFL.IDX PT, R0, R8, RZ, 0x181f ;  /* 0x00181fff08007589 */ /* 0x000e6800000e0000 */
[----:B------:R0:W-:Y:S01]  /*c9f0*/  @!P1 LDGSTS.E.BYPASS.LTC128B.128 [R27+0xb400], desc[UR46][R2.64], !P0 ;  /* 0x0b400000021b9fae */ /* 0x0001e2000c101d6e */
[----:B------:R-:W-:-:S02]  /*ca00*/  ISETP.GE.AND P1, PT, R11, R6, PT ;  /* 0x000000060b00720c */ /* 0x000fc40003f26270 */
[----:B0-----:R-:W-:Y:S02]  /*ca10*/  @!P3 LEA R2, P2, R20, R9, 0x1 ;  /* 0x000000091402b211 */ /* 0x001fe400078408ff */
[----:B------:R-:W-:-:S03]  /*ca20*/  IADD3 R9, R7, 0x90, RZ ;  /* 0x0000009007097810 */ /* 0x000fc60007ffe0ff */
[----:B------:R-:W-:Y:S02]  /*ca30*/  @!P3 IMAD.X R3, RZ, RZ, R4, P2 ;  /* 0x000000ffff03b224 */ /* 0x000fe400010e0604 */
[----:B------:R-:W0:Y:S04]  /*ca40*/  SHFL.IDX PT, R4, R5, 0x1, 0x181f ;  /* 0x00381f0005047f89 */ /* 0x000e2800000e0000 */
[----:B------:R2:W-:Y:S01]  /*ca50*/  @!P3 LDGSTS.E.BYPASS.LTC128B.128 [R27+0xbc00], desc[UR46][R2.64], !P0 ;  /* 0x0bc00000021bbfae */ /* 0x0005e2000c101d6e */
[----:B------:R-:W-:Y:S01]  /*ca60*/  ISETP.GE.AND P3, PT, R9, R6, PT ;  /* 0x000000060900720c */ /* 0x000fe20003f66270 */
[----:B------:R-:W-:Y:S01]  /*ca70*/  VIADD R9, R7, 0xa0 ;  /* 0x000000a007097836 */ /* 0x000fe20000000000 */
[----:B--2---:R-:W-:Y:S02]  /*ca80*/  @!P1 LEA R2, P2, R20, R14, 0x1 ;  /* 0x0000000e14029211 */ /* 0x004fe400078408ff */
[----:B------:R-:W-:Y:S03]  /*ca90*/  SHFL.IDX PT, R14, R5, 0x2, 0x181f ;  /* 0x00581f00050e7f89 */ /* 0x000fe600000e0000 */
[----:B-1----:R-:W-:-:S02]  /*caa0*/  @!P1 IMAD.X R3, RZ, RZ, R0, P2 ;  /* 0x000000ffff039224 */ /* 0x002fc400010e0600 */
[----:B------:R-:W-:Y:S04]  /*cab0*/  SHFL.IDX PT, R0, R8, 0x2, 0x181f ;  /* 0x00581f0008007f89 */ /* 0x000fe800000e0000 */
[----:B0-----:R-:W-:Y:S01]  /*cac0*/  @!P3 LEA R4, P2, R20, R4, 0x1 ;  /* 0x000000041404b211 */ /* 0x001fe200078408ff */
[----:B------:R0:W-:Y:S01]  /*cad0*/  @!P1 LDGSTS.E.BYPASS.LTC128B.128 [R27+0xc400], desc[UR46][R2.64], !P0 ;  /* 0x0c400000021b9fae */ /* 0x0001e2000c101d6e */
[----:B------:R-:W-:-:S03]  /*cae0*/  ISETP.GE.AND P1, PT, R9, R6, PT ;  /* 0x000000060900720c */ /* 0x000fc60003f26270 */
[----:B0-----:R-:W0:Y:S04]  /*caf0*/  SHFL.IDX PT, R2, R8, 0x1, 0x181f ;  /* 0x00381f0008027f89 */ /* 0x001e2800000e0000 */
[----:B------:R-:W1:Y:S01]  /*cb00*/  SHFL.IDX PT, R8, R8, 0x3, 0x181f ;  /* 0x00781f0008087f89 */ /* 0x000e6200000e0000 */
[----:B0-----:R-:W-:Y:S02]  /*cb10*/  @!P3 IMAD.X R3, RZ, RZ, R2, P2 ;  /* 0x000000ffff03b224 */ /* 0x001fe400010e0602 */
[----:B------:R-:W-:-:S05]  /*cb20*/  @!P3 IMAD.MOV.U32 R2, RZ, RZ, R4 ;  /* 0x000000ffff02b224 */ /* 0x000fca00078e0004 */
[----:B------:R0:W-:Y:S02]  /*cb30*/  @!P3 LDGSTS.E.BYPASS.LTC128B.128 [R27+0xcc00], desc[UR46][R2.64], !P0 ;  /* 0x0cc00000021bbfae */ /* 0x0001e4000c101d6e */
[----:B0-----:R-:W-:Y:S02]  /*cb40*/  @!P1 LEA R2, P2, R20, R14, 0x1 ;  /* 0x0000000e14029211 */ /* 0x001fe400078408ff */
[----:B------:R0:W2:Y:S03]  /*cb50*/  SHFL.IDX PT, R14, R5, 0x3, 0x181f ;  /* 0x00781f00050e7f89 */ /* 0x0000a600000e0000 */
[----:B------:R-:W-:-:S05]  /*cb60*/  @!P1 IMAD.X R3, RZ, RZ, R0, P2 ;  /* 0x000000ffff039224 */ /* 0x000fca00010e0600 */
[----:B-1----:R0:W-:Y:S03]  /*cb70*/  @!P1 LDGSTS.E.BYPASS.LTC128B.128 [R27+0xd400], desc[UR46][R2.64], !P0 ;  /* 0x0d400000021b9fae */ /* 0x0021e6000c101d6e */
.L_x_1967:
[----:B------:R-:W-:Y:S01]  /*cb80*/  VIADD R7, R7, 0xb0 ;  /* 0x000000b007077836 */ /* 0x000fe20000000000 */
[----:B------:R-:W-:-:S04]  /*cb90*/  IADD3 R0, R17, 0x16800, RZ ;  /* 0x0001680011007810 */ /* 0x000fc80007ffe0ff */
[----:B------:R-:W-:-:S13]  /*cba0*/  ISETP.GE.AND P1, PT, R7, R6, PT ;  /* 0x000000060700720c */ /* 0x000fda0003f26270 */
[----:B0-2---:R-:W-:-:S05]  /*cbb0*/  @!P1 LEA R2, P2, R20, R14, 0x1 ;  /* 0x0000000e14029211 */ /* 0x005fca00078408ff */
[----:B------:R-:W-:-:S05]  /*cbc0*/  @!P1 IMAD.X R3, RZ, RZ, R8, P2 ;  /* 0x000000ffff039224 */ /* 0x000fca00010e0608 */
[----:B------:R-:W-:Y:S01]  /*cbd0*/  @!PT LDS RZ, [RZ] ;  /* 0x00000000fffff984 */ /* 0x000fe20000000800 */
[----:B------:R-:W-:Y:S01]  /*cbe0*/  @!PT LDS RZ, [RZ] ;  /* 0x00000000fffff984 */ /* 0x000fe20000000800 */
[----:B------:R-:W-:Y:S01]  /*cbf0*/  @!PT LDS RZ, [RZ] ;  /* 0x00000000fffff984 */ /* 0x000fe20000000800 */
[----:B------:R0:W-:Y:S01]  /*cc00*/  @!P1 LDGSTS.E.BYPASS.LTC128B.128 [R27+0xdc00], desc[UR46][R2.64], !P0 ;  /* 0x0dc00000021b9fae */ /* 0x0001e2000c101d6e */
[----:B------:R-:W-:Y:S01]  /*cc10*/  PLOP3.LUT P0, PT, PT, PT, PT, 0x80, 0x0 ;  /* 0x000000000000781c */ /* 0x000fe20003f0f070 */
[----:B------:R-:W-:-:S12]  /*cc20*/  NOP ;  /* 0x0000000000007918 */ /* 0x000fd80000000000 */
.L_x_1865:
[----:B------:R-:W-:Y:S02]  /*cc30*/  PLOP3.LUT P1, PT, P1, P0, PT, 0xa2, 0x0 ;  /* 0x000000000000781c */ /* 0x000fe40000f21472 */
[----:B------:R-:W-:-:S08]  /*cc40*/  @P0 R2UR P1, UR4, R17 ;  /* 0x00000000110402ca */ /* 0x000fd00000020000 */
[----:B------:R-:W-:-:S05]  /*cc50*/  @P0 PLOP3.LUT P0, PT, P1, PT, PT, 0x80, 0x0 ;  /* 0x000000000000081c */ /* 0x000fca0000f0f070 */
[----:B------:R-:W-:Y:S01]  /*cc60*/  @!P1 SYNCS.ARRIVE.TRANS64.RED.A0T1 RZ, [UR4+0x16800], RZ ;  /* 0x016800ffffff99a7 */ /* 0x000fe20008200404 */
[----:B------:R-:W-:Y:S07]  /*cc70*/  @!P1 ARRIVES.LDGSTSBAR.64.TRANSCNT [UR4+0x16800] ;  /* 0x01680000ff0099b0 */ /* 0x000fee0008000a84 */
[----:B------:R-:W-:Y:S05]  /*cc80*/  @P0 BRA.U.ANY `(.L_x_1865) ;  /* 0xfffffffd00e80947 */ /* 0x000fea000393ffff */
[----:B0-----:R-:W2:Y:S02]  /*cc90*/  LDL.LU R3, [R1] ;  /* 0x0000000001037983 */ /* 0x001ea40000300800 */
[----:B--2---:R-:W-:-:S05]  /*cca0*/  VIADD R3, R3, 0x1 ;  /* 0x0000000103037836 */ /* 0x004fca0000000000 */
[----:B------:R0:W-:Y:S01]  /*ccb0*/  STL [R1], R3 ;  /* 0x0000000301007387 */ /* 0x0001e20000100800 */
[----:B------:R-:W-:-:S04]  /*ccc0*/  LEA.HI R2, R3, R3, RZ, 0x1 ;  /* 0x0000000303027211 */ /* 0x000fc800078f08ff */
        /* <DEDUP_REMOVED lines=8> */
.L_x_1968:
[----:B------:R-:W-:Y:S05]  /*cd50*/  BSYNC B0 ;  /* 0x0000000000007941 */ /* 0x000fea0003800000 */
.L_x_1866:
[----:B------:R-:W-:-:S06]  /*cd60*/  UISETP.GE.AND UP0, UPT, UR39, 0x2, UPT ;  /* 0x000000022700788c */ /* 0x000fcc000bf06270 */
[----:B------:R-:W-:-:S13]  /*cd70*/  PLOP3.LUT P0, PT, PT, PT, UP0, 0x80, 0x0 ;  /* 0x000000000000781c */ /* 0x000fda0003f0f008 */
[----:B------:R-:W-:Y:S05]  /*cd80*/  @!P0 BRA `(.L_x_1868) ;  /* 0x00000014005c8947 */ /* 0x000fea0003800000 */
[----:B------:R-:W-:Y:S02]  /*cd90*/  ULOP3.LUT UR4, UR39, 0x1, URZ, 0xc0, !UPT ;  /* 0x0000000127047892 */ /* 0x000fe4000f8ec03f */
[----:B------:R-:W-:Y:S02]  /*cda0*/  IMAD.U32 R7, RZ, RZ, UR39 ;  /* 0x00000027ff077e24 */ /* 0x000fe4000f8e00ff */
[----:B------:R-:W-:Y:S02]  /*cdb0*/  UISETP.NE.U32.AND UP0, UPT, UR4, 0x1, UPT ;  /* 0x000000010400788c */ /* 0x000fe4000bf05070 */
[----:B------:R-:W-:-:S04]  /*cdc0*/  VIADD R7, R7, 0xfffffffe ;  /* 0xfffffffe07077836 */ /* 0x000fc80000000000 */
[----:B------:R-:W-:Y:S01]  /*cdd0*/  IMAD.MOV.U32 R6, RZ, RZ, R7 ;  /* 0x000000ffff067224 */ /* 0x000fe200078e0007 */
[----:B------:R-:W-:-:S13]  /*cde0*/  PLOP3.LUT P0, PT, PT, PT, UP0, 0x80, 0x0 ;  /* 0x000000000000781c */ /* 0x000fda0003f0f008 */
[----:B------:R-:W-:Y:S05]  /*cdf0*/  @!P0 BRA `(.L_x_1869) ;  /* 0x0000000400c48947 */ /* 0x000fea0003800000 */
        /* <DEDUP_REMOVED lines=9> */
[----:B------:R-:W-:Y:S01]  /*ce90*/  IMAD.MOV.U32 R9, RZ, RZ, R7 ;  /* 0x000000ffff097224 */ /* 0x000fe200078e0007 */
[----:B------:R-:W-:-:S11]  /*cea0*/  MOV R4, R18 ;  /* 0x0000001200047202 */ /* 0x000fd60000000f00 */
[----:B------:R-:W-:Y:S05]  /*ceb0*/  @!P1 BRA `(.L_x_1872) ;  /* 0x0000000000489947 */ /* 0x000fea0003800000 */
[----:B------:R-:W1:Y:S01]  /*cec0*/  LDC R10, c[0x0][0x43c] ;  /* 0x00010f00ff0a7b82 */ /* 0x000e620000000800 */
[----:B------:R-:W-:Y:S01]  /*ced0*/  ULDC.64 UR4, c[0x0][0x428] ;  /* 0x00010a0000047ab9 */ /* 0x000fe20000000a00 */
[----:B-1----:R-:W-:-:S13]  /*cee0*/  ISETP.NE.AND P0, PT, R10, 0x1, PT ;  /* 0x000000010a00780c */ /* 0x002fda0003f05270 */
[----:B0-----:R-:W0:Y:S02]  /*cef0*/  @P0 LDC.64 R2, c[0x0][0x440] ;  /* 0x00011000ff020b82 */ /* 0x001e240000000a00 */
[----:B0-----:R-:W-:-:S04]  /*cf00*/  @P0 IMAD.HI.U32 R4, R7, R2, RZ ;  /* 0x0000000207040227 */ /* 0x001fc800078e00ff */
[----:B------:R-:W-:Y:S01]  /*cf10*/  IMAD.MOV.U32 R2, RZ, RZ, R7 ;  /* 0x000000ffff027224 */ /* 0x000fe200078e0007 */
[----:B------:R-:W-:Y:S02]  /*cf20*/  @P0 SHF.R.U32.HI R2, RZ, R3, R4 ;  /* 0x00000003ff020219 */ /* 0x000fe40000011604 */
[----:B------:R-:W0:Y:S02]  /*cf30*/  LDC.64 R4, c[0x0][0x418] ;  /* 0x00010600ff047b82 */ /* 0x000e240000000a00 */
[--C-:B------:R-:W-:Y:S01]  /*cf40*/  SHF.R.S32.HI R3, RZ, 0x1f, R2.reuse ;  /* 0x0000001fff037819 */ /* 0x100fe20000011402 */
[----:B------:R-:W-:-:S04]  /*cf50*/  IMAD.MOV R9, RZ, RZ, -R2 ;  /* 0x000000ffff097224 */ /* 0x000fc800078e0a02 */
[----:B------:R-:W-:Y:S02]  /*cf60*/  IMAD R9, R10, R9, R7 ;  /* 0x000000090a097224 */ /* 0x000fe400078e0207 */
[----:B------:R-:W-:Y:S02]  /*cf70*/  IMAD R10, R24, UR4, RZ ;  /* 0x00000004180a7c24 */ /* 0x000fe4000f8e02ff */
[----:B------:R-:W-:-:S04]  /*cf80*/  IMAD.WIDE.U32 R2, R22, UR4, R2 ;  /* 0x0000000416027c25 */ /* 0x000fc8000f8e0002 */
[----:B------:R-:W-:-:S04]  /*cf90*/  IMAD R10, R22, UR5, R10 ;  /* 0x00000005160a7c24 */ /* 0x000fc8000f8e020a */
[----:B------:R-:W-:Y:S01]  /*cfa0*/  IMAD.IADD R10, R10, 0x1, R3 ;  /* 0x000000010a0a7824 */ /* 0x000fe200078e0203 */
[----:B0-----:R-:W-:-:S04]  /*cfb0*/  LEA R4, P0, R2, R4, 0x2 ;  /* 0x0000000402047211 */ /* 0x001fc800078010ff */
[----:B------:R-:W-:-:S05]  /*cfc0*/  LEA.HI.X R5, R2, R5, R10, 0x2, P0 ;  /* 0x0000000502057211 */ /* 0x000fca00000f140a */
[----:B------:R1:W5:Y:S04]  /*cfd0*/  LDG.E R4, desc[UR46][R4.64] ;  /* 0x0000002e04047981 */ /* 0x000368000c1e1900 */
.L_x_1872:
[----:B0-----:R-:W1:Y:S01]  /*cfe0*/  S2R R2, SR_TID.X ;  /* 0x0000000000027919 */ /* 0x001e620000002100 */
[----:B------:R-:W-:Y:S01]  /*cff0*/  SHF.L.U32 R3, R6, 0x1f, RZ ;  /* 0x0000001f06037819 */ /* 0x000fe200000006ff */
[----:B------:R-:W-:Y:S01]  /*d000*/  BSSY B1, `(.L_x_1873) ;  /* 0x0000006000017945 */ /* 0x000fe20003800000 */
[----:B-1----:R-:W-:Y:S01]  /*d010*/  LOP3.LUT R5, R2, 0x7f, RZ, 0xc0, !PT ;  /* 0x0000007f02057812 */ /* 0x002fe200078ec0ff */
[----:B------:R-:W-:-:S03]  /*d020*/  IMAD R2, R8, 0x8, R17 ;  /* 0x0000000808027824 */ /* 0x000fc600078e0211 */
[----:B------:R-:W-:Y:S01]  /*d030*/  ISETP.NE.AND P1, PT, R5, RZ, PT ;  /* 0x000000ff0500720c */ /* 0x000fe20003f25270 */
[----:B------:R-:W0:Y:S02]  /*d040*/  SYNCS.PHASECHK.TRANS64.TRYWAIT P0, [R2+URZ+0x16840], R3 ;  /* 0x01684003020075a7 */ /* 0x000e24000800017f */
[----:B0-----:R-:W-:Y:S10]  /*d050*/  @!P0 BRA `(.L_x_1874) ;  /* 0x0000002c00808947 */ /* 0x001ff40003800000 */
.L_x_1969:
[----:B------:R-:W-:Y:S05]  /*d060*/  BSYNC B1 ;  /* 0x0000000000017941 */ /* 0x000fea0003800000 */
.L_x_1873:
[----:B------:R-:W-:Y:S04]  /*d070*/  BSSY B1, `(.L_x_1875) ;  /* 0x0000007000017945 */ /* 0x000fe80003800000 */
[----:B------:R-:W-:Y:S05]  /*d080*/  @P1 BRA `(.L_x_1876) ;  /* 0x0000000000141947 */ /* 0x000fea0003800000 */
[----:B------:R-:W-:Y:S01]  /*d090*/  ISETP.NE.AND P0, PT, R29, RZ, PT ;  /* 0x000000ff1d00720c */ /* 0x000fe20003f05270 */
[----:B0-----:R-:W-:-:S04]  /*d0a0*/  IMAD.MOV.U32 R3, RZ, RZ, 0x4000 ;  /* 0x00004000ff037424 */ /* 0x001fc800078e00ff */
[----:B------:R1:W-:Y:S08]  /*d0b0*/  SYNCS.ARRIVE.TRANS64 RZ, [R2+URZ+0x16830], R3 ;  /* 0x0168300302ff79a7 */ /* 0x0003f0000800003f */
[----:B------:R-:W-:Y:S05]  /*d0c0*/  @!P0 BRA `(.L_x_1876) ;  /* 0x0000000000048947 */ /* 0x000fea0003800000 */
[----:B------:R-:W-:Y:S01]  /*d0d0*/  BPT.TRAP 0x1 ;  /* 0x000000040000795c */ /* 0x000fe20000300000 */
.L_x_1876:
[----:B------:R-:W-:Y:S05]  /*d0e0*/  BSYNC B1 ;  /* 0x0000000000017941 */ /* 0x000fea0003800000 */
.L_x_1875:
[----:B------:R-:W-:Y:S01]  /*d0f0*/  MOV R5, RZ ;  /* 0x000000ff00057202 */ /* 0x000fe20000000f00 */
[----:B01----:R-:W-:Y:S01]  /*d100*/  IMAD R3, R8, 0x4000, R17 ;  /* 0x0000400008037824 */ /* 0x003fe200078e0211 */
[----:B------:R-:W-:Y:S01]  /*d110*/  R2UR UR11, R9 ;  /* 0x00000000090b72ca */ /* 0x000fe200000e0000 */
[----:B------:R-:W-:Y:S01]  /*d120*/  UIADD3 UR4, UP0, UR44, 0x370, URZ ;  /* 0x000003702c047890 */ /* 0x000fe2000ff1e03f */
[----:B------:R-:W-:Y:S01]  /*d130*/  R2UR UR10, R5 ;  /* 0x00000000050a72ca */ /* 0x000fe200000e0000 */
[----:B------:R-:W-:Y:S01]  /*d140*/  VIADD R2, R2, 0x16830 ;  /* 0x0001683002027836 */ /* 0x000fe20000000000 */
[----:B------:R-:W-:Y:S01]  /*d150*/  PLOP3.LUT P0, PT, PT, PT, PT, 0x80, 0x0 ;  /* 0x000000000000781c */ /* 0x000fe20003f0f070 */
[----:B------:R-:W-:Y:S01]  /*d160*/  VIADD R3, R3, 0xe400 ;  /* 0x0000e40003037836 */ /* 0x000fe20000000000 */
[----:B------:R-:W-:Y:S01]  /*d170*/  UIADD3.X UR5, URZ, UR45, URZ, UP0, !UPT ;  /* 0x0000002d3f057290 */ /* 0x000fe200087fe43f */
[----:B------:R-:W-:Y:S01]  /*d180*/  UMOV UR6, 0x0 ;  /* 0x0000000000067882 */ /* 0x000fe20000000000 */
[----:B------:R-:W-:-:S05]  /*d190*/  UMOV UR7, 0x14f00000 ;  /* 0x14f0000000077882 */ /* 0x000fca0000000000 */
[----:B------:R-:W-:-:S12]  /*d1a0*/  USHF.L.U32 UR11, UR11, 0x7, URZ ;  /* 0x000000070b0b7899 */ /* 0x000fd8000800063f */
.L_x_1877:
[----:B------:R-:W-:-:S13]  /*d1b0*/  @P0 ELECT P2, URZ, PT ;  /* 0x00000000003f082f */ /* 0x000fda0003840000 */
[----:B-----5:R-:W-:Y:S01]  /*d1c0*/  @P2 R2UR UR13, R4 ;  /* 0x00000000040d22ca */ /* 0x020fe200000e0000 */
[----:B------:R-:W-:Y:S01]  /*d1d0*/  UMOV UR12, UR36 ;  /* 0x00000024000c7c82 */ /* 0x000fe20008000000 */
        /* <DEDUP_REMOVED lines=11> */
.L_x_1970:
[----:B------:R-:W-:Y:S05]  /*d290*/  BSYNC B1 ;  /* 0x0000000000017941 */ /* 0x000fea0003800000 */
.L_x_1878:
[----:B------:R-:W-:Y:S01]  /*d2a0*/  BSSY B1, `(.L_x_1880) ;  /* 0x000000a000017945 */ /* 0x000fe20003800000 */
[----:B0-----:R-:W-:Y:S02]  /*d2b0*/  IMAD.MOV.U32 R2, RZ, RZ, 0x0 ;  /* 0x00000000ff027424 */ /* 0x001fe400078e00ff */
[----:B------:R-:W-:Y:S01]  /*d2c0*/  IMAD.MOV.U32 R3, RZ, RZ, 0x14f00000 ;  /* 0x14f00000ff037424 */ /* 0x000fe200078e00ff */
[----:B------:R-:W-:Y:S06]  /*d2d0*/  @P1 BRA `(.L_x_1881) ;  /* 0x0000000000181947 */ /* 0x000fec0003800000 */
[----:B------:R-:W-:Y:S01]  /*d2e0*/  ISETP.NE.AND P0, PT, R29, RZ, PT ;  /* 0x000000ff1d00720c */ /* 0x000fe20003f05270 */
[----:B------:R-:W-:Y:S01]  /*d2f0*/  IMAD.MOV.U32 R11, RZ, RZ, 0x4000 ;  /* 0x00004000ff0b7424 */ /* 0x000fe200078e00ff */
[----:B------:R-:W-:-:S04]  /*d300*/  LEA R10, R16, R17, 0x3 ;  /* 0x00000011100a7211 */ /* 0x000fc800078e18ff */
[----:B------:R0:W-:Y:S07]  /*d310*/  SYNCS.ARRIVE.TRANS64 RZ, [R10+URZ+0x16850], R11 ;  /* 0x0168500b0aff79a7 */ /* 0x0001ee000800003f */
[----:B------:R-:W-:Y:S05]  /*d320*/  @!P0 BRA `(.L_x_1881) ;  /* 0x0000000000048947 */ /* 0x000fea0003800000 */
[----:B------:R-:W-:Y:S01]  /*d330*/  BPT.TRAP 0x1 ;  /* 0x000000040000795c */ /* 0x000fe20000300000 */
.L_x_1881:
[----:B------:R-:W-:Y:S05]  /*d340*/  BSYNC B1 ;  /* 0x0000000000017941 */ /* 0x000fea0003800000 */
.L_x_1880:
[----:B------:R-:W-:Y:S01]  /*d350*/  R2UR UR6, R2 ;  /* 0x00000000020672ca */ /* 0x000fe200000e0000 */
[C-C-:B------:R-:W-:Y:S01]  /*d360*/  IMAD R2, R16.reuse, 0x8, R17.reuse ;  /* 0x0000000810027824 */ /* 0x140fe200078e0211 */
[----:B------:R-:W-:Y:S01]  /*d370*/  R2UR UR7, R3 ;  /* 0x00000000030772ca */ /* 0x000fe200000e0000 */
[----:B------:R-:W-:Y:S01]  /*d380*/  IMAD R3, R16, 0x4000, R17 ;  /* 0x0000400010037824 */ /* 0x000fe200078e0211 */
[----:B------:R-:W-:Y:S01]  /*d390*/  R2UR UR10, R5 ;  /* 0x00000000050a72ca */ /* 0x000fe200000e0000 */
[----:B------:R-:W-:Y:S01]  /*d3a0*/  UIADD3 UR4, UP0, UR44, 0x470, URZ ;  /* 0x000004702c047890 */ /* 0x000fe2000ff1e03f */
[----:B------:R-:W-:Y:S01]  /*d3b0*/  PLOP3.LUT P0, PT, PT, PT, PT, 0x80, 0x0 ;  /* 0x000000000000781c */ /* 0x000fe20003f0f070 */
[----:B------:R-:W-:Y:S02]  /*d3c0*/  IMAD.SHL.U32 R5, R19, 0x80, RZ ;  /* 0x0000008013057824 */ /* 0x000fe400078e00ff */
[----:B------:R-:W-:Y:S01]  /*d3d0*/  VIADD R3, R3, 0x400 ;  /* 0x0000040003037836 */ /* 0x000fe20000000000 */
[----:B------:R-:W-:Y:S01]  /*d3e0*/  UIADD3.X UR5, URZ, UR45, URZ, UP0, !UPT ;  /* 0x0000002d3f057290 */ /* 0x000fe200087fe43f */
[----:B------:R-:W-:-:S11]  /*d3f0*/  VIADD R2, R2, 0x16850 ;  /* 0x0001685002027836 */ /* 0x000fd60000000000 */
.L_x_1882:
        /* <DEDUP_REMOVED lines=10> */
[----:B------:R-:W-:Y:S01]  /*d4a0*/  MOV R18, R4 ;  /* 0x0000000400127202 */ /* 0x000fe20000000f00 */
[----:B------:R-:W-:-:S07]  /*d4b0*/  IMAD.MOV.U32 R19, RZ, RZ, R9 ;  /* 0x000000ffff137224 */ /* 0x000fce00078e0009 */
.L_x_1871:
[----:B------:R-:W-:Y:S05]  /*d4c0*/  BSYNC B0 ;  /* 0x0000000000007941 */ /* 0x000fea0003800000 */
.L_x_1870:
[----:B------:R-:W-:Y:S01]  /*d4d0*/  UIADD3 UR4, UR39, -0x3, URZ ;  /* 0xfffffffd27047890 */ /* 0x000fe2000fffe03f */
[----:B------:R-:W-:Y:S02]  /*d4e0*/  IMAD.MOV.U32 R23, RZ, RZ, R6 ;  /* 0x000000ffff177224 */ /* 0x000fe400078e0006 */
[----:B------:R-:W-:-:S03]  /*d4f0*/  IMAD.MOV.U32 R16, RZ, RZ, R8 ;  /* 0x000000ffff107224 */ /* 0x000fc600078e0008 */
[----:B------:R-:W-:-:S07]  /*d500*/  IMAD.U32 R6, RZ, RZ, UR4 ;  /* 0x00000004ff067e24 */ /* 0x000fce000f8e00ff */
.L_x_1869:
[----:B------:R-:W-:Y:S01]  /*d510*/  ISETP.NE.AND P0, PT, R7, RZ, PT ;  /* 0x000000ff0700720c */ /* 0x000fe20003f05270 */
[----:B------:R-:W-:-:S12]  /*d520*/  BSSY B0, `(.L_x_1868) ;  /* 0x00000dd000007945 */ /* 0x000fd80003800000 */
[----:B------:R-:W-:Y:S05]  /*d530*/  @!P0 BRA `(.L_x_1883) ;  /* 0x0000000c006c8947 */ /* 0x000fea0003800000 */
[----:B------:R-:W-:-:S07]  /*d540*/  IMAD.MOV.U32 R4, RZ, RZ, R18 ;  /* 0x000000ffff047224 */ /* 0x000fce00078e0012 */
.L_x_1910:
[----:B------:R-:W-:Y:S01]  /*d550*/  ISETP.NE.AND P1, PT, R25, RZ, PT ;  /* 0x000000ff1900720c */ /* 0x000fe20003f25270 */
        /* <DEDUP_REMOVED lines=8> */
[----:B------:R-:W-:Y:S02]  /*d5e0*/  ISETP.NE.AND P1, PT, R26, RZ, PT ;  /* 0x000000ff1a00720c */ /* 0x000fe40003f25270 */
[----:B------:R-:W-:-:S11]  /*d5f0*/  MOV R9, R6 ;  /* 0x0000000600097202 */ /* 0x000fd60000000f00 */
[----:B------:R-:W-:Y:S05]  /*d600*/  @!P1 BRA `(.L_x_1886) ;  /* 0x00000000004c9947 */ /* 0x000fea0003800000 */
[----:B------:R-:W1:Y:S01]  /*d610*/  LDC R9, c[0x0][0x43c] ;  /* 0x00010f00ff097b82 */ /* 0x000e620000000800 */
[----:B0-----:R-:W-:Y:S01]  /*d620*/  IMAD.MOV.U32 R10, RZ, RZ, R6 ;  /* 0x000000ffff0a7224 */ /* 0x001fe200078e0006 */
[----:B------:R-:W-:Y:S02]  /*d630*/  ULDC.64 UR4, c[0x0][0x428] ;  /* 0x00010a0000047ab9 */ /* 0x000fe40000000a00 */
[----:B------:R-:W-:-:S04]  /*d640*/  IMAD R5, R24, UR4, RZ ;  /* 0x0000000418057c24 */ /* 0x000fc8000f8e02ff */
[----:B------:R-:W-:Y:S01]  /*d650*/  IMAD R4, R22, UR5, R5 ;  /* 0x0000000516047c24 */ /* 0x000fe2000f8e0205 */
[----:B-1----:R-:W-:-:S13]  /*d660*/  ISETP.NE.AND P0, PT, R9, 0x1, PT ;  /* 0x000000010900780c */ /* 0x002fda0003f05270 */
[----:B------:R-:W0:Y:S02]  /*d670*/  @P0 LDC.64 R2, c[0x0][0x440] ;  /* 0x00011000ff020b82 */ /* 0x000e240000000a00 */
[----:B0-----:R-:W-:-:S05]  /*d680*/  @P0 IMAD.HI.U32 R2, R6, R2, RZ ;  /* 0x0000000206020227 */ /* 0x001fca00078e00ff */
[----:B------:R-:W-:-:S04]  /*d690*/  @P0 SHF.R.U32.HI R10, RZ, R3, R2 ;  /* 0x00000003ff0a0219 */ /* 0x000fc80000011602 */
[--C-:B------:R-:W-:Y:S01]  /*d6a0*/  SHF.R.S32.HI R3, RZ, 0x1f, R10.reuse ;  /* 0x0000001fff037819 */ /* 0x100fe2000001140a */
        /* <DEDUP_REMOVED lines=9> */
.L_x_1886:
        /* <DEDUP_REMOVED lines=8> */
.L_x_1971:
[----:B------:R-:W-:Y:S05]  /*d7c0*/  BSYNC B2 ;  /* 0x0000000000027941 */ /* 0x000fea0003800000 */
.L_x_1887:
[----:B------:R-:W-:Y:S04]  /*d7d0*/  BSSY B2, `(.L_x_1889) ;  /* 0x0000007000027945 */ /* 0x000fe80003800000 */
[----:B------:R-:W-:Y:S05]  /*d7e0*/  @P1 BRA `(.L_x_1890) ;  /* 0x0000000000141947 */ /* 0x000fea0003800000 */
[----:B------:R-:W-:Y:S01]  /*d7f0*/  ISETP.NE.AND P0, PT, R29, RZ, PT ;  /* 0x000000ff1d00720c */ /* 0x000fe20003f05270 */
[----:B0-----:R-:W-:-:S04]  /*d800*/  IMAD.MOV.U32 R3, RZ, RZ, 0x4000 ;  /* 0x00004000ff037424 */ /* 0x001fc800078e00ff */
[----:B------:R1:W-:Y:S08]  /*d810*/  SYNCS.ARRIVE.TRANS64 RZ, [R2+URZ+0x16830], R3 ;  /* 0x0168300302ff79a7 */ /* 0x0003f0000800003f */
[----:B------:R-:W-:Y:S05]  /*d820*/  @!P0 BRA `(.L_x_1890) ;  /* 0x0000000000048947 */ /* 0x000fea0003800000 */
[----:B------:R-:W-:Y:S01]  /*d830*/  BPT.TRAP 0x1 ;  /* 0x000000040000795c */ /* 0x000fe20000300000 */
.L_x_1890:
[----:B------:R-:W-:Y:S05]  /*d840*/  BSYNC B2 ;  /* 0x0000000000027941 */ /* 0x000fea0003800000 */
.L_x_1889:
[----:B------:R-:W-:Y:S01]  /*d850*/  MOV R10, RZ ;  /* 0x000000ff000a7202 */ /* 0x000fe20000000f00 */
[----:B01----:R-:W-:Y:S01]  /*d860*/  IMAD R3, R7, 0x4000, R17 ;  /* 0x0000400007037824 */ /* 0x003fe200078e0211 */
[----:B------:R-:W-:Y:S01]  /*d870*/  UIADD3 UR4, UP0, UR44, 0x370, URZ ;  /* 0x000003702c047890 */ /* 0x000fe2000ff1e03f */
        /* <DEDUP_REMOVED lines=8> */
.L_x_1891:
        /* <DEDUP_REMOVED lines=15> */
.L_x_1972:
[----:B------:R-:W-:Y:S05]  /*d9f0*/  BSYNC B2 ;  /* 0x0000000000027941 */ /* 0x000fea0003800000 */
.L_x_1892:
[----:B------:R-:W-:Y:S01]  /*da00*/  BSSY B2, `(.L_x_1894) ;  /* 0x0000009000027945 */ /* 0x000fe20003800000 */
[----:B0-----:R-:W-:Y:S01]  /*da10*/  IMAD.MOV.U32 R2, RZ, RZ, 0x0 ;  /* 0x00000000ff027424 */ /* 0x001fe200078e00ff */
[----:B------:R-:W-:Y:S02]  /*da20*/  MOV R3, 0x14f00000 ;  /* 0x14f0000000037802 */ /* 0x000fe40000000f00 */
[----:B------:R-:W-:Y:S05]  /*da30*/  @P1 BRA `(.L_x_1895) ;  /* 0x0000000000141947 */ /* 0x000fea0003800000 */
[----:B------:R-:W-:Y:S01]  /*da40*/  ISETP.NE.AND P0, PT, R29, RZ, PT ;  /* 0x000000ff1d00720c */ /* 0x000fe20003f05270 */
[----:B------:R-:W-:-:S04]  /*da50*/  IMAD.MOV.U32 R12, RZ, RZ, 0x4000 ;  /* 0x00004000ff0c7424 */ /* 0x000fc800078e00ff */
[----:B------:R0:W-:Y:S08]  /*da60*/  SYNCS.ARRIVE.TRANS64 RZ, [R5+URZ+0x50], R12 ;  /* 0x0000500c05ff79a7 */ /* 0x0001f0000800003f */
[----:B------:R-:W-:Y:S05]  /*da70*/  @!P0 BRA `(.L_x_1895) ;  /* 0x0000000000048947 */ /* 0x000fea0003800000 */
[----:B------:R-:W-:Y:S01]  /*da80*/  BPT.TRAP 0x1 ;  /* 0x000000040000795c */ /* 0x000fe20000300000 */
.L_x_1895:
[----:B------:R-:W-:Y:S05]  /*da90*/  BSYNC B2 ;  /* 0x0000000000027941 */ /* 0x000fea0003800000 */
.L_x_1894:
[----:B------:R-:W-:Y:S01]  /*daa0*/  R2UR UR7, R3 ;  /* 0x00000000030772ca */ /* 0x000fe200000e0000 */
[----:B------:R-:W-:Y:S01]  /*dab0*/  IMAD R16, R16, 0x4000, R17 ;  /* 0x0000400010107824 */ /* 0x000fe200078e0211 */
[----:B------:R-:W-:Y:S01]  /*dac0*/  R2UR UR10, R10 ;  /* 0x000000000a0a72ca */ /* 0x000fe200000e0000 */
[----:B------:R-:W-:Y:S01]  /*dad0*/  UIADD3 UR4, UP0, UR44, 0x470, URZ ;  /* 0x000004702c047890 */ /* 0x000fe2000ff1e03f */
[----:B------:R-:W-:Y:S01]  /*dae0*/  R2UR UR6, R2 ;  /* 0x00000000020672ca */ /* 0x000fe200000e0000 */
[----:B------:R-:W-:Y:S01]  /*daf0*/  IMAD.SHL.U32 R2, R19, 0x80, RZ ;  /* 0x0000008013027824 */ /* 0x000fe200078e00ff */
[----:B------:R-:W-:Y:S01]  /*db00*/  PLOP3.LUT P0, PT, PT, PT, PT, 0x80, 0x0 ;  /* 0x000000000000781c */ /* 0x000fe20003f0f070 */
[----:B0-----:R-:W-:Y:S01]  /*db10*/  VIADD R5, R5, 0x50 ;  /* 0x0000005005057836 */ /* 0x001fe20000000000 */
[----:B------:R-:W-:Y:S01]  /*db20*/  UIADD3.X UR5, URZ, UR45, URZ, UP0, !UPT ;  /* 0x0000002d3f057290 */ /* 0x000fe200087fe43f */
[----:B------:R-:W-:-:S11]  /*db30*/  VIADD R16, R16, 0x400 ;  /* 0x0000040010107836 */ /* 0x000fd60000000000 */
.L_x_1896:
        /* <DEDUP_REMOVED lines=10> */
[----:B------:R-:W-:Y:S01]  /*dbe0*/  IMAD.MOV.U32 R19, RZ, RZ, R9 ;  /* 0x000000ffff137224 */ /* 0x000fe200078e0009 */
[----:B------:R-:W-:-:S07]  /*dbf0*/  MOV R18, R4 ;  /* 0x0000000400127202 */ /* 0x000fce0000000f00 */
.L_x_1885:
[----:B------:R-:W-:Y:S05]  /*dc00*/  BSYNC B1 ;  /* 0x0000000000017941 */ /* 0x000fea0003800000 */
.L_x_1884:
        /* <DEDUP_REMOVED lines=11> */
[----:B------:R-:W1:Y:S01]  /*dcc0*/  LDC R4, c[0x0][0x43c] ;  /* 0x00010f00ff047b82 */ /* 0x000e620000000800 */
[----:B------:R-:W-:Y:S02]  /*dcd0*/  ULDC.64 UR4, c[0x0][0x428] ;  /* 0x00010a0000047ab9 */ /* 0x000fe40000000a00 */
[----:B------:R-:W-:-:S04]  /*dce0*/  IMAD R5, R24, UR4, RZ ;  /* 0x0000000418057c24 */ /* 0x000fc8000f8e02ff */
[----:B------:R-:W-:Y:S01]  /*dcf0*/  IMAD R5, R22, UR5, R5 ;  /* 0x0000000516057c24 */ /* 0x000fe2000f8e0205 */
        /* <DEDUP_REMOVED lines=8> */
[----:B------:R-:W-:Y:S01]  /*dd80*/  IMAD.WIDE.U32 R2, R22, UR4, R2 ;  /* 0x0000000416027c25 */ /* 0x000fe2000f8e0002 */
[----:B------:R-:W-:-:S03]  /*dd90*/  ULDC.64 UR4, c[0x0][0x418] ;  /* 0x0001060000047ab9 */ /* 0x000fc60000000a00 */
[----:B------:R-:W-:Y:S01]  /*dda0*/  IMAD.IADD R5, R5, 0x1, R3 ;  /* 0x0000000105057824 */ /* 0x000fe200078e0203 */
[----:B------:R-:W-:-:S04]  /*ddb0*/  LEA R4, P0, R2, UR4, 0x2 ;  /* 0x0000000402047c11 */ /* 0x000fc8000f8010ff */
[----:B------:R-:W-:-:S05]  /*ddc0*/  LEA.HI.X R5, R2, UR5, R5, 0x2, P0 ;  /* 0x0000000502057c11 */ /* 0x000fca00080f1405 */
[----:B------:R1:W5:Y:S04]  /*ddd0*/  LDG.E R4, desc[UR46][R4.64] ;  /* 0x0000002e04047981 */ /* 0x000368000c1e1900 */
.L_x_1899:
        /* <DEDUP_REMOVED lines=8> */
.L_x_1973:
[----:B------:R-:W-:Y:S05]  /*de60*/  BSYNC B2 ;  /* 0x0000000000027941 */ /* 0x000fea0003800000 */
.L_x_1900:
[----:B------:R-:W-:Y:S04]  /*de70*/  BSSY B2, `(.L_x_1902) ;  /* 0x0000007000027945 */ /* 0x000fe80003800000 */
[----:B------:R-:W-:Y:S05]  /*de80*/  @P1 BRA `(.L_x_1903) ;  /* 0x0000000000141947 */ /* 0x000fea0003800000 */
[----:B------:R-:W-:Y:S02]  /*de90*/  ISETP.NE.AND P0, PT, R29, RZ, PT ;  /* 0x000000ff1d00720c */ /* 0x000fe40003f05270 */
[----:B0-----:R-:W-:-:S04]  /*dea0*/  MOV R3, 0x4000 ;  /* 0x0000400000037802 */ /* 0x001fc80000000f00 */
[----:B------:R1:W-:Y:S07]  /*deb0*/  SYNCS.ARRIVE.TRANS64 RZ, [R2+URZ+0x16830], R3 ;  /* 0x0168300302ff79a7 */ /* 0x0003ee000800003f */
[----:B------:R-:W-:Y:S05]  /*dec0*/  @!P0 BRA `(.L_x_1903) ;  /* 0x0000000000048947 */ /* 0x000fea0003800000 */
[----:B------:R-:W-:Y:S01]  /*ded0*/  BPT.TRAP 0x1 ;  /* 0x000000040000795c */ /* 0x000fe20000300000 */
.L_x_1903:
[----:B------:R-:W-:Y:S05]  /*dee0*/  BSYNC B2 ;  /* 0x0000000000027941 */ /* 0x000fea0003800000 */
.L_x_1902:
        /* <DEDUP_REMOVED lines=12> */
.L_x_1904:
        /* <DEDUP_REMOVED lines=11> */
[----:B------:R-:W-:Y:S01]  /*e060*/  BSSY B2, `(.L_x_1905) ;  /* 0x0000004000027945 */ /* 0x000fe20003800000 */
[----:B------:R-:W-:-:S04]  /*e070*/  LEA R5, R7, R0, 0x3 ;  /* 0x0000000007057211 */ /* 0x000fc800078e18ff */
[----:B------:R-:W0:Y:S02]  /*e080*/  SYNCS.PHASECHK.TRANS64.TRYWAIT P0, [R5+URZ+0x60], R8 ;  /* 0x00006008050075a7 */ /* 0x000e24000800017f */
[----:B0-----:R-:W-:Y:S05]  /*e090*/  @!P0 BRA `(.L_x_1906) ;  /* 0x0000001c00d48947 */ /* 0x001fea0003800000 */
.L_x_1974:
[----:B------:R-:W-:Y:S05]  /*e0a0*/  BSYNC B2 ;  /* 0x0000000000027941 */ /* 0x000fea0003800000 */
.L_x_1905:
        /* <DEDUP_REMOVED lines=9> */
.L_x_1908:
[----:B------:R-:W-:Y:S05]  /*e140*/  BSYNC B2 ;  /* 0x0000000000027941 */ /* 0x000fea0003800000 */
.L_x_1907:
        /* <DEDUP_REMOVED lines=8> */
[----:B------:R-:W-:Y:S01]  /*e1d0*/  IADD3 R2, R2, 0x400, RZ ;  /* 0x0000040002027810 */ /* 0x000fe20007ffe0ff */
[----:B------:R-:W-:-:S12]  /*e1e0*/  UIADD3.X UR5, URZ, UR45, URZ, UP0, !UPT ;  /* 0x0000002d3f057290 */ /* 0x000fd800087fe43f */
.L_x_1909:
        /* <DEDUP_REMOVED lines=12> */
.L_x_1898:
[----:B------:R-:W-:Y:S05]  /*e2b0*/  BSYNC B1 ;  /* 0x0000000000017941 */ /* 0x000fea0003800000 */
.L_x_1897:
[C---:B------:R-:W-:Y:S01]  /*e2c0*/  ISETP.GT.AND P0, PT, R6.reuse, 0x1, PT ;  /* 0x000000010600780c */ /* 0x040fe20003f04270 */
[----:B------:R-:W-:-:S12]  /*e2d0*/  VIADD R6, R6, 0xfffffffe ;  /* 0xfffffffe06067836 */ /* 0x000fd80000000000 */
[----:B------:R-:W-:Y:S05]  /*e2e0*/  @P0 BRA `(.L_x_1910) ;  /* 0xfffffff000980947 */ /* 0x000fea000383ffff */
.L_x_1883:
[----:B------:R-:W-:Y:S05]  /*e2f0*/  BSYNC B0 ;  /* 0x0000000000007941 */ /* 0x000fea0003800000 */
.L_x_1868:
        /* <DEDUP_REMOVED lines=17> */
.L_x_1912:
[----:B------:R-:W-:Y:S05]  /*e410*/  BSYNC B0 ;  /* 0x0000000000007941 */ /* 0x000fea0003800000 */
.L_x_1911:
[----:B------:R-:W-:Y:S01]  /*e420*/  ISETP.NE.AND P0, PT, R25, RZ, PT ;  /* 0x000000ff1900720c */ /* 0x000fe20003f05270 */
        /* <DEDUP_REMOVED lines=8> */
.L_x_1975:
[----:B------:R-:W-:Y:S05]  /*e4b0*/  BSYNC B1 ;  /* 0x0000000000017941 */ /* 0x000fea0003800000 */
.L_x_1915:
[----:B------:R-:W-:Y:S04]  /*e4c0*/  BSSY B1, `(.L_x_1917) ;  /* 0x0000007000017945 */ /* 0x000fe80003800000 */
[----:B------:R-:W-:Y:S05]  /*e4d0*/  @P2 BRA `(.L_x_1918) ;  /* 0x0000000000142947 */ /* 0x000fea0003800000 */
[----:B------:R-:W-:Y:S01]  /*e4e0*/  ISETP.NE.AND P0, PT, R29, RZ, PT ;  /* 0x000000ff1d00720c */ /* 0x000fe20003f05270 */
[----:B-1----:R-:W-:-:S04]  /*e4f0*/  IMAD.MOV.U32 R0, RZ, RZ, 0x4000 ;  /* 0x00004000ff007424 */ /* 0x002fc800078e00ff */
[----:B------:R2:W-:Y:S08]  /*e500*/  SYNCS.ARRIVE.TRANS64 RZ, [R3+URZ+0x16850], R0 ;  /* 0x0168500003ff79a7 */ /* 0x0005f0000800003f */
[----:B------:R-:W-:Y:S05]  /*e510*/  @!P0 BRA `(.L_x_1918) ;  /* 0x0000000000048947 */ /* 0x000fea0003800000 */
[----:B------:R-:W-:Y:S01]  /*e520*/  BPT.TRAP 0x1 ;  /* 0x000000040000795c */ /* 0x000fe20000300000 */
.L_x_1918:
[----:B------:R-:W-:Y:S05]  /*e530*/  BSYNC B1 ;  /* 0x0000000000017941 */ /* 0x000fea0003800000 */
.L_x_1917:
[----:B-12---:R-:W-:Y:S01]  /*e540*/  IMAD R0, R16, 0x4000, R17 ;  /* 0x0000400010007824 */ /* 0x006fe200078e0211 */
[----:B------:R-:W-:Y:S01]  /*e550*/  UIADD3 UR4, UP0, UR44, 0x470, URZ ;  /* 0x000004702c047890 */ /* 0x000fe2000ff1e03f */
[----:B------:R-:W-:Y:S01]  /*e560*/  PLOP3.LUT P0, PT, PT, PT, PT, 0x80, 0x0 ;  /* 0x000000000000781c */ /* 0x000fe20003f0f070 */
[----:B0-----:R-:W-:Y:S01]  /*e570*/  VIADD R2, R3, 0x16850 ;  /* 0x0001685003027836 */ /* 0x001fe20000000000 */
[----:B------:R-:W-:Y:S01]  /*e580*/  SHF.L.U32 R19, R19, 0x7, RZ ;  /* 0x0000000713137819 */ /* 0x000fe200000006ff */
[----:B------:R-:W-:Y:S01]  /*e590*/  VIADD R0, R0, 0x400 ;  /* 0x0000040000007836 */ /* 0x000fe20000000000 */
[----:B------:R-:W-:Y:S01]  /*e5a0*/  UIADD3.X UR5, URZ, UR45, URZ, UP0, !UPT ;  /* 0x0000002d3f057290 */ /* 0x000fe200087fe43f */
[----:B------:R-:W-:Y:S01]  /*e5b0*/  UMOV UR6, 0x0 ;  /* 0x0000000000067882 */ /* 0x000fe20000000000 */
[----:B------:R-:W-:Y:S01]  /*e5c0*/  UMOV UR7, 0x14f00000 ;  /* 0x14f0000000077882 */ /* 0x000fe20000000000 */
[----:B------:R-:W-:-:S09]  /*e5d0*/  UMOV UR10, URZ ;  /* 0x0000003f000a7c82 */ /* 0x000fd20008000000 */
.L_x_1919:
        /* <DEDUP_REMOVED lines=10> */
.L_x_1914:
[----:B------:R-:W-:Y:S05]  /*e680*/  BSYNC B0 ;  /* 0x0000000000007941 */ /* 0x000fea0003800000 */
.L_x_1913:
[----:B------:R-:W-:-:S05]  /*e690*/  VIADD R16, R16, 0x1 ;  /* 0x0000000110107836 */ /* 0x000fca0000000000 */
[----:B------:R-:W-:-:S04]  /*e6a0*/  ISETP.NE.AND P0, PT, R16, 0x2, PT ;  /* 0x000000021000780c */ /* 0x000fc80003f05270 */
[----:B------:R-:W-:Y:S02]  /*e6b0*/  SEL R0, RZ, 0x1, P0 ;  /* 0x00000001ff007807 */ /* 0x000fe40000000000 */
[----:B------:R-:W-:Y:S02]  /*e6c0*/  SEL R16, R16, RZ, P0 ;  /* 0x000000ff10107207 */ /* 0x000fe40000000000 */
[----:B------:R-:W-:-:S07]  /*e6d0*/  LOP3.LUT R23, R23, R0, RZ, 0x3c, !PT ;  /* 0x0000000017177212 */ /* 0x000fce00078e3cff */
.L_x_1850:
[----:B------:R-:W-:Y:S05]  /*e6e0*/  BSYNC B7 ;  /* 0x0000000000077941 */ /* 0x000fea0003800000 */
.L_x_1848:
        /* <DEDUP_REMOVED lines=12> */
.L_x_1920:
[----:B------:R-:W-:-:S03]  /*e7b0*/  UMOV UR4, 0xffffffff ;  /* 0xffffffff00047882 */ /* 0x000fc60000000000 */
[----:B------:R-:W-:Y:S05]  /*e7c0*/  BRA.DIV UR4, `(.L_x_1922) ;  /* 0x0000001a04307947 */ /* 0x000fea000b800000 */
[----:B------:R1:W2:Y:S02]  /*e7d0*/  SHFL.IDX PT, R14, R28, RZ, 0x1f ;  /* 0x00001fff1c0e7589 */ /* 0x0002a400000e0000 */
.L_x_1978:
        /* <DEDUP_REMOVED lines=8> */
.L_x_1921:
[----:B------:R-:W-:Y:S02]  /*e860*/  ULDC UR4, c[0x0][0xc38] ;  /* 0x00030e0000047ab9 */ /* 0x000fe40000000800 */
[----:B-1----:R-:W-:-:S13]  /*e870*/  ISETP.GE.AND P0, PT, R28, UR4, PT ;  /* 0x000000041c007c0c */ /* 0x002fda000bf06270 */
[----:B------:R-:W-:Y:S05]  /*e880*/  @!P0 BRA `(.L_x_1923) ;  /* 0xffffffc800348947 */ /* 0x000fea000383ffff */
.L_x_1845:
[----:B------:R-:W2:Y:S01]  /*e890*/  LDL.LU R0, [R1] ;  /* 0x0000000001007983 */ /* 0x000ea20000300800 */
[----:B------:R-:W-:Y:S01]  /*e8a0*/  BSSY B0, `(.L_x_1924) ;  /* 0x000000b000007945 */ /* 0x000fe20003800000 */
[----:B------:R-:W1:Y:S01]  /*e8b0*/  S2R R5, SR_CgaCtaId ;  /* 0x0000000000057919 */ /* 0x000e620000008800 */
[----:B--2---:R-:W-:-:S05]  /*e8c0*/  VIADD R0, R0, 0x1 ;  /* 0x0000000100007836 */ /* 0x004fca0000000000 */
[----:B------:R-:W-:-:S04]  /*e8d0*/  LEA.HI R2, R0, R0, RZ, 0x1 ;  /* 0x0000000000027211 */ /* 0x000fc800078f08ff */
[----:B------:R-:W-:Y:S02]  /*e8e0*/  LOP3.LUT R3, R2, 0xfffffffe, RZ, 0xc0, !PT ;  /* 0xfffffffe02037812 */ /* 0x000fe400078ec0ff */
[----:B------:R-:W-:Y:S02]  /*e8f0*/  MOV R2, 0x400 ;  /* 0x0000040000027802 */ /* 0x000fe40000000f00 */
[----:B------:R-:W-:Y:S02]  /*e900*/  IADD3 R0, R0, -R3, RZ ;  /* 0x8000000300007210 */ /* 0x000fe40007ffe0ff */
[----:B-1----:R-:W-:Y:S02]  /*e910*/  LEA R7, R5, R2, 0x18 ;  /* 0x0000000205077211 */ /* 0x002fe400078ec0ff */
[----:B------:R-:W-:-:S04]  /*e920*/  SHF.L.U32 R0, R0, 0x1f, RZ ;  /* 0x0000001f00007819 */ /* 0x000fc800000006ff */
[----:B------:R-:W1:Y:S02]  /*e930*/  SYNCS.PHASECHK.TRANS64.TRYWAIT P0, [R7+URZ+0x16820], R0 ;  /* 0x01682000070075a7 */ /* 0x000e64000800017f */
[----:B-1----:R-:W-:Y:S05]  /*e940*/  @!P0 BRA `(.L_x_1925) ;  /* 0x0000001400f88947 */ /* 0x002fea0003800000 */
.L_x_1979:
[----:B------:R-:W-:Y:S05]  /*e950*/  BSYNC B0 ;  /* 0x0000000000007941 */ /* 0x000fea0003800000 */
.L_x_1924:
[----:B------:R-:W-:-:S03]  /*e960*/  UMOV UR4, 0xffffffff ;  /* 0xffffffff00047882 */ /* 0x000fc60000000000 */
[----:B------:R-:W-:Y:S05]  /*e970*/  BRA.DIV UR4, `(.L_x_1926) ;  /* 0x0000001a04007947 */ /* 0x000fea000b800000 */
[----:B-1----:R-:W1:Y:S02]  /*e980*/  S2R R0, SR_TID.X ;  /* 0x0000000000007919 */ /* 0x002e640000002100 */
[----:B-1----:R-:W-:-:S04]  /*e990*/  SHF.R.U32.HI R0, RZ, 0x5, R0 ;  /* 0x00000005ff007819 */ /* 0x002fc80000011600 */
[----:B------:R-:W-:-:S05]  /*e9a0*/  LOP3.LUT R0, R0, 0x3, RZ, 0xc0, !PT ;  /* 0x0000000300007812 */ /* 0x000fca00078ec0ff */
[----:B------:R1:W2:Y:S02]  /*e9b0*/  SHFL.IDX PT, R14, R0, RZ, 0x1f ;  /* 0x00001fff000e7589 */ /* 0x0002a400000e0000 */
.L_x_1982:
[----:B--2---:R-:W-:Y:S01]  /*e9c0*/  ISETP.NE.AND P0, PT, R14, RZ, PT ;  /* 0x000000ff0e00720c */ /* 0x004fe20003f05270 */
[----:B------:R-:W-:-:S12]  /*e9d0*/  BSSY B0, `(.L_x_1927) ;  /* 0x0000024000007945 */ /* 0x000fd80003800000 */
[----:B------:R-:W-:Y:S05]  /*e9e0*/  @P0 BRA `(.L_x_1928) ;  /* 0x0000000000880947 */ /* 0x000fea0003800000 */
[----:B------:R-:W-:-:S03]  /*e9f0*/  UMOV UR4, 0xffffffff ;  /* 0xffffffff00047882 */ /* 0x000fc60000000000 */
[----:B------:R-:W-:Y:S05]  /*ea00*/  BRA.DIV UR4, `(.L_x_1929) ;  /* 0x0000001a04107947 */ /* 0x000fea000b800000 */
[----:B------:R-:W-:-:S13]  /*ea10*/  ELECT P6, URZ, PT ;  /* 0x00000000003f782f */ /* 0x000fda00038c0000 */
.L_x_1985:
[----:B------:R-:W-:Y:S05]  /*ea20*/  @!P6 BRA `(.L_x_1928) ;  /* 0x000000000078e947 */ /* 0x000fea0003800000 */
[----:B------:R-:W-:-:S06]  /*ea30*/  ULOP3.LUT UR4, UR38, 0x2, URZ, 0xfc, !UPT ;  /* 0x0000000226047892 */ /* 0x000fcc000f8efc3f */
[----:B-1----:R-:W-:-:S05]  /*ea40*/  IMAD.U32 R0, RZ, RZ, UR4 ;  /* 0x00000004ff007e24 */ /* 0x002fca000f8e00ff */
[----:B------:R-:W-:-:S13]  /*ea50*/  ISETP.NE.AND P2, PT, R0, 0x3, PT ;  /* 0x000000030000780c */ /* 0x000fda0003f45270 */
[----:B------:R-:W-:Y:S05]  /*ea60*/  @!P2 BRA `(.L_x_1930) ;  /* 0x000000000004a947 */ /* 0x000fea0003800000 */
[----:B------:R-:W-:Y:S01]  /*ea70*/  BPT.TRAP 0x1 ;  /* 0x000000040000795c */ /* 0x000fe20000300000 */
.L_x_1930:
        /* <DEDUP_REMOVED lines=12> */
.L_x_1986:
[----:B------:R-:W2:Y:S02]  /*eb40*/  SYNCS.PHASECHK.TRANS64.TRYWAIT P0, [R3+URZ], R0 ;  /* 0x00000000030075a7 */ /* 0x000ea4000800017f */
[----:B--2---:R-:W-:Y:S05]  /*eb50*/  @!P0 BRA `(.L_x_1932) ;  /* 0x0000001400f08947 */ /* 0x004fea0003800000 */
.L_x_1987:
[----:B------:R-:W-:Y:S05]  /*eb60*/  @!P2 BRA `(.L_x_1933) ;  /* 0x000000000004a947 */ /* 0x000fea0003800000 */
[----:B------:R-:W-:Y:S01]  /*eb70*/  BPT.TRAP 0x1 ;  /* 0x000000040000795c */ /* 0x000fe20000300000 */
.L_x_1933:
[----:B--2---:R-:W-:-:S05]  /*eb80*/  VIADD R3, R7, 0x16860 ;  /* 0x0001686007037836 */ /* 0x004fca0000000000 */
[----:B-1----:R-:W-:-:S04]  /*eb90*/  LEA R5, R16, R3, 0x3 ;  /* 0x0000000310057211 */ /* 0x002fc800078e18ff */
[----:B------:R-:W1:Y:S02]  /*eba0*/  SYNCS.PHASECHK.TRANS64.TRYWAIT P0, [R5+URZ], R4 ;  /* 0x00000004050075a7 */ /* 0x000e64000800017f */
[----:B-1----:R-:W-:Y:S05]  /*ebb0*/  @!P0 BRA `(.L_x_1934) ;  /* 0x0000001400ec8947 */ /* 0x002fea0003800000 */
.L_x_1988:
[----:B------:R-:W-:-:S07]  /*ebc0*/  IMAD R3, R6, 0x8, R3 ;  /* 0x0000000806037824 */ /* 0x000fce00078e0203 */
.L_x_1935:
[----:B--2---:R2:W3:Y:S02]  /*ebd0*/  SYNCS.PHASECHK.TRANS64.TRYWAIT P0, [R3+URZ], R0 ;  /* 0x00000000030075a7 */ /* 0x0044e4000800017f */
[----:B---3--:R-:W-:Y:S05]  /*ebe0*/  @!P0 NANOSLEEP.SYNCS 0x989680 ;  /* 0x009896800000895d */ /* 0x008fea0003900000 */
[----:B------:R-:W3:Y:S02]  /*ebf0*/  @!P0 SYNCS.PHASECHK.TRANS64 P0, [R3+URZ], R0 ;  /* 0x00000000030085a7 */ /* 0x000ee4000800007f */
[----:B---3--:R-:W-:Y:S05]  /*ec00*/  @!P0 BRA `(.L_x_1935) ;  /* 0xfffffffc00f08947 */ /* 0x008fea000383ffff */
.L_x_1928:
[----:B------:R-:W-:Y:S05]  /*ec10*/  BSYNC B0 ;  /* 0x0000000000007941 */ /* 0x000fea0003800000 */
.L_x_1927:
[----:B------:R-:W-:Y:S05]  /*ec20*/  EXIT ;  /* 0x000000000000794d */ /* 0x000fea0003800000 */
.L_x_1810:
[----:B0-----:R-:W-:-:S04]  /*ec30*/  IMAD.U32 R3, RZ, RZ, UR45 ;  /* 0x0000002dff037e24 */ /* 0x001fc8000f8e00ff */
[----:B------:R0:W1:Y:S03]  /*ec40*/  SYNCS.PHASECHK.TRANS64.TRYWAIT P1, [R3+URZ+0x16800], R0 ;  /* 0x01680000030075a7 */ /* 0x000066000802017f */
[----:B-1----:R-:W-:Y:S05]  /*ec50*/  @!P1 NANOSLEEP.SYNCS 0x989680 ;  /* 0x009896800000995d */ /* 0x002fea0003900000 */
[----:B------:R-:W1:Y:S02]  /*ec60*/  @!P1 SYNCS.PHASECHK.TRANS64 P1, [R3+URZ+0x16800], R0 ;  /* 0x01680000030095a7 */ /* 0x000e64000802007f */
[----:B-1----:R-:W-:Y:S05]  /*ec70*/  @!P1 BRA `(.L_x_1810) ;  /* 0xfffffffc00ec9947 */ /* 0x002fea000383ffff */
[----:B------:R-:W-:Y:S05]  /*ec80*/  BRA `(.L_x_1936) ;  /* 0xffffff2800547947 */ /* 0x000fea000383ffff */
.L_x_1814:
[----:B-1----:R1:W2:Y:S02]  /*ec90*/  SYNCS.PHASECHK.TRANS64.TRYWAIT P2, [R0+URZ+0x16830], R3 ;  /* 0x01683003000075a7 */ /* 0x0022a4000804017f */
[----:B--2---:R-:W-:Y:S05]  /*eca0*/  @!P2 NANOSLEEP.SYNCS 0x989680 ;  /* 0x009896800000a95d */ /* 0x004fea0003900000 */
[----:B------:R-:W2:Y:S02]  /*ecb0*/  @!P2 SYNCS.PHASECHK.TRANS64 P2, [R0+URZ+0x16830], R3 ;  /* 0x016830030000a5a7 */ /* 0x000ea4000804007f */
[----:B--2---:R-:W-:Y:S05]  /*ecc0*/  @!P2 BRA `(.L_x_1814) ;  /* 0xfffffffc00f0a947 */ /* 0x004fea000383ffff */
[----:B------:R-:W-:Y:S05]  /*ecd0*/  BRA `(.L_x_1813) ;  /* 0xffffff2800787947 */ /* 0x000fea000383ffff */
.L_x_1819:
[----:B-1----:R-:W-:-:S04]  /*ece0*/  IMAD.U32 R6, RZ, RZ, UR6 ;  /* 0x00000006ff067e24 */ /* 0x002fc8000f8e00ff */
[----:B------:R1:W2:Y:S03]  /*ecf0*/  SYNCS.PHASECHK.TRANS64.TRYWAIT P3, [R6+URZ+0x16830], R5 ;  /* 0x01683005060075a7 */ /* 0x0002a6000806017f */
[----:B--2---:R-:W-:Y:S05]  /*ed00*/  @!P3 NANOSLEEP.SYNCS 0x989680 ;  /* 0x009896800000b95d */ /* 0x004fea0003900000 */
[----:B------:R-:W2:Y:S02]  /*ed10*/  @!P3 SYNCS.PHASECHK.TRANS64 P3, [R6+URZ+0x16830], R5 ;  /* 0x016830050600b5a7 */ /* 0x000ea4000806007f */
[----:B--2---:R-:W-:Y:S05]  /*ed20*/  @!P3 BRA `(.L_x_1819) ;  /* 0xfffffffc00ecb947 */ /* 0x004fea000383ffff */
[----:B------:R-:W-:Y:S05]  /*ed30*/  BRA `(.L_x_1816) ;  /* 0xffffff5000f07947 */ /* 0x000fea000383ffff */
.L_x_1823:
[----:B-1----:R-:W-:-:S04]  /*ed40*/  IMAD.U32 R6, RZ, RZ, UR6 ;  /* 0x00000006ff067e24 */ /* 0x002fc8000f8e00ff */
[----:B------:R1:W2:Y:S03]  /*ed50*/  SYNCS.PHASECHK.TRANS64.TRYWAIT P3, [R6+URZ+0x16850], R5 ;  /* 0x01685005060075a7 */ /* 0x0002a6000806017f */
[----:B--2---:R-:W-:Y:S05]  /*ed60*/  @!P3 NANOSLEEP.SYNCS 0x989680 ;  /* 0x009896800000b95d */ /* 0x004fea0003900000 */
[----:B------:R-:W2:Y:S02]  /*ed70*/  @!P3 SYNCS.PHASECHK.TRANS64 P3, [R6+URZ+0x16850], R5 ;  /* 0x016850050600b5a7 */ /* 0x000ea4000806007f */
[----:B--2---:R-:W-:Y:S05]  /*ed80*/  @!P3 BRA `(.L_x_1823) ;  /* 0xfffffffc00ecb947 */ /* 0x004fea000383ffff */
[----:B------:R-:W-:Y:S05]  /*ed90*/  BRA `(.L_x_1820) ;  /* 0xffffff5400607947 */ /* 0x000fea000383ffff */
.L_x_1829:
[----:B-1----:R-:W-:-:S04]  /*eda0*/  IMAD.U32 R6, RZ, RZ, UR6 ;  /* 0x00000006ff067e24 */ /* 0x002fc8000f8e00ff */
[----:B------:R1:W2:Y:S03]  /*edb0*/  SYNCS.PHASECHK.TRANS64.TRYWAIT P2, [R6+URZ+0x16830], R5 ;  /* 0x01683005060075a7 */ /* 0x0002a6000804017f */
[----:B--2---:R-:W-:Y:S05]  /*edc0*/  @!P2 NANOSLEEP.SYNCS 0x989680 ;  /* 0x009896800000a95d */ /* 0x004fea0003900000 */
[----:B------:R-:W2:Y:S02]  /*edd0*/  @!P2 SYNCS.PHASECHK.TRANS64 P2, [R6+URZ+0x16830], R5 ;  /* 0x016830050600a5a7 */ /* 0x000ea4000804007f */
[----:B--2---:R-:W-:Y:S05]  /*ede0*/  @!P2 BRA `(.L_x_1829) ;  /* 0xfffffffc00eca947 */ /* 0x004fea000383ffff */
[----:B------:R-:W-:Y:S05]  /*edf0*/  BRA `(.L_x_1826) ;  /* 0xffffff8000507947 */ /* 0x000fea000383ffff */
.L_x_1833:
[----:B-1----:R-:W-:-:S04]  /*ee00*/  IMAD.U32 R6, RZ, RZ, UR6 ;  /* 0x00000006ff067e24 */ /* 0x002fc8000f8e00ff */
[----:B------:R1:W2:Y:S03]  /*ee10*/  SYNCS.PHASECHK.TRANS64.TRYWAIT P2, [R6+URZ+0x16850], R5 ;  /* 0x01685005060075a7 */ /* 0x0002a6000804017f */
[----:B--2---:R-:W-:Y:S05]  /*ee20*/  @!P2 NANOSLEEP.SYNCS 0x989680 ;  /* 0x009896800000a95d */ /* 0x004fea0003900000 */
[----:B------:R-:W2:Y:S02]  /*ee30*/  @!P2 SYNCS.PHASECHK.TRANS64 P2, [R6+URZ+0x16850], R5 ;  /* 0x016850050600a5a7 */ /* 0x000ea4000804007f */
[----:B--2---:R-:W-:Y:S05]  /*ee40*/  @!P2 BRA `(.L_x_1833) ;  /* 0xfffffffc00eca947 */ /* 0x004fea000383ffff */
[----:B------:R-:W-:Y:S05]  /*ee50*/  BRA `(.L_x_1830) ;  /* 0xffffff8000c07947 */ /* 0x000fea000383ffff */
.L_x_1838:
[----:B-1----:R-:W-:-:S04]  /*ee60*/  MOV R4, UR5 ;  /* 0x0000000500047c02 */ /* 0x002fc80008000f00 */
[----:B------:R1:W2:Y:S03]  /*ee70*/  SYNCS.PHASECHK.TRANS64.TRYWAIT P0, [R4+URZ+0x16850], R3 ;  /* 0x01685003040075a7 */ /* 0x0002a6000800017f */
[----:B--2---:R-:W-:Y:S05]  /*ee80*/  @!P0 NANOSLEEP.SYNCS 0x989680 ;  /* 0x009896800000895d */ /* 0x004fea0003900000 */
[----:B------:R-:W2:Y:S02]  /*ee90*/  @!P0 SYNCS.PHASECHK.TRANS64 P0, [R4+URZ+0x16850], R3 ;  /* 0x01685003040085a7 */ /* 0x000ea4000800007f */
[----:B--2---:R-:W-:Y:S05]  /*eea0*/  @!P0 BRA `(.L_x_1838) ;  /* 0xfffffffc00ec8947 */ /* 0x004fea000383ffff */
[----:B------:R-:W-:Y:S05]  /*eeb0*/  BRA `(.L_x_1837) ;  /* 0xffffffa400247947 */ /* 0x000fea000383ffff */
.L_x_1856:
[----:B------:R-:W-:Y:S02]  /*eec0*/  IMAD.MOV.U32 R13, RZ, RZ, R20 ;  /* 0x000000ffff0d7224 */ /* 0x000fe400078e0014 */
[----:B------:R-:W-:Y:S02]  /*eed0*/  IMAD.MOV.U32 R12, RZ, RZ, RZ ;  /* 0x000000ffff0c7224 */ /* 0x000fe400078e00ff */
[----:B------:R-:W-:Y:S02]  /*eee0*/  IMAD.MOV.U32 R11, RZ, RZ, 0x1f ;  /* 0x0000001fff0b7424 */ /* 0x000fe400078e00ff */
[----:B------:R-:W-:-:S07]  /*eef0*/  IMAD.MOV.U32 R15, RZ, RZ, -0x1 ;  /* 0xffffffffff0f7424 */ /* 0x000fce00078e00ff */
[----:B------:R-:W-:Y:S05]  /*ef00*/  WARPSYNC.COLLECTIVE R15, `(.L_x_1937) ;  /* 0x000000000f087348 */ /* 0x000fea0003c00000 */
[----:B------:R0:W1:Y:S02]  /*ef10*/  SHFL.IDX P6, R14, R13, R12, R11 ;  /* 0x0000000c0d0e7389 */ /* 0x00006400000c000b */
[----:B01----:R-:W-:Y:S01]  /*ef20*/  ENDCOLLECTIVE ;  /* 0x000000000000791b */ /* 0x003fe20003800000 */
.L_x_1937:
[----:B------:R-:W-:Y:S05]  /*ef30*/  BRA `(.L_x_1938) ;  /* 0xffffffcc00387947 */ /* 0x000fea000383ffff */
.L_x_1858:
[----:B------:R-:W-:Y:S01]  /*ef40*/  BSSY B0, `(.L_x_1939) ;  /* 0x0000006000007945 */ /* 0x000fe20003800000 */
[----:B------:R-:W-:-:S07]  /*ef50*/  IMAD.MOV.U32 R15, RZ, RZ, -0x1 ;  /* 0xffffffffff0f7424 */ /* 0x000fce00078e00ff */
[----:B0-----:R-:W-:Y:S05]  /*ef60*/  WARPSYNC.COLLECTIVE R15, `(.L_x_1940) ;  /* 0x000000000f0c7348 */ /* 0x001fea0003c00000 */
[----:B------:R-:W-:Y:S02]  /*ef70*/  ELECT P6, UR62, PT ;  /* 0x00000000003e782f */ /* 0x000fe400038c0000 */
[----:B------:R-:W-:Y:S01]  /*ef80*/  MOV R14, UR62 ;  /* 0x0000003e000e7c02 */ /* 0x000fe20008000f00 */
[----:B0-----:R-:W-:Y:S10]  /*ef90*/  ENDCOLLECTIVE ;  /* 0x000000000000791b */ /* 0x001ff40003800000 */
.L_x_1940:
[----:B------:R-:W-:Y:S05]  /*efa0*/  BSYNC B0 ;  /* 0x0000000000007941 */ /* 0x000fea0003800000 */
.L_x_1939:
[----:B------:R-:W-:Y:S05]  /*efb0*/  BRA `(.L_x_1941) ;  /* 0xffffffcc00347947 */ /* 0x000fea000383ffff */
.L_x_1860:
[----:B-1----:R1:W2:Y:S02]  /*efc0*/  SYNCS.PHASECHK.TRANS64.TRYWAIT P0, [R3+URZ+0x16840], R0 ;  /* 0x01684000030075a7 */ /* 0x0022a4000800017f */
[----:B--2---:R-:W-:Y:S05]  /*efd0*/  @!P0 NANOSLEEP.SYNCS 0x989680 ;  /* 0x009896800000895d */ /* 0x004fea0003900000 */
[----:B------:R-:W2:Y:S02]  /*efe0*/  @!P0 SYNCS.PHASECHK.TRANS64 P0, [R3+URZ+0x16840], R0 ;  /* 0x01684000030085a7 */ /* 0x000ea4000800007f */
[----:B--2---:R-:W-:Y:S05]  /*eff0*/  @!P0 BRA `(.L_x_1860) ;  /* 0xfffffffc00f08947 */ /* 0x004fea000383ffff */
[----:B------:R-:W-:Y:S05]  /*f000*/  BRA `(.L_x_1942) ;  /* 0xffffffcc00907947 */ /* 0x000fea000383ffff */
.L_x_1864:
[----:B------:R-:W-:Y:S01]  /*f010*/  IMAD.MOV.U32 R13, RZ, RZ, R4 ;  /* 0x000000ffff0d7224 */ /* 0x000fe200078e0004 */
[----:B------:R-:W-:Y:S01]  /*f020*/  MOV R12, RZ ;  /* 0x000000ff000c7202 */ /* 0x000fe20000000f00 */
[----:B------:R-:W-:Y:S02]  /*f030*/  IMAD.MOV.U32 R11, RZ, RZ, 0x181f ;  /* 0x0000181fff0b7424 */ /* 0x000fe400078e00ff */
[----:B------:R-:W-:Y:S02]  /*f040*/  IMAD.MOV.U32 R15, RZ, RZ, -0x1 ;  /* 0xffffffffff0f7424 */ /* 0x000fe400078e00ff */
[----:B------:R-:W-:-:S07]  /*f050*/  IMAD.U32 R7, RZ, RZ, UR40 ;  /* 0x00000028ff077e24 */ /* 0x000fce000f8e00ff */
[----:B------:R-:W-:Y:S05]  /*f060*/  WARPSYNC.COLLECTIVE R15, `(.L_x_1943) ;  /* 0x000000000f087348 */ /* 0x000fea0003c00000 */
[----:B------:R0:W1:Y:S02]  /*f070*/  SHFL.IDX P6, R14, R13, R12, R11 ;  /* 0x0000000c0d0e7389 */ /* 0x00006400000c000b */
[----:B01----:R-:W-:Y:S01]  /*f080*/  ENDCOLLECTIVE ;  /* 0x000000000000791b */ /* 0x003fe20003800000 */
.L_x_1943:
[----:B------:R-:W-:Y:S02]  /*f090*/  IMAD R7, R7, 0xc0, R21 ;  /* 0x000000c007077824 */ /* 0x000fe400078e0215 */
[----:B------:R-:W-:Y:S02]  /*f0a0*/  IMAD.MOV.U32 R13, RZ, RZ, R0 ;  /* 0x000000ffff0d7224 */ /* 0x000fe400078e0000 */
[----:B------:R-:W-:-:S07]  /*f0b0*/  IMAD.MOV.U32 R2, RZ, RZ, R14 ;  /* 0x000000ffff027224 */ /* 0x000fce00078e000e */
[----:B------:R-:W-:Y:S05]  /*f0c0*/  WARPSYNC.COLLECTIVE R15, `(.L_x_1944) ;  /* 0x000000000f087348 */ /* 0x000fea0003c00000 */
[----:B------:R0:W1:Y:S02]  /*f0d0*/  SHFL.IDX P6, R14, R13, R12, R11 ;  /* 0x0000000c0d0e7389 */ /* 0x00006400000c000b */
[----:B01----:R-:W-:Y:S01]  /*f0e0*/  ENDCOLLECTIVE ;  /* 0x000000000000791b */ /* 0x003fe20003800000 */
.L_x_1944:
[----:B------:R-:W-:Y:S02]  /*f0f0*/  ULDC UR4, c[0x0][0x288] ;  /* 0x0000a20000047ab9 */ /* 0x000fe40000000800 */
[----:B------:R-:W-:Y:S02]  /*f100*/  IMAD R6, R9, UR4, RZ ;  /* 0x0000000409067c24 */ /* 0x000fe4000f8e02ff */
[----:B------:R-:W-:-:S03]  /*f110*/  VIADD R9, R7, 0x10 ;  /* 0x0000001007097836 */ /* 0x000fc60000000000 */
[----:B------:R-:W-:Y:S01]  /*f120*/  ISETP.GE.AND P1, PT, R7, R6, PT ;  /* 0x000000060700720c */ /* 0x000fe20003f26270 */
[----:B------:R-:W-:Y:S02]  /*f130*/  IMAD.MOV.U32 R13, RZ, RZ, R4 ;  /* 0x000000ffff0d7224 */ /* 0x000fe400078e0004 */
[----:B------:R-:W-:-:S10]  /*f140*/  IMAD.MOV.U32 R12, RZ, RZ, 0x1 ;  /* 0x00000001ff0c7424 */ /* 0x000fd400078e00ff */
[----:B------:R-:W-:-:S05]  /*f150*/  @!P1 LEA R14, P2, R20, R14, 0x1 ;  /* 0x0000000e140e9211 */ /* 0x000fca00078408ff */
[----:B------:R-:W-:Y:S01]  /*f160*/  @!P1 IMAD.X R3, RZ, RZ, R2, P2 ;  /* 0x000000ffff039224 */ /* 0x000fe200010e0602 */
[----:B------:R-:W-:-:S07]  /*f170*/  @!P1 MOV R2, R14 ;  /* 0x0000000e00029202 */ /* 0x000fce0000000f00 */
[----:B------:R-:W-:Y:S05]  /*f180*/  WARPSYNC.COLLECTIVE R15, `(.L_x_1945) ;  /* 0x000000000f087348 */ /* 0x000fea0003c00000 */
[----:B------:R0:W1:Y:S02]  /*f190*/  SHFL.IDX P6, R14, R13, R12, R11 ;  /* 0x0000000c0d0e7389 */ /* 0x00006400000c000b */
[----:B01----:R-:W-:Y:S01]  /*f1a0*/  ENDCOLLECTIVE ;  /* 0x000000000000791b */ /* 0x003fe20003800000 */
.L_x_1945:
[----:B------:R-:W-:Y:S01]  /*f1b0*/  @!PT LDS RZ, [RZ] ;  /* 0x00000000fffff984 */ /* 0x000fe20000000800 */
[----:B------:R-:W-:Y:S01]  /*f1c0*/  @!PT LDS RZ, [RZ] ;  /* 0x00000000fffff984 */ /* 0x000fe20000000800 */
[----:B------:R-:W-:Y:S01]  /*f1d0*/  @!PT LDS RZ, [RZ] ;  /* 0x00000000fffff984 */ /* 0x000fe20000000800 */
[----:B------:R0:W-:Y:S01]  /*f1e0*/  @!P1 LDGSTS.E.BYPASS.LTC128B.128 [R27+0x8400], desc[UR46][R2.64], !P0 ;  /* 0x08400000021b9fae */ /* 0x0001e2000c101d6e */
[----:B------:R-:W-:Y:S01]  /*f1f0*/  ISETP.GE.AND P1, PT, R9, R6, PT ;  /* 0x000000060900720c */ /* 0x000fe20003f26270 */
[----:B------:R-:W-:Y:S02]  /*f200*/  VIADD R9, R7, 0x20 ;  /* 0x0000002007097836 */ /* 0x000fe40000000000 */
[----:B------:R-:W-:Y:S02]  /*f210*/  IMAD.MOV.U32 R13, RZ, RZ, R0 ;  /* 0x000000ffff0d7224 */ /* 0x000fe400078e0000 */
[----:B0-----:R-:W-:-:S08]  /*f220*/  IMAD.MOV.U32 R2, RZ, RZ, R14 ;  /* 0x000000ffff027224 */ /* 0x001fd000078e000e */
[----:B------:R-:W-:Y:S05]  /*f230*/  WARPSYNC.COLLECTIVE R15, `(.L_x_1946) ;  /* 0x000000000f087348 */ /* 0x000fea0003c00000 */
[----:B------:R0:W1:Y:S02]  /*f240*/  SHFL.IDX P6, R14, R13, R12, R11 ;  /* 0x0000000c0d0e7389 */ /* 0x00006400000c000b */
[----:B01----:R-:W-:Y:S01]  /*f250*/  ENDCOLLECTIVE ;  /* 0x000000000000791b */ /* 0x003fe20003800000 */
.L_x_1946:
[----:B------:R-:W-:Y:S02]  /*f260*/  IMAD.MOV.U32 R13, RZ, RZ, R4 ;  /* 0x000000ffff0d7224 */ /* 0x000fe400078e0004 */
[----:B------:R-:W-:Y:S01]  /*f270*/  IMAD.MOV.U32 R12, RZ, RZ, 0x2 ;  /* 0x00000002ff0c7424 */ /* 0x000fe200078e00ff */
[----:B------:R-:W-:-:S05]  /*f280*/  @!P1 LEA R14, P2, R20, R14, 0x1 ;  /* 0x0000000e140e9211 */ /* 0x000fca00078408ff */
[----:B------:R-:W-:Y:S01]  /*f290*/  @!P1 IMAD.X R3, RZ, RZ, R2, P2 ;  /* 0x000000ffff039224 */ /* 0x000fe200010e0602 */
[----:B------:R-:W-:-:S07]  /*f2a0*/  @!P1 MOV R2, R14 ;  /* 0x0000000e00029202 */ /* 0x000fce0000000f00 */
[----:B------:R-:W-:Y:S05]  /*f2b0*/  WARPSYNC.COLLECTIVE R15, `(.L_x_1947) ;  /* 0x000000000f087348 */ /* 0x000fea0003c00000 */
[----:B------:R0:W1:Y:S02]  /*f2c0*/  SHFL.IDX P6, R14, R13, R12, R11 ;  /* 0x0000000c0d0e7389 */ /* 0x00006400000c000b */
[----:B01----:R-:W-:Y:S01]  /*f2d0*/  ENDCOLLECTIVE ;  /* 0x000000000000791b */ /* 0x003fe20003800000 */
.L_x_1947:
        /* <DEDUP_REMOVED lines=10> */
.L_x_1948:
[----:B------:R-:W-:Y:S02]  /*f380*/  IMAD.MOV.U32 R13, RZ, RZ, R4 ;  /* 0x000000ffff0d7224 */ /* 0x000fe400078e0004 */
[----:B------:R-:W-:Y:S02]  /*f390*/  IMAD.MOV.U32 R12, RZ, RZ, 0x3 ;  /* 0x00000003ff0c7424 */ /* 0x000fe400078e00ff */
[----:B------:R-:W-:-:S07]  /*f3a0*/  IMAD.MOV.U32 R10, RZ, RZ, R14 ;  /* 0x000000ffff0a7224 */ /* 0x000fce00078e000e */
[----:B------:R-:W-:Y:S05]  /*f3b0*/  WARPSYNC.COLLECTIVE R15, `(.L_x_1949) ;  /* 0x000000000f087348 */ /* 0x000fea0003c00000 */
[----:B------:R0:W1:Y:S02]  /*f3c0*/  SHFL.IDX P6, R14, R13, R12, R11 ;  /* 0x0000000c0d0e7389 */ /* 0x00006400000c000b */
[----:B01----:R-:W-:Y:S01]  /*f3d0*/  ENDCOLLECTIVE ;  /* 0x000000000000791b */ /* 0x003fe20003800000 */
.L_x_1949:
[----:B------:R-:W-:-:S04]  /*f3e0*/  @!P1 LEA R2, P2, R20, R10, 0x1 ;  /* 0x0000000a14029211 */ /* 0x000fc800078408ff */
[----:B------:R-:W-:Y:S01]  /*f3f0*/  @!P1 IADD3.X R3, RZ, R9, RZ, P2, !PT ;  /* 0x00000009ff039210 */ /* 0x000fe200017fe4ff */
[----:B------:R-:W-:-:S04]  /*f400*/  VIADD R9, R7, 0x30 ;  /* 0x0000003007097836 */ /* 0x000fc80000000000 */
[----:B------:R-:W-:Y:S01]  /*f410*/  @!PT LDS RZ, [RZ] ;  /* 0x00000000fffff984 */ /* 0x000fe20000000800 */
[----:B------:R-:W-:Y:S01]  /*f420*/  @!PT LDS RZ, [RZ] ;  /* 0x00000000fffff984 */ /* 0x000fe20000000800 */
[----:B------:R-:W-:Y:S01]  /*f430*/  @!PT LDS RZ, [RZ] ;  /* 0x00000000fffff984 */ /* 0x000fe20000000800 */
[----:B------:R0:W-:Y:S01]  /*f440*/  @!P1 LDGSTS.E.BYPASS.LTC128B.128 [R27+0x9400], desc[UR46][R2.64], !P0 ;  /* 0x09400000021b9fae */ /* 0x0001e2000c101d6e */
[----:B------:R-:W-:Y:S01]  /*f450*/  ISETP.GE.AND P1, PT, R9, R6, PT ;  /* 0x000000060900720c */ /* 0x000fe20003f26270 */
[----:B------:R-:W-:Y:S02]  /*f460*/  IMAD.MOV.U32 R13, RZ, RZ, R0 ;  /* 0x000000ffff0d7224 */ /* 0x000fe400078e0000 */
[----:B------:R-:W-:Y:S02]  /*f470*/  VIADD R9, R7, 0x40 ;  /* 0x0000004007097836 */ /* 0x000fe40000000000 */
[----:B0-----:R-:W-:-:S08]  /*f480*/  IMAD.MOV.U32 R2, RZ, RZ, R14 ;  /* 0x000000ffff027224 */ /* 0x001fd000078e000e */
[----:B------:R-:W-:Y:S05]  /*f490*/  WARPSYNC.COLLECTIVE R15, `(.L_x_1950) ;  /* 0x000000000f087348 */ /* 0x000fea0003c00000 */
[----:B------:R0:W1:Y:S02]  /*f4a0*/  SHFL.IDX P6, R14, R13, R12, R11 ;  /* 0x0000000c0d0e7389 */ /* 0x00006400000c000b */
[----:B01----:R-:W-:Y:S01]  /*f4b0*/  ENDCOLLECTIVE ;  /* 0x000000000000791b */ /* 0x003fe20003800000 */
.L_x_1950:
        /* <DEDUP_REMOVED lines=8> */
.L_x_1951:
        /* <DEDUP_REMOVED lines=10> */
.L_x_1952:
[----:B------:R-:W-:Y:S02]  /*f5e0*/  IMAD.MOV.U32 R13, RZ, RZ, R4 ;  /* 0x000000ffff0d7224 */ /* 0x000fe400078e0004 */
[----:B------:R-:W-:Y:S02]  /*f5f0*/  IMAD.MOV.U32 R12, RZ, RZ, 0x5 ;  /* 0x00000005ff0c7424 */ /* 0x000fe400078e00ff */
[----:B------:R-:W-:-:S07]  /*f600*/  IMAD.MOV.U32 R10, RZ, RZ, R14 ;  /* 0x000000ffff0a7224 */ /* 0x000fce00078e000e */
[----:B------:R-:W-:Y:S05]  /*f610*/  WARPSYNC.COLLECTIVE R15, `(.L_x_1953) ;  /* 0x000000000f087348 */ /* 0x000fea0003c00000 */
[----:B------:R0:W1:Y:S02]  /*f620*/  SHFL.IDX P6, R14, R13, R12, R11 ;  /* 0x0000000c0d0e7389 */ /* 0x00006400000c000b */
[----:B01----:R-:W-:Y:S01]  /*f630*/  ENDCOLLECTIVE ;  /* 0x000000000000791b */ /* 0x003fe20003800000 */
.L_x_1953:
        /* <DEDUP_REMOVED lines=14> */
.L_x_1954:
        /* <DEDUP_REMOVED lines=8> */
.L_x_1955:
        /* <DEDUP_REMOVED lines=10> */
.L_x_1956:
[----:B------:R-:W-:Y:S02]  /*f840*/  IMAD.MOV.U32 R13, RZ, RZ, R4 ;  /* 0x000000ffff0d7224 */ /* 0x000fe400078e0004 */
[----:B------:R-:W-:Y:S02]  /*f850*/  IMAD.MOV.U32 R12, RZ, RZ, 0x7 ;  /* 0x00000007ff0c7424 */ /* 0x000fe400078e00ff */
[----:B------:R-:W-:-:S07]  /*f860*/  IMAD.MOV.U32 R10, RZ, RZ, R14 ;  /* 0x000000ffff0a7224 */ /* 0x000fce00078e000e */
[----:B------:R-:W-:Y:S05]  /*f870*/  WARPSYNC.COLLECTIVE R15, `(.L_x_1957) ;  /* 0x000000000f087348 */ /* 0x000fea0003c00000 */
[----:B------:R0:W1:Y:S02]  /*f880*/  SHFL.IDX P6, R14, R13, R12, R11 ;  /* 0x0000000c0d0e7389 */ /* 0x00006400000c000b */
[----:B01----:R-:W-:Y:S01]  /*f890*/  ENDCOLLECTIVE ;  /* 0x000000000000791b */ /* 0x003fe20003800000 */
.L_x_1957:
[----:B------:R-:W-:-:S04]  /*f8a0*/  @!P1 LEA R2, P2, R20, R10, 0x1 ;  /* 0x0000000a14029211 */ /* 0x000fc800078408ff */
[----:B------:R-:W-:-:S05]  /*f8b0*/  @!P1 IADD3.X R3, RZ, R9, RZ, P2, !PT ;  /* 0x00000009ff039210 */ /* 0x000fca00017fe4ff */
        /* <DEDUP_REMOVED lines=9> */
.L_x_1958:
[----:B------:R-:W-:-:S05]  /*f950*/  VIADD R3, R7, 0x70 ;  /* 0x0000007007037836 */ /* 0x000fca0000000000 */
[----:B------:R-:W-:Y:S01]  /*f960*/  ISETP.GE.AND P1, PT, R3, R6, PT ;  /* 0x000000060300720c */ /* 0x000fe20003f26270 */
[----:B------:R-:W-:Y:S02]  /*f970*/  IMAD.MOV.U32 R13, RZ, RZ, R8 ;  /* 0x000000ffff0d7224 */ /* 0x000fe400078e0008 */
[----:B------:R-:W-:Y:S02]  /*f980*/  IMAD.MOV.U32 R12, RZ, RZ, RZ ;  /* 0x000000ffff0c7224 */ /* 0x000fe400078e00ff */
[----:B------:R-:W-:-:S08]  /*f990*/  IMAD.MOV.U32 R9, RZ, RZ, R14 ;  /* 0x000000ffff097224 */ /* 0x000fd000078e000e */
[----:B------:R-:W-:Y:S05]  /*f9a0*/  WARPSYNC.COLLECTIVE R15, `(.L_x_1959) ;  /* 0x000000000f087348 */ /* 0x000fea0003c00000 */
[----:B------:R0:W1:Y:S02]  /*f9b0*/  SHFL.IDX P6, R14, R13, R12, R11 ;  /* 0x0000000c0d0e7389 */ /* 0x00006400000c000b */
[----:B01----:R-:W-:Y:S01]  /*f9c0*/  ENDCOLLECTIVE ;  /* 0x000000000000791b */ /* 0x003fe20003800000 */
.L_x_1959:
[----:B------:R-:W-:Y:S01]  /*f9d0*/  @!P1 LEA R2, P2, R20, R9, 0x1 ;  /* 0x0000000914029211 */ /* 0x000fe200078408ff */
[----:B------:R-:W-:-:S03]  /*f9e0*/  VIADD R9, R7, 0x80 ;  /* 0x0000008007097836 */ /* 0x000fc60000000000 */
[----:B------:R-:W-:-:S05]  /*f9f0*/  @!P1 IADD3.X R3, RZ, R4, RZ, P2, !PT ;  /* 0x00000004ff039210 */ /* 0x000fca00017fe4ff */
[----:B------:R-:W-:Y:S01]  /*fa00*/  @!PT LDS RZ, [RZ] ;  /* 0x00000000fffff984 */ /* 0x000fe20000000800 */
[----:B------:R-:W-:Y:S01]  /*fa10*/  @!PT LDS RZ, [RZ] ;  /* 0x00000000fffff984 */ /* 0x000fe20000000800 */
[----:B------:R-:W-:Y:S01]  /*fa20*/  @!PT LDS RZ, [RZ] ;  /* 0x00000000fffff984 */ /* 0x000fe20000000800 */
[----:B------:R0:W-:Y:S01]  /*fa30*/  @!P1 LDGSTS.E.BYPASS.LTC128B.128 [R27+0xbc00], desc[UR46][R2.64], !P0 ;  /* 0x0bc00000021b9fae */ /* 0x0001e2000c101d6e */
[----:B------:R-:W-:Y:S01]  /*fa40*/  ISETP.GE.AND P1, PT, R9, R6, PT ;  /* 0x000000060900720c */ /* 0x000fe20003f26270 */
[----:B------:R-:W-:Y:S01]  /*fa50*/  IMAD.MOV.U32 R13, RZ, RZ, R5 ;  /* 0x000000ffff0d7224 */ /* 0x000fe200078e0005 */
[----:B------:R-:W-:Y:S01]  /*fa60*/  IADD3 R9, R7, 0x90, RZ ;  /* 0x0000009007097810 */ /* 0x000fe20007ffe0ff */
[----:B------:R-:W-:-:S10]  /*fa70*/  IMAD.MOV.U32 R0, RZ, RZ, R14 ;  /* 0x000000ffff007224 */ /* 0x000fd400078e000e */
[----:B0-----:R-:W-:Y:S05]  /*fa80*/  WARPSYNC.COLLECTIVE R15, `(.L_x_1960) ;  /* 0x000000000f087348 */ /* 0x001fea0003c00000 */
[----:B------:R1:W2:Y:S02]  /*fa90*/  SHFL.IDX P6, R14, R13, R12, R11 ;  /* 0x0000000c0d0e7389 */ /* 0x0002a400000c000b */
[----:B012---:R-:W-:Y:S01]  /*faa0*/  ENDCOLLECTIVE ;  /* 0x000000000000791b */ /* 0x007fe20003800000 */
.L_x_1960:
[----:B------:R-:W-:Y:S02]  /*fab0*/  IMAD.MOV.U32 R13, RZ, RZ, R8 ;  /* 0x000000ffff0d7224 */ /* 0x000fe400078e0008 */
[----:B------:R-:W-:Y:S01]  /*fac0*/  IMAD.MOV.U32 R12, RZ, RZ, 0x1 ;  /* 0x00000001ff0c7424 */ /* 0x000fe200078e00ff */
[----:B------:R-:W-:-:S13]  /*fad0*/  @!P1 LEA R2, P2, R20, R14, 0x1 ;  /* 0x0000000e14029211 */ /* 0x000fda00078408ff */
[----:B------:R-:W-:Y:S05]  /*fae0*/  WARPSYNC.COLLECTIVE R15, `(.L_x_1961) ;  /* 0x000000000f087348 */ /* 0x000fea0003c00000 */
[----:B------:R0:W1:Y:S02]  /*faf0*/  SHFL.IDX P6, R14, R13, R12, R11 ;  /* 0x0000000c0d0e7389 */ /* 0x00006400000c000b */
[----:B01----:R-:W-:Y:S01]  /*fb00*/  ENDCOLLECTIVE ;  /* 0x000000000000791b */ /* 0x003fe20003800000 */
.L_x_1961:
        /* <DEDUP_REMOVED lines=11> */
.L_x_1962:
[----:B------:R-:W-:Y:S02]  /*fbc0*/  IMAD.MOV.U32 R13, RZ, RZ, R8 ;  /* 0x000000ffff0d7224 */ /* 0x000fe400078e0008 */
[----:B------:R-:W-:Y:S02]  /*fbd0*/  IMAD.MOV.U32 R12, RZ, RZ, 0x2 ;  /* 0x00000002ff0c7424 */ /* 0x000fe400078e00ff */
[----:B------:R-:W-:-:S07]  /*fbe0*/  IMAD.MOV.U32 R4, RZ, RZ, R14 ;  /* 0x000000ffff047224 */ /* 0x000fce00078e000e */
[----:B------:R-:W-:Y:S05]  /*fbf0*/  WARPSYNC.COLLECTIVE R15, `(.L_x_1963) ;  /* 0x000000000f087348 */ /* 0x000fea0003c00000 */
[----:B------:R0:W1:Y:S02]  /*fc00*/  SHFL.IDX P6, R14, R13, R12, R11 ;  /* 0x0000000c0d0e7389 */ /* 0x00006400000c000b */
[----:B01----:R-:W-:Y:S01]  /*fc10*/  ENDCOLLECTIVE ;  /* 0x000000000000791b */ /* 0x003fe20003800000 */
.L_x_1963:
[----:B------:R-:W-:-:S05]  /*fc20*/  @!P1 LEA R4, P2, R20, R4, 0x1 ;  /* 0x0000000414049211 */ /* 0x000fca00078408ff */
[----:B------:R-:W-:Y:S01]  /*fc30*/  @!P1 IMAD.X R3, RZ, RZ, R2, P2 ;  /* 0x000000ffff039224 */ /* 0x000fe200010e0602 */
[----:B------:R-:W-:Y:S01]  /*fc40*/  @!P1 MOV R2, R4 ;  /* 0x0000000400029202 */ /* 0x000fe20000000f00 */
[----:B------:R-:W-:-:S04]  /*fc50*/  IMAD.MOV.U32 R13, RZ, RZ, R5 ;  /* 0x000000ffff0d7224 */ /* 0x000fc800078e0005 */
        /* <DEDUP_REMOVED lines=8> */
.L_x_1964:
[----:B------:R-:W-:-:S05]  /*fce0*/  VIADD R3, R7, 0xa0 ;  /* 0x000000a007037836 */ /* 0x000fca0000000000 */
[----:B------:R-:W-:Y:S02]  /*fcf0*/  ISETP.GE.AND P1, PT, R3, R6, PT ;  /* 0x000000060300720c */ /* 0x000fe40003f26270 */
[----:B------:R-:W-:Y:S01]  /*fd00*/  MOV R13, R8 ;  /* 0x00000008000d7202 */ /* 0x000fe20000000f00 */
[----:B------:R-:W-:-:S10]  /*fd10*/  IMAD.MOV.U32 R12, RZ, RZ, 0x3 ;  /* 0x00000003ff0c7424 */ /* 0x000fd400078e00ff */
[----:B------:R-:W-:-:S13]  /*fd20*/  @!P1 LEA R2, P2, R20, R14, 0x1 ;  /* 0x0000000e14029211 */ /* 0x000fda00078408ff */
[----:B------:R-:W-:Y:S05]  /*fd30*/  WARPSYNC.COLLECTIVE R15, `(.L_x_1965) ;  /* 0x000000000f087348 */ /* 0x000fea0003c00000 */
[----:B------:R0:W1:Y:S02]  /*fd40*/  SHFL.IDX P6, R14, R13, R12, R11 ;  /* 0x0000000c0d0e7389 */ /* 0x00006400000c000b */
[----:B01----:R-:W-:Y:S01]  /*fd50*/  ENDCOLLECTIVE ;  /* 0x000000000000791b */ /* 0x003fe20003800000 */
.L_x_1965:
        /* <DEDUP_REMOVED lines=10> */
.L_x_1966:
[----:B------:R-:W-:Y:S05]  /*fe00*/  BRA `(.L_x_1967) ;  /* 0xffffffcc005c7947 */ /* 0x000fea000383ffff */
.L_x_1867:
[----:B0-----:R0:W1:Y:S02]  /*fe10*/  SYNCS.PHASECHK.TRANS64.TRYWAIT P0, [R17+URZ+0x16820], R2 ;  /* 0x01682002110075a7 */ /* 0x001064000800017f */
[----:B-1----:R-:W-:Y:S05]  /*fe20*/  @!P0 NANOSLEEP.SYNCS 0x989680 ;  /* 0x009896800000895d */ /* 0x002fea0003900000 */
[----:B------:R-:W1:Y:S02]  /*fe30*/  @!P0 SYNCS.PHASECHK.TRANS64 P0, [R17+URZ+0x16820], R2 ;  /* 0x01682002110085a7 */ /* 0x000e64000800007f */
[----:B-1----:R-:W-:Y:S05]  /*fe40*/  @!P0 BRA `(.L_x_1867) ;  /* 0xfffffffc00f08947 */ /* 0x002fea000383ffff */
[----:B------:R-:W-:Y:S05]  /*fe50*/  BRA `(.L_x_1968) ;  /* 0xffffffcc00bc7947 */ /* 0x000fea000383ffff */
.L_x_1874:
[----:B0-----:R0:W1:Y:S02]  /*fe60*/  SYNCS.PHASECHK.TRANS64.TRYWAIT P0, [R2+URZ+0x16840], R3 ;  /* 0x01684003020075a7 */ /* 0x001064000800017f */
[----:B-1----:R-:W-:Y:S05]  /*fe70*/  @!P0 NANOSLEEP.SYNCS 0x989680 ;  /* 0x009896800000895d */ /* 0x002fea0003900000 */
[----:B------:R-:W1:Y:S02]  /*fe80*/  @!P0 SYNCS.PHASECHK.TRANS64 P0, [R2+URZ+0x16840], R3 ;  /* 0x01684003020085a7 */ /* 0x000e64000800007f */
[----:B-1----:R-:W-:Y:S05]  /*fe90*/  @!P0 BRA `(.L_x_1874) ;  /* 0xfffffffc00f08947 */ /* 0x002fea000383ffff */
[----:B------:R-:W-:Y:S05]  /*fea0*/  BRA `(.L_x_1969) ;  /* 0xffffffd0006c7947 */ /* 0x000fea000383ffff */
.L_x_1879:
[----:B0-----:R0:W1:Y:S02]  /*feb0*/  SYNCS.PHASECHK.TRANS64.TRYWAIT P0, [R2+URZ+0x60], R3 ;  /* 0x00006003020075a7 */ /* 0x001064000800017f */
[----:B-1----:R-:W-:Y:S05]  /*fec0*/  @!P0 NANOSLEEP.SYNCS 0x989680 ;  /* 0x009896800000895d */ /* 0x002fea0003900000 */
[----:B------:R-:W1:Y:S02]  /*fed0*/  @!P0 SYNCS.PHASECHK.TRANS64 P0, [R2+URZ+0x60], R3 ;  /* 0x00006003020085a7 */ /* 0x000e64000800007f */
[----:B-1----:R-:W-:Y:S05]  /*fee0*/  @!P0 BRA `(.L_x_1879) ;  /* 0xfffffffc00f08947 */ /* 0x002fea000383ffff */
[----:B------:R-:W-:Y:S05]  /*fef0*/  BRA `(.L_x_1970) ;  /* 0xffffffd000e47947 */ /* 0x000fea000383ffff */
.L_x_1888:
[----:B0-----:R0:W1:Y:S02]  /*ff00*/  SYNCS.PHASECHK.TRANS64.TRYWAIT P0, [R2+URZ+0x16840], R3 ;  /* 0x01684003020075a7 */ /* 0x001064000800017f */
[----:B-1----:R-:W-:Y:S05]  /*ff10*/  @!P0 NANOSLEEP.SYNCS 0x989680 ;  /* 0x009896800000895d */ /* 0x002fea0003900000 */
[----:B------:R-:W1:Y:S02]  /*ff20*/  @!P0 SYNCS.PHASECHK.TRANS64 P0, [R2+URZ+0x16840], R3 ;  /* 0x01684003020085a7 */ /* 0x000e64000800007f */
[----:B-1----:R-:W-:Y:S05]  /*ff30*/  @!P0 BRA `(.L_x_1888) ;  /* 0xfffffffc00f08947 */ /* 0x002fea000383ffff */
[----:B------:R-:W-:Y:S05]  /*ff40*/  BRA `(.L_x_1971) ;  /* 0xffffffd8001c7947 */ /* 0x000fea000383ffff */
.L_x_1893:
[----:B0-----:R0:W1:Y:S02]  /*ff50*/  SYNCS.PHASECHK.TRANS64.TRYWAIT P0, [R5+URZ+0x60], R2 ;  /* 0x00006002050075a7 */ /* 0x001064000800017f */
[----:B-1----:R-:W-:Y:S05]  /*ff60*/  @!P0 NANOSLEEP.SYNCS 0x989680 ;  /* 0x009896800000895d */ /* 0x002fea0003900000 */
[----:B------:R-:W1:Y:S02]  /*ff70*/  @!P0 SYNCS.PHASECHK.TRANS64 P0, [R5+URZ+0x60], R2 ;  /* 0x00006002050085a7 */ /* 0x000e64000800007f */
[----:B-1----:R-:W-:Y:S05]  /*ff80*/  @!P0 BRA `(.L_x_1893) ;  /* 0xfffffffc00f08947 */ /* 0x002fea000383ffff */
[----:B------:R-:W-:Y:S05]  /*ff90*/  BRA `(.L_x_1972) ;  /* 0xffffffd800947947 */ /* 0x000fea000383ffff */
.L_x_1901:
[----:B0-----:R0:W1:Y:S02]  /*ffa0*/  SYNCS.PHASECHK.TRANS64.TRYWAIT P0, [R2+URZ+0x16840], R3 ;  /* 0x01684003020075a7 */ /* 0x001064000800017f */
[----:B-1----:R-:W-:Y:S05]  /*ffb0*/  @!P0 NANOSLEEP.SYNCS 0x989680 ;  /* 0x009896800000895d */ /* 0x002fea0003900000 */
[----:B------:R-:W1:Y:S02]  /*ffc0*/  @!P0 SYNCS.PHASECHK.TRANS64 P0, [R2+URZ+0x16840], R3 ;  /* 0x01684003020085a7 */ /* 0x000e64000800007f */
[----:B-1----:R-:W-:Y:S05]  /*ffd0*/  @!P0 BRA `(.L_x_1901) ;  /* 0xfffffffc00f08947 */ /* 0x002fea000383ffff */
[----:B------:R-:W-:Y:S05]  /*ffe0*/  BRA `(.L_x_1973) ;  /* 0xffffffdc009c7947 */ /* 0x000fea000383ffff */
.L_x_1906:
[----:B0-----:R0:W1:Y:S02]  /*fff0*/  SYNCS.PHASECHK.TRANS64.TRYWAIT P0, [R5+URZ+0x60], R8 ;  /* 0x00006008050075a7 */ /* 0x001064000800017f */
[----:B-1----:R-:W-:Y:S05]  /*10000*/  @!P0 NANOSLEEP.SYNCS 0x989680 ;  /* 0x009896800000895d */ /* 0x002fea0003900000 */
[----:B------:R-:W1:Y:S02]  /*10010*/  @!P0 SYNCS.PHASECHK.TRANS64 P0, [R5+URZ+0x60], R8 ;  /* 0x00006008050085a7 */ /* 0x000e64000800007f */
[----:B-1----:R-:W-:Y:S05]  /*10020*/  @!P0 BRA `(.L_x_1906) ;  /* 0xfffffffc00f08947 */ /* 0x002fea000383ffff */
[----:B------:R-:W-:Y:S05]  /*10030*/  BRA `(.L_x_1974) ;  /* 0xffffffe000187947 */ /* 0x000fea000383ffff */
.L_x_1916:
[----:B-1----:R1:W2:Y:S02]  /*10040*/  SYNCS.PHASECHK.TRANS64.TRYWAIT P0, [R3+URZ+0x16860], R0 ;  /* 0x01686000030075a7 */ /* 0x0022a4000800017f */
[----:B--2---:R-:W-:Y:S05]  /*10050*/  @!P0 NANOSLEEP.SYNCS 0x989680 ;  /* 0x009896800000895d */ /* 0x004fea0003900000 */
[----:B------:R-:W2:Y:S02]  /*10060*/  @!P0 SYNCS.PHASECHK.TRANS64 P0, [R3+URZ+0x16860], R0 ;  /* 0x01686000030085a7 */ /* 0x000ea4000800007f */
[----:B--2---:R-:W-:Y:S05]  /*10070*/  @!P0 BRA `(.L_x_1916) ;  /* 0xfffffffc00f08947 */ /* 0x004fea000383ffff */
[----:B------:R-:W-:Y:S05]  /*10080*/  BRA `(.L_x_1975) ;  /* 0xffffffe400087947 */ /* 0x000fea000383ffff */
.L_x_1922:
[----:B------:R-:W-:Y:S01]  /*10090*/  BSSY B0, `(.L_x_1976) ;  /* 0x0000008000007945 */ /* 0x000fe20003800000 */
[----:B------:R-:W-:Y:S01]  /*100a0*/  IMAD.MOV.U32 R13, RZ, RZ, R28 ;  /* 0x000000ffff0d7224 */ /* 0x000fe200078e001c */
[----:B------:R-:W-:Y:S01]  /*100b0*/  MOV R15, 0xffffffff ;  /* 0xffffffff000f7802 */ /* 0x000fe20000000f00 */
[----:B------:R-:W-:Y:S02]  /*100c0*/  IMAD.MOV.U32 R12, RZ, RZ, RZ ;  /* 0x000000ffff0c7224 */ /* 0x000fe400078e00ff */
[----:B0-----:R-:W-:-:S07]  /*100d0*/  IMAD.MOV.U32 R11, RZ, RZ, 0x1f ;  /* 0x0000001fff0b7424 */ /* 0x001fce00078e00ff */
[----:B------:R-:W-:Y:S05]  /*100e0*/  WARPSYNC.COLLECTIVE R15, `(.L_x_1977) ;  /* 0x000000000f087348 */ /* 0x000fea0003c00000 */
[----:B------:R0:W1:Y:S02]  /*100f0*/  SHFL.IDX P6, R14, R13, R12, R11 ;  /* 0x0000000c0d0e7389 */ /* 0x00006400000c000b */
[----:B01----:R-:W-:Y:S01]  /*10100*/  ENDCOLLECTIVE ;  /* 0x000000000000791b */ /* 0x003fe20003800000 */
.L_x_1977:
[----:B------:R-:W-:Y:S05]  /*10110*/  BSYNC B0 ;  /* 0x0000000000007941 */ /* 0x000fea0003800000 */
.L_x_1976:
[----:B------:R-:W-:Y:S05]  /*10120*/  BRA `(.L_x_1978) ;  /* 0xffffffe400ac7947 */ /* 0x000fea000383ffff */
.L_x_1925:
[----:B-1----:R1:W2:Y:S02]  /*10130*/  SYNCS.PHASECHK.TRANS64.TRYWAIT P0, [R7+URZ+0x16820], R0 ;  /* 0x01682000070075a7 */ /* 0x0022a4000800017f */
[----:B--2---:R-:W-:Y:S05]  /*10140*/  @!P0 NANOSLEEP.SYNCS 0x989680 ;  /* 0x009896800000895d */ /* 0x004fea0003900000 */
[----:B------:R-:W2:Y:S02]  /*10150*/  @!P0 SYNCS.PHASECHK.TRANS64 P0, [R7+URZ+0x16820], R0 ;  /* 0x01682000070085a7 */ /* 0x000ea4000800007f */
[----:B--2---:R-:W-:Y:S05]  /*10160*/  @!P0 BRA `(.L_x_1925) ;  /* 0xfffffffc00f08947 */ /* 0x004fea000383ffff */
[----:B------:R-:W-:Y:S05]  /*10170*/  BRA `(.L_x_1979) ;  /* 0xffffffe400f47947 */ /* 0x000fea000383ffff */
.L_x_1926:
        /* <DEDUP_REMOVED lines=11> */
.L_x_1981:
[----:B------:R-:W-:Y:S05]  /*10230*/  BSYNC B0 ;  /* 0x0000000000007941 */ /* 0x000fea0003800000 */
.L_x_1980:
[----:B------:R-:W-:Y:S05]  /*10240*/  BRA `(.L_x_1982) ;  /* 0xffffffe400dc7947 */ /* 0x000fea000383ffff */
.L_x_1929:
[----:B------:R-:W-:Y:S01]  /*10250*/  BSSY B1, `(.L_x_1983) ;  /* 0x0000006000017945 */ /* 0x000fe20003800000 */
[----:B------:R-:W-:-:S07]  /*10260*/  IMAD.MOV.U32 R15, RZ, RZ, -0x1 ;  /* 0xffffffffff0f7424 */ /* 0x000fce00078e00ff */
[----:B01----:R-:W-:Y:S05]  /*10270*/  WARPSYNC.COLLECTIVE R15, `(.L_x_1984) ;  /* 0x000000000f0c7348 */ /* 0x003fea0003c00000 */
[----:B------:R-:W-:Y:S02]  /*10280*/  ELECT P6, UR62, PT ;  /* 0x00000000003e782f */ /* 0x000fe400038c0000 */
[----:B------:R-:W-:Y:S01]  /*10290*/  MOV R14, UR62 ;  /* 0x0000003e000e7c02 */ /* 0x000fe20008000f00 */
[----:B01----:R-:W-:Y:S10]  /*102a0*/  ENDCOLLECTIVE ;  /* 0x000000000000791b */ /* 0x003ff40003800000 */
.L_x_1984:
[----:B------:R-:W-:Y:S05]  /*102b0*/  BSYNC B1 ;  /* 0x0000000000017941 */ /* 0x000fea0003800000 */
.L_x_1983:
[----:B------:R-:W-:Y:S05]  /*102c0*/  BRA `(.L_x_1985) ;  /* 0xffffffe400d47947 */ /* 0x000fea000383ffff */
.L_x_1931:
[----:B-1----:R1:W2:Y:S02]  /*102d0*/  SYNCS.PHASECHK.TRANS64.TRYWAIT P0, [R5+URZ], R4 ;  /* 0x00000004050075a7 */ /* 0x0022a4000800017f */
[----:B--2---:R-:W-:Y:S05]  /*102e0*/  @!P0 NANOSLEEP.SYNCS 0x989680 ;  /* 0x009896800000895d */ /* 0x004fea0003900000 */
[----:B------:R-:W2:Y:S02]  /*102f0*/  @!P0 SYNCS.PHASECHK.TRANS64 P0, [R5+URZ], R4 ;  /* 0x00000004050085a7 */ /* 0x000ea4000800007f */
[----:B--2---:R-:W-:Y:S05]  /*10300*/  @!P0 BRA `(.L_x_1931) ;  /* 0xfffffffc00f08947 */ /* 0x004fea000383ffff */
[----:B------:R-:W-:Y:S05]  /*10310*/  BRA `(.L_x_1986) ;  /* 0xffffffe800087947 */ /* 0x000fea000383ffff */
.L_x_1932:
[----:B--2---:R2:W3:Y:S02]  /*10320*/  SYNCS.PHASECHK.TRANS64.TRYWAIT P0, [R3+URZ], R0 ;  /* 0x00000000030075a7 */ /* 0x0044e4000800017f */
[----:B---3--:R-:W-:Y:S05]  /*10330*/  @!P0 NANOSLEEP.SYNCS 0x989680 ;  /* 0x009896800000895d */ /* 0x008fea0003900000 */
[----:B------:R-:W3:Y:S02]  /*10340*/  @!P0 SYNCS.PHASECHK.TRANS64 P0, [R3+URZ], R0 ;  /* 0x00000000030085a7 */ /* 0x000ee4000800007f */
[----:B---3--:R-:W-:Y:S05]  /*10350*/  @!P0 BRA `(.L_x_1932) ;  /* 0xfffffffc00f08947 */ /* 0x008fea000383ffff */
[----:B------:R-:W-:Y:S05]  /*10360*/  BRA `(.L_x_1987) ;  /* 0xffffffe400fc7947 */ /* 0x000fea000383ffff */
.L_x_1934:
[----:B-1----:R1:W2:Y:S02]  /*10370*/  SYNCS.PHASECHK.TRANS64.TRYWAIT P0, [R5+URZ], R4 ;  /* 0x00000004050075a7 */ /* 0x0022a4000800017f */
[----:B--2---:R-:W-:Y:S05]  /*10380*/  @!P0 NANOSLEEP.SYNCS 0x989680 ;  /* 0x009896800000895d */ /* 0x004fea0003900000 */
[----:B------:R-:W2:Y:S02]  /*10390*/  @!P0 SYNCS.PHASECHK.TRANS64 P0, [R5+URZ], R4 ;  /* 0x00000004050085a7 */ /* 0x000ea4000800007f */
[----:B--2---:R-:W-:Y:S05]  /*103a0*/  @!P0 BRA `(.L_x_1934) ;  /* 0xfffffffc00f08947 */ /* 0x004fea000383ffff */
[----:B------:R-:W-:Y:S05]  /*103b0*/  BRA `(.L_x_1988) ;  /* 0xffffffe800007947 */ /* 0x000fea000383ffff */
.L_x_1989:
        /* <DEDUP_REMOVED lines=12> */
.L_x_2646:


//--------------------- .text._ZN7cutlass13device_kernelIN5flash11enable_sm90INS1_16FlashAttnFwdSm90INS1_25CollectiveMainloopFwdSm90ILi2EN4cute5tupleIJNS5_1CILi1EEES8_S8_EEENS6_IJNS7_ILi192EEENS7_ILi128EEENS7_ILi64EEEEEELi64ENS_10bfloat16_tEfNS_4arch4Sm90ELb1ELb0ELb1ELb1ELb0ELb0ELb0ELb1ELb1ELb1ELb0ELb0EEENS1_21CollectiveEpilogueFwdINS6_IJSA_SC_SB_EEES9_SE_SG_Li384ELb1ELb1ELb0ELb0EEENS1_36VarlenDynamicPersistentTileSchedulerILi192ELi128ELi384ELi128ELb0ELb1ELb1ELb1ELb1ELb1EEEEEEEEEvNT_6ParamsE --------------------------
	.section	.text._ZN7cutlass13device_kernelIN5flash11enable_sm90INS1_16FlashAttnFwdSm90INS1_25CollectiveMainloopFwdSm90ILi2EN4cute5tupleIJNS5_1CILi1EEES8_S8_EEENS6_IJNS7_ILi192EEENS7_ILi128EEENS7_ILi64EEEEEELi64ENS_10bfloat16_tEfNS_4arch4Sm90ELb1ELb0ELb1ELb1ELb0ELb0ELb0ELb1ELb1ELb1ELb0ELb0EEENS1_21CollectiveEpilogueFwdINS6_IJSA_SC_SB_EEES9_SE_SG_Li384ELb1ELb1ELb0ELb0EEENS1_36VarlenDynamicPersistentTileSchedulerILi192ELi128ELi384ELi128ELb0ELb1ELb1ELb1ELb1ELb1EEEEEEEEEvNT_6ParamsE,"ax",@progbits
	.align	128
.text._ZN7cutlass13device_kernelIN5flash11enable_sm90INS1_16FlashAttnFwdSm90INS1_25CollectiveMainloopFwdSm90ILi2EN4cute5tupleIJNS5_1CILi1EEES8_S8_EEENS6_IJNS7_ILi192EEENS7_ILi128EEENS7_ILi64EEEEEELi64ENS_10bfloat16_tEfNS_4arch4Sm90ELb1ELb0ELb1ELb1ELb0ELb0ELb0ELb1ELb1ELb1ELb0ELb0EEENS1_21CollectiveEpilogueFwdINS6_IJSA_SC_SB_EEES9_SE_SG_Li384ELb1ELb1ELb0ELb0EEENS1_36VarlenDynamicPersistentTileSchedulerILi192ELi128ELi384ELi128ELb0ELb1ELb1ELb1ELb1ELb1EEEEEEEEEvNT_6ParamsE:
        .type           _ZN7cutlass13device_kernelIN5flash11enable_sm90INS1_16FlashAttnFwdSm90INS1_25CollectiveMainloopFwdSm90ILi2EN4cute5tupleIJNS5_1CILi1EEES8_S8_EEENS6_IJNS7_ILi192EEENS7_ILi128EEENS7_ILi64EEEEEELi64ENS_10bfloat16_tEfNS_4arch4Sm90ELb1ELb0ELb1ELb1ELb0ELb0ELb0ELb1ELb1ELb1ELb0ELb0EEENS1_21CollectiveEpilogueFwdINS6_IJSA_SC_SB_EEES9_SE_SG_Li384ELb1ELb1ELb0ELb0EEENS1_36VarlenDynamicPersistentTileSchedulerILi192ELi128ELi384ELi128ELb0ELb1ELb1ELb1ELb1ELb1EEEEEEEEEvNT_6ParamsE,@function
        .size           _ZN7cutlass13device_kernelIN5flash11enable_sm90INS1_16FlashAttnFwdSm90INS1_25CollectiveMainloopFwdSm90ILi2EN4cute5tupleIJNS5_1CILi1EEES8_S8_EEENS6_IJNS7_ILi192EEENS7_ILi128EEENS7_ILi64EEEEEELi64ENS_10bfloat16_tEfNS_4arch4Sm90ELb1ELb0ELb1ELb1ELb0ELb0ELb0ELb1ELb1ELb1ELb0ELb0EEENS1_21CollectiveEpilogueFwdINS6_IJSA_SC_SB_EEES9_SE_SG_Li384ELb1ELb1ELb0ELb0EEENS1_36VarlenDynamicPersistentTileSchedulerILi192ELi128ELi384ELi128ELb0ELb1ELb1ELb1ELb1ELb1EEEEEEEEEvNT_6ParamsE,(.L_x_2647 - _ZN7cutlass13device_kernelIN5flash11enable_sm90INS1_16FlashAttnFwdSm90INS1_25CollectiveMainloopFwdSm90ILi2EN4cute5tupleIJNS5_1CILi1EEES8_S8_EEENS6_IJNS7_ILi192EEENS7_ILi128EEENS7_ILi64EEEEEELi64ENS_10bfloat16_tEfNS_4arch4Sm90ELb1ELb0ELb1ELb1ELb0ELb0ELb0ELb1ELb1ELb1ELb0ELb0EEENS1_21CollectiveEpilogueFwdINS6_IJSA_SC_SB_EEES9_SE_SG_Li384ELb1ELb1ELb0ELb0EEENS1_36VarlenDynamicPersistentTileSchedulerILi192ELi128ELi384ELi128ELb0ELb1ELb1ELb1ELb1ELb1EEEEEEEEEvNT_6ParamsE)
        .other          _ZN7cutlass13device_kernelIN5flash11enable_sm90INS1_16FlashAttnFwdSm90INS1_25CollectiveMainloopFwdSm90ILi2EN4cute5tupleIJNS5_1CILi1EEES8_S8_EEENS6_IJNS7_ILi192EEENS7_ILi128EEENS7_ILi64EEEEEELi64ENS_10bfloat16_tEfNS_4arch4Sm90ELb1ELb0ELb1ELb1ELb0ELb0ELb0ELb1ELb1ELb1ELb0ELb0EEENS1_21CollectiveEpilogueFwdINS6_IJSA_SC_SB_EEES9_SE_SG_Li384ELb1ELb1ELb0ELb0EEENS1_36VarlenDynamicPersistentTileSchedulerILi192ELi128ELi384ELi128ELb0ELb1ELb1ELb1ELb1ELb1EEEEEEEEEvNT_6ParamsE,@"STO_CUDA_ENTRY STV_DEFAULT"
_ZN7cutlass13device_kernelIN5flash11enable_sm90INS1_16FlashAttnFwdSm90INS1_25CollectiveMainloopFwdSm90ILi2EN4cute5tupleIJNS5_1CILi1EEES8_S8_EEENS6_IJNS7_ILi192EEENS7_ILi128EEENS7_ILi64EEEEEELi64ENS_10bfloat16_tEfNS_4arch4Sm90ELb1ELb0ELb1ELb1ELb0ELb0ELb0ELb1ELb1ELb1ELb0ELb0EEENS1_21CollectiveEpilogueFwdINS6_IJSA_SC_SB_EEES9_SE_SG_Li384ELb1ELb1ELb0ELb0EEENS1_36VarlenDynamicPersistentTileSchedulerILi192ELi128ELi384ELi128ELb0ELb1ELb1ELb1ELb1ELb1EEEEEEEEEvNT_6ParamsE:
        /* <DEDUP_REMOVED lines=18> */
.L_x_1991:
[----:B------:R-:W-:Y:S05]  /*0120*/  BSYNC B0 ;  /* 0x0000000000007941 */ /* 0x000fea0003800000 */
.L_x_1990:
        /* <DEDUP_REMOVED lines=41> */
.L_x_1992:
        /* <DEDUP_REMOVED lines=22> */
.L_x_1993:
        /* <DEDUP_REMOVED lines=18> */
.L_x_1994:
        /* <DEDUP_REMOVED lines=22> */
.L_x_1995:
        /* <DEDUP_REMOVED lines=22> */
.L_x_1996:
[----:B------:R-:W-:Y:S01]  /*0900*/  PLOP3.LUT P0, PT, PT, PT, UP0, 0x80, 0x0 ;  /* 0x000000000000781c */ /* 0x000fe20003f0f008 */
[----:B------:R-:W-:Y:S01]  /*0910*/  UMOV UR36, 0x1 ;  /* 0x0000000100247882 */ /* 0x000fe20000000000 */
[----:B------:R-:W-:Y:S01]  /*0920*/  NOP ;  /* 0x0000000000007918 */ /* 0x000fe20000000000 */
[----:B------:R-:W-:Y:S01]  /*0930*/  USEL UR36, UR36, 0x2, !UP0 ;  /* 0x0000000224247887 */ /* 0x000fe2000c000000 */
[----:B------:R-:W-:Y:S01]  /*0940*/  ULDC.64 UR48, c[0x0][0x208] ;  /* 0x0000820000307ab9 */ /* 0x000fe20000000a00 */
[----:B012-4-:R-:W-:Y:S08]  /*0950*/  BAR.SYNC.DEFER_BLOCKING 0x0 ;  /* 0x0000000000007b1d */ /* 0x017ff00000010000 */
[----:B------:R-:W-:Y:S05]  /*0960*/  @!P0 BRA `(.L_x_1997) ;  /* 0x000000a800dc8947 */ /* 0x000fea0003800000 */
.L_x_1998:
        /* <DEDUP_REMOVED lines=28> */
[----:B------:R-:W-:Y:S02]  /*0b30*/  LOP3.LUT R152, R153, 0xffffff80, RZ, 0xc0, !PT ;  /* 0xffffff8099987812 */ /* 0x000fe400078ec0ff */
[CC--:B------:R-:W-:Y:S01]  /*0b40*/  LEA.HI R2, R0.reuse, R157.reuse, RZ, 0x4 ;  /* 0x0000009d00027211 */ /* 0x0c0fe200078f20ff */
[----:B------:R-:W-:Y:S01]  /*0b50*/  IMAD.SHL.U32 R5, R3, 0x20, RZ ;  /* 0x0000002003057824 */ /* 0x000fe200078e00ff */
[----:B------:R-:W-:Y:S01]  /*0b60*/  LEA.HI R10, R0, R157, RZ, 0x2 ;  /* 0x0000009d000a7211 */ /* 0x000fe200078f10ff */
[----:B------:R-:W-:Y:S01]  /*0b70*/  IMAD.IADD R152, R157, 0x1, -R152 ;  /* 0x000000019d987824 */ /* 0x000fe200078e0a98 */
[----:B------:R-:W-:Y:S02]  /*0b80*/  SHF.R.S32.HI R3, RZ, 0x4, R2 ;  /* 0x00000004ff037819 */ /* 0x000fe40000011402 */
[----:B------:R-:W-:Y:S02]  /*0b90*/  LOP3.LUT R4, R2, 0x3fffff0, RZ, 0xc0, !PT ;  /* 0x03fffff002047812 */ /* 0x000fe400078ec0ff */
[----:B------:R-:W-:-:S02]  /*0ba0*/  SHF.R.S32.HI R7, RZ, 0x1f, R152 ;  /* 0x0000001fff077819 */ /* 0x000fc40000011498 */
[----:B------:R-:W-:Y:S01]  /*0bb0*/  LEA.HI R2, R2, R3, RZ, 0x1 ;  /* 0x0000000302027211 */ /* 0x000fe200078f08ff */
[----:B------:R-:W-:Y:S01]  /*0bc0*/  IMAD.IADD R4, R157, 0x1, -R4 ;  /* 0x000000019d047824 */ /* 0x000fe200078e0a04 */
[----:B------:R-:W-:Y:S02]  /*0bd0*/  LEA.HI R6, R7, R152, RZ, 0x2 ;  /* 0x0000009807067211 */ /* 0x000fe400078f10ff */
[----:B------:R-:W-:Y:S02]  /*0be0*/  LOP3.LUT R2, R2, 0x1ffffffe, RZ, 0xc0, !PT ;  /* 0x1ffffffe02027812 */ /* 0x000fe400078ec0ff */
[--C-:B------:R-:W-:Y:S02]  /*0bf0*/  SHF.R.S32.HI R8, RZ, 0x2, R6.reuse ;  /* 0x00000002ff087819 */ /* 0x100fe40000011406 */
[----:B------:R-:W-:Y:S01]  /*0c00*/  SHF.R.S32.HI R9, RZ, 0x1f, R6 ;  /* 0x0000001fff097819 */ /* 0x000fe20000011406 */
[----:B------:R-:W-:Y:S01]  /*0c10*/  IMAD.IADD R2, R3, 0x1, -R2 ;  /* 0x0000000103027824 */ /* 0x000fe200078e0a02 */
[----:B------:R-:W-:-:S02]  /*0c20*/  SHF.R.S32.HI R153, RZ, 0x7, R153 ;  /* 0x00000007ff997819 */ /* 0x000fc40000011499 */
[----:B------:R-:W-:Y:S02]  /*0c30*/  LOP3.LUT R10, R10, 0xfffffffc, RZ, 0xc0, !PT ;  /* 0xfffffffc0a0a7812 */ /* 0x000fe400078ec0ff */
[----:B------:R-:W-:Y:S01]  /*0c40*/  LEA.HI R9, R9, R8, RZ, 0x3 ;  /* 0x0000000809097211 */ /* 0x000fe200078f18ff */
[----:B------:R-:W-:Y:S01]  /*0c50*/  IMAD.HI R3, R153, 0x55555556, RZ ;  /* 0x5555555699037827 */ /* 0x000fe200078e02ff */
[----:B------:R-:W-:Y:S02]  /*0c60*/  LOP3.LUT R5, R5, 0xfffffc00, RZ, 0xc0, !PT ;  /* 0xfffffc0005057812 */ /* 0x000fe400078ec0ff */
[----:B------:R-:W-:Y:S01]  /*0c70*/  LEA.HI R0, R0, R157, RZ, 0x3 ;  /* 0x0000009d00007211 */ /* 0x000fe200078f18ff */
[----:B------:R-:W-:Y:S01]  /*0c80*/  IMAD.IADD R10, R157, 0x1, -R10 ;  /* 0x000000019d0a7824 */ /* 0x000fe200078e0a0a */
[----:B------:R-:W-:Y:S01]  /*0c90*/  LOP3.LUT R9, R9, 0xfffffff8, RZ, 0xc0, !PT ;  /* 0xfffffff809097812 */ /* 0x000fe200078ec0ff */
[----:B------:R-:W-:Y:S01]  /*0ca0*/  IMAD R5, R4, 0x40, R5 ;  /* 0x0000004004057824 */ /* 0x000fe200078e0205 */
[----:B------:R-:W-:-:S02]  /*0cb0*/  LEA.HI R7, R7, R152, RZ, 0x5 ;  /* 0x0000009807077211 */ /* 0x000fc400078f28ff */
[----:B------:R-:W-:Y:S01]  /*0cc0*/  LEA.HI R4, R3, R3, RZ, 0x1 ;  /* 0x0000000303047211 */ /* 0x000fe200078f08ff */
[----:B------:R-:W-:Y:S01]  /*0cd0*/  IMAD.IADD R8, R8, 0x1, -R9 ;  /* 0x0000000108087824 */ /* 0x000fe200078e0a09 */
[----:B------:R-:W-:Y:S01]  /*0ce0*/  LOP3.LUT R18, R0, 0xfffffff8, RZ, 0xc0, !PT ;  /* 0xfffffff800127812 */ /* 0x000fe200078ec0ff */
[----:B------:R-:W-:Y:S01]  /*0cf0*/  IMAD R155, R2, 0x8, R5 ;  /* 0x00000008029b7824 */ /* 0x000fe200078e0205 */
[----:B------:R-:W-:Y:S01]  /*0d00*/  LEA.HI R3, R10, R10, RZ, 0x1 ;  /* 0x0000000a0a037211 */ /* 0x000fe200078f08ff */
[----:B------:R-:W-:Y:S01]  /*0d10*/  IMAD R4, R4, -0x3, R153 ;  /* 0xfffffffd04047824 */ /* 0x000fe200078e0299 */
[----:B------:R-:W-:Y:S01]  /*0d20*/  SHF.R.S32.HI R7, RZ, 0x5, R7 ;  /* 0x00000005ff077819 */ /* 0x000fe20000011407 */
[----:B------:R-:W-:Y:S01]  /*0d30*/  IMAD.IADD R18, R157, 0x1, -R18 ;  /* 0x000000019d127824 */ /* 0x000fe200078e0a12 */
[----:B------:R-:W-:Y:S02]  /*0d40*/  LOP3.LUT R3, R3, 0x1ffffffe, RZ, 0xc0, !PT ;  /* 0x1ffffffe03037812 */ /* 0x000fe400078ec0ff */
[----:B------:R-:W-:Y:S01]  /*0d50*/  LOP3.LUT R5, R6, 0x7ffffffc, RZ, 0xc0, !PT ;  /* 0x7ffffffc06057812 */ /* 0x000fe200078ec0ff */
[----:B------:R-:W-:Y:S01]  /*0d60*/  IMAD R7, R7, 0x10, R8 ;  /* 0x0000001007077824 */ /* 0x000fe200078e0208 */
[----:B------:R-:W-:Y:S01]  /*0d70*/  IADD3 R3, R10, -R3, RZ ;  /* 0x800000030a037210 */ /* 0x000fe20007ffe0ff */
[----:B------:R-:W-:Y:S01]  /*0d80*/  IMAD.SHL.U32 R19, R18, 0x8, RZ ;  /* 0x0000000812137824 */ /* 0x000fe200078e00ff */
[----:B------:R-:W-:Y:S01]  /*0d90*/  SHF.R.S32.HI R22, RZ, 0x3, R0 ;  /* 0x00000003ff167819 */ /* 0x000fe20000011400 */
[----:B------:R-:W-:-:S02]  /*0da0*/  IMAD R154, R4, 0x40, R7 ;  /* 0x00000040049a7824 */ /* 0x000fc400078e0207 */
[----:B------:R-:W-:Y:S01]  /*0db0*/  IMAD.IADD R16, R152, 0x1, -R5 ;  /* 0x0000000198107824 */ /* 0x000fe200078e0a05 */
[----:B------:R-:W-:Y:S01]  /*0dc0*/  SHF.R.S32.HI R156, RZ, 0x1f, R19 ;  /* 0x0000001fff9c7819 */ /* 0x000fe20000011413 */
[----:B------:R-:W-:-:S07]  /*0dd0*/  IMAD R17, R3, 0x8, R154 ;  /* 0x0000000803117824 */ /* 0x000fce00078e029a */
.L_x_2040:
[----:B012---:R-:W0:Y:S01]  /*0de0*/  LDC.64 R2, c[0x0][0xc88] ;  /* 0x00032200ff027b82 */ /* 0x007e220000000a00 */
[----:B------:R-:W-:Y:S01]  /*0df0*/  ULDC.64 UR8, c[0x0][0xa28] ;  /* 0x00028a0000087ab9 */ /* 0x000fe20000000a00 */
[----:B------:R-:W-:Y:S01]  /*0e00*/  ULDC.64 UR10, c[0x0][0xa18] ;  /* 0x00028600000a7ab9 */ /* 0x000fe20000000a00 */
[----:B------:R-:W-:Y:S01]  /*0e10*/  ULDC UR4, c[0x0][0x424] ;  /* 0x0001090000047ab9 */ /* 0x000fe20000000800 */
        /* <DEDUP_REMOVED lines=11> */
[----:B------:R-:W-:-:S04]  /*0ed0*/  @UP0 ULEA UR8, UP2, UR40, UR8, 0x2 ;  /* 0x0000000828080291 */ /* 0x000fc8000f84103f */
[----:B------:R-:W-:Y:S02]  /*0ee0*/  @UP0 ULEA.HI.X UR9, UR40, UR9, UR41, 0x2, UP2 ;  /* 0x0000000928090291 */ /* 0x000fe400090f1429 */
[----:B------:R-:W-:Y:S01]  /*0ef0*/  @UP1 ULEA UR10, UP0, UR40, UR10, 0x2 ;  /* 0x0000000a280a1291 */ /* 0x000fe2000f80103f */
[----:B------:R-:W-:-:S03]  /*0f00*/  IMAD.U32 R2, RZ, RZ, UR8 ;  /* 0x00000008ff027e24 */ /* 0x000fc6000f8e00ff */
[----:B------:R-:W-:Y:S01]  /*0f10*/  @UP1 ULEA.HI.X UR11, UR40, UR11, UR41, 0x2, UP0 ;  /* 0x0000000b280b1291 */ /* 0x000fe200080f1429 */
[----:B------:R-:W-:Y:S01]  /*0f20*/  IMAD.U32 R3, RZ, RZ, UR9 ;  /* 0x00000009ff037e24 */ /* 0x000fe2000f8e00ff */
[----:B------:R-:W-:Y:S01]  /*0f30*/  ULDC.64 UR8, c[0x0][0x418] ;  /* 0x0001060000087ab9 */ /* 0x000fe20000000a00 */
[----:B------:R-:W-:-:S03]  /*0f40*/  IMAD.U32 R4, RZ, RZ, UR10 ;  /* 0x0000000aff047e24 */ /* 0x000fc6000f8e00ff */
[----:B------:R-:W-:Y:S01]  /*0f50*/  IMAD.U32 R5, RZ, RZ, UR11 ;  /* 0x0000000bff057e24 */ /* 0x000fe2000f8e00ff */
[----:B------:R-:W2:Y:S04]  /*0f60*/  @P0 LDG.E R2, desc[UR48][R2.64] ;  /* 0x0000003002020981 */ /* 0x000ea8000c1e1900 */
[----:B------:R-:W3:Y:S01]  /*0f70*/  @P2 LDG.E R4, desc[UR48][R4.64] ;  /* 0x0000003004042981 */ /* 0x000ee2000c1e1900 */
[----:B------:R-:W-:Y:S01]  /*0f80*/  UISETP.NE.U32.AND UP0, UPT, UR8, URZ, UPT ;  /* 0x0000003f0800728c */ /* 0x000fe2000bf05070 */
[----:B------:R-:W-:Y:S01]  /*0f90*/  UMOV UR47, URZ ;  /* 0x0000003f002f7c82 */ /* 0x000fe20008000000 */
[----:B------:R-:W-:Y:S02]  /*0fa0*/  ULDC UR50, c[0x0][0x288] ;  /* 0x0000a20000327ab9 */ /* 0x000fe40000000800 */
[----:B------:R-:W-:Y:S01]  /*0fb0*/  UISETP.NE.AND.EX UP0, UPT, UR9, URZ, UPT, UP0 ;  /* 0x0000003f0900728c */ /* 0x000fe2000bf05300 */
[----:B------:R-:W-:-:S02]  /*0fc0*/  UMOV UR42, UR6 ;  /* 0x00000006002a7c82 */ /* 0x000fc40008000000 */
[----:B------:R-:W-:Y:S01]  /*0fd0*/  ULDC.64 UR8, c[0x0][0xa20] ;  /* 0x0002880000087ab9 */ /* 0x000fe20000000a00 */
[----:B------:R-:W-:Y:S01]  /*0fe0*/  USEL UR4, UR4, 0x1, UP0 ;  /* 0x0000000104047887 */ /* 0x000fe20008000000 */
[----:B------:R-:W-:-:S03]  /*0ff0*/  ISETP.NE.U32.AND P1, PT, RZ, UR8, PT ;  /* 0x00000008ff007c0c */ /* 0x000fc6000bf25070 */
        /* <DEDUP_REMOVED lines=11> */
[----:B------:R-:W-:Y:S01]  /*10b0*/  IMAD.U32 R2, RZ, RZ, UR6 ;  /* 0x00000006ff027e24 */ /* 0x000fe2000f8e00ff */
[----:B------:R-:W-:-:S05]  /*10c0*/  MOV R3, UR7 ;  /* 0x0000000700037c02 */ /* 0x000fca0008000f00 */
[----:B------:R-:W2:Y:S04]  /*10d0*/  LDG.E R4, desc[UR48][R2.64] ;  /* 0x0000003002047981 */ /* 0x000ea8000c1e1900 */
[----:B------:R-:W3:Y:S01]  /*10e0*/  LDG.E R0, desc[UR48][R2.64+0x4] ;  /* 0x0000043002007981 */ /* 0x000ee2000c1e1900 */
[----:B--2---:R-:W-:Y:S02]  /*10f0*/  R2UR UR50, R4 ;  /* 0x00000000043272ca */ /* 0x004fe400000e0000 */
[----:B---3--:R-:W-:-:S13]  /*1100*/  R2UR UR6, R0 ;  /* 0x00000000000672ca */ /* 0x008fda00000e0000 */
[----:B------:R-:W-:-:S12]  /*1110*/  UIADD3 UR50, -UR50, UR6, URZ ;  /* 0x0000000632327290 */ /* 0x000fd8000fffe13f */
.L_x_1999:
[----:B------:R-:W-:Y:S05]  /*1120*/  @!P1 BRA `(.L_x_2000) ;  /* 0x00000000001c9947 */ /* 0x000fea0003800000 */
[----:B------:R-:W-:-:S04]  /*1130*/  ULEA UR4, UP0, UR40, UR8, 0x2 ;  /* 0x0000000828047291 */ /* 0x000fc8000f80103f */
[----:B------:R-:W-:Y:S02]  /*1140*/  ULEA.HI.X UR6, UR40, UR9, UR41, 0x2, UP0 ;  /* 0x0000000928067291 */ /* 0x000fe400080f1429 */
[----:B------:R-:W-:-:S04]  /*1150*/  IMAD.U32 R2, RZ, RZ, UR4 ;  /* 0x00000004ff027e24 */ /* 0x000fc8000f8e00ff */
[----:B------:R-:W-:-:S05]  /*1160*/  IMAD.U32 R3, RZ, RZ, UR6 ;  /* 0x00000006ff037e24 */ /* 0x000fca000f8e00ff */
[----:B------:R-:W2:Y:S02]  /*1170*/  LDG.E R2, desc[UR48][R2.64] ;  /* 0x0000003002027981 */ /* 0x000ea4000c1e1900 */
[----:B--2---:R-:W-:Y:S01]  /*1180*/  R2UR UR4, R2 ;  /* 0x00000000020472ca */ /* 0x004fe200000e0000 */
[----:B------:R-:W-:-:S14]  /*1190*/  BRA `(.L_x_2001) ;  /* 0x0000000000347947 */ /* 0x000fdc0003800000 */
.L_x_2000:
        /* <DEDUP_REMOVED lines=13> */
.L_x_2001:
[----:B------:R-:W-:Y:S01]  /*1270*/  ULDC UR6, c[0x0][0x448] ;  /* 0x0001120000067ab9 */ /* 0x000fe20000000800 */
[----:B------:R-:W-:Y:S01]  /*1280*/  UIMAD UR43, UR5, 0xc0, URZ ;  /* 0x000000c0052b78a4 */ /* 0x000fe2000f8e023f */
[----:B------:R-:W-:Y:S01]  /*1290*/  PLOP3.LUT P0, PT, PT, PT, PT, 0x80, 0x0 ;  /* 0x000000000000781c */ /* 0x000fe20003f0f070 */
[----:B------:R-:W-:Y:S01]  /*12a0*/  UISETP.NE.AND UP0, UPT, UR6, 0x1, UPT ;  /* 0x000000010600788c */ /* 0x000fe2000bf05270 */
[----:B------:R-:W-:Y:S01]  /*12b0*/  IMAD.MOV.U32 R0, RZ, RZ, RZ ;  /* 0x000000ffff007224 */ /* 0x000fe200078e00ff */
[----:B------:R-:W-:Y:S01]  /*12c0*/  UIADD3 UR6, UR43, 0xbf, URZ ;  /* 0x000000bf2b067890 */ /* 0x000fe2000fffe03f */
[----:B------:R-:W-:Y:S01]  /*12d0*/  IMAD.MOV.U32 R20, RZ, RZ, RZ ;  /* 0x000000ffff147224 */ /* 0x000fe200078e00ff */
[----:B------:R-:W-:Y:S01]  /*12e0*/  UIADD3 UR47, -UR47, UR4, URZ ;  /* 0x000000042f2f7290 */ /* 0x000fe2000fffe13f */
[----:B------:R-:W-:Y:S02]  /*12f0*/  CS2R R118, SRZ ;  /* 0x0000000000767805 */ /* 0x000fe4000001ff00 */
[----:B------:R-:W-:-:S02]  /*1300*/  CS2R R116, SRZ ;  /* 0x0000000000747805 */ /* 0x000fc4000001ff00 */
[----:B------:R-:W-:Y:S01]  /*1310*/  CS2R R114, SRZ ;  /* 0x0000000000727805 */ /* 0x000fe2000001ff00 */
[----:B------:R-:W-:Y:S01]  /*1320*/  UIADD3 UR7, UR47, 0x80, -UR50 ;  /* 0x000000802f077890 */ /* 0x000fe2000fffe832 */
[----:B------:R-:W-:Y:S02]  /*1330*/  CS2R R112, SRZ ;  /* 0x0000000000707805 */ /* 0x000fe4000001ff00 */
[----:B------:R-:W-:Y:S01]  /*1340*/  CS2R R14, SRZ ;  /* 0x00000000000e7805 */ /* 0x000fe2000001ff00 */
[----:B------:R-:W-:Y:S01]  /*1350*/  @UP0 ULDC UR4, c[0x0][0x44c] ;  /* 0x0001130000040ab9 */ /* 0x000fe20000000800 */
[----:B------:R-:W-:Y:S01]  /*1360*/  @UP0 ULDC UR8, c[0x0][0x450] ;  /* 0x0001140000080ab9 */ /* 0x000fe20000000800 */
[----:B------:R-:W-:Y:S01]  /*1370*/  UIMAD.WIDE.U32 UR4, UR6, UR4, URZ ;  /* 0x00000004060472a5 */ /* 0x000fe2000f8e003f */
[----:B------:R-:W-:Y:S01]  /*1380*/  IMAD.MOV.U32 R110, RZ, RZ, RZ ;  /* 0x000000ffff6e7224 */ /* 0x000fe200078e00ff */
[----:B------:R-:W-:Y:S01]  /*1390*/  UIADD3 UR4, UR47, 0x7f, URZ ;  /* 0x0000007f2f047890 */ /* 0x000fe2000fffe03f */
[----:B------:R-:W-:Y:S01]  /*13a0*/  IMAD.MOV.U32 R25, RZ, RZ, RZ ;  /* 0x000000ffff197224 */ /* 0x000fe200078e00ff */
[----:B------:R-:W-:Y:S01]  /*13b0*/  @UP0 USHF.R.U32.HI UR6, URZ, UR8, UR5 ;  /* 0x000000083f060299 */ /* 0x000fe20008011605 */
[----:B------:R-:W-:Y:S01]  /*13c0*/  CS2R R12, SRZ ;  /* 0x00000000000c7805 */ /* 0x000fe2000001ff00 */
[----:B------:R-:W-:Y:S01]  /*13d0*/  USHF.R.S32.HI UR5, URZ, 0x1f, UR4 ;  /* 0x0000001f3f057899 */ /* 0x000fe20008011404 */
[----:B------:R-:W-:Y:S01]  /*13e0*/  IMAD.MOV.U32 R106, RZ, RZ, RZ ;  /* 0x000000ffff6a7224 */ /* 0x000fe200078e00ff */
[----:B------:R-:W-:Y:S01]  /*13f0*/  UIADD3 UR6, UR7, UR6, URZ ;  /* 0x0000000607067290 */ /* 0x000fe2000fffe03f */
[----:B------:R-:W-:Y:S01]  /*1400*/  IMAD.MOV.U32 R27, RZ, RZ, RZ ;  /* 0x000000ffff1b7224 */ /* 0x000fe200078e00ff */
[----:B------:R-:W-:Y:S01]  /*1410*/  ULEA.HI UR5, UR5, UR4, URZ, 0x7 ;  /* 0x0000000405057291 */ /* 0x000fe2000f8f383f */
[----:B------:R-:W-:Y:S01]  /*1420*/  CS2R R102, SRZ ;  /* 0x0000000000667805 */ /* 0x000fe2000001ff00 */
[----:B------:R-:W-:Y:S01]  /*1430*/  USHF.R.S32.HI UR7, URZ, 0x1f, UR6 ;  /* 0x0000001f3f077899 */ /* 0x000fe20008011406 */
[----:B------:R-:W-:Y:S01]  /*1440*/  CS2R R100, SRZ ;  /* 0x0000000000647805 */ /* 0x000fe2000001ff00 */
[----:B------:R-:W-:Y:S01]  /*1450*/  USHF.R.S32.HI UR5, URZ, 0x7, UR5 ;  /* 0x000000073f057899 */ /* 0x000fe20008011405 */
[----:B------:R-:W-:Y:S01]  /*1460*/  CS2R R98, SRZ ;  /* 0x0000000000627805 */ /* 0x000fe2000001ff00 */
[----:B------:R-:W-:Y:S01]  /*1470*/  ULEA.HI UR7, UR7, UR6, URZ, 0x7 ;  /* 0x0000000607077291 */ /* 0x000fe2000f8f383f */
[----:B------:R-:W-:-:S02]  /*1480*/  CS2R R96, SRZ ;  /* 0x0000000000607805 */ /* 0x000fc4000001ff00 */
[----:B------:R-:W-:Y:S02]  /*1490*/  CS2R R94, SRZ ;  /* 0x00000000005e7805 */ /* 0x000fe4000001ff00 */
[----:B------:R-:W-:Y:S01]  /*14a0*/  CS2R R92, SRZ ;  /* 0x00000000005c7805 */ /* 0x000fe2000001ff00 */
[----:B------:R-:W-:Y:S01]  /*14b0*/  USHF.R.S32.HI UR7, URZ, 0x7, UR7 ;  /* 0x000000073f077899 */ /* 0x000fe20008011407 */
[----:B------:R-:W-:Y:S02]  /*14c0*/  CS2R R90, SRZ ;  /* 0x00000000005a7805 */ /* 0x000fe4000001ff00 */
[----:B------:R-:W-:Y:S01]  /*14d0*/  CS2R R88, SRZ ;  /* 0x0000000000587805 */ /* 0x000fe2000001ff00 */
[----:B------:R-:W-:-:S04]  /*14e0*/  UISETP.LT.AND UP0, UPT, UR5, UR7, UPT ;  /* 0x000000070500728c */ /* 0x000fc8000bf01270 */
[----:B------:R-:W-:-:S04]  /*14f0*/  USEL UR51, UR5, UR7, UP0 ;  /* 0x0000000705337287 */ /* 0x000fc80008000000 */
[----:B------:R-:W-:-:S06]  /*1500*/  UISETP.GE.AND UP0, UPT, UR51, 0x1, UPT ;  /* 0x000000013300788c */ /* 0x000fcc000bf06270 */
[----:B------:R-:W-:-:S13]  /*1510*/  PLOP3.LUT P1, PT, PT, PT, UP0, 0x80, 0x0 ;  /* 0x000000000000781c */ /* 0x000fda0003f2f008 */
        /* <DEDUP_REMOVED lines=32> */
.L_x_2003:
        /* <DEDUP_REMOVED lines=9> */
.L_x_2153:
[----:B------:R-:W-:Y:S05]  /*17b0*/  @!P0 BRA `(.L_x_2005) ;  /* 0x0000000000048947 */ /* 0x000fea0003800000 */
[----:B------:R-:W-:Y:S01]  /*17c0*/  BPT.TRAP 0x1 ;  /* 0x000000040000795c */ /* 0x000fe20000300000 */
.L_x_2005:
[----:B0-----:R-:W-:Y:S01]  /*17d0*/  IMAD.U32 R3, RZ, RZ, UR38 ;  /* 0x00000026ff037e24 */ /* 0x001fe2000f8e00ff */
[----:B------:R-:W-:-:S04]  /*17e0*/  MOV R0, UR39 ;  /* 0x0000002700007c02 */ /* 0x000fc80008000f00 */
[----:B------:R-:W-:Y:S02]  /*17f0*/  LEA R0, R0, UR45, 0x3 ;  /* 0x0000002d00007c11 */ /* 0x000fe4000f8e18ff */
[----:B------:R-:W-:-:S04]  /*1800*/  SHF.L.U32 R3, R3, 0x1f, RZ ;  /* 0x0000001f03037819 */ /* 0x000fc800000006ff */
[----:B------:R0:W1:Y:S01]  /*1810*/  SYNCS.PHASECHK.TRANS64.TRYWAIT P2, [R0+URZ+0x16830], R3 ;  /* 0x01683003000075a7 */ /* 0x000062000804017f */
[----:B------:R-:W-:Y:S05]  /*1820*/  @!P0 BRA `(.L_x_2006) ;  /* 0x0000000000048947 */ /* 0x000fea0003800000 */
[----:B------:R-:W-:Y:S01]  /*1830*/  BPT.TRAP 0x1 ;  /* 0x000000040000795c */ /* 0x000fe20000300000 */
.L_x_2006:
[----:B------:R-:W2:Y:S02]  /*1840*/  S2R R2, SR_TID.X ;  /* 0x0000000000027919 */ /* 0x000ea40000002100 */
[----:B--2---:R-:W-:Y:S01]  /*1850*/  LOP3.LUT P1, RZ, R2, 0x7f, RZ, 0xc0, !PT ;  /* 0x0000007f02ff7812 */ /* 0x004fe2000782c0ff */
[----:B-1----:R-:W-:-:S12]  /*1860*/  @P2 BRA `(.L_x_2007) ;  /* 0x0000000000082947 */ /* 0x002fd80003800000 */
[----:B------:R-:W1:Y:S02]  /*1870*/  SYNCS.PHASECHK.TRANS64.TRYWAIT P2, [R0+URZ+0x16830], R3 ;  /* 0x01683003000075a7 */ /* 0x000e64000804017f */
[----:B-1----:R-:W-:Y:S05]  /*1880*/  @!P2 BRA `(.L_x_2008) ;  /* 0x000000f000f8a947 */ /* 0x002fea0003800000 */
.L_x_2007:
[----:B------:R-:W-:Y:S05]  /*1890*/  WARPSYNC.ALL ;  /* 0x0000000000007948 */ /* 0x000fea0003800000 */
[----:B------:R-:W-:Y:S01]  /*18a0*/  UIADD3 UR4, UR45, 0xe400, URZ ;  /* 0x0000e4002d047890 */ /* 0x000fe2000fffe03f */
[----:B------:R-:W-:Y:S01]  /*18b0*/  WARPGROUP.ARRIVE ;  /* 0x00000000000079c5 */ /* 0x000fe20000000000 */
[----:B------:R-:W-:Y:S01]  /*18c0*/  ULOP3.LUT UR16, UR52, 0x10000, URZ, 0xfc, !UPT ;  /* 0x0001000034107892 */ /* 0x000fe2000f8efc3f */
[----:B------:R-:W-:Y:S01]  /*18d0*/  IMAD.U32 R4, RZ, RZ, UR50 ;  /* 0x00000032ff047e24 */ /* 0x000fe2000f8e00ff */
        /* <DEDUP_REMOVED lines=42> */
[----:B------:R-:W-:Y:S01]  /*1b80*/  @UP0 ULDC UR6, c[0x0][0x44c] ;  /* 0x0001130000060ab9 */ /* 0x000fe20000000800 */
[----:B------:R-:W-:Y:S02]  /*1b90*/  WARPGROUP.DEPBAR.LE gsb0, 0x0 ;  /* 0x00008000000079c5 */ /* 0x000fe40000010000 */
[----:B------:R-:W-:-:S06]  /*1ba0*/  WARPGROUP.ARRIVE ;  /* 0x00000000000079c5 */ /* 0x000fcc0000000000 */
[----:B------:R-:W-:Y:S01]  /*1bb0*/  HGMMA.64x128x16.F32.BF16 R24, gdesc[UR8], R24, gsb0 ;  /* 0x01e00000081879f0 */ /* 0x000fe20008001818 */
[----:B------:R-:W-:Y:S01]  /*1bc0*/  ULDC UR10, c[0x0][0x9d8] ;  /* 0x00027600000a7ab9 */ /* 0x000fe20000000800 */
[----:B------:R-:W-:Y:S01]  /*1bd0*/  @UP0 ULDC UR11, c[0x0][0x450] ;  /* 0x00011400000b0ab9 */ /* 0x000fe20000000800 */
[----:B------:R-:W-:Y:S02]  /*1be0*/  WARPGROUP.DEPBAR.LE gsb0, 0x0 ;  /* 0x00008000000079c5 */ /* 0x000fe40000010000 */
[----:B------:R-:W-:-:S07]  /*1bf0*/  WARPGROUP.ARRIVE ;  /* 0x00000000000079c5 */ /* 0x000fce0000000000 */
[----:B------:R-:W-:Y:S03]  /*1c00*/  HGMMA.64x128x16.F32.BF16 R24, gdesc[UR12], R24, gsb0 ;  /* 0x01e000000c1879f0 */ /* 0x000fe60008001818 */
[----:B------:R-:W-:Y:S02]  /*1c10*/  WARPGROUP.DEPBAR.LE gsb0, 0x0 ;  /* 0x00008000000079c5 */ /* 0x000fe40000010000 */
[----:B------:R-:W-:Y:S01]  /*1c20*/  FMUL.FTZ R5, R56, UR10 ;  /* 0x0000000a38057c20 */ /* 0x000fe20008410000 */
[----:B------:R-:W-:Y:S02]  /*1c30*/  VIADD R56, R17, UR43 ;  /* 0x0000002b11387c36 */ /* 0x000fe40008000000 */
[----:B------:R-:W-:Y:S01]  /*1c40*/  FMUL.FTZ R26, R26, UR10 ;  /* 0x0000000a1a1a7c20 */ /* 0x000fe20008410000 */
[----:B------:R-:W-:Y:S01]  /*1c50*/  FMUL.FTZ R27, R27, UR10 ;  /* 0x0000000a1b1b7c20 */ /* 0x000fe20008410000 */
[----:B------:R-:W-:Y:S01]  /*1c60*/  FMUL.FTZ R7, R57, UR10 ;  /* 0x0000000a39077c20 */ /* 0x000fe20008410000 */
[----:B------:R-:W-:Y:S01]  /*1c70*/  @P2 IMAD.HI.U32 R2, R56, UR6, RZ ;  /* 0x0000000638022c27 */ /* 0x000fe2000f8e00ff */
[----:B------:R-:W-:-:S03]  /*1c80*/  @UP0 ULDC UR6, c[0x0][0x450] ;  /* 0x0001140000060ab9 */ /* 0x000fc60000000800 */
[----:B------:R-:W-:Y:S01]  /*1c90*/  FMUL.FTZ R30, R30, UR10 ;  /* 0x0000000a1e1e7c20 */ /* 0x000fe20008410000 */
[----:B------:R-:W0:Y:S01]  /*1ca0*/  MUFU.TANH R26, R26 ;  /* 0x0000001a001a7308 */ /* 0x000e220000002400 */
[----:B------:R-:W-:Y:S01]  /*1cb0*/  FMUL.FTZ R31, R31, UR10 ;  /* 0x0000000a1f1f7c20 */ /* 0x000fe20008410000 */
[----:B------:R-:W-:Y:S01]  /*1cc0*/  @P2 SHF.R.U32.HI R56, RZ, UR6, R2 ;  /* 0x00000006ff382c19 */ /* 0x000fe20008011602 */
[----:B------:R-:W-:Y:S01]  /*1cd0*/  UMOV UR6, 0xffffff80 ;  /* 0xffffff8000067882 */ /* 0x000fe20000000000 */
[----:B------:R-:W-:Y:S01]  /*1ce0*/  FMUL.FTZ R34, R34, UR10 ;  /* 0x0000000a22227c20 */ /* 0x000fe20008410000 */
[----:B------:R-:W-:Y:S01]  /*1cf0*/  UIMAD UR6, UR51, UR6, 0x80 ;  /* 0x00000080330674a4 */ /* 0x000fe2000f8e0206 */
[----:B------:R-:W-:Y:S01]  /*1d00*/  FMUL.FTZ R35, R35, UR10 ;  /* 0x0000000a23237c20 */ /* 0x000fe20008410000 */
[----:B------:R-:W1:Y:S01]  /*1d10*/  SHFL.IDX PT, R2, R56, 0x1, 0x1c1f ;  /* 0x003c1f0038027f89 */ /* 0x000e6200000e0000 */
[----:B------:R-:W2:Y:S01]  /*1d20*/  MUFU.TANH R27, R27 ;  /* 0x0000001b001b7308 */ /* 0x000ea20000002400 */
[----:B------:R-:W-:Y:S01]  /*1d30*/  UIADD3 UR7, UR6, 0x1, URZ ;  /* 0x0000000106077890 */ /* 0x000fe2000fffe03f */
[----:B------:R-:W-:Y:S01]  /*1d40*/  FMUL.FTZ R38, R38, UR10 ;  /* 0x0000000a26267c20 */ /* 0x000fe20008410000 */
[----:B------:R-:W-:Y:S01]  /*1d50*/  UIADD3 UR6, UR47, UR6, URZ ;  /* 0x000000062f067290 */ /* 0x000fe2000fffe03f */
[----:B------:R-:W-:Y:S01]  /*1d60*/  FMUL.FTZ R59, R59, UR10 ;  /* 0x0000000a3b3b7c20 */ /* 0x000fe20008410000 */
[----:B------:R-:W-:Y:S01]  /*1d70*/  FMUL.FTZ R89, R32, UR10 ;  /* 0x0000000a20597c20 */ /* 0x000fe20008410000 */
[----:B------:R-:W-:Y:S01]  /*1d80*/  FMUL.FTZ R39, R39, UR10 ;  /* 0x0000000a27277c20 */ /* 0x000fe20008410000 */
[----:B------:R-:W-:Y:S01]  /*1d90*/  IMAD.U32 R57, RZ, RZ, UR7 ;  /* 0x00000007ff397e24 */ /* 0x000fe2000f8e00ff */
[----:B------:R-:W-:Y:S01]  /*1da0*/  MUFU.TANH R30, R30 ;  /* 0x0000001e001e7308 */ /* 0x000fe20000002400 */
[----:B------:R-:W-:-:S02]  /*1db0*/  IMAD.U32 R3, RZ, RZ, UR6 ;  /* 0x00000006ff037e24 */ /* 0x000fc4000f8e00ff */
[----:B------:R-:W-:Y:S01]  /*1dc0*/  FMUL.FTZ R32, R36, UR10 ;  /* 0x0000000a24207c20 */ /* 0x000fe20008410000 */
[C---:B------:R-:W-:Y:S02]  /*1dd0*/  IMAD R57, R16.reuse, -0x2, R57 ;  /* 0xfffffffe10397824 */ /* 0x040fe400078e0239 */
[----:B------:R-:W-:Y:S01]  /*1de0*/  FMUL.FTZ R55, R55, UR10 ;  /* 0x0000000a37377c20 */ /* 0x000fe20008410000 */
[----:B------:R-:W-:Y:S02]  /*1df0*/  IMAD R6, R16, -0x2, R3 ;  /* 0xfffffffe10067824 */ /* 0x000fe400078e0203 */
[----:B------:R-:W-:Y:S01]  /*1e00*/  FMUL.FTZ R10, R25, UR10 ;  /* 0x0000000a190a7c20 */ /* 0x000fe20008410000 */
[----:B------:R-:W-:Y:S01]  /*1e10*/  FMUL.FTZ R42, R42, UR10 ;  /* 0x0000000a2a2a7c20 */ /* 0x000fe20008410000 */
[----:B------:R-:W-:Y:S01]  /*1e20*/  IADD3 R57, -R4, UR47, R57 ;  /* 0x0000002f04397c10 */ /* 0x000fe2000fffe139 */
[----:B------:R-:W-:Y:S01]  /*1e30*/  MUFU.TANH R31, R31 ;  /* 0x0000001f001f7308 */ /* 0x000fe20000002400 */
[----:B------:R-:W-:Y:S01]  /*1e40*/  FMUL.FTZ R25, R41, UR10 ;  /* 0x0000000a29197c20 */ /* 0x000fe20008410000 */
[----:B------:R-:W-:Y:S01]  /*1e50*/  FMUL.FTZ R43, R43, UR10 ;  /* 0x0000000a2b2b7c20 */ /* 0x000fe20008410000 */
[----:B------:R-:W-:Y:S01]  /*1e60*/  FMUL.FTZ R12, R53, UR10 ;  /* 0x0000000a350c7c20 */ /* 0x000fe20008410000 */
[----:B------:R-:W-:Y:S01]  /*1e70*/  FMUL.FTZ R46, R46, UR10 ;  /* 0x0000000a2e2e7c20 */ /* 0x000fe20008410000 */
[----:B------:R-:W-:Y:S01]  /*1e80*/  FMUL.FTZ R13, R52, UR10 ;  /* 0x0000000a340d7c20 */ /* 0x000fe20008410000 */
[----:B-1----:R-:W-:Y:S01]  /*1e90*/  VIADDMNMX R2, R2, R57, R6, PT ;  /* 0x0000003902027246 */ /* 0x002fe20003800106 */
[----:B------:R-:W-:Y:S01]  /*1ea0*/  FMUL.FTZ R51, R51, UR10 ;  /* 0x0000000a33337c20 */ /* 0x000fe20008410000 */
[----:B------:R-:W1:Y:S01]  /*1eb0*/  MUFU.TANH R34, R34 ;  /* 0x0000002200227308 */ /* 0x000e620000002400 */
[----:B------:R-:W-:Y:S01]  /*1ec0*/  FMUL.FTZ R47, R47, UR10 ;  /* 0x0000000a2f2f7c20 */ /* 0x000fe20008410000 */
[----:B------:R-:W-:Y:S01]  /*1ed0*/  ISETP.GT.AND P3, PT, R2, RZ, PT ;  /* 0x000000ff0200720c */ /* 0x000fe20003f64270 */
[----:B------:R-:W-:Y:S01]  /*1ee0*/  FMUL.FTZ R50, R50, UR10 ;  /* 0x0000000a32327c20 */ /* 0x000fe20008410000 */
[C---:B------:R-:W-:Y:S01]  /*1ef0*/  ISETP.GT.AND P4, PT, R2.reuse, 0x1, PT ;  /* 0x000000010200780c */ /* 0x040fe20003f84270 */
[----:B------:R-:W-:Y:S01]  /*1f00*/  FMUL.FTZ R20, R45, UR10 ;  /* 0x0000000a2d147c20 */ /* 0x000fe20008410000 */
[----:B------:R-:W-:Y:S01]  /*1f10*/  ISETP.GT.AND P5, PT, R2, 0x8, PT ;  /* 0x000000080200780c */ /* 0x000fe20003fa4270 */
[----:B------:R-:W-:Y:S01]  /*1f20*/  FMUL.FTZ R15, R49, UR10 ;  /* 0x0000000a310f7c20 */ /* 0x000fe20008410000 */
[----:B------:R-:W3:Y:S01]  /*1f30*/  MUFU.TANH R35, R35 ;  /* 0x0000002300237308 */ /* 0x000ee20000002400 */
[----:B0-----:R-:W-:Y:S01]  /*1f40*/  FSEL R93, R26, -INF , P3 ;  /* 0xff8000001a5d7808 */ /* 0x001fe20001800000 */
[----:B------:R-:W-:Y:S01]  /*1f50*/  FMUL.FTZ R54, R54, UR10 ;  /* 0x0000000a36367c20 */ /* 0x000fe20008410000 */
[----:B--2---:R-:W-:Y:S01]  /*1f60*/  FSEL R91, R27, -INF , P4 ;  /* 0xff8000001b5b7808 */ /* 0x004fe20002000000 */
[----:B------:R-:W-:Y:S01]  /*1f70*/  FMUL.FTZ R14, R48, UR10 ;  /* 0x0000000a300e7c20 */ /* 0x000fe20008410000 */
[----:B------:R-:W-:Y:S01]  /*1f80*/  ISETP.GT.AND P3, PT, R2, 0x9, PT ;  /* 0x000000090200780c */ /* 0x000fe20003f64270 */
[----:B------:R-:W-:Y:S01]  /*1f90*/  FMUL.FTZ R58, R58, UR10 ;  /* 0x0000000a3a3a7c20 */ /* 0x000fe20008410000 */
[----:B------:R-:W-:Y:S01]  /*1fa0*/  FMNMX.FTZ R4, R93, R91, !PT ;  /* 0x0000005b5d047209 */ /* 0x000fe20007810000 */
[----:B------:R-:W0:Y:S01]  /*1fb0*/  MUFU.TANH R38, R38 ;  /* 0x0000002600267308 */ /* 0x000e220000002400 */
[----:B------:R-:W-:Y:S01]  /*1fc0*/  ISETP.GT.AND P4, PT, R2, 0x10, PT ;  /* 0x000000100200780c */ /* 0x000fe20003f84270 */
[----:B------:R-:W-:Y:S01]  /*1fd0*/  FMUL.FTZ R8, R24, UR10 ;  /* 0x0000000a18087c20 */ /* 0x000fe20008410000 */
[----:B------:R-:W-:Y:S01]  /*1fe0*/  FMUL.FTZ R24, R40, UR10 ;  /* 0x0000000a28187c20 */ /* 0x000fe20008410000 */
[----:B------:R-:W-:Y:S01]  /*1ff0*/  FMUL.FTZ R62, R62, UR10 ;  /* 0x0000000a3e3e7c20 */ /* 0x000fe20008410000 */
[----:B-1----:R-:W-:Y:S01]  /*2000*/  FSEL R53, R34, -INF , P4 ;  /* 0xff80000022357808 */ /* 0x002fe20002000000 */
[----:B------:R-:W-:Y:S01]  /*2010*/  FMUL.FTZ R63, R63, UR10 ;  /* 0x0000000a3f3f7c20 */ /* 0x000fe20008410000 */
[----:B------:R-:W-:Y:S01]  /*2020*/  ISETP.GT.AND P4, PT, R2, 0x18, PT ;  /* 0x000000180200780c */ /* 0x000fe20003f84270 */
        /* <DEDUP_REMOVED lines=8> */
[----:B------:R-:W-:Y:S01]  /*20b0*/  MUFU.TANH R39, R39 ;  /* 0x0000002700277308 */ /* 0x000fe20000002400 */
[----:B-1----:R-:W-:Y:S01]  /*20c0*/  FSEL R59, R30, -INF , P5 ;  /* 0xff8000001e3b7808 */ /* 0x002fe20002800000 */
[----:B------:R-:W-:Y:S01]  /*20d0*/  FMUL.FTZ R75, R75, UR10 ;  /* 0x0000000a4b4b7c20 */ /* 0x000fe20008410000 */
[----:B------:R-:W-:Y:S01]  /*20e0*/  FMUL.FTZ R78, R78, UR10 ;  /* 0x0000000a4e4e7c20 */ /* 0x000fe20008410000 */
[----:B------:R-:W-:Y:S01]  /*20f0*/  FMUL.FTZ R79, R79, UR10 ;  /* 0x0000000a4f4f7c20 */ /* 0x000fe20008410000 */
[----:B------:R-:W-:Y:S01]  /*2100*/  FMNMX.FTZ R4, R59, R4, !PT ;  /* 0x000000043b047209 */ /* 0x000fe20007810000 */
        /* <DEDUP_REMOVED lines=8> */
[----:B------:R2:W-:Y:S01]  /*2190*/  @!P1 SYNCS.ARRIVE.TRANS64.RED.A1T0 RZ, [R0+URZ], RZ ;  /* 0x000000ff00ff99a7 */ /* 0x0005e2000810043f */
[----:B------:R-:W-:Y:S01]  /*21a0*/  @UP0 ULDC UR6, c[0x0][0x44c] ;  /* 0x0001130000060ab9 */ /* 0x000fe20000000800 */
[----:B------:R-:W4:Y:S01]  /*21b0*/  MUFU.TANH R42, R42 ;  /* 0x0000002a002a7308 */ /* 0x000f220000002400 */
[----:B-1----:R-:W-:Y:S01]  /*21c0*/  FSEL R55, R31, -INF , P3 ;  /* 0xff8000001f377808 */ /* 0x002fe20001800000 */
[----:B------:R-:W-:Y:S01]  /*21d0*/  UIMAD.WIDE.U32 UR6, UR43, UR6, URZ ;  /* 0x000000062b0672a5 */ /* 0x000fe2000f8e003f */
[----:B------:R-:W-:-:S02]  /*21e0*/  ISETP.GT.AND P3, PT, R2, 0x11, PT ;  /* 0x000000110200780c */ /* 0x000fc40003f64270 */
[----:B------:R-:W-:Y:S02]  /*21f0*/  FMNMX.FTZ R4, R55, R4, !PT ;  /* 0x0000000437047209 */ /* 0x000fe40007810000 */
[----:B---3--:R-:W-:Y:S01]  /*2200*/  FSEL R52, R35, -INF , P3 ;  /* 0xff80000023347808 */ /* 0x008fe20001800000 */
[----:B------:R-:W-:Y:S01]  /*2210*/  MUFU.TANH R43, R43 ;  /* 0x0000002b002b7308 */ /* 0x000fe20000002400 */
[----:B------:R-:W-:Y:S02]  /*2220*/  FMNMX.FTZ R3, R53, R4, !PT ;  /* 0x0000000435037209 */ /* 0x000fe40007810000 */
[----:B------:R-:W-:Y:S02]  /*2230*/  ISETP.GT.AND P3, PT, R2, 0x19, PT ;  /* 0x000000190200780c */ /* 0x000fe40003f64270 */
[----:B------:R-:W-:-:S03]  /*2240*/  FMNMX.FTZ R4, R52, R3, !PT ;  /* 0x0000000334047209 */ /* 0x000fc60007810000 */
[----:B------:R-:W1:Y:S08]  /*2250*/  MUFU.TANH R46, R46 ;  /* 0x0000002e002e7308 */ /* 0x000e700000002400 */
[----:B------:R0:W-:Y:S08]  /*2260*/  MUFU.TANH R11, R51 ;  /* 0x00000033000b7308 */ /* 0x0001f00000002400 */
[----:B------:R1:W3:Y:S01]  /*2270*/  MUFU.TANH R9, R47 ;  /* 0x0000002f00097308 */ /* 0x0002e20000002400 */
[----:B0-----:R-:W-:-:S02]  /*2280*/  FSEL R51, R38, -INF , P4 ;  /* 0xff80000026337808 */ /* 0x001fc40002000000 */
[----:B------:R-:W-:Y:S02]  /*2290*/  ISETP.GT.AND P4, PT, R2, 0x20, PT ;  /* 0x000000200200780c */ /* 0x000fe40003f84270 */
[----:B------:R-:W-:Y:S02]  /*22a0*/  FMNMX.FTZ R3, R51, R4, !PT ;  /* 0x0000000433037209 */ /* 0x000fe40007810000 */
[----:B----4-:R-:W-:Y:S01]  /*22b0*/  FSEL R49, R42, -INF , P4 ;  /* 0xff8000002a317808 */ /* 0x010fe20002000000 */
[----:B------:R0:W4:Y:S01]  /*22c0*/  MUFU.TANH R45, R50 ;  /* 0x00000032002d7308 */ /* 0x0001220000002400 */
[----:B------:R-:W-:-:S04]  /*22d0*/  ISETP.GT.AND P4, PT, R2, 0x28, PT ;  /* 0x000000280200780c */ /* 0x000fc80003f84270 */
[----:B-1----:R-:W-:Y:S02]  /*22e0*/  FSEL R47, R46, -INF , P4 ;  /* 0xff8000002e2f7808 */ /* 0x002fe40002000000 */
[C---:B------:R-:W-:Y:S01]  /*22f0*/  ISETP.GT.AND P4, PT, R2.reuse, 0x30, PT ;  /* 0x000000300200780c */ /* 0x040fe20003f84270 */
[----:B------:R-:W1:Y:S01]  /*2300*/  MUFU.TANH R54, R54 ;  /* 0x0000003600367308 */ /* 0x000e620000002400 */
[----:B0-----:R-:W-:Y:S02]  /*2310*/  FSEL R50, R39, -INF , P3 ;  /* 0xff80000027327808 */ /* 0x001fe40001800000 */
[----:B------:R-:W-:Y:S02]  /*2320*/  ISETP.GT.AND P3, PT, R2, 0x21, PT ;  /* 0x000000210200780c */ /* 0x000fe40003f64270 */
[----:B------:R-:W-:Y:S02]  /*2330*/  FMNMX.FTZ R4, R50, R3, !PT ;  /* 0x0000000332047209 */ /* 0x000fe40007810000 */
[----:B------:R-:W-:Y:S01]  /*2340*/  FSEL R48, R43, -INF , P3 ;  /* 0xff8000002b307808 */ /* 0x000fe20001800000 */
[----:B------:R0:W5:Y:S01]  /*2350*/  MUFU.TANH R40, R58 ;  /* 0x0000003a00287308 */ /* 0x0001620000002400 */
[----:B------:R-:W-:-:S02]  /*2360*/  FMNMX.FTZ R3, R49, R4, !PT ;  /* 0x0000000431037209 */ /* 0x000fc40007810000 */
[----:B------:R-:W-:Y:S02]  /*2370*/  ISETP.GT.AND P3, PT, R2, 0x29, PT ;  /* 0x000000290200780c */ /* 0x000fe40003f64270 */
[----:B------:R-:W-:Y:S02]  /*2380*/  FMNMX.FTZ R4, R48, R3, !PT ;  /* 0x0000000330047209 */ /* 0x000fe40007810000 */
[----:B---3--:R-:W-:Y:S01]  /*2390*/  FSEL R46, R9, -INF , P3 ;  /* 0xff800000092e7808 */ /* 0x008fe20001800000 */
[----:B------:R-:W3:Y:S01]  /*23a0*/  MUFU.TANH R62, R62 ;  /* 0x0000003e003e7308 */ /* 0x000ee20000002400 */
[----:B------:R-:W-:Y:S01]  /*23b0*/  FMNMX.FTZ R3, R47, R4, !PT ;  /* 0x000000042f037209 */ /* 0x000fe20007810000 */
[----:B0-----:R-:W-:Y:S01]  /*23c0*/  FMUL.FTZ R58, R68, UR10 ;  /* 0x0000000a443a7c20 */ /* 0x001fe20008410000 */
[----:B------:R-:W-:Y:S01]  /*23d0*/  ISETP.GT.AND P3, PT, R2, 0x31, PT ;  /* 0x000000310200780c */ /* 0x000fe20003f64270 */
[----:B------:R-:W-:Y:S01]  /*23e0*/  FMUL.FTZ R68, R85, UR10 ;  /* 0x0000000a55447c20 */ /* 0x000fe20008410000 */
[----:B----4-:R-:W-:-:S02]  /*23f0*/  FSEL R45, R45, -INF , P4 ;  /* 0xff8000002d2d7808 */ /* 0x010fc40002000000 */
[----:B------:R-:W-:Y:S01]  /*2400*/  FMNMX.FTZ R4, R46, R3, !PT ;  /* 0x000000032e047209 */ /* 0x000fe20007810000 */
[----:B------:R-:W0:Y:S01]  /*2410*/  MUFU.TANH R37, R63 ;  /* 0x0000003f00257308 */ /* 0x000e220000002400 */
[C---:B------:R-:W-:Y:S02]  /*2420*/  ISETP.GT.AND P4, PT, R2.reuse, 0x38, PT ;  /* 0x000000380200780c */ /* 0x040fe40003f84270 */
[----:B------:R-:W-:Y:S02]  /*2430*/  FSEL R43, R11, -INF , P3 ;  /* 0xff8000000b2b7808 */ /* 0x000fe40001800000 */
[----:B------:R-:W-:Y:S02]  /*2440*/  FMNMX.FTZ R4, R45, R4, !PT ;  /* 0x000000042d047209 */ /* 0x000fe40007810000 */
[----:B------:R-:W-:Y:S01]  /*2450*/  ISETP.GT.AND P3, PT, R2, 0x39, PT ;  /* 0x000000390200780c */ /* 0x000fe20003f64270 */
[----:B------:R-:W4:Y:S01]  /*2460*/  MUFU.TANH R66, R66 ;  /* 0x0000004200427308 */ /* 0x000f220000002400 */
[----:B-1----:R-:W-:-:S02]  /*2470*/  FSEL R42, R54, -INF , P4 ;  /* 0xff800000362a7808 */ /* 0x002fc40002000000 */
[----:B------:R-:W-:Y:S02]  /*2480*/  FMNMX.FTZ R3, R43, R4, !PT ;  /* 0x000000042b037209 */ /* 0x000fe40007810000 */
[----:B------:R-:W-:Y:S02]  /*2490*/  ISETP.GT.AND P4, PT, R2, 0x40, PT ;  /* 0x000000400200780c */ /* 0x000fe40003f84270 */
[----:B------:R-:W-:Y:S01]  /*24a0*/  FSEL R41, R41, -INF , P3 ;  /* 0xff80000029297808 */ /* 0x000fe20001800000 */
[----:B------:R-:W1:Y:S01]  /*24b0*/  MUFU.TANH R35, R67 ;  /* 0x0000004300237308 */ /* 0x000e620000002400 */
[----:B------:R-:W-:Y:S02]  /*24c0*/  FMNMX.FTZ R4, R42, R3, !PT ;  /* 0x000000032a047209 */ /* 0x000fe40007810000 */
[----:B------:R-:W-:Y:S02]  /*24d0*/  ISETP.GT.AND P3, PT, R2, 0x41, PT ;  /* 0x000000410200780c */ /* 0x000fe40003f64270 */
[----:B-----5:R-:W-:-:S02]  /*24e0*/  FSEL R40, R40, -INF , P4 ;  /* 0xff80000028287808 */ /* 0x020fc40002000000 */
[----:B------:R-:W-:Y:S01]  /*24f0*/  FMNMX.FTZ R3, R41, R4, !PT ;  /* 0x0000000429037209 */ /* 0x000fe20007810000 */
[----:B------:R5:W2:Y:S01]  /*2500*/  MUFU.TANH R34, R70 ;  /* 0x0000004600227308 */ /* 0x000aa20000002400 */
[----:B------:R-:W-:Y:S02]  /*2510*/  ISETP.GT.AND P4, PT, R2, 0x48, PT ;  /* 0x000000480200780c */ /* 0x000fe40003f84270 */
[----:B------:R-:W-:Y:S02]  /*2520*/  FSEL R39, R36, -INF , P3 ;  /* 0xff80000024277808 */ /* 0x000fe40001800000 */
[----:B------:R-:W-:Y:S02]  /*2530*/  FMNMX.FTZ R4, R40, R3, !PT ;  /* 0x0000000328047209 */ /* 0x000fe40007810000 */
[----:B------:R-:W-:Y:S01]  /*2540*/  ISETP.GT.AND P3, PT, R2, 0x49, PT ;  /* 0x000000490200780c */ /* 0x000fe20003f64270 */
[----:B------:R4:W2:Y:S01]  /*2550*/  MUFU.TANH R31, R71 ;  /* 0x00000047001f7308 */ /* 0x0008a20000002400 */
[----:B---3--:R-:W-:Y:S01]  /*2560*/  FSEL R38, R62, -INF , P4 ;  /* 0xff8000003e267808 */ /* 0x008fe20002000000 */
[----:B-----5:R-:W-:Y:S01]  /*2570*/  FMUL.FTZ R70, R60, UR10 ;  /* 0x0000000a3c467c20 */ /* 0x020fe20008410000 */
[----:B------:R-:W-:Y:S01]  /*2580*/  FMNMX.FTZ R3, R39, R4, !PT ;  /* 0x0000000427037209 */ /* 0x000fe20007810000 */
[----:B------:R-:W-:Y:S01]  /*2590*/  FMUL.FTZ R60, R72, UR10 ;  /* 0x0000000a483c7c20 */ /* 0x000fe20008410000 */
[----:B------:R-:W-:Y:S01]  /*25a0*/  ISETP.GT.AND P4, PT, R2, 0x50, PT ;  /* 0x000000500200780c */ /* 0x000fe20003f84270 */
[----:B------:R-:W-:Y:S01]  /*25b0*/  FMUL.FTZ R62, R76, UR10 ;  /* 0x0000000a4c3e7c20 */ /* 0x000fe20008410000 */
[----:B0-----:R-:W-:Y:S01]  /*25c0*/  FSEL R37, R37, -INF , P3 ;  /* 0xff80000025257808 */ /* 0x001fe20001800000 */
[----:B------:R0:W3:Y:S01]  /*25d0*/  MUFU.TANH R30, R74 ;  /* 0x0000004a001e7308 */ /* 0x0000e20000002400 */
[----:B------:R-:W-:Y:S01]  /*25e0*/  FMNMX.FTZ R4, R38, R3, !PT ;  /* 0x0000000326047209 */ /* 0x000fe20007810000 */
[----:B----4-:R-:W-:Y:S01]  /*25f0*/  FMUL.FTZ R71, R61, UR10 ;  /* 0x0000000a3d477c20 */ /* 0x010fe20008410000 */
[----:B------:R-:W-:-:S02]  /*2600*/  ISETP.GT.AND P3, PT, R2, 0x51, PT ;  /* 0x000000510200780c */ /* 0x000fc40003f64270 */
[----:B------:R-:W-:Y:S01]  /*2610*/  FSEL R36, R66, -INF , P4 ;  /* 0xff80000042247808 */ /* 0x000fe20002000000 */
[----:B------:R-:W-:Y:S01]  /*2620*/  FMUL.FTZ R66, R81, UR10 ;  /* 0x0000000a51427c20 */ /* 0x000fe20008410000 */
[----:B------:R-:W-:Y:S01]  /*2630*/  FMNMX.FTZ R3, R37, R4, !PT ;  /* 0x0000000425037209 */ /* 0x000fe20007810000 */
[----:B------:R4:W5:Y:S01]  /*2640*/  MUFU.TANH R26, R75 ;  /* 0x0000004b001a7308 */ /* 0x0009620000002400 */
[----:B------:R-:W-:Y:S01]  /*2650*/  ISETP.GT.AND P4, PT, R2, 0x58, PT ;  /* 0x000000580200780c */ /* 0x000fe20003f84270 */
[----:B0-----:R-:W-:Y:S01]  /*2660*/  FMUL.FTZ R74, R64, UR10 ;  /* 0x0000000a404a7c20 */ /* 0x001fe20008410000 */
[----:B-1----:R-:W-:Y:S01]  /*2670*/  FSEL R35, R35, -INF , P3 ;  /* 0xff80000023237808 */ /* 0x002fe20001800000 */
[----:B------:R-:W-:Y:S01]  /*2680*/  FMUL.FTZ R64, R80, UR10 ;  /* 0x0000000a50407c20 */ /* 0x000fe20008410000 */
[----:B------:R-:W-:Y:S02]  /*2690*/  FMNMX.FTZ R4, R36, R3, !PT ;  /* 0x0000000324047209 */ /* 0x000fe40007810000 */
[----:B------:R-:W-:Y:S01]  /*26a0*/  ISETP.GT.AND P3, PT, R2, 0x59, PT ;  /* 0x000000590200780c */ /* 0x000fe20003f64270 */
[----:B------:R-:W0:Y:S01]  /*26b0*/  MUFU.TANH R27, R78 ;  /* 0x0000004e001b7308 */ /* 0x000e220000002400 */
[----:B--2---:R-:W-:Y:S01]  /*26c0*/  FSEL R34, R34, -INF , P4 ;  /* 0xff80000022227808 */ /* 0x004fe20002000000 */
[----:B----4-:R-:W-:Y:S01]  /*26d0*/  FMUL.FTZ R75, R65, UR10 ;  /* 0x0000000a414b7c20 */ /* 0x010fe20008410000 */
[----:B------:R-:W-:Y:S01]  /*26e0*/  FMNMX.FTZ R3, R35, R4, !PT ;  /* 0x0000000423037209 */ /* 0x000fe20007810000 */
[----:B------:R-:W-:Y:S01]  /*26f0*/  FMUL.FTZ R65, R77, UR10 ;  /* 0x0000000a4d417c20 */ /* 0x000fe20008410000 */
[----:B------:R-:W-:-:S02]  /*2700*/  ISETP.GT.AND P4, PT, R2, 0x60, PT ;  /* 0x000000600200780c */ /* 0x000fc40003f84270 */
[----:B------:R-:W-:Y:S01]  /*2710*/  FSEL R31, R31, -INF , P3 ;  /* 0xff8000001f1f7808 */ /* 0x000fe20001800000 */
[----:B------:R-:W1:Y:S01]  /*2720*/  MUFU.TANH R9, R79 ;  /* 0x0000004f00097308 */ /* 0x000e620000002400 */
[----:B------:R-:W-:Y:S02]  /*2730*/  FMNMX.FTZ R4, R34, R3, !PT ;  /* 0x0000000322047209 */ /* 0x000fe40007810000 */
[----:B------:R-:W-:Y:S02]  /*2740*/  ISETP.GT.AND P3, PT, R2, 0x61, PT ;  /* 0x000000610200780c */ /* 0x000fe40003f64270 */
[----:B---3--:R-:W-:Y:S02]  /*2750*/  FSEL R30, R30, -INF , P4 ;  /* 0xff8000001e1e7808 */ /* 0x008fe40002000000 */
[----:B------:R-:W-:Y:S01]  /*2760*/  FMNMX.FTZ R3, R31, R4, !PT ;  /* 0x000000041f037209 */ /* 0x000fe20007810000 */
[----:B------:R-:W2:Y:S01]  /*2770*/  MUFU.TANH R11, R82 ;  /* 0x00000052000b7308 */ /* 0x000ea20000002400 */
[----:B------:R-:W-:-:S02]  /*2780*/  ISETP.GT.AND P4, PT, R2, 0x68, PT ;  /* 0x000000680200780c */ /* 0x000fc40003f84270 */
[----:B-----5:R-:W-:Y:S02]  /*2790*/  FSEL R26, R26, -INF , P3 ;  /* 0xff8000001a1a7808 */ /* 0x020fe40001800000 */
[----:B------:R-:W-:Y:S02]  /*27a0*/  FMNMX.FTZ R3, R30, R3, !PT ;  /* 0x000000031e037209 */ /* 0x000fe40007810000 */
[----:B------:R-:W-:Y:S01]  /*27b0*/  ISETP.GT.AND P3, PT, R2, 0x69, PT ;  /* 0x000000690200780c */ /* 0x000fe20003f64270 */
[----:B------:R-:W3:Y:S01]  /*27c0*/  MUFU.TANH R83, R83 ;  /* 0x0000005300537308 */ /* 0x000ee20000002400 */
[----:B0-----:R-:W-:Y:S02]  /*27d0*/  FSEL R27, R27, -INF , P4 ;  /* 0xff8000001b1b7808 */ /* 0x001fe40002000000 */
[----:B------:R-:W-:Y:S02]  /*27e0*/  FMNMX.FTZ R4, R26, R3, !PT ;  /* 0x000000031a047209 */ /* 0x000fe40007810000 */
[----:B------:R-:W-:-:S02]  /*27f0*/  ISETP.GT.AND P4, PT, R2, 0x70, PT ;  /* 0x000000700200780c */ /* 0x000fc40003f84270 */
[----:B-1----:R-:W-:Y:S01]  /*2800*/  FSEL R9, R9, -INF , P3 ;  /* 0xff80000009097808 */ /* 0x002fe20001800000 */
[----:B------:R-:W0:Y:S01]  /*2810*/  MUFU.TANH R86, R86 ;  /* 0x0000005600567308 */ /* 0x000e220000002400 */
[----:B------:R-:W-:Y:S02]  /*2820*/  FMNMX.FTZ R4, R27, R4, !PT ;  /* 0x000000041b047209 */ /* 0x000fe40007810000 */
[C---:B------:R-:W-:Y:S02]  /*2830*/  ISETP.GT.AND P3, PT, R2.reuse, 0x71, PT ;  /* 0x000000710200780c */ /* 0x040fe40003f64270 */
[----:B--2---:R-:W-:Y:S02]  /*2840*/  FSEL R11, R11, -INF , P4 ;  /* 0xff8000000b0b7808 */ /* 0x004fe40002000000 */
[----:B------:R-:W-:Y:S01]  /*2850*/  FMNMX.FTZ R44, R9, R4, !PT ;  /* 0x00000004092c7209 */ /* 0x000fe20007810000 */
[----:B------:R-:W1:Y:S01]  /*2860*/  MUFU.TANH R87, R87 ;  /* 0x0000005700577308 */ /* 0x000e620000002400 */
[----:B------:R-:W-:-:S02]  /*2870*/  ISETP.GT.AND P4, PT, R2, 0x78, PT ;  /* 0x000000780200780c */ /* 0x000fc40003f84270 */
[----:B---3--:R-:W-:Y:S02]  /*2880*/  FSEL R4, R83, -INF , P3 ;  /* 0xff80000053047808 */ /* 0x008fe40001800000 */
[----:B------:R-:W-:Y:S02]  /*2890*/  FMNMX.FTZ R63, R11, R44, !PT ;  /* 0x0000002c0b3f7209 */ /* 0x000fe40007810000 */
[----:B------:R-:W-:Y:S01]  /*28a0*/  ISETP.GT.AND P3, PT, R2, 0x79, PT ;  /* 0x000000790200780c */ /* 0x000fe20003f64270 */
[----:B------:R-:W-:Y:S01]  /*28b0*/  MUFU.TANH R8, R8 ;  /* 0x0000000800087308 */ /* 0x000fe20000002400 */
[----:B0-----:R-:W-:Y:S02]  /*28c0*/  FSEL R3, R86, -INF , P4 ;  /* 0xff80000056037808 */ /* 0x001fe40002000000 */
[----:B------:R-:W-:-:S04]  /*28d0*/  FMNMX.FTZ R44, R4, R63, !PT ;  /* 0x0000003f042c7209 */ /* 0x000fc80007810000 */
[----:B------:R-:W-:Y:S01]  /*28e0*/  FMNMX.FTZ R61, R3, R44, !PT ;  /* 0x0000002c033d7209 */ /* 0x000fe20007810000 */
[----:B------:R-:W0:Y:S01]  /*28f0*/  MUFU.TANH R10, R10 ;  /* 0x0000000a000a7308 */ /* 0x000e220000002400 */
[----:B-1----:R-:W-:-:S04]  /*2900*/  FSEL R2, R87, -INF , P3 ;  /* 0xff80000057027808 */ /* 0x002fc80001800000 */
[----:B------:R-:W-:Y:S01]  /*2910*/  FMNMX.FTZ R44, R2, R61, !PT ;  /* 0x0000003d022c7209 */ /* 0x000fe20007810000 */
[----:B------:R-:W-:Y:S02]  /*2920*/  FMUL.FTZ R61, R69, UR10 ;  /* 0x0000000a453d7c20 */ /* 0x000fe40008410000 */
[----:B------:R-:W1:Y:S01]  /*2930*/  SHFL.IDX PT, R69, R56, RZ, 0x1c1f ;  /* 0x001c1fff38457589 */ /* 0x000e6200000e0000 */
[----:B------:R-:W2:Y:S03]  /*2940*/  MUFU.TANH R28, R28 ;  /* 0x0000001c001c7308 */ /* 0x000ea60000002400 */
[----:B------:R-:W3:Y:S05]  /*2950*/  SHFL.BFLY PT, R63, R44, 0x2, 0x1f ;  /* 0x0c401f002c3f7f89 */ /* 0x000eea00000e0000 */
[----:B------:R-:W-:Y:S08]  /*2960*/  MUFU.TANH R88, R88 ;  /* 0x0000005800587308 */ /* 0x000ff00000002400 */
[----:B------:R-:W4:Y:S01]  /*2970*/  MUFU.TANH R89, R89 ;  /* 0x0000005900597308 */ /* 0x000f220000002400 */
[----:B-1----:R-:W-:-:S07]  /*2980*/  VIADDMNMX R69, R69, R57, R6, PT ;  /* 0x0000003945457246 */ /* 0x002fce0003800106 */
[----:B------:R-:W-:Y:S01]  /*2990*/  MUFU.TANH R33, R33 ;  /* 0x0000002100217308 */ /* 0x000fe20000002400 */
[----:B---3--:R-:W-:Y:S01]  /*29a0*/  FMNMX.FTZ R54, R44, R63, !PT ;  /* 0x0000003f2c367209 */ /* 0x008fe20007810000 */
[----:B------:R-:W-:Y:S01]  /*29b0*/  FMUL.FTZ R63, R73, UR10 ;  /* 0x0000000a493f7c20 */ /* 0x000fe20008410000 */
[C---:B------:R-:W-:Y:S02]  /*29c0*/  ISETP.GT.AND P4, PT, R69.reuse, 0x1, PT ;  /* 0x000000014500780c */ /* 0x040fe40003f84270 */
[C---:B------:R-:W-:Y:S01]  /*29d0*/  ISETP.GT.AND P5, PT, R69.reuse, 0x8, PT ;  /* 0x000000084500780c */ /* 0x040fe20003fa4270 */
[----:B------:R-:W1:Y:S01]  /*29e0*/  SHFL.BFLY PT, R67, R54, 0x1, 0x1f ;  /* 0x0c201f0036437f89 */ /* 0x000e6200000e0000 */
[----:B0-----:R-:W-:Y:S01]  /*29f0*/  FSEL R57, R10, -INF , P4 ;  /* 0xff8000000a397808 */ /* 0x001fe20002000000 */
[----:B------:R-:W0:Y:S01]  /*2a00*/  MUFU.TANH R32, R32 ;  /* 0x0000002000207308 */ /* 0x000e220000002400 */
[----:B--2---:R-:W-:Y:S02]  /*2a10*/  FSEL R28, R28, -INF , P5 ;  /* 0xff8000001c1c7808 */ /* 0x004fe40002800000 */
[----:B------:R-:W-:-:S04]  /*2a20*/  ISETP.GT.AND P4, PT, R69, 0x10, PT ;  /* 0x000000104500780c */ /* 0x000fc80003f84270 */
[----:B----4-:R-:W-:Y:S01]  /*2a30*/  FSEL R89, R89, -INF , P4 ;  /* 0xff80000059597808 */ /* 0x010fe20002000000 */
[----:B------:R-:W-:Y:S01]  /*2a40*/  MUFU.TANH R29, R29 ;  /* 0x0000001d001d7308 */ /* 0x000fe20000002400 */
[----:B------:R-:W-:-:S07]  /*2a50*/  ISETP.GT.AND P4, PT, R69, 0x18, PT ;  /* 0x000000184500780c */ /* 0x000fce0003f84270 */
[----:B------:R-:W2:Y:S01]  /*2a60*/  MUFU.TANH R24, R24 ;  /* 0x0000001800187308 */ /* 0x000ea20000002400 */
[----:B0-----:R-:W-:Y:S02]  /*2a70*/  FSEL R32, R32, -INF , P4 ;  /* 0xff80000020207808 */ /* 0x001fe40002000000 */
[----:B------:R-:W-:Y:S02]  /*2a80*/  ISETP.GT.AND P4, PT, R69, 0x20, PT ;  /* 0x000000204500780c */ /* 0x000fe40003f84270 */
[----:B-1----:R-:W-:Y:S01]  /*2a90*/  FMNMX.FTZ R44, R54, R67, !PT ;  /* 0x00000043362c7209 */ /* 0x002fe20007810000 */
[----:B------:R-:W-:Y:S02]  /*2aa0*/  FMUL.FTZ R67, R84, UR10 ;  /* 0x0000000a54437c20 */ /* 0x000fe40008410000 */
[----:B------:R-:W0:Y:S01]  /*2ab0*/  MUFU.TANH R25, R25 ;  /* 0x0000001900197308 */ /* 0x000e220000002400 */
[----:B------:R-:W-:Y:S01]  /*2ac0*/  UMOV UR10, UR43 ;  /* 0x0000002b000a7c82 */ /* 0x000fe20008000000 */
[C---:B------:R-:W-:Y:S01]  /*2ad0*/  FSETP.NEU.FTZ.AND P3, PT, R44.reuse, -INF , PT ;  /* 0xff8000002c00780b */ /* 0x040fe20003f7d000 */
[----:B------:R-:W-:Y:S01]  /*2ae0*/  FMUL.FTZ R54, R44, UR22 ;  /* 0x000000162c367c20 */ /* 0x000fe20008410000 */
[----:B------:R-:W-:-:S04]  /*2af0*/  @UP0 USHF.R.U32.HI UR10, URZ, UR11, UR7 ;  /* 0x0000000b3f0a0299 */ /* 0x000fc80008011607 */
[----:B------:R-:W-:Y:S01]  /*2b00*/  FSEL R54, R54, RZ, P3 ;  /* 0x000000ff36367208 */ /* 0x000fe20001800000 */
[----:B------:R-:W1:Y:S01]  /*2b10*/  MUFU.TANH R21, R21 ;  /* 0x0000001500157308 */ /* 0x000e620000002400 */
[----:B------:R-:W-:Y:S01]  /*2b20*/  ISETP.GT.AND P3, PT, R69, RZ, PT ;  /* 0x000000ff4500720c */ /* 0x000fe20003f64270 */
[----:B------:R-:W-:Y:S01]  /*2b30*/  UIADD3 UR6, UR10, UR47, -UR50 ;  /* 0x0000002f0a067290 */ /* 0x000fe2000fffe832 */
[----:B--2---:R-:W-:Y:S01]  /*2b40*/  FSEL R24, R24, -INF , P4 ;  /* 0xff80000018187808 */ /* 0x004fe20002000000 */
[--C-:B------:R-:W-:Y:S01]  /*2b50*/  FFMA.FTZ R145, R53, UR22, -R54.reuse ;  /* 0x0000001635917c23 */ /* 0x100fe20008010836 */
[----:B------:R-:W-:Y:S01]  /*2b60*/  FSEL R56, R8, -INF , P3 ;  /* 0xff80000008387808 */ /* 0x000fe20001800000 */
[--C-:B------:R-:W-:Y:S01]  /*2b70*/  FFMA.FTZ R8, R55, UR22, -R54.reuse ;  /* 0x0000001637087c23 */ /* 0x100fe20008010836 */
[----:B------:R-:W-:Y:S01]  /*2b80*/  ISETP.GT.AND P3, PT, R69, 0x9, PT ;  /* 0x000000094500780c */ /* 0x000fe20003f64270 */
[----:B------:R-:W2:Y:S01]  /*2b90*/  MUFU.TANH R20, R20 ;  /* 0x0000001400147308 */ /* 0x000ea20000002400 */
[----:B------:R-:W-:Y:S01]  /*2ba0*/  FMNMX.FTZ R55, R56, R57, !PT ;  /* 0x0000003938377209 */ /* 0x000fe20007810000 */
[--C-:B------:R-:W-:Y:S01]  /*2bb0*/  FFMA.FTZ R147, R51, UR22, -R54.reuse ;  /* 0x0000001633937c23 */ /* 0x100fe20008010836 */
[----:B------:R-:W-:Y:S01]  /*2bc0*/  FSEL R88, R88, -INF , P3 ;  /* 0xff80000058587808 */ /* 0x000fe20001800000 */
[--C-:B------:R-:W-:Y:S01]  /*2bd0*/  FFMA.FTZ R141, R49, UR22, -R54.reuse ;  /* 0x00000016318d7c23 */ /* 0x100fe20008010836 */
[----:B------:R-:W-:Y:S01]  /*2be0*/  FMNMX.FTZ R55, R28, R55, !PT ;  /* 0x000000371c377209 */ /* 0x000fe20007810000 */
[--C-:B------:R-:W-:Y:S01]  /*2bf0*/  FFMA.FTZ R143, R47, UR22, -R54.reuse ;  /* 0x000000162f8f7c23 */ /* 0x100fe20008010836 */
[----:B------:R-:W-:Y:S01]  /*2c00*/  ISETP.GT.AND P3, PT, R69, 0x11, PT ;  /* 0x000000114500780c */ /* 0x000fe20003f64270 */
[----:B------:R-:W3:Y:S01]  /*2c10*/  MUFU.TANH R14, R14 ;  /* 0x0000000e000e7308 */ /* 0x000ee20000002400 */
[----:B------:R-:W-:Y:S01]  /*2c20*/  FMNMX.FTZ R10, R88, R55, !PT ;  /* 0x00000037580a7209 */ /* 0x000fe20007810000 */
[--C-:B------:R-:W-:Y:S01]  /*2c30*/  FFMA.FTZ R55, R52, UR22, -R54.reuse ;  /* 0x0000001634377c23 */ /* 0x100fe20008010836 */
[----:B------:R-:W-:Y:S01]  /*2c40*/  FSEL R33, R33, -INF , P3 ;  /* 0xff80000021217808 */ /* 0x000fe20001800000 */
[--C-:B------:R-:W-:Y:S01]  /*2c50*/  FFMA.FTZ R137, R45, UR22, -R54.reuse ;  /* 0x000000162d897c23 */ /* 0x100fe20008010836 */
[----:B------:R-:W-:Y:S01]  /*2c60*/  FMNMX.FTZ R10, R89, R10, !PT ;  /* 0x0000000a590a7209 */ /* 0x000fe20007810000 */
[--C-:B------:R-:W-:Y:S01]  /*2c70*/  FFMA.FTZ R139, R42, UR22, -R54.reuse ;  /* 0x000000162a8b7c23 */ /* 0x100fe20008010836 */
[----:B------:R-:W-:Y:S01]  /*2c80*/  ISETP.GT.AND P3, PT, R69, 0x19, PT ;  /* 0x000000194500780c */ /* 0x000fe20003f64270 */
[----:B------:R-:W4:Y:S01]  /*2c90*/  MUFU.TANH R15, R15 ;  /* 0x0000000f000f7308 */ /* 0x000f220000002400 */
[----:B------:R-:W-:Y:S01]  /*2ca0*/  FMNMX.FTZ R53, R33, R10, !PT ;  /* 0x0000000a21357209 */ /* 0x000fe20007810000 */
[--C-:B------:R-:W-:Y:S01]  /*2cb0*/  FFMA.FTZ R133, R40, UR22, -R54.reuse ;  /* 0x0000001628857c23 */ /* 0x100fe20008010836 */
[----:B------:R-:W-:Y:S01]  /*2cc0*/  FSEL R29, R29, -INF , P3 ;  /* 0xff8000001d1d7808 */ /* 0x000fe20001800000 */
[--C-:B------:R-:W-:Y:S01]  /*2cd0*/  FFMA.FTZ R40, R39, UR22, -R54.reuse ;  /* 0x0000001627287c23 */ /* 0x100fe20008010836 */
[----:B------:R-:W-:Y:S01]  /*2ce0*/  FMNMX.FTZ R52, R32, R53, !PT ;  /* 0x0000003520347209 */ /* 0x000fe20007810000 */
[--C-:B------:R-:W-:Y:S01]  /*2cf0*/  FFMA.FTZ R149, R93, UR22, -R54.reuse ;  /* 0x000000165d957c23 */ /* 0x100fe20008010836 */
[----:B------:R-:W-:Y:S01]  /*2d00*/  ISETP.GT.AND P3, PT, R69, 0x21, PT ;  /* 0x000000214500780c */ /* 0x000fe20003f64270 */
[----:B------:R-:W5:Y:S01]  /*2d10*/  MUFU.TANH R13, R13 ;  /* 0x0000000d000d7308 */ /* 0x000f620000002400 */
[----:B------:R-:W-:Y:S01]  /*2d20*/  FMNMX.FTZ R51, R29, R52, !PT ;  /* 0x000000341d337209 */ /* 0x000fe20007810000 */
[--C-:B------:R-:W-:Y:S01]  /*2d30*/  FFMA.FTZ R91, R91, UR22, -R54.reuse ;  /* 0x000000165b5b7c23 */ /* 0x100fe20008010836 */
[----:B------:R-:W-:Y:S01]  /*2d40*/  ISETP.GT.AND P4, PT, R69, 0x28, PT ;  /* 0x000000284500780c */ /* 0x000fe20003f84270 */
[--C-:B------:R-:W-:Y:S01]  /*2d50*/  FFMA.FTZ R151, R59, UR22, -R54.reuse ;  /* 0x000000163b977c23 */ /* 0x100fe20008010836 */
[----:B0-----:R-:W-:Y:S01]  /*2d60*/  FSEL R25, R25, -INF , P3 ;  /* 0xff80000019197808 */ /* 0x001fe20001800000 */
[--C-:B------:R-:W-:Y:S01]  /*2d70*/  FFMA.FTZ R123, R3, UR22, -R54.reuse ;  /* 0x00000016037b7c23 */ /* 0x100fe20008010836 */
[----:B------:R-:W-:Y:S01]  /*2d80*/  FMNMX.FTZ R52, R24, R51, !PT ;  /* 0x0000003318347209 */ /* 0x000fe20007810000 */
[----:B------:R0:W-:Y:S01]  /*2d90*/  MUFU.EX2 R10, R55 ;  /* 0x00000037000a7308 */ /* 0x0001e20000000800 */
[----:B------:R-:W-:Y:S01]  /*2da0*/  ISETP.GT.AND P3, PT, R69, 0x29, PT ;  /* 0x000000294500780c */ /* 0x000fe20003f64270 */
[--C-:B------:R-:W-:Y:S01]  /*2db0*/  FFMA.FTZ R127, R27, UR22, -R54.reuse ;  /* 0x000000161b7f7c23 */ /* 0x100fe20008010836 */
[----:B-1----:R-:W-:Y:S01]  /*2dc0*/  FSEL R21, R21, -INF , P4 ;  /* 0xff80000015157808 */ /* 0x002fe20002000000 */
[--C-:B------:R-:W-:Y:S01]  /*2dd0*/  FFMA.FTZ R125, R30, UR22, -R54.reuse ;  /* 0x000000161e7d7c23 */ /* 0x100fe20008010836 */
[----:B------:R-:W-:Y:S01]  /*2de0*/  FMNMX.FTZ R52, R25, R52, !PT ;  /* 0x0000003419347209 */ /* 0x000fe20007810000 */
[--C-:B------:R-:W-:Y:S01]  /*2df0*/  FFMA.FTZ R30, R9, UR22, -R54.reuse ;  /* 0x00000016091e7c23 */ /* 0x100fe20008010836 */
[----:B------:R-:W-:Y:S01]  /*2e00*/  ISETP.GT.AND P4, PT, R69, 0x30, PT ;  /* 0x000000304500780c */ /* 0x000fe20003f84270 */
[----:B------:R-:W1:Y:S01]  /*2e10*/  MUFU.TANH R12, R12 ;  /* 0x0000000c000c7308 */ /* 0x000e620000002400 */
[--C-:B0-----:R-:W-:Y:S01]  /*2e20*/  FFMA.FTZ R55, R50, UR22, -R54.reuse ;  /* 0x0000001632377c23 */ /* 0x101fe20008010836 */
[----:B--2---:R-:W-:Y:S01]  /*2e30*/  FSEL R50, R20, -INF , P3 ;  /* 0xff80000014327808 */ /* 0x004fe20001800000 */
[--C-:B------:R-:W-:Y:S01]  /*2e40*/  FFMA.FTZ R121, R11, UR22, -R54.reuse ;  /* 0x000000160b797c23 */ /* 0x100fe20008010836 */
[----:B------:R-:W-:Y:S01]  /*2e50*/  FMNMX.FTZ R53, R21, R52, !PT ;  /* 0x0000003415357209 */ /* 0x000fe20007810000 */
[--C-:B------:R-:W-:Y:S01]  /*2e60*/  FFMA.FTZ R52, R48, UR22, -R54.reuse ;  /* 0x0000001630347c23 */ /* 0x100fe20008010836 */
[----:B---3--:R-:W-:Y:S01]  /*2e70*/  FSEL R51, R14, -INF , P4 ;  /* 0xff8000000e337808 */ /* 0x008fe20002000000 */
[--C-:B------:R-:W-:Y:S01]  /*2e80*/  FFMA.FTZ R131, R34, UR22, -R54.reuse ;  /* 0x0000001622837c23 */ /* 0x100fe20008010836 */
[----:B------:R-:W0:Y:S01]  /*2e90*/  MUFU.TANH R5, R5 ;  /* 0x0000000500057308 */ /* 0x000e220000002400 */
[----:B------:R-:W-:Y:S01]  /*2ea0*/  ISETP.GT.AND P3, PT, R69, 0x31, PT ;  /* 0x000000314500780c */ /* 0x000fe20003f64270 */
[--C-:B------:R-:W-:Y:S01]  /*2eb0*/  FFMA.FTZ R34, R31, UR22, -R54.reuse ;  /* 0x000000161f227c23 */ /* 0x100fe20008010836 */
[----:B------:R-:W-:Y:S01]  /*2ec0*/  FMNMX.FTZ R14, R50, R53, !PT ;  /* 0x00000035320e7209 */ /* 0x000fe20007810000 */
[--C-:B------:R-:W-:Y:S01]  /*2ed0*/  FFMA.FTZ R135, R38, UR22, -R54.reuse ;  /* 0x0000001626877c23 */ /* 0x100fe20008010836 */
[----:B------:R-:W-:Y:S01]  /*2ee0*/  ISETP.GT.AND P4, PT, R69, 0x38, PT ;  /* 0x000000384500780c */ /* 0x000fe20003f84270 */
[--C-:B------:R-:W-:Y:S01]  /*2ef0*/  FFMA.FTZ R38, R37, UR22, -R54.reuse ;  /* 0x0000001625267c23 */ /* 0x100fe20008010836 */
[----:B----4-:R-:W-:Y:S01]  /*2f00*/  FSEL R15, R15, -INF , P3 ;  /* 0xff8000000f0f7808 */ /* 0x010fe20001800000 */
[----:B------:R-:W2:Y:S01]  /*2f10*/  MUFU.TANH R7, R7 ;  /* 0x0000000700077308 */ /* 0x000ea20000002400 */
[----:B------:R-:W-:Y:S01]  /*2f20*/  FMNMX.FTZ R14, R51, R14, !PT ;  /* 0x0000000e330e7209 */ /* 0x000fe20007810000 */
[--C-:B------:R-:W-:Y:S01]  /*2f30*/  FFMA.FTZ R129, R36, UR22, -R54.reuse ;  /* 0x0000001624817c23 */ /* 0x100fe20008010836 */
[----:B------:R-:W-:Y:S01]  /*2f40*/  ISETP.GT.AND P3, PT, R69, 0x39, PT ;  /* 0x000000394500780c */ /* 0x000fe20003f64270 */
[--C-:B------:R-:W-:Y:S01]  /*2f50*/  FFMA.FTZ R36, R35, UR22, -R54.reuse ;  /* 0x0000001623247c23 */ /* 0x100fe20008010836 */
[----:B-----5:R-:W-:Y:S01]  /*2f60*/  FSEL R13, R13, -INF , P4 ;  /* 0xff8000000d0d7808 */ /* 0x020fe20002000000 */
[--C-:B------:R-:W-:Y:S01]  /*2f70*/  FFMA.FTZ R26, R26, UR22, -R54.reuse ;  /* 0x000000161a1a7c23 */ /* 0x100fe20008010836 */
[----:B------:R-:W-:Y:S01]  /*2f80*/  FMNMX.FTZ R14, R15, R14, !PT ;  /* 0x0000000e0f0e7209 */ /* 0x000fe20007810000 */
[----:B------:R-:W3:Y:S01]  /*2f90*/  MUFU.TANH R70, R70 ;  /* 0x0000004600467308 */ /* 0x000ee20000002400 */
[----:B------:R-:W-:Y:S01]  /*2fa0*/  ISETP.GT.AND P4, PT, R69, 0x40, PT ;  /* 0x000000404500780c */ /* 0x000fe20003f84270 */
[--C-:B------:R-:W-:Y:S01]  /*2fb0*/  FFMA.FTZ R4, R4, UR22, -R54.reuse ;  /* 0x0000001604047c23 */ /* 0x100fe20008010836 */
[----:B-1----:R-:W-:Y:S01]  /*2fc0*/  FSEL R48, R12, -INF , P3 ;  /* 0xff8000000c307808 */ /* 0x002fe20001800000 */
[--C-:B------:R-:W-:Y:S01]  /*2fd0*/  FFMA.FTZ R2, R2, UR22, -R54.reuse ;  /* 0x0000001602027c23 */ /* 0x100fe20008010836 */
[----:B------:R-:W-:Y:S01]  /*2fe0*/  FMNMX.FTZ R49, R13, R14, !PT ;  /* 0x0000000e0d317209 */ /* 0x000fe20007810000 */
[----:B------:R-:W-:Y:S01]  /*2ff0*/  USHF.R.S32.HI UR7, URZ, 0x1f, UR6 ;  /* 0x0000001f3f077899 */ /* 0x000fe20008011406 */
[----:B------:R-:W-:Y:S01]  /*3000*/  ISETP.GT.AND P3, PT, R69, 0x41, PT ;  /* 0x000000414500780c */ /* 0x000fe20003f64270 */
[----:B------:R-:W1:Y:S01]  /*3010*/  MUFU.TANH R71, R71 ;  /* 0x0000004700477308 */ /* 0x000e620000002400 */
[----:B0-----:R-:W-:Y:S01]  /*3020*/  FSEL R5, R5, -INF , P4 ;  /* 0xff80000005057808 */ /* 0x001fe20002000000 */
[----:B------:R-:W-:Y:S01]  /*3030*/  ULEA.HI UR7, UR7, UR6, URZ, 0x7 ;  /* 0x0000000607077291 */ /* 0x000fe2000f8f383f */
[----:B------:R-:W-:Y:S01]  /*3040*/  FMNMX.FTZ R14, R48, R49, !PT ;  /* 0x00000031300e7209 */ /* 0x000fe20007810000 */
[----:B------:R-:W-:Y:S01]  /*3050*/  FFMA.FTZ R49, R46, UR22, -R54 ;  /* 0x000000162e317c23 */ /* 0x000fe20008010836 */
[----:B------:R-:W-:Y:S01]  /*3060*/  ISETP.GT.AND P4, PT, R69, 0x48, PT ;  /* 0x000000484500780c */ /* 0x000fe20003f84270 */
[----:B------:R-:W-:Y:S01]  /*3070*/  USHF.R.S32.HI UR7, URZ, 0x7, UR7 ;  /* 0x000000073f077899 */ /* 0x000fe20008011407 */
[----:B--2---:R-:W-:Y:S01]  /*3080*/  FSEL R7, R7, -INF , P3 ;  /* 0xff80000007077808 */ /* 0x004fe20001800000 */
[----:B------:R-:W0:Y:S01]  /*3090*/  MUFU.TANH R74, R74 ;  /* 0x0000004a004a7308 */ /* 0x000e220000002400 */
[----:B------:R-:W-:Y:S01]  /*30a0*/  FMNMX.FTZ R14, R5, R14, !PT ;  /* 0x0000000e050e7209 */ /* 0x000fe20007810000 */
[----:B------:R-:W-:Y:S01]  /*30b0*/  UISETP.LT.AND UP1, UPT, URZ, UR7, UPT ;  /* 0x000000073f00728c */ /* 0x000fe2000bf21270 */
[----:B------:R-:W-:-:S02]  /*30c0*/  ISETP.GT.AND P3, PT, R69, 0x49, PT ;  /* 0x000000494500780c */ /* 0x000fc40003f64270 */
[----:B------:R-:W-:Y:S02]  /*30d0*/  CS2R R92, SRZ ;  /* 0x00000000005c7805 */ /* 0x000fe4000001ff00 */
[----:B---3--:R-:W-:Y:S01]  /*30e0*/  FSEL R70, R70, -INF , P4 ;  /* 0xff80000046467808 */ /* 0x008fe20002000000 */
[----:B------:R-:W-:Y:S01]  /*30f0*/  USEL UR23, URZ, UR7, !UP1 ;  /* 0x000000073f177287 */ /* 0x000fe2000c800000 */
[----:B------:R-:W-:Y:S01]  /*3100*/  FMNMX.FTZ R47, R7, R14, !PT ;  /* 0x0000000e072f7209 */ /* 0x000fe20007810000 */
[----:B------:R-:W2:Y:S01]  /*3110*/  MUFU.TANH R75, R75 ;  /* 0x0000004b004b7308 */ /* 0x000ea20000002400 */
[----:B------:R-:W-:Y:S01]  /*3120*/  ISETP.GT.AND P4, PT, R69, 0x50, PT ;  /* 0x000000504500780c */ /* 0x000fe20003f84270 */
[----:B------:R-:W-:Y:S01]  /*3130*/  UISETP.GE.AND UP1, UPT, UR25, UR23, UPT ;  /* 0x000000171900728c */ /* 0x000fe2000bf26270 */
[----:B-1----:R-:W-:Y:S02]  /*3140*/  FSEL R71, R71, -INF , P3 ;  /* 0xff80000047477808 */ /* 0x002fe40001800000 */
[----:B------:R-:W-:-:S02]  /*3150*/  FMNMX.FTZ R46, R70, R47, !PT ;  /* 0x0000002f462e7209 */ /* 0x000fc40007810000 */
[----:B------:R-:W-:Y:S01]  /*3160*/  ISETP.GT.AND P3, PT, R69, 0x51, PT ;  /* 0x000000514500780c */ /* 0x000fe20003f64270 */
[----:B------:R-:W1:Y:S01]  /*3170*/  MUFU.TANH R58, R58 ;  /* 0x0000003a003a7308 */ /* 0x000e620000002400 */
[----:B0-----:R-:W-:Y:S02]  /*3180*/  FSEL R74, R74, -INF , P4 ;  /* 0xff8000004a4a7808 */ /* 0x001fe40002000000 */
[----:B------:R-:W-:Y:S02]  /*3190*/  FMNMX.FTZ R45, R71, R46, !PT ;  /* 0x0000002e472d7209 */ /* 0x000fe40007810000 */
[----:B------:R-:W-:Y:S02]  /*31a0*/  ISETP.GT.AND P4, PT, R69, 0x58, PT ;  /* 0x000000584500780c */ /* 0x000fe40003f84270 */
[----:B------:R-:W-:Y:S01]  /*31b0*/  FMNMX.FTZ R46, R74, R45, !PT ;  /* 0x0000002d4a2e7209 */ /* 0x000fe20007810000 */
[----:B------:R-:W0:Y:S01]  /*31c0*/  MUFU.TANH R61, R61 ;  /* 0x0000003d003d7308 */ /* 0x000e220000002400 */
[----:B--2---:R-:W-:Y:S01]  /*31d0*/  FSEL R75, R75, -INF , P3 ;  /* 0xff8000004b4b7808 */ /* 0x004fe20001800000 */
[----:B------:R-:W-:Y:S01]  /*31e0*/  FFMA.FTZ R45, R43, UR22, -R54 ;  /* 0x000000162b2d7c23 */ /* 0x000fe20008010836 */
[----:B------:R-:W-:-:S02]  /*31f0*/  ISETP.GT.AND P3, PT, R69, 0x59, PT ;  /* 0x000000594500780c */ /* 0x000fc40003f64270 */
[----:B------:R-:W-:-:S03]  /*3200*/  FMNMX.FTZ R43, R75, R46, !PT ;  /* 0x0000002e4b2b7209 */ /* 0x000fc60007810000 */
        /* <DEDUP_REMOVED lines=9> */
[----:B------:R-:W2:Y:S01]  /*32a0*/  MUFU.TANH R65, R65 ;  /* 0x0000004100417308 */ /* 0x000ea20000002400 */
[----:B-1----:R-:W-:Y:S02]  /*32b0*/  FSEL R63, R63, -INF , P3 ;  /* 0xff8000003f3f7808 */ /* 0x002fe40001800000 */
[----:B------:R-:W-:-:S05]  /*32c0*/  ISETP.GT.AND P3, PT, R69, 0x69, PT ;  /* 0x000000694500780c */ /* 0x000fca0003f64270 */
[----:B------:R1:W-:Y:S01]  /*32d0*/  MUFU.EX2 R12, R52 ;  /* 0x00000034000c7308 */ /* 0x0003e20000000800 */
[----:B0-----:R-:W-:Y:S02]  /*32e0*/  FSEL R62, R62, -INF , P4 ;  /* 0xff8000003e3e7808 */ /* 0x001fe40002000000 */
[----:B------:R-:W-:-:S05]  /*32f0*/  ISETP.GT.AND P4, PT, R69, 0x70, PT ;  /* 0x000000704500780c */ /* 0x000fca0003f84270 */
[----:B------:R-:W0:Y:S01]  /*3300*/  MUFU.TANH R64, R64 ;  /* 0x0000004000407308 */ /* 0x000e220000002400 */
[----:B-1----:R-:W-:Y:S02]  /*3310*/  FMNMX.FTZ R52, R58, R43, !PT ;  /* 0x0000002b3a347209 */ /* 0x002fe40007810000 */
[----:B--2---:R-:W-:Y:S02]  /*3320*/  FSEL R65, R65, -INF , P3 ;  /* 0xff80000041417808 */ /* 0x004fe40001800000 */
[----:B------:R-:W-:Y:S02]  /*3330*/  FMNMX.FTZ R43, R61, R52, !PT ;  /* 0x000000343d2b7209 */ /* 0x000fe40007810000 */
[----:B------:R-:W-:Y:S01]  /*3340*/  ISETP.GT.AND P3, PT, R69, 0x71, PT ;  /* 0x000000714500780c */ /* 0x000fe20003f64270 */
[----:B------:R-:W1:Y:S01]  /*3350*/  MUFU.TANH R66, R66 ;  /* 0x0000004200427308 */ /* 0x000e620000002400 */
[----:B------:R-:W-:Y:S01]  /*3360*/  FMNMX.FTZ R42, R60, R43, !PT ;  /* 0x0000002b3c2a7209 */ /* 0x000fe20007810000 */
[----:B------:R-:W-:-:S03]  /*3370*/  FFMA.FTZ R43, R41, UR22, -R54 ;  /* 0x00000016292b7c23 */ /* 0x000fc60008010836 */
[----:B------:R-:W-:-:S03]  /*3380*/  FMNMX.FTZ R41, R63, R42, !PT ;  /* 0x0000002a3f297209 */ /* 0x000fc60007810000 */
[----:B------:R-:W2:Y:S01]  /*3390*/  MUFU.TANH R67, R67 ;  /* 0x0000004300437308 */ /* 0x000ea20000002400 */
[----:B------:R-:W-:Y:S02]  /*33a0*/  FMNMX.FTZ R52, R62, R41, !PT ;  /* 0x000000293e347209 */ /* 0x000fe40007810000 */
[----:B0-----:R-:W-:Y:S02]  /*33b0*/  FSEL R64, R64, -INF , P4 ;  /* 0xff80000040407808 */ /* 0x001fe40002000000 */
[----:B------:R-:W-:Y:S02]  /*33c0*/  FMNMX.FTZ R41, R65, R52, !PT ;  /* 0x0000003441297209 */ /* 0x000fe40007810000 */
[----:B------:R-:W-:Y:S01]  /*33d0*/  ISETP.GT.AND P4, PT, R69, 0x78, PT ;  /* 0x000000784500780c */ /* 0x000fe20003f84270 */
[----:B------:R-:W0:Y:S01]  /*33e0*/  MUFU.TANH R68, R68 ;  /* 0x0000004400447308 */ /* 0x000e220000002400 */
[----:B-1----:R-:W-:Y:S02]  /*33f0*/  FSEL R66, R66, -INF , P3 ;  /* 0xff80000042427808 */ /* 0x002fe40001800000 */
[----:B------:R-:W-:-:S02]  /*3400*/  FMNMX.FTZ R41, R64, R41, !PT ;  /* 0x0000002940297209 */ /* 0x000fc40007810000 */
[----:B------:R-:W-:Y:S02]  /*3410*/  ISETP.GT.AND P3, PT, R69, 0x79, PT ;  /* 0x000000794500780c */ /* 0x000fe40003f64270 */
[----:B------:R-:W-:Y:S01]  /*3420*/  FMNMX.FTZ R52, R66, R41, !PT ;  /* 0x0000002942347209 */ /* 0x000fe20007810000 */
[----:B------:R-:W-:Y:S01]  /*3430*/  MUFU.EX2 R14, R49 ;  /* 0x00000031000e7308 */ /* 0x000fe20000000800 */
[----:B--2---:R-:W-:-:S04]  /*3440*/  FSEL R67, R67, -INF , P4 ;  /* 0xff80000043437808 */ /* 0x004fc80002000000 */
[----:B------:R-:W-:-:S03]  /*3450*/  FMNMX.FTZ R39, R67, R52, !PT ;  /* 0x0000003443277209 */ /* 0x000fc60007810000 */
[----:B------:R-:W-:Y:S01]  /*3460*/  MUFU.EX2 R149, R149 ;  /* 0x0000009500957308 */ /* 0x000fe20000000800 */
[----:B0-----:R-:W-:-:S04]  /*3470*/  FSEL R68, R68, -INF , P3 ;  /* 0xff80000044447808 */ /* 0x001fc80001800000 */
[----:B------:R-:W-:-:S03]  /*3480*/  FMNMX.FTZ R39, R68, R39, !PT ;  /* 0x0000002744277209 */ /* 0x000fc60007810000 */
[----:B------:R0:W1:Y:S02]  /*3490*/  MUFU.EX2 R6, R91 ;  /* 0x0000005b00067308 */ /* 0x0000640000000800 */
[----:B------:R-:W2:Y:S06]  /*34a0*/  SHFL.BFLY PT, R52, R39, 0x2, 0x1f ;  /* 0x0c401f0027347f89 */ /* 0x000eac00000e0000 */
[----:B------:R-:W3:Y:S01]  /*34b0*/  MUFU.EX2 R151, R151 ;  /* 0x0000009700977308 */ /* 0x000ee20000000800 */
[----:B0-----:R-:W-:-:S07]  /*34c0*/  CS2R R90, SRZ ;  /* 0x00000000005a7805 */ /* 0x001fce000001ff00 */
[----:B------:R-:W0:Y:S08]  /*34d0*/  MUFU.EX2 R8, R8 ;  /* 0x0000000800087308 */ /* 0x000e300000000800 */
[----:B------:R-:W4:Y:S01]  /*34e0*/  MUFU.EX2 R145, R145 ;  /* 0x0000009100917308 */ /* 0x000f220000000800 */
[----:B--2---:R-:W-:-:S05]  /*34f0*/  FMNMX.FTZ R52, R39, R52, !PT ;  /* 0x0000003427347209 */ /* 0x004fca0007810000 */
[----:B------:R-:W2:Y:S02]  /*3500*/  SHFL.BFLY PT, R49, R52, 0x1, 0x1f ;  /* 0x0c201f0034317f89 */ /* 0x000ea400000e0000 */
[----:B------:R-:W5:Y:S08]  /*3510*/  MUFU.EX2 R147, R147 ;  /* 0x0000009300937308 */ /* 0x000f700000000800 */
[----:B------:R-:W5:Y:S08]  /*3520*/  MUFU.EX2 R20, R55 ;  /* 0x0000003700147308 */ /* 0x000f700000000800 */
[----:B------:R-:W5:Y:S01]  /*3530*/  MUFU.EX2 R141, R141 ;  /* 0x0000008d008d7308 */ /* 0x000f620000000800 */
[----:B--2---:R-:W-:-:S07]  /*3540*/  FMNMX.FTZ R49, R52, R49, !PT ;  /* 0x0000003134317209 */ /* 0x004fce0007810000 */
[----:B------:R-:W-:Y:S01]  /*3550*/  MUFU.EX2 R143, R143 ;  /* 0x0000008f008f7308 */ /* 0x000fe20000000800 */
[C---:B------:R-:W-:Y:S01]  /*3560*/  FSETP.NEU.FTZ.AND P3, PT, R49.reuse, -INF , PT ;  /* 0xff8000003100780b */ /* 0x040fe20003f7d000 */
[----:B------:R-:W-:-:S06]  /*3570*/  FMUL.FTZ R52, R49, UR22 ;  /* 0x0000001631347c20 */ /* 0x000fcc0008410000 */
[----:B------:R-:W-:Y:S01]  /*3580*/  MUFU.EX2 R137, R137 ;  /* 0x0000008900897308 */ /* 0x000fe20000000800 */
[----:B------:R-:W-:Y:S02]  /*3590*/  FSEL R52, R52, RZ, P3 ;  /* 0x000000ff34347208 */ /* 0x000fe40001800000 */
[----:B------:R-:W-:-:S03]  /*35a0*/  PLOP3.LUT P3, PT, PT, PT, UP1, 0x80, 0x0 ;  /* 0x000000000000781c */ /* 0x000fc60003f6f018 */
[----:B------:R-:W-:Y:S01]  /*35b0*/  FFMA.FTZ R140, R24, UR22, -R52 ;  /* 0x00000016188c7c23 */ /* 0x000fe20008010834 */
[----:B-1----:R-:W-:Y:S01]  /*35c0*/  FADD.FTZ R24, R149, R6 ;  /* 0x0000000695187221 */ /* 0x002fe20000010000 */
[--C-:B------:R-:W-:Y:S01]  /*35d0*/  FFMA.FTZ R148, R56, UR22, -R52.reuse ;  /* 0x0000001638947c23 */ /* 0x100fe20008010834 */
[--C-:B------:R-:W-:Y:S01]  /*35e0*/  FFMA.FTZ R3, R57, UR22, -R52.reuse ;  /* 0x0000001639037c23 */ /* 0x100fe20008010834 */
[----:B------:R-:W-:Y:S01]  /*35f0*/  FFMA.FTZ R27, R29, UR22, -R52 ;  /* 0x000000161d1b7c23 */ /* 0x000fe20008010834 */
[----:B---3--:R-:W-:Y:S01]  /*3600*/  FADD.FTZ R29, R151, R24 ;  /* 0x00000018971d7221 */ /* 0x008fe20000010000 */
[--C-:B------:R-:W-:Y:S01]  /*3610*/  FFMA.FTZ R150, R28, UR22, -R52.reuse ;  /* 0x000000161c967c23 */ /* 0x100fe20008010834 */
[--C-:B------:R-:W-:Y:S01]  /*3620*/  FFMA.FTZ R9, R88, UR22, -R52.reuse ;  /* 0x0000001658097c23 */ /* 0x100fe20008010834 */
[----:B------:R-:W-:Y:S01]  /*3630*/  MUFU.EX2 R148, R148 ;  /* 0x0000009400947308 */ /* 0x000fe20000000800 */
[----:B0-----:R-:W-:Y:S01]  /*3640*/  FADD.FTZ R24, R8, R29 ;  /* 0x0000001d08187221 */ /* 0x001fe20000010000 */
[--C-:B------:R-:W-:Y:S01]  /*3650*/  FFMA.FTZ R144, R89, UR22, -R52.reuse ;  /* 0x0000001659907c23 */ /* 0x100fe20008010834 */
[--C-:B------:R-:W-:Y:S01]  /*3660*/  FFMA.FTZ R11, R33, UR22, -R52.reuse ;  /* 0x00000016210b7c23 */ /* 0x100fe20008010834 */
[----:B------:R-:W-:Y:S01]  /*3670*/  FFMA.FTZ R132, R5, UR22, -R52 ;  /* 0x0000001605847c23 */ /* 0x000fe20008010834 */
[----:B----4-:R-:W-:Y:S01]  /*3680*/  FADD.FTZ R29, R145, R24 ;  /* 0x00000018911d7221 */ /* 0x010fe20000010000 */
[--C-:B------:R-:W-:Y:S01]  /*3690*/  FFMA.FTZ R5, R7, UR22, -R52.reuse ;  /* 0x0000001607057c23 */ /* 0x100fe20008010834 */
[--C-:B------:R-:W-:Y:S01]  /*36a0*/  FFMA.FTZ R146, R32, UR22, -R52.reuse ;  /* 0x0000001620927c23 */ /* 0x100fe20008010834 */
[----:B------:R-:W0:Y:S01]  /*36b0*/  MUFU.EX2 R3, R3 ;  /* 0x0000000300037308 */ /* 0x000e220000000800 */
[----:B------:R-:W-:Y:S01]  /*36c0*/  FADD.FTZ R24, R10, R29 ;  /* 0x0000001d0a187221 */ /* 0x000fe20000010000 */
[--C-:B------:R-:W-:Y:S01]  /*36d0*/  FFMA.FTZ R25, R25, UR22, -R52.reuse ;  /* 0x0000001619197c23 */ /* 0x100fe20008010834 */
[--C-:B------:R-:W-:Y:S01]  /*36e0*/  FFMA.FTZ R142, R21, UR22, -R52.reuse ;  /* 0x00000016158e7c23 */ /* 0x100fe20008010834 */
[----:B------:R-:W-:Y:S01]  /*36f0*/  FFMA.FTZ R21, R50, UR22, -R52 ;  /* 0x0000001632157c23 */ /* 0x000fe20008010834 */
[----:B-----5:R-:W-:Y:S01]  /*3700*/  FADD.FTZ R7, R147, R24 ;  /* 0x0000001893077221 */ /* 0x020fe20000010000 */
[--C-:B------:R-:W-:Y:S01]  /*3710*/  FFMA.FTZ R136, R51, UR22, -R52.reuse ;  /* 0x0000001633887c23 */ /* 0x100fe20008010834 */
[--C-:B------:R-:W-:Y:S01]  /*3720*/  FFMA.FTZ R15, R15, UR22, -R52.reuse ;  /* 0x000000160f0f7c23 */ /* 0x100fe20008010834 */
[----:B------:R-:W1:Y:S01]  /*3730*/  MUFU.EX2 R150, R150 ;  /* 0x0000009600967308 */ /* 0x000e620000000800 */
[----:B------:R-:W-:Y:S01]  /*3740*/  FADD.FTZ R24, R20, R7 ;  /* 0x0000000714187221 */ /* 0x000fe20000010000 */
[--C-:B------:R-:W-:Y:S01]  /*3750*/  FFMA.FTZ R138, R13, UR22, -R52.reuse ;  /* 0x000000160d8a7c23 */ /* 0x100fe20008010834 */
[--C-:B------:R-:W-:Y:S01]  /*3760*/  FFMA.FTZ R13, R48, UR22, -R52.reuse ;  /* 0x00000016300d7c23 */ /* 0x100fe20008010834 */
[----:B------:R-:W-:Y:S01]  /*3770*/  FFMA.FTZ R134, R70, UR22, -R52 ;  /* 0x0000001646867c23 */ /* 0x000fe20008010834 */
[----:B------:R-:W-:Y:S01]  /*3780*/  FADD.FTZ R31, R141, R24 ;  /* 0x000000188d1f7221 */ /* 0x000fe20000010000 */
[--C-:B------:R-:W-:Y:S01]  /*3790*/  FFMA.FTZ R7, R71, UR22, -R52.reuse ;  /* 0x0000001647077c23 */ /* 0x100fe20008010834 */
[--C-:B------:R-:W-:Y:S01]  /*37a0*/  FFMA.FTZ R128, R74, UR22, -R52.reuse ;  /* 0x000000164a807c23 */ /* 0x100fe20008010834 */
[----:B------:R-:W2:Y:S01]  /*37b0*/  MUFU.EX2 R9, R9 ;  /* 0x0000000900097308 */ /* 0x000ea20000000800 */
[----:B0-----:R-:W-:Y:S01]  /*37c0*/  FADD.FTZ R29, R148, R3 ;  /* 0x00000003941d7221 */ /* 0x001fe20000010000 */
[----:B------:R-:W-:Y:S01]  /*37d0*/  FADD.FTZ R28, R12, R31 ;  /* 0x0000001f0c1c7221 */ /* 0x000fe20000010000 */
[--C-:B------:R-:W-:Y:S01]  /*37e0*/  FFMA.FTZ R130, R58, UR22, -R52.reuse ;  /* 0x000000163a827c23 */ /* 0x100fe20008010834 */
[----:B------:R-:W-:Y:S01]  /*37f0*/  F2FP.BF16.F32.PACK_AB R149, R6, R149 ;  /* 0x000000950695723e */ /* 0x000fe200000010ff */
[----:B------:R-:W-:Y:S01]  /*3800*/  FFMA.FTZ R61, R61, UR22, -R52 ;  /* 0x000000163d3d7c23 */ /* 0x000fe20008010834 */
[----:B------:R-:W-:Y:S01]  /*3810*/  FADD.FTZ R31, R143, R28 ;  /* 0x0000001c8f1f7221 */ /* 0x000fe20000010000 */
[--C-:B------:R-:W-:Y:S01]  /*3820*/  FFMA.FTZ R60, R60, UR22, -R52.reuse ;  /* 0x000000163c3c7c23 */ /* 0x100fe20008010834 */
[----:B------:R-:W0:Y:S01]  /*3830*/  MUFU.EX2 R144, R144 ;  /* 0x0000009000907308 */ /* 0x000e220000000800 */
[----:B-1----:R-:W-:Y:S01]  /*3840*/  FADD.FTZ R24, R150, R29 ;  /* 0x0000001d96187221 */ /* 0x002fe20000010000 */
[----:B------:R-:W-:Y:S01]  /*3850*/  FADD.FTZ R28, R14, R31 ;  /* 0x0000001f0e1c7221 */ /* 0x000fe20000010000 */
[--C-:B------:R-:W-:Y:S01]  /*3860*/  FFMA.FTZ R63, R63, UR22, -R52.reuse ;  /* 0x000000163f3f7c23 */ /* 0x100fe20008010834 */
[--C-:B------:R-:W-:Y:S01]  /*3870*/  FFMA.FTZ R62, R62, UR22, -R52.reuse ;  /* 0x000000163e3e7c23 */ /* 0x100fe20008010834 */
[----:B------:R-:W-:Y:S01]  /*3880*/  FFMA.FTZ R65, R65, UR22, -R52 ;  /* 0x0000001641417c23 */ /* 0x000fe20008010834 */
[----:B------:R-:W-:Y:S01]  /*3890*/  FADD.FTZ R33, R137, R28 ;  /* 0x0000001c89217221 */ /* 0x000fe20000010000 */
[----:B------:R-:W-:Y:S01]  /*38a0*/  FFMA.FTZ R64, R64, UR22, -R52 ;  /* 0x0000001640407c23 */ /* 0x000fe20008010834 */
[----:B------:R-:W1:Y:S01]  /*38b0*/  MUFU.EX2 R11, R11 ;  /* 0x0000000b000b7308 */ /* 0x000e620000000800 */
[----:B--2---:R-:W-:Y:S01]  /*38c0*/  FADD.FTZ R29, R9, R24 ;  /* 0x00000018091d7221 */ /* 0x004fe20000010000 */
[--C-:B------:R-:W-:Y:S01]  /*38d0*/  FFMA.FTZ R66, R66, UR22, -R52.reuse ;  /* 0x0000001642427c23 */ /* 0x100fe20008010834 */
[----:B------:R-:W-:Y:S01]  /*38e0*/  FFMA.FTZ R67, R67, UR22, -R52 ;  /* 0x0000001643437c23 */ /* 0x000fe20008010834 */
[----:B------:R-:W-:-:S02]  /*38f0*/  F2FP.BF16.F32.PACK_AB R148, R3, R148 ;  /* 0x000000940394723e */ /* 0x000fc400000010ff */
[----:B------:R-:W-:Y:S02]  /*3900*/  CS2R R88, SRZ ;  /* 0x0000000000587805 */ /* 0x000fe4000001ff00 */
[----:B------:R-:W-:Y:S01]  /*3910*/  F2FP.BF16.F32.PACK_AB R151, R8, R151 ;  /* 0x000000970897723e */ /* 0x000fe200000010ff */
[----:B------:R-:W2:Y:S01]  /*3920*/  MUFU.EX2 R146, R146 ;  /* 0x0000009200927308 */ /* 0x000ea20000000800 */
[----:B0-----:R-:W-:Y:S01]  /*3930*/  FADD.FTZ R24, R144, R29 ;  /* 0x0000001d90187221 */ /* 0x001fe20000010000 */
[--C-:B------:R-:W-:Y:S01]  /*3940*/  FFMA.FTZ R29, R75, UR22, -R52.reuse ;  /* 0x000000164b1d7c23 */ /* 0x100fe20008010834 */
[----:B------:R-:W-:Y:S01]  /*3950*/  FFMA.FTZ R52, R68, UR22, -R52 ;  /* 0x0000001644347c23 */ /* 0x000fe20008010834 */
[----:B------:R-:W-:Y:S02]  /*3960*/  F2FP.BF16.F32.PACK_AB R145, R10, R145 ;  /* 0x000000910a91723e */ /* 0x000fe400000010ff */
[----:B------:R-:W-:Y:S02]  /*3970*/  F2FP.BF16.F32.PACK_AB R147, R20, R147 ;  /* 0x000000931493723e */ /* 0x000fe400000010ff */
[----:B------:R-:W0:Y:S01]  /*3980*/  MUFU.EX2 R46, R45 ;  /* 0x0000002d002e7308 */ /* 0x000e220000000800 */
[----:B-1----:R-:W-:Y:S01]  /*3990*/  FADD.FTZ R31, R11, R24 ;  /* 0x000000180b1f7221 */ /* 0x002fe20000010000 */
[----:B------:R-:W-:-:S02]  /*39a0*/  F2FP.BF16.F32.PACK_AB R141, R12, R141 ;  /* 0x0000008d0c8d723e */ /* 0x000fc400000010ff */
[----:B------:R-:W-:Y:S02]  /*39b0*/  F2FP.BF16.F32.PACK_AB R143, R14, R143 ;  /* 0x0000008f0e8f723e */ /* 0x000fe400000010ff */
[----:B------:R-:W-:Y:S02]  /*39c0*/  F2FP.BF16.F32.PACK_AB R150, R9, R150 ;  /* 0x000000960996723e */ /* 0x000fe400000010ff */
[----:B------:R-:W1:Y:S01]  /*39d0*/  MUFU.EX2 R27, R27 ;  /* 0x0000001b001b7308 */ /* 0x000e620000000800 */
[----:B--2---:R-:W-:Y:S01]  /*39e0*/  FADD.FTZ R24, R146, R31 ;  /* 0x0000001f92187221 */ /* 0x004fe20000010000 */
[----:B------:R-:W-:-:S06]  /*39f0*/  F2FP.BF16.F32.PACK_AB R144, R11, R144 ;  /* 0x000000900b90723e */ /* 0x000fcc00000010ff */
        /* <DEDUP_REMOVED lines=116> */
[----:B------:R-:W-:-:S05]  /*4140*/  ULDC UR22, c[0x0][0x988] ;  /* 0x0002620000167ab9 */ /* 0x000fca0000000800 */
.L_x_2018:
        /* <DEDUP_REMOVED lines=9> */
.L_x_2011:
[----:B------:R-:W-:Y:S01]  /*41e0*/  ULEA UR6, UR39, UR45, 0x3 ;  /* 0x0000002d27067291 */ /* 0x000fe2000f8e183f */
[----:B------:R-:W-:-:S05]  /*41f0*/  IMAD.U32 R5, RZ, RZ, UR38 ;  /* 0x00000026ff057e24 */ /* 0x000fca000f8e00ff */
[----:B------:R-:W-:-:S04]  /*4200*/  SHF.L.U32 R5, R5, 0x1f, RZ ;  /* 0x0000001f05057819 */ /* 0x000fc800000006ff */
[----:B------:R0:W1:Y:S01]  /*4210*/  SYNCS.PHASECHK.TRANS64.TRYWAIT P3, [UR6+0x16830], R5 ;  /* 0x01683005ff0075a7 */ /* 0x0000620008060146 */
[----:B------:R-:W-:Y:S05]  /*4220*/  @!P0 BRA `(.L_x_2012) ;  /* 0x0000000000048947 */ /* 0x000fea0003800000 */
[----:B------:R-:W-:Y:S01]  /*4230*/  BPT.TRAP 0x1 ;  /* 0x000000040000795c */ /* 0x000fe20000300000 */
.L_x_2012:
[----:B-1----:R-:W-:Y:S05]  /*4240*/  @P3 BRA `(.L_x_2010) ;  /* 0x0000000000083947 */ /* 0x002fea0003800000 */
[----:B------:R-:W1:Y:S02]  /*4250*/  SYNCS.PHASECHK.TRANS64.TRYWAIT P3, [UR6+0x16830], R5 ;  /* 0x01683005ff0075a7 */ /* 0x000e640008060146 */
[----:B-1----:R-:W-:Y:S05]  /*4260*/  @!P3 BRA `(.L_x_2013) ;  /* 0x000000c80094b947 */ /* 0x002fea0003800000 */
.L_x_2010:
[----:B01----:R-:W-:Y:S01]  /*4270*/  IADD3 R5, R23, 0x8, RZ ;  /* 0x0000000817057810 */ /* 0x003fe20007ffe0ff */
        /* <DEDUP_REMOVED lines=24> */
.L_x_2015:
[----:B------:R-:W-:Y:S01]  /*4400*/  ULEA UR6, UR24, UR45, 0x3 ;  /* 0x0000002d18067291 */ /* 0x000fe2000f8e183f */
[----:B------:R-:W-:-:S05]  /*4410*/  IMAD.U32 R5, RZ, RZ, UR26 ;  /* 0x0000001aff057e24 */ /* 0x000fca000f8e00ff */
[----:B------:R-:W-:-:S04]  /*4420*/  SHF.L.U32 R5, R5, 0x1f, RZ ;  /* 0x0000001f05057819 */ /* 0x000fc800000006ff */
[----:B------:R0:W1:Y:S01]  /*4430*/  SYNCS.PHASECHK.TRANS64.TRYWAIT P3, [UR6+0x16850], R5 ;  /* 0x01685005ff0075a7 */ /* 0x0000620008060146 */
[----:B------:R-:W-:Y:S05]  /*4440*/  @!P0 BRA `(.L_x_2016) ;  /* 0x0000000000048947 */ /* 0x000fea0003800000 */
[----:B------:R-:W-:Y:S01]  /*4450*/  BPT.TRAP 0x1 ;  /* 0x000000040000795c */ /* 0x000fe20000300000 */
.L_x_2016:
[----:B-1----:R-:W-:Y:S05]  /*4460*/  @P3 BRA `(.L_x_2014) ;  /* 0x0000000000083947 */ /* 0x002fea0003800000 */
[----:B------:R-:W1:Y:S02]  /*4470*/  SYNCS.PHASECHK.TRANS64.TRYWAIT P3, [UR6+0x16850], R5 ;  /* 0x01685005ff0075a7 */ /* 0x000e640008060146 */
[----:B-1----:R-:W-:Y:S05]  /*4480*/  @!P3 BRA `(.L_x_2017) ;  /* 0x000000c80024b947 */ /* 0x002fea0003800000 */
.L_x_2014:
        /* <DEDUP_REMOVED lines=13> */
[----:B------:R-:W-:Y:S01]  /*4560*/  FMUL.FTZ R21, R36, UR21 ;  /* 0x0000001524157c20 */ /* 0x000fe20008410000 */
[----:B------:R-:W-:Y:S01]  /*4570*/  FMUL.FTZ R36, R49, UR21 ;  /* 0x0000001531247c20 */ /* 0x000fe20008410000 */
[----:B------:R-:W-:Y:S01]  /*4580*/  FMUL.FTZ R10, R29, UR21 ;  /* 0x000000151d0a7c20 */ /* 0x000fe20008410000 */
[----:B------:R-:W-:Y:S01]  /*4590*/  FMUL.FTZ R29, R42, UR21 ;  /* 0x000000152a1d7c20 */ /* 0x000fe20008410000 */
[----:B------:R-:W2:Y:S01]  /*45a0*/  MUFU.TANH R7, R7 ;  /* 0x0000000700077308 */ /* 0x000ea20000002400 */
[----:B------:R-:W-:Y:S01]  /*45b0*/  FMUL.FTZ R11, R30, UR21 ;  /* 0x000000151e0b7c20 */ /* 0x000fe20008410000 */
[----:B------:R-:W-:Y:S01]  /*45c0*/  UMOV UR6, UR10 ;  /* 0x0000000a00067c82 */ /* 0x000fe20008000000 */
[----:B------:R-:W-:Y:S01]  /*45d0*/  FMUL.FTZ R15, R34, UR21 ;  /* 0x00000015220f7c20 */ /* 0x000fe20008410000 */
[----:B------:R-:W-:Y:S01]  /*45e0*/  HGMMA.64x64x16.F32.BF16 R88, R148, gdesc[UR4].tnspB, R88, gsb0 ;  /* 0x40e0000494587df0 */ /* 0x000fe20008001858 */
[----:B------:R-:W-:Y:S01]  /*45f0*/  UIADD3 UR6, UR10, 0x80, URZ ;  /* 0x000000800a067890 */ /* 0x000fe2000fffe03f */
[----:B------:R-:W-:Y:S01]  /*4600*/  FMUL.FTZ R20, R35, UR21 ;  /* 0x0000001523147c20 */ /* 0x000fe20008410000 */
[----:B------:R-:W-:Y:S01]  /*4610*/  UMOV UR7, 0x40000040 ;  /* 0x4000004000077882 */ /* 0x000fe20000000000 */
[----:B------:R-:W3:Y:S01]  /*4620*/  MUFU.TANH R8, R8 ;  /* 0x0000000800087308 */ /* 0x000ee20000002400 */
[----:B-1----:R-:W-:Y:S01]  /*4630*/  FMUL.FTZ R6, R25, UR21 ;  /* 0x0000001519067c20 */ /* 0x002fe20008410000 */
[----:B------:R-:W-:Y:S01]  /*4640*/  FMUL.FTZ R25, R38, UR21 ;  /* 0x0000001526197c20 */ /* 0x000fe20008410000 */
[----:B------:R-:W-:Y:S01]  /*4650*/  FMUL.FTZ R38, R53, UR21 ;  /* 0x0000001535267c20 */ /* 0x000fe20008410000 */
[----:B------:R-:W-:Y:S01]  /*4660*/  FMUL.FTZ R30, R44, UR21 ;  /* 0x000000152c1e7c20 */ /* 0x000fe20008410000 */
[----:B------:R-:W-:Y:S01]  /*4670*/  FMUL.FTZ R35, R48, UR21 ;  /* 0x0000001530237c20 */ /* 0x000fe20008410000 */
        /* <DEDUP_REMOVED lines=16> */
[----:B0-----:R-:W-:Y:S01]  /*4780*/  FMUL.FTZ R5, R24, UR21 ;  /* 0x0000001518057c20 */ /* 0x001fe20008410000 */
        /* <DEDUP_REMOVED lines=19> */
[----:B------:R-:W-:Y:S01]  /*48c0*/  UISETP.GT.AND UP1, UPT, UR25, UR23, UPT ;  /* 0x000000171900728c */ /* 0x000fe2000bf24270 */
[----:B------:R-:W-:-:S05]  /*48d0*/  UMOV UR26, UR38 ;  /* 0x00000026001a7c82 */ /* 0x000fca0008000000 */
        /* <DEDUP_REMOVED lines=16> */
[----:B------:R-:W-:Y:S01]  /*49e0*/  UIMAD UR6, UR25, UR6, 0x1 ;  /* 0x00000001190674a4 */ /* 0x000fe2000f8e0206 */
[----:B------:R-:W-:Y:S01]  /*49f0*/  FMUL.FTZ R56, R71, UR21 ;  /* 0x0000001547387c20 */ /* 0x000fe20008410000 */
[----:B------:R-:W2:Y:S02]  /*4a00*/  SHFL.IDX PT, R43, R39, 0x1, 0x1c1f ;  /* 0x003c1f00272b7f89 */ /* 0x000ea400000e0000 */
[----:B------:R-:W5:Y:S01]  /*4a10*/  MUFU.TANH R46, R46 ;  /* 0x0000002e002e7308 */ /* 0x000f620000002400 */
[----:B------:R-:W-:Y:S01]  /*4a20*/  UIADD3 UR25, UR25, -0x1, URZ ;  /* 0xffffffff19197890 */ /* 0x000fe2000fffe03f */
[----:B------:R-:W-:Y:S01]  /*4a30*/  IMAD.U32 R49, RZ, RZ, UR6 ;  /* 0x00000006ff317e24 */ /* 0x000fe2000f8e00ff */
[----:B------:R-:W-:Y:S01]  /*4a40*/  UIADD3 UR6, UR10, 0x100, URZ ;  /* 0x000001000a067890 */ /* 0x000fe2000fffe03f */
[----:B------:R-:W3:Y:S02]  /*4a50*/  SHFL.IDX PT, R79, R39, RZ, 0x1c1f ;  /* 0x001c1fff274f7589 */ /* 0x000ee400000e0000 */
[----:B------:R-:W-:-:S02]  /*4a60*/  IMAD R42, R16, -0x2, R49 ;  /* 0xfffffffe102a7824 */ /* 0x000fc400078e0231 */
[----:B------:R-:W5:Y:S01]  /*4a70*/  MUFU.TANH R47, R47 ;  /* 0x0000002f002f7308 */ /* 0x000f620000002400 */
[----:B------:R-:W-:-:S05]  /*4a80*/  IMAD.U32 R49, RZ, RZ, UR50 ;  /* 0x00000032ff317e24 */ /* 0x000fca000f8e00ff */
[----:B------:R-:W-:Y:S01]  /*4a90*/  IADD3 R42, -R49, UR47, R42 ;  /* 0x0000002f312a7c10 */ /* 0x000fe2000fffe12a */
[----:B------:R-:W-:Y:S01]  /*4aa0*/  FMUL.FTZ R49, R59, UR21 ;  /* 0x000000153b317c20 */ /* 0x000fe20008410000 */
[----:B------:R-:W5:Y:S03]  /*4ab0*/  MUFU.TANH R48, R48 ;  /* 0x0000003000307308 */ /* 0x000f660000002400 */
[----:B--2---:R-:W-:-:S05]  /*4ac0*/  IMAD.IADD R43, R42, 0x1, R43 ;  /* 0x000000012a2b7824 */ /* 0x004fca00078e022b */
[----:B------:R-:W2:Y:S01]  /*4ad0*/  MUFU.TANH R50, R50 ;  /* 0x0000003200327308 */ /* 0x000ea20000002400 */
[C---:B------:R-:W-:Y:S01]  /*4ae0*/  ISETP.GT.AND P3, PT, R43.reuse, RZ, PT ;  /* 0x000000ff2b00720c */ /* 0x040fe20003f64270 */
[----:B---3--:R-:W-:Y:S01]  /*4af0*/  IMAD.IADD R42, R42, 0x1, R79 ;  /* 0x000000012a2a7824 */ /* 0x008fe200078e024f */
[----:B------:R-:W-:Y:S02]  /*4b00*/  ISETP.GT.AND P4, PT, R43, 0x1, PT ;  /* 0x000000012b00780c */ /* 0x000fe40003f84270 */
[----:B------:R-:W-:-:S03]  /*4b10*/  FSEL R7, R7, -INF , P3 ;  /* 0xff80000007077808 */ /* 0x000fc60001800000 */
[----:B------:R-:W3:Y:S01]  /*4b20*/  MUFU.TANH R49, R49 ;  /* 0x0000003100317308 */ /* 0x000ee20000002400 */
[----:B------:R-:W-:Y:S02]  /*4b30*/  ISETP.GT.AND P3, PT, R43, 0x8, PT ;  /* 0x000000082b00780c */ /* 0x000fe40003f64270 */
[----:B------:R-:W-:Y:S02]  /*4b40*/  FSEL R8, R8, -INF , P4 ;  /* 0xff80000008087808 */ /* 0x000fe40002000000 */
[----:B------:R-:W-:Y:S02]  /*4b50*/  FMNMX.FTZ R53, R7, R4, !PT ;  /* 0x0000000407357209 */ /* 0x000fe40007810000 */
[----:B------:R-:W-:Y:S01]  /*4b60*/  ISETP.GT.AND P4, PT, R43, 0x9, PT ;  /* 0x000000092b00780c */ /* 0x000fe20003f84270 */
[----:B------:R-:W3:Y:S01]  /*4b70*/  MUFU.TANH R51, R51 ;  /* 0x0000003300337308 */ /* 0x000ee20000002400 */
[----:B-1----:R-:W-:Y:S02]  /*4b80*/  FSEL R11, R11, -INF , P3 ;  /* 0xff8000000b0b7808 */ /* 0x002fe40001800000 */
[----:B------:R-:W-:Y:S01]  /*4b90*/  FMNMX.FTZ R44, R8, R53, !PT ;  /* 0x00000035082c7209 */ /* 0x000fe20007810000 */
[----:B------:R-:W-:Y:S01]  /*4ba0*/  FMUL.FTZ R53, R66, UR21 ;  /* 0x0000001542357c20 */ /* 0x000fe20008410000 */
[----:B------:R-:W-:Y:S01]  /*4bb0*/  ISETP.GT.AND P3, PT, R43, 0x10, PT ;  /* 0x000000102b00780c */ /* 0x000fe20003f64270 */
[----:B------:R-:W-:Y:S01]  /*4bc0*/  FMUL.FTZ R66, R60, UR21 ;  /* 0x000000153c427c20 */ /* 0x000fe20008410000 */
[----:B----4-:R-:W-:Y:S01]  /*4bd0*/  FSEL R12, R12, -INF , P4 ;  /* 0xff8000000c0c7808 */ /* 0x010fe20002000000 */
[----:B------:R-:W1:Y:S01]  /*4be0*/  MUFU.TANH R52, R52 ;  /* 0x0000003400347308 */ /* 0x000e620000002400 */
[----:B------:R-:W-:-:S02]  /*4bf0*/  FMNMX.FTZ R55, R11, R44, !PT ;  /* 0x0000002c0b377209 */ /* 0x000fc40007810000 */
[----:B------:R-:W-:Y:S02]  /*4c00*/  ISETP.GT.AND P4, PT, R43, 0x11, PT ;  /* 0x000000112b00780c */ /* 0x000fe40003f84270 */
[----:B0-----:R-:W-:Y:S02]  /*4c10*/  FSEL R15, R15, -INF , P3 ;  /* 0xff8000000f0f7808 */ /* 0x001fe40001800000 */
[----:B------:R-:W-:Y:S01]  /*4c20*/  FMNMX.FTZ R44, R12, R55, !PT ;  /* 0x000000370c2c7209 */ /* 0x000fe20007810000 */
[----:B------:R-:W0:Y:S01]  /*4c30*/  MUFU.TANH R53, R53 ;  /* 0x0000003500357308 */ /* 0x000e220000002400 */
[----:B------:R-:W-:Y:S02]  /*4c40*/  ISETP.GT.AND P3, PT, R43, 0x18, PT ;  /* 0x000000182b00780c */ /* 0x000fe40003f64270 */
[----:B-----5:R-:W-:Y:S02]  /*4c50*/  FSEL R20, R20, -INF , P4 ;  /* 0xff80000014147808 */ /* 0x020fe40002000000 */
[----:B------:R-:W-:-:S02]  /*4c60*/  FMNMX.FTZ R55, R15, R44, !PT ;  /* 0x0000002c0f377209 */ /* 0x000fc40007810000 */
[----:B------:R-:W-:Y:S01]  /*4c70*/  ISETP.GT.AND P4, PT, R43, 0x19, PT ;  /* 0x000000192b00780c */ /* 0x000fe20003f84270 */
[----:B------:R-:W4:Y:S01]  /*4c80*/  MUFU.TANH R54, R54 ;  /* 0x0000003600367308 */ /* 0x000f220000002400 */
[----:B------:R-:W-:Y:S01]  /*4c90*/  FSEL R25, R25, -INF , P3 ;  /* 0xff80000019197808 */ /* 0x000fe20001800000 */
[----:B------:R-:W-:Y:S02]  /*4ca0*/  WARPGROUP.DEPBAR.LE gsb0, 0x0 ;  /* 0x00008000000079c5 */ /* 0x000fe40000010000 */
[----:B------:R-:W-:Y:S01]  /*4cb0*/  FMNMX.FTZ R44, R20, R55, !PT ;  /* 0x00000037142c7209 */ /* 0x000fe20007810000 */
[----:B------:R-:W-:Y:S01]  /*4cc0*/  FMUL.FTZ R55, R70, UR21 ;  /* 0x0000001546377c20 */ /* 0x000fe20008410000 */
[----:B------:R-:W-:Y:S01]  /*4cd0*/  ISETP.GT.AND P3, PT, R43, 0x20, PT ;  /* 0x000000202b00780c */ /* 0x000fe20003f64270 */
[----:B------:R-:W-:Y:S01]  /*4ce0*/  WARPGROUP.ARRIVE ;  /* 0x00000000000079c5 */ /* 0x000fe20000000000 */
[----:B------:R-:W-:Y:S01]  /*4cf0*/  FSEL R26, R26, -INF , P4 ;  /* 0xff8000001a1a7808 */ /* 0x000fe20002000000 */
[----:B------:R-:W-:Y:S01]  /*4d00*/  MUFU.TANH R56, R56 ;  /* 0x0000003800387308 */ /* 0x000fe20000002400 */
[----:B------:R-:W-:Y:S01]  /*4d10*/  FMNMX.FTZ R57, R25, R44, !PT ;  /* 0x0000002c19397209 */ /* 0x000fe20007810000 */
[----:B------:R-:W-:Y:S01]  /*4d20*/  FMUL.FTZ R70, R72, UR21 ;  /* 0x0000001548467c20 */ /* 0x000fe20008410000 */
[----:B------:R-:W-:Y:S01]  /*4d30*/  ISETP.GT.AND P4, PT, R43, 0x21, PT ;  /* 0x000000212b00780c */ /* 0x000fe20003f84270 */
[----:B------:R-:W-:Y:S01]  /*4d40*/  HGMMA.64x64x16.F32.BF16 R88, R140, gdesc[UR4].tnspB, R88, gsb0 ;  /* 0x40e000048c587df0 */ /* 0x000fe20008001858 */
[----:B------:R-:W-:Y:S01]  /*4d50*/  FSEL R29, R29, -INF , P3 ;  /* 0xff8000001d1d7808 */ /* 0x000fe20001800000 */
[----:B------:R-:W-:Y:S01]  /*4d60*/  UIADD3 UR6, UR10, 0x180, URZ ;  /* 0x000001800a067890 */ /* 0x000fe2000fffe03f */
[----:B------:R-:W-:Y:S01]  /*4d70*/  FMNMX.FTZ R44, R26, R57, !PT ;  /* 0x000000391a2c7209 */ /* 0x000fe20007810000 */
[----:B------:R-:W5:Y:S01]  /*4d80*/  MUFU.TANH R55, R55 ;  /* 0x0000003700377308 */ /* 0x000f620000002400 */
[----:B------:R-:W-:Y:S01]  /*4d90*/  ISETP.GT.AND P3, PT, R43, 0x28, PT ;  /* 0x000000282b00780c */ /* 0x000fe20003f64270 */
[----:B------:R-:W-:Y:S01]  /*4da0*/  FMUL.FTZ R57, R74, UR21 ;  /* 0x000000154a397c20 */ /* 0x000fe20008410000 */
[----:B------:R-:W-:Y:S01]  /*4db0*/  FSEL R31, R31, -INF , P4 ;  /* 0xff8000001f1f7808 */ /* 0x000fe20002000000 */
[----:B------:R-:W-:Y:S01]  /*4dc0*/  UMOV UR7, 0x40000040 ;  /* 0x4000004000077882 */ /* 0x000fe20000000000 */
[----:B------:R-:W-:Y:S01]  /*4dd0*/  FMNMX.FTZ R44, R29, R44, !PT ;  /* 0x0000002c1d2c7209 */ /* 0x000fe20007810000 */
[----:B------:R-:W-:Y:S01]  /*4de0*/  FMUL.FTZ R72, R76, UR21 ;  /* 0x000000154c487c20 */ /* 0x000fe20008410000 */
[----:B------:R-:W-:Y:S01]  /*4df0*/  ISETP.GT.AND P4, PT, R43, 0x29, PT ;  /* 0x000000292b00780c */ /* 0x000fe20003f84270 */
[----:B------:R-:W5:Y:S01]  /*4e00*/  MUFU.TANH R57, R57 ;  /* 0x0000003900397308 */ /* 0x000f620000002400 */
[----:B------:R-:W-:Y:S01]  /*4e10*/  FSEL R33, R33, -INF , P3 ;  /* 0xff80000021217808 */ /* 0x000fe20001800000 */
[----:B------:R-:W-:Y:S01]  /*4e20*/  FMUL.FTZ R74, R80, UR21 ;  /* 0x00000015504a7c20 */ /* 0x000fe20008410000 */
[----:B------:R-:W-:-:S02]  /*4e30*/  FMNMX.FTZ R44, R31, R44, !PT ;  /* 0x0000002c1f2c7209 */ /* 0x000fc40007810000 */
[----:B------:R-:W-:Y:S02]  /*4e40*/  ISETP.GT.AND P3, PT, R43, 0x30, PT ;  /* 0x000000302b00780c */ /* 0x000fe40003f64270 */
[----:B------:R-:W-:Y:S01]  /*4e50*/  FSEL R34, R34, -INF , P4 ;  /* 0xff80000022227808 */ /* 0x000fe20002000000 */
[----:B------:R-:W5:Y:S01]  /*4e60*/  MUFU.TANH R58, R58 ;  /* 0x0000003a003a7308 */ /* 0x000f620000002400 */
[----:B------:R-:W-:Y:S02]  /*4e70*/  FMNMX.FTZ R59, R33, R44, !PT ;  /* 0x0000002c213b7209 */ /* 0x000fe40007810000 */
[----:B------:R-:W-:Y:S02]  /*4e80*/  ISETP.GT.AND P4, PT, R43, 0x31, PT ;  /* 0x000000312b00780c */ /* 0x000fe40003f84270 */
[----:B------:R-:W-:Y:S02]  /*4e90*/  FSEL R45, R45, -INF , P3 ;  /* 0xff8000002d2d7808 */ /* 0x000fe40001800000 */
[----:B------:R-:W-:Y:S01]  /*4ea0*/  FMNMX.FTZ R44, R34, R59, !PT ;  /* 0x0000003b222c7209 */ /* 0x000fe20007810000 */
[----:B------:R-:W5:Y:S01]  /*4eb0*/  MUFU.TANH R63, R63 ;  /* 0x0000003f003f7308 */ /* 0x000f620000002400 */
[----:B------:R-:W-:-:S02]  /*4ec0*/  ISETP.GT.AND P3, PT, R43, 0x38, PT ;  /* 0x000000382b00780c */ /* 0x000fc40003f64270 */
[----:B------:R-:W-:Y:S02]  /*4ed0*/  FSEL R46, R46, -INF , P4 ;  /* 0xff8000002e2e7808 */ /* 0x000fe40002000000 */
[----:B------:R-:W-:Y:S02]  /*4ee0*/  FMNMX.FTZ R59, R45, R44, !PT ;  /* 0x0000002c2d3b7209 */ /* 0x000fe40007810000 */
[----:B------:R-:W-:Y:S01]  /*4ef0*/  ISETP.GT.AND P4, PT, R43, 0x39, PT ;  /* 0x000000392b00780c */ /* 0x000fe20003f84270 */
[----:B------:R-:W5:Y:S01]  /*4f00*/  MUFU.TANH R62, R62 ;  /* 0x0000003e003e7308 */ /* 0x000f620000002400 */
[----:B------:R-:W-:Y:S02]  /*4f10*/  FSEL R47, R47, -INF , P3 ;  /* 0xff8000002f2f7808 */ /* 0x000fe40001800000 */
[----:B------:R-:W-:Y:S02]  /*4f20*/  FMNMX.FTZ R44, R46, R59, !PT ;  /* 0x0000003b2e2c7209 */ /* 0x000fe40007810000 */
[----:B------:R-:W-:-:S02]  /*4f30*/  ISETP.GT.AND P3, PT, R43, 0x40, PT ;  /* 0x000000402b00780c */ /* 0x000fc40003f64270 */
[----:B------:R-:W-:Y:S01]  /*4f40*/  FSEL R48, R48, -INF , P4 ;  /* 0xff80000030307808 */ /* 0x000fe20002000000 */
[----:B------:R-:W-:Y:S01]  /*4f50*/  MUFU.TANH R83, R83 ;  /* 0x0000005300537308 */ /* 0x000fe20000002400 */
[----:B------:R-:W-:Y:S02]  /*4f60*/  FMNMX.FTZ R59, R47, R44, !PT ;  /* 0x0000002c2f3b7209 */ /* 0x000fe40007810000 */
[C---:B------:R-:W-:Y:S02]  /*4f70*/  ISETP.GT.AND P4, PT, R43.reuse, 0x41, PT ;  /* 0x000000412b00780c */ /* 0x040fe40003f84270 */
[----:B--2---:R-:W-:Y:S02]  /*4f80*/  FSEL R50, R50, -INF , P3 ;  /* 0xff80000032327808 */ /* 0x004fe40001800000 */
[----:B------:R-:W-:Y:S01]  /*4f90*/  FMNMX.FTZ R59, R48, R59, !PT ;  /* 0x0000003b303b7209 */ /* 0x000fe20007810000 */
[----:B------:R-:W-:Y:S01]  /*4fa0*/  MUFU.TANH R86, R86 ;  /* 0x0000005600567308 */ /* 0x000fe20000002400 */
[----:B------:R-:W-:-:S02]  /*4fb0*/  ISETP.GT.AND P3, PT, R43, 0x48, PT ;  /* 0x000000482b00780c */ /* 0x000fc40003f64270 */
[----:B---3--:R-:W-:Y:S02]  /*4fc0*/  FSEL R49, R49, -INF , P4 ;  /* 0xff80000031317808 */ /* 0x008fe40002000000 */
[----:B------:R-:W-:Y:S01]  /*4fd0*/  FMNMX.FTZ R44, R50, R59, !PT ;  /* 0x0000003b322c7209 */ /* 0x000fe20007810000 */
[----:B------:R-:W-:Y:S01]  /*4fe0*/  FMUL.FTZ R59, R82, UR21 ;  /* 0x00000015523b7c20 */ /* 0x000fe20008410000 */
[----:B------:R-:W-:Y:S01]  /*4ff0*/  ISETP.GT.AND P4, PT, R43, 0x49, PT ;  /* 0x000000492b00780c */ /* 0x000fe20003f84270 */
[----:B------:R-:W-:Y:S01]  /*5000*/  MUFU.TANH R87, R87 ;  /* 0x0000005700577308 */ /* 0x000fe20000002400 */
[----:B------:R-:W-:Y:S01]  /*5010*/  FSEL R51, R51, -INF , P3 ;  /* 0xff80000033337808 */ /* 0x000fe20001800000 */
[----:B------:R-:W2:Y:S01]  /*5020*/  S2R R82, SR_TID.X ;  /* 0x0000000000527919 */ /* 0x000ea20000002100 */
[----:B------:R-:W-:Y:S02]  /*5030*/  FMNMX.FTZ R44, R49, R44, !PT ;  /* 0x0000002c312c7209 */ /* 0x000fe40007810000 */
[----:B------:R-:W-:-:S02]  /*5040*/  ISETP.GT.AND P3, PT, R43, 0x50, PT ;  /* 0x000000502b00780c */ /* 0x000fc40003f64270 */
[----:B-1----:R-:W-:Y:S01]  /*5050*/  FSEL R52, R52, -INF , P4 ;  /* 0xff80000034347808 */ /* 0x002fe20002000000 */
[----:B------:R-:W1:Y:S01]  /*5060*/  MUFU.TANH R59, R59 ;  /* 0x0000003b003b7308 */ /* 0x000e620000002400 */
[----:B------:R-:W-:Y:S02]  /*5070*/  FMNMX.FTZ R67, R51, R44, !PT ;  /* 0x0000002c33437209 */ /* 0x000fe40007810000 */
[----:B------:R-:W-:Y:S02]  /*5080*/  ISETP.GT.AND P4, PT, R43, 0x51, PT ;  /* 0x000000512b00780c */ /* 0x000fe40003f84270 */
[----:B0-----:R-:W-:Y:S02]  /*5090*/  FSEL R53, R53, -INF , P3 ;  /* 0xff80000035357808 */ /* 0x001fe40001800000 */
[----:B------:R-:W-:Y:S01]  /*50a0*/  FMNMX.FTZ R44, R52, R67, !PT ;  /* 0x00000043342c7209 */ /* 0x000fe20007810000 */
[----:B------:R-:W0:Y:S01]  /*50b0*/  MUFU.TANH R5, R5 ;  /* 0x0000000500057308 */ /* 0x000e220000002400 */
[----:B------:R-:W-:Y:S01]  /*50c0*/  ISETP.GT.AND P3, PT, R43, 0x58, PT ;  /* 0x000000582b00780c */ /* 0x000fe20003f64270 */
[----:B------:R-:W-:-:S02]  /*50d0*/  WARPGROUP.DEPBAR.LE gsb0, 0x0 ;  /* 0x00008000000079c5 */ /* 0x000fc40000010000 */
[----:B----4-:R-:W-:Y:S01]  /*50e0*/  FSEL R54, R54, -INF , P4 ;  /* 0xff80000036367808 */ /* 0x010fe20002000000 */
[----:B------:R-:W-:Y:S01]  /*50f0*/  WARPGROUP.ARRIVE ;  /* 0x00000000000079c5 */ /* 0x000fe20000000000 */
[----:B------:R-:W-:Y:S02]  /*5100*/  FMNMX.FTZ R67, R53, R44, !PT ;  /* 0x0000002c35437209 */ /* 0x000fe40007810000 */
[----:B------:R-:W-:Y:S01]  /*5110*/  ISETP.GT.AND P4, PT, R43, 0x59, PT ;  /* 0x000000592b00780c */ /* 0x000fe20003f84270 */
[----:B------:R-:W3:Y:S01]  /*5120*/  MUFU.TANH R6, R6 ;  /* 0x0000000600067308 */ /* 0x000ee20000002400 */
[----:B-----5:R-:W-:Y:S01]  /*5130*/  FSEL R55, R55, -INF , P3 ;  /* 0xff80000037377808 */ /* 0x020fe20001800000 */
[----:B------:R-:W-:Y:S01]  /*5140*/  HGMMA.64x64x16.F32.BF16 R88, R136, gdesc[UR4].tnspB, R88, gsb0 ;  /* 0x40e0000488587df0 */ /* 0x000fe20008001858 */
[----:B------:R-:W-:Y:S01]  /*5150*/  FMNMX.FTZ R44, R54, R67, !PT ;  /* 0x00000043362c7209 */ /* 0x000fe20007810000 */
[----:B------:R-:W-:Y:S01]  /*5160*/  UIADD3 UR6, UR10, 0x200, URZ ;  /* 0x000002000a067890 */ /* 0x000fe2000fffe03f */
[----:B------:R-:W-:Y:S01]  /*5170*/  ISETP.GT.AND P3, PT, R43, 0x60, PT ;  /* 0x000000602b00780c */ /* 0x000fe20003f64270 */
[----:B------:R-:W-:Y:S01]  /*5180*/  UMOV UR7, 0x40000040 ;  /* 0x4000004000077882 */ /* 0x000fe20000000000 */
[----:B------:R-:W-:Y:S01]  /*5190*/  FSEL R56, R56, -INF , P4 ;  /* 0xff80000038387808 */ /* 0x000fe20002000000 */
[----:B------:R-:W4:Y:S01]  /*51a0*/  MUFU.TANH R9, R9 ;  /* 0x0000000900097308 */ /* 0x000f220000002400 */
[----:B------:R-:W-:-:S02]  /*51b0*/  FMNMX.FTZ R67, R55, R44, !PT ;  /* 0x0000002c37437209 */ /* 0x000fc40007810000 */
[----:B------:R-:W-:Y:S02]  /*51c0*/  ISETP.GT.AND P4, PT, R43, 0x61, PT ;  /* 0x000000612b00780c */ /* 0x000fe40003f84270 */
[----:B------:R-:W-:Y:S02]  /*51d0*/  FSEL R57, R57, -INF , P3 ;  /* 0xff80000039397808 */ /* 0x000fe40001800000 */
[----:B------:R-:W-:Y:S01]  /*51e0*/  FMNMX.FTZ R44, R56, R67, !PT ;  /* 0x00000043382c7209 */ /* 0x000fe20007810000 */
[----:B------:R-:W5:Y:S01]  /*51f0*/  MUFU.TANH R10, R10 ;  /* 0x0000000a000a7308 */ /* 0x000f620000002400 */
[----:B------:R-:W-:Y:S02]  /*5200*/  ISETP.GT.AND P3, PT, R43, 0x68, PT ;  /* 0x000000682b00780c */ /* 0x000fe40003f64270 */
[----:B------:R-:W-:Y:S02]  /*5210*/  FSEL R58, R58, -INF , P4 ;  /* 0xff8000003a3a7808 */ /* 0x000fe40002000000 */
[----:B------:R-:W-:-:S02]  /*5220*/  FMNMX.FTZ R67, R57, R44, !PT ;  /* 0x0000002c39437209 */ /* 0x000fc40007810000 */
[----:B------:R-:W-:Y:S01]  /*5230*/  ISETP.GT.AND P4, PT, R43, 0x69, PT ;  /* 0x000000692b00780c */ /* 0x000fe20003f84270 */
[----:B------:R-:W2:Y:S01]  /*5240*/  MUFU.TANH R13, R13 ;  /* 0x0000000d000d7308 */ /* 0x000ea20000002400 */
[----:B------:R-:W-:Y:S02]  /*5250*/  FSEL R63, R63, -INF , P3 ;  /* 0xff8000003f3f7808 */ /* 0x000fe40001800000 */
[----:B------:R-:W-:Y:S02]  /*5260*/  FMNMX.FTZ R44, R58, R67, !PT ;  /* 0x000000433a2c7209 */ /* 0x000fe40007810000 */
[----:B------:R-:W-:Y:S02]  /*5270*/  ISETP.GT.AND P3, PT, R43, 0x70, PT ;  /* 0x000000702b00780c */ /* 0x000fe40003f64270 */
[----:B------:R-:W-:Y:S01]  /*5280*/  FSEL R62, R62, -INF , P4 ;  /* 0xff8000003e3e7808 */ /* 0x000fe20002000000 */
[----:B------:R-:W2:Y:S01]  /*5290*/  MUFU.TANH R14, R14 ;  /* 0x0000000e000e7308 */ /* 0x000ea20000002400 */
[----:B------:R-:W-:-:S02]  /*52a0*/  FMNMX.FTZ R67, R63, R44, !PT ;  /* 0x0000002c3f437209 */ /* 0x000fc40007810000 */
[----:B------:R-:W-:Y:S02]  /*52b0*/  ISETP.GT.AND P4, PT, R43, 0x71, PT ;  /* 0x000000712b00780c */ /* 0x000fe40003f84270 */
[----:B-1----:R-:W-:Y:S02]  /*52c0*/  FSEL R59, R59, -INF , P3 ;  /* 0xff8000003b3b7808 */ /* 0x002fe40001800000 */
[----:B------:R-:W-:Y:S01]  /*52d0*/  FMNMX.FTZ R44, R62, R67, !PT ;  /* 0x000000433e2c7209 */ /* 0x000fe20007810000 */
[----:B------:R-:W-:Y:S01]  /*52e0*/  FMUL.FTZ R67, R61, UR21 ;  /* 0x000000153d437c20 */ /* 0x000fe20008410000 */
[----:B------:R-:W-:Y:S01]  /*52f0*/  ISETP.GT.AND P3, PT, R43, 0x78, PT ;  /* 0x000000782b00780c */ /* 0x000fe20003f64270 */
[----:B------:R-:W1:Y:S01]  /*5300*/  MUFU.TANH R21, R21 ;  /* 0x0000001500157308 */ /* 0x000e620000002400 */
[----:B------:R-:W-:Y:S02]  /*5310*/  FSEL R60, R83, -INF , P4 ;  /* 0xff800000533c7808 */ /* 0x000fe40002000000 */
[----:B------:R-:W-:-:S02]  /*5320*/  FMNMX.FTZ R71, R59, R44, !PT ;  /* 0x0000002c3b477209 */ /* 0x000fc40007810000 */
[----:B------:R-:W-:Y:S02]  /*5330*/  ISETP.GT.AND P4, PT, R43, 0x79, PT ;  /* 0x000000792b00780c */ /* 0x000fe40003f84270 */
[----:B------:R-:W-:Y:S01]  /*5340*/  FSEL R43, R86, -INF , P3 ;  /* 0xff800000562b7808 */ /* 0x000fe20001800000 */
[----:B------:R-:W1:Y:S01]  /*5350*/  MUFU.TANH R24, R24 ;  /* 0x0000001800187308 */ /* 0x000e620000002400 */
[----:B------:R-:W-:Y:S02]  /*5360*/  FMNMX.FTZ R44, R60, R71, !PT ;  /* 0x000000473c2c7209 */ /* 0x000fe40007810000 */
[----:B------:R-:W-:Y:S02]  /*5370*/  FSEL R61, R87, -INF , P4 ;  /* 0xff800000573d7808 */ /* 0x000fe40002000000 */
[----:B------:R-:W-:Y:S02]  /*5380*/  FMNMX.FTZ R44, R43, R44, !PT ;  /* 0x0000002c2b2c7209 */ /* 0x000fe40007810000 */
[----:B------:R-:W-:Y:S01]  /*5390*/  ISETP.GT.AND P4, PT, R42, RZ, PT ;  /* 0x000000ff2a00720c */ /* 0x000fe20003f84270 */
[----:B------:R-:W1:Y:S01]  /*53a0*/  MUFU.TANH R27, R27 ;  /* 0x0000001b001b7308 */ /* 0x000e620000002400 */
[----:B------:R-:W-:-:S02]  /*53b0*/  FMNMX.FTZ R44, R61, R44, !PT ;  /* 0x0000002c3d2c7209 */ /* 0x000fc40007810000 */
[----:B------:R-:W-:-:S03]  /*53c0*/  ISETP.GT.AND P5, PT, R42, 0x1, PT ;  /* 0x000000012a00780c */ /* 0x000fc60003fa4270 */
[----:B------:R-:W0:Y:S02]  /*53d0*/  SHFL.BFLY PT, R71, R44, 0x2, 0x1f ;  /* 0x0c401f002c477f89 */ /* 0x000e2400000e0000 */
[----:B------:R-:W1:Y:S08]  /*53e0*/  MUFU.TANH R28, R28 ;  /* 0x0000001c001c7308 */ /* 0x000e700000002400 */
[----:B------:R-:W1:Y:S01]  /*53f0*/  MUFU.TANH R30, R30 ;  /* 0x0000001e001e7308 */ /* 0x000e620000002400 */
[----:B------:R-:W-:-:S07]  /*5400*/  WARPGROUP.DEPBAR.LE gsb0, 0x0 ;  /* 0x00008000000079c5 */ /* 0x000fce0000010000 */
[----:B------:R-:W1:Y:S01]  /*5410*/  MUFU.TANH R32, R32 ;  /* 0x0000002000207308 */ /* 0x000e620000002400 */
[----:B------:R-:W-:Y:S01]  /*5420*/  WARPGROUP.ARRIVE ;  /* 0x00000000000079c5 */ /* 0x000fe20000000000 */
[----:B0-----:R-:W-:-:S05]  /*5430*/  FMNMX.FTZ R78, R44, R71, !PT ;  /* 0x000000472c4e7209 */ /* 0x001fca0007810000 */
[----:B------:R-:W-:Y:S01]  /*5440*/  HGMMA.64x64x16.F32.BF16 R88, R132, gdesc[UR4].tnspB, R88, gsb0 ;  /* 0x40e0000484587df0 */ /* 0x000fe20008001858 */
[----:B------:R-:W0:Y:S01]  /*5450*/  MUFU.TANH R35, R35 ;  /* 0x0000002300237308 */ /* 0x000e220000002400 */
[----:B------:R-:W-:Y:S01]  /*5460*/  FMUL.FTZ R71, R73, UR21 ;  /* 0x0000001549477c20 */ /* 0x000fe20008410000 */
[----:B------:R-:W-:Y:S01]  /*5470*/  FMUL.FTZ R73, R77, UR21 ;  /* 0x000000154d497c20 */ /* 0x000fe20008410000 */
[----:B------:R-:W3:Y:S01]  /*5480*/  SHFL.BFLY PT, R83, R78, 0x1, 0x1f ;  /* 0x0c201f004e537f89 */ /* 0x000ee200000e0000 */
[----:B------:R-:W-:Y:S01]  /*5490*/  FMUL.FTZ R77, R84, UR21 ;  /* 0x00000015544d7c20 */ /* 0x000fe20008410000 */
[----:B------:R-:W-:Y:S01]  /*54a0*/  UIADD3 UR6, UR10, 0x280, URZ ;  /* 0x000002800a067890 */ /* 0x000fe2000fffe03f */
[----:B------:R-:W-:Y:S02]  /*54b0*/  UMOV UR7, 0x40000040 ;  /* 0x4000004000077882 */ /* 0x000fe40000000000 */
[----:B------:R-:W0:Y:S08]  /*54c0*/  MUFU.TANH R36, R36 ;  /* 0x0000002400247308 */ /* 0x000e300000002400 */
[----:B------:R-:W0:Y:S08]  /*54d0*/  MUFU.TANH R37, R37 ;  /* 0x0000002500257308 */ /* 0x000e300000002400 */
[----:B------:R-:W0:Y:S01]  /*54e0*/  MUFU.TANH R38, R38 ;  /* 0x0000002600267308 */ /* 0x000e220000002400 */
[----:B---3--:R-:W-:-:S04]  /*54f0*/  FMNMX.FTZ R44, R78, R83, !PT ;  /* 0x000000534e2c7209 */ /* 0x008fc80007810000 */
[C---:B------:R-:W-:Y:S01]  /*5500*/  FSETP.NEU.FTZ.AND P3, PT, R44.reuse, -INF , PT ;  /* 0xff8000002c00780b */ /* 0x040fe20003f7d000 */
[----:B------:R-:W-:Y:S02]  /*5510*/  FMUL.FTZ R76, R44, UR22 ;  /* 0x000000162c4c7c20 */ /* 0x000fe40008410000 */
[----:B------:R-:W3:Y:S03]  /*5520*/  MUFU.TANH R40, R40 ;  /* 0x0000002800287308 */ /* 0x000ee60000002400 */
[----:B------:R-:W-:-:S05]  /*5530*/  FSEL R76, R76, RZ, P3 ;  /* 0x000000ff4c4c7208 */ /* 0x000fca0001800000 */
[----:B------:R-:W3:Y:S01]  /*5540*/  MUFU.TANH R41, R41 ;  /* 0x0000002900297308 */ /* 0x000ee20000002400 */
        /* <DEDUP_REMOVED lines=17> */
[----:B-----5:R-:W-:Y:S01]  /*5660*/  FSEL R10, R10, -INF , P5 ;  /* 0xff8000000a0a7808 */ /* 0x020fe20002800000 */
[--C-:B------:R-:W-:Y:S01]  /*5670*/  FFMA.FTZ R145, R15, UR22, -R76.reuse ;  /* 0x000000160f917c23 */ /* 0x100fe2000801084c */
[----:B------:R-:W-:Y:S01]  /*5680*/  FMNMX.FTZ R7, R9, R78, !PT ;  /* 0x0000004e09077209 */ /* 0x000fe20007810000 */
[--C-:B------:R-:W-:Y:S01]  /*5690*/  FFMA.FTZ R20, R20, UR22, -R76.reuse ;  /* 0x0000001614147c23 */ /* 0x100fe2000801084c */
[----:B------:R-:W-:Y:S01]  /*56a0*/  ISETP.GT.AND P5, PT, R42, 0x11, PT ;  /* 0x000000112a00780c */ /* 0x000fe20003fa4270 */
[--C-:B------:R-:W-:Y:S01]  /*56b0*/  FFMA.FTZ R139, R47, UR22, -R76.reuse ;  /* 0x000000162f8b7c23 */ /* 0x100fe2000801084c */
[----:B--2---:R-:W-:Y:S01]  /*56c0*/  FSEL R13, R13, -INF , P4 ;  /* 0xff8000000d0d7808 */ /* 0x004fe20002000000 */
[----:B------:R-:W2:Y:S01]  /*56d0*/  MUFU.TANH R64, R64 ;  /* 0x0000004000407308 */ /* 0x000ea20000002400 */
[----:B------:R-:W-:Y:S01]  /*56e0*/  FMNMX.FTZ R78, R10, R7, !PT ;  /* 0x000000070a4e7209 */ /* 0x000fe20007810000 */
        /* <DEDUP_REMOVED lines=8> */
[----:B------:R-:W-:Y:S01]  /*5770*/  FFMA.FTZ R34, R34, UR22, -R76 ;  /* 0x0000001622227c23 */ /* 0x000fe2000801084c */
[----:B-1----:R-:W-:Y:S01]  /*5780*/  FSEL R21, R21, -INF , P4 ;  /* 0xff80000015157808 */ /* 0x002fe20002000000 */
[----:B------:R-:W-:-:S02]  /*5790*/  WARPGROUP.DEPBAR.LE gsb0, 0x0 ;  /* 0x00008000000079c5 */ /* 0x000fc40000010000 */
[----:B------:R-:W-:Y:S01]  /*57a0*/  FMNMX.FTZ R78, R14, R7, !PT ;  /* 0x000000070e4e7209 */ /* 0x000fe20007810000 */
[----:B------:R-:W-:Y:S01]  /*57b0*/  WARPGROUP.ARRIVE ;  /* 0x00000000000079c5 */ /* 0x000fe20000000000 */
[----:B------:R-:W-:Y:S01]  /*57c0*/  ISETP.GT.AND P4, PT, R42, 0x20, PT ;  /* 0x000000202a00780c */ /* 0x000fe20003f84270 */
[----:B------:R-:W1:Y:S01]  /*57d0*/  MUFU.TANH R68, R68 ;  /* 0x0000004400447308 */ /* 0x000e620000002400 */
[----:B------:R-:W-:Y:S01]  /*57e0*/  FSEL R24, R24, -INF , P5 ;  /* 0xff80000018187808 */ /* 0x000fe20002800000 */
[--C-:B------:R-:W-:Y:S01]  /*57f0*/  FFMA.FTZ R133, R50, UR22, -R76.reuse ;  /* 0x0000001632857c23 */ /* 0x100fe2000801084c */
[----:B------:R-:W-:Y:S01]  /*5800*/  FMNMX.FTZ R7, R21, R78, !PT ;  /* 0x0000004e15077209 */ /* 0x000fe20007810000 */
[----:B------:R-:W-:Y:S01]  /*5810*/  HGMMA.64x64x16.F32.BF16 R88, R128, gdesc[UR4].tnspB, R88, gsb0 ;  /* 0x40e0000480587df0 */ /* 0x000fe20008001858 */
[----:B------:R-:W-:Y:S01]  /*5820*/  ISETP.GT.AND P5, PT, R42, 0x21, PT ;  /* 0x000000212a00780c */ /* 0x000fe20003fa4270 */
[--C-:B------:R-:W-:Y:S01]  /*5830*/  FFMA.FTZ R50, R52, UR22, -R76.reuse ;  /* 0x0000001634327c23 */ /* 0x100fe2000801084c */
[----:B------:R-:W-:Y:S01]  /*5840*/  FSEL R27, R27, -INF , P4 ;  /* 0xff8000001b1b7808 */ /* 0x000fe20002000000 */
[----:B------:R-:W1:Y:S01]  /*5850*/  MUFU.TANH R69, R69 ;  /* 0x0000004500457308 */ /* 0x000e620000002400 */
[----:B------:R-:W-:Y:S01]  /*5860*/  FMNMX.FTZ R78, R24, R7, !PT ;  /* 0x00000007184e7209 */ /* 0x000fe20007810000 */
[--C-:B------:R-:W-:Y:S01]  /*5870*/  FFMA.FTZ R52, R54, UR22, -R76.reuse ;  /* 0x0000001636347c23 */ /* 0x100fe2000801084c */
[----:B------:R-:W-:Y:S01]  /*5880*/  ISETP.GT.AND P4, PT, R42, 0x28, PT ;  /* 0x000000282a00780c */ /* 0x000fe20003f84270 */
[--C-:B------:R-:W-:Y:S01]  /*5890*/  FFMA.FTZ R54, R56, UR22, -R76.reuse ;  /* 0x0000001638367c23 */ /* 0x100fe2000801084c */
[----:B------:R-:W-:Y:S01]  /*58a0*/  FSEL R28, R28, -INF , P5 ;  /* 0xff8000001c1c7808 */ /* 0x000fe20002800000 */
[--C-:B------:R-:W-:Y:S01]  /*58b0*/  FFMA.FTZ R56, R58, UR22, -R76.reuse ;  /* 0x000000163a387c23 */ /* 0x100fe2000801084c */
[----:B------:R-:W-:Y:S01]  /*58c0*/  FMNMX.FTZ R7, R27, R78, !PT ;  /* 0x0000004e1b077209 */ /* 0x000fe20007810000 */
[----:B------:R-:W1:Y:S01]  /*58d0*/  MUFU.TANH R70, R70 ;  /* 0x0000004600467308 */ /* 0x000e620000002400 */
[----:B------:R-:W-:Y:S01]  /*58e0*/  ISETP.GT.AND P5, PT, R42, 0x29, PT ;  /* 0x000000292a00780c */ /* 0x000fe20003fa4270 */
[--C-:B------:R-:W-:Y:S01]  /*58f0*/  FFMA.FTZ R58, R62, UR22, -R76.reuse ;  /* 0x000000163e3a7c23 */ /* 0x100fe2000801084c */
[----:B------:R-:W-:Y:S01]  /*5900*/  FSEL R30, R30, -INF , P4 ;  /* 0xff8000001e1e7808 */ /* 0x000fe20002000000 */
[----:B------:R-:W-:Y:S01]  /*5910*/  UIADD3 UR6, UR10, 0x300, URZ ;  /* 0x000003000a067890 */ /* 0x000fe2000fffe03f */
[----:B------:R-:W-:Y:S01]  /*5920*/  FMNMX.FTZ R11, R28, R7, !PT ;  /* 0x000000071c0b7209 */ /* 0x000fe20007810000 */
[----:B------:R-:W-:Y:S01]  /*5930*/  UMOV UR7, 0x40000040 ;  /* 0x4000004000077882 */ /* 0x000fe20000000000 */
[----:B------:R-:W-:Y:S01]  /*5940*/  FSEL R7, R32, -INF , P5 ;  /* 0xff80000020077808 */ /* 0x000fe20002800000 */
[----:B------:R-:W1:Y:S01]  /*5950*/  MUFU.TANH R71, R71 ;  /* 0x0000004700477308 */ /* 0x000e620000002400 */
[----:B------:R-:W-:Y:S01]  /*5960*/  ISETP.GT.AND P4, PT, R42, 0x30, PT ;  /* 0x000000302a00780c */ /* 0x000fe20003f84270 */
        /* <DEDUP_REMOVED lines=11> */
[----:B------:R-:W-:Y:S01]  /*5a20*/  FSEL R36, R36, -INF , P5 ;  /* 0xff80000024247808 */ /* 0x000fe20002800000 */
[--C-:B------:R-:W-:Y:S01]  /*5a30*/  FFMA.FTZ R60, R60, UR22, -R76.reuse ;  /* 0x000000163c3c7c23 */ /* 0x100fe2000801084c */
[----:B------:R-:W-:Y:S01]  /*5a40*/  FMNMX.FTZ R11, R35, R32, !PT ;  /* 0x00000020230b7209 */ /* 0x000fe20007810000 */
[----:B------:R-:W0:Y:S01]  /*5a50*/  MUFU.TANH R73, R73 ;  /* 0x0000004900497308 */ /* 0x000e220000002400 */
[----:B------:R-:W-:Y:S01]  /*5a60*/  ISETP.GT.AND P5, PT, R42, 0x39, PT ;  /* 0x000000392a00780c */ /* 0x000fe20003fa4270 */
[----:B------:R-:W-:Y:S01]  /*5a70*/  FFMA.FTZ R61, R61, UR22, -R76 ;  /* 0x000000163d3d7c23 */ /* 0x000fe2000801084c */
[----:B------:R-:W-:-:S02]  /*5a80*/  FSEL R37, R37, -INF , P4 ;  /* 0xff80000025257808 */ /* 0x000fc40002000000 */
[----:B------:R-:W-:Y:S02]  /*5a90*/  FMNMX.FTZ R32, R36, R11, !PT ;  /* 0x0000000b24207209 */ /* 0x000fe40007810000 */
[----:B------:R-:W-:Y:S01]  /*5aa0*/  ISETP.GT.AND P4, PT, R42, 0x40, PT ;  /* 0x000000402a00780c */ /* 0x000fe20003f84270 */
[----:B------:R-:W0:Y:S01]  /*5ab0*/  MUFU.TANH R74, R74 ;  /* 0x0000004a004a7308 */ /* 0x000e220000002400 */
[----:B------:R-:W-:Y:S02]  /*5ac0*/  FSEL R38, R38, -INF , P5 ;  /* 0xff80000026267808 */ /* 0x000fe40002800000 */
[----:B------:R-:W-:Y:S01]  /*5ad0*/  FMNMX.FTZ R11, R37, R32, !PT ;  /* 0x00000020250b7209 */ /* 0x000fe20007810000 */
[--C-:B------:R-:W-:Y:S01]  /*5ae0*/  FFMA.FTZ R32, R31, UR22, -R76.reuse ;  /* 0x000000161f207c23 */ /* 0x100fe2000801084c */
[----:B------:R-:W-:Y:S01]  /*5af0*/  ISETP.GT.AND P5, PT, R42, 0x41, PT ;  /* 0x000000412a00780c */ /* 0x000fe20003fa4270 */
[----:B------:R-:W-:Y:S01]  /*5b00*/  FFMA.FTZ R31, R59, UR22, -R76 ;  /* 0x000000163b1f7c23 */ /* 0x000fe2000801084c */
[----:B---3--:R-:W-:Y:S01]  /*5b10*/  FSEL R40, R40, -INF , P4 ;  /* 0xff80000028287808 */ /* 0x008fe20002000000 */
[----:B------:R-:W3:Y:S01]  /*5b20*/  MUFU.TANH R75, R75 ;  /* 0x0000004b004b7308 */ /* 0x000ee20000002400 */
[----:B------:R-:W-:-:S02]  /*5b30*/  FMNMX.FTZ R11, R38, R11, !PT ;  /* 0x0000000b260b7209 */ /* 0x000fc40007810000 */
[----:B------:R-:W-:Y:S02]  /*5b40*/  ISETP.GT.AND P4, PT, R42, 0x48, PT ;  /* 0x000000482a00780c */ /* 0x000fe40003f84270 */
[----:B------:R-:W-:Y:S02]  /*5b50*/  FSEL R41, R41, -INF , P5 ;  /* 0xff80000029297808 */ /* 0x000fe40002800000 */
[----:B------:R-:W-:Y:S01]  /*5b60*/  FMNMX.FTZ R78, R40, R11, !PT ;  /* 0x0000000b284e7209 */ /* 0x000fe20007810000 */
[----:B------:R-:W3:Y:S01]  /*5b70*/  MUFU.TANH R77, R77 ;  /* 0x0000004d004d7308 */ /* 0x000ee20000002400 */
[----:B------:R-:W-:Y:S02]  /*5b80*/  ISETP.GT.AND P5, PT, R42, 0x49, PT ;  /* 0x000000492a00780c */ /* 0x000fe40003fa4270 */
[----:B------:R-:W-:Y:S02]  /*5b90*/  FSEL R66, R66, -INF , P4 ;  /* 0xff80000042427808 */ /* 0x000fe40002000000 */
[----:B------:R-:W-:-:S02]  /*5ba0*/  FMNMX.FTZ R11, R41, R78, !PT ;  /* 0x0000004e290b7209 */ /* 0x000fc40007810000 */
[----:B------:R-:W-:Y:S01]  /*5bb0*/  ISETP.GT.AND P4, PT, R42, 0x50, PT ;  /* 0x000000502a00780c */ /* 0x000fe20003f84270 */
[----:B------:R-:W3:Y:S01]  /*5bc0*/  MUFU.TANH R39, R85 ;  /* 0x0000005500277308 */ /* 0x000ee20000002400 */
[----:B----4-:R-:W-:Y:S02]  /*5bd0*/  FSEL R67, R67, -INF , P5 ;  /* 0xff80000043437808 */ /* 0x010fe40002800000 */
[----:B------:R-:W-:Y:S02]  /*5be0*/  FMNMX.FTZ R78, R66, R11, !PT ;  /* 0x0000000b424e7209 */ /* 0x000fe40007810000 */
[----:B------:R-:W-:Y:S02]  /*5bf0*/  ISETP.GT.AND P5, PT, R42, 0x51, PT ;  /* 0x000000512a00780c */ /* 0x000fe40003fa4270 */
[----:B--2---:R-:W-:Y:S01]  /*5c00*/  FSEL R64, R64, -INF , P4 ;  /* 0xff80000040407808 */ /* 0x004fe20002000000 */
[----:B------:R-:W-:Y:S01]  /*5c10*/  MUFU.EX2 R149, R149 ;  /* 0x0000009500957308 */ /* 0x000fe20000000800 */
[----:B------:R-:W-:Y:S01]  /*5c20*/  FMNMX.FTZ R11, R67, R78, !PT ;  /* 0x0000004e430b7209 */ /* 0x000fe20007810000 */
[----:B------:R-:W-:-:S02]  /*5c30*/  WARPGROUP.DEPBAR.LE gsb0, 0x0 ;  /* 0x00008000000079c5 */ /* 0x000fc40000010000 */
[----:B------:R-:W-:Y:S01]  /*5c40*/  ISETP.GT.AND P4, PT, R42, 0x58, PT ;  /* 0x000000582a00780c */ /* 0x000fe20003f84270 */
[----:B------:R-:W-:Y:S01]  /*5c50*/  WARPGROUP.ARRIVE ;  /* 0x00000000000079c5 */ /* 0x000fe20000000000 */
[----:B-----5:R-:W-:Y:S02]  /*5c60*/  FSEL R65, R65, -INF , P5 ;  /* 0xff80000041417808 */ /* 0x020fe40002800000 */
[----:B------:R-:W-:Y:S01]  /*5c70*/  FMNMX.FTZ R78, R64, R11, !PT ;  /* 0x0000000b404e7209 */ /* 0x000fe20007810000 */
[----:B------:R-:W-:Y:S01]  /*5c80*/  MUFU.EX2 R6, R79 ;  /* 0x0000004f00067308 */ /* 0x000fe20000000800 */
[----:B------:R-:W-:Y:S01]  /*5c90*/  ISETP.GT.AND P5, PT, R42, 0x59, PT ;  /* 0x000000592a00780c */ /* 0x000fe20003fa4270 */
[----:B------:R-:W-:Y:S01]  /*5ca0*/  HGMMA.64x64x16.F32.BF16 R88, R124, gdesc[UR4].tnspB, R88, gsb0 ;  /* 0x40e000047c587df0 */ /* 0x000fe20008001858 */
[----:B-1----:R-:W-:Y:S01]  /*5cb0*/  FSEL R68, R68, -INF , P4 ;  /* 0xff80000044447808 */ /* 0x002fe20002000000 */
[----:B------:R-:W-:Y:S01]  /*5cc0*/  UIADD3 UR6, UR10, 0x380, URZ ;  /* 0x000003800a067890 */ /* 0x000fe2000fffe03f */
[----:B------:R-:W-:Y:S01]  /*5cd0*/  FMNMX.FTZ R11, R65, R78, !PT ;  /* 0x0000004e410b7209 */ /* 0x000fe20007810000 */
[----:B------:R-:W-:Y:S01]  /*5ce0*/  UMOV UR7, 0x40000040 ;  /* 0x4000004000077882 */ /* 0x000fe20000000000 */
[----:B------:R-:W-:Y:S01]  /*5cf0*/  ISETP.GT.AND P4, PT, R42, 0x60, PT ;  /* 0x000000602a00780c */ /* 0x000fe20003f84270 */
[----:B------:R-:W-:Y:S01]  /*5d00*/  MUFU.EX2 R151, R151 ;  /* 0x0000009700977308 */ /* 0x000fe20000000800 */
[----:B------:R-:W-:-:S02]  /*5d10*/  FSEL R69, R69, -INF , P5 ;  /* 0xff80000045457808 */ /* 0x000fc40002800000 */
        /* <DEDUP_REMOVED lines=8> */
[----:B------:R-:W-:Y:S01]  /*5da0*/  MUFU.EX2 R145, R145 ;  /* 0x0000009100917308 */ /* 0x000fe20000000800 */
[----:B------:R-:W-:Y:S02]  /*5db0*/  ISETP.GT.AND P5, PT, R42, 0x69, PT ;  /* 0x000000692a00780c */ /* 0x000fe40003fa4270 */
[----:B0-----:R-:W-:Y:S02]  /*5dc0*/  FSEL R72, R72, -INF , P4 ;  /* 0xff80000048487808 */ /* 0x001fe40002000000 */
[----:B------:R-:W-:Y:S02]  /*5dd0*/  FMNMX.FTZ R11, R71, R78, !PT ;  /* 0x0000004e470b7209 */ /* 0x000fe40007810000 */
        /* <DEDUP_REMOVED lines=9> */
[----:B---3--:R-:W-:-:S02]  /*5e70*/  FSEL R75, R75, -INF , P5 ;  /* 0xff8000004b4b7808 */ /* 0x008fc40002800000 */
[----:B------:R-:W-:Y:S01]  /*5e80*/  FMNMX.FTZ R78, R74, R11, !PT ;  /* 0x0000000b4a4e7209 */ /* 0x000fe20007810000 */
[----:B------:R-:W-:Y:S01]  /*5e90*/  MUFU.EX2 R26, R26 ;  /* 0x0000001a001a7308 */ /* 0x000fe20000000800 */
[----:B------:R-:W-:Y:S01]  /*5ea0*/  ISETP.GT.AND P5, PT, R42, 0x79, PT ;  /* 0x000000792a00780c */ /* 0x000fe20003fa4270 */
[--C-:B------:R-:W-:Y:S01]  /*5eb0*/  FFMA.FTZ R42, R49, UR22, -R76.reuse ;  /* 0x00000016312a7c23 */ /* 0x100fe2000801084c */
[----:B------:R-:W-:Y:S01]  /*5ec0*/  FSEL R77, R77, -INF , P4 ;  /* 0xff8000004d4d7808 */ /* 0x000fe20002000000 */
[----:B------:R-:W-:Y:S01]  /*5ed0*/  FFMA.FTZ R11, R53, UR22, -R76 ;  /* 0x00000016350b7c23 */ /* 0x000fe2000801084c */
[----:B------:R-:W-:Y:S02]  /*5ee0*/  FMNMX.FTZ R78, R75, R78, !PT ;  /* 0x0000004e4b4e7209 */ /* 0x000fe40007810000 */
[----:B------:R-:W-:Y:S01]  /*5ef0*/  FSEL R39, R39, -INF , P5 ;  /* 0xff80000027277808 */ /* 0x000fe20002800000 */
[----:B------:R-:W-:Y:S01]  /*5f00*/  MUFU.EX2 R141, R141 ;  /* 0x0000008d008d7308 */ /* 0x000fe20000000800 */
[----:B------:R-:W-:-:S04]  /*5f10*/  FMNMX.FTZ R78, R77, R78, !PT ;  /* 0x0000004e4d4e7209 */ /* 0x000fc80007810000 */
        /* <DEDUP_REMOVED lines=10> */
[----:B------:R-:W-:-:S04]  /*5fc0*/  FFMA.FTZ R25, R57, UR22, -R76 ;  /* 0x0000001639197c23 */ /* 0x000fc8000801084c */
[----:B------:R-:W0:Y:S01]  /*5fd0*/  SHFL.BFLY PT, R78, R49, 0x1, 0x1f ;  /* 0x0c201f00314e7f89 */ /* 0x000e2200000e0000 */
        /* <DEDUP_REMOVED lines=8> */
[----:B------:R-:W-:-:S05]  /*6060*/  FSEL R62, R62, RZ, P4 ;  /* 0x000000ff3e3e7208 */ /* 0x000fca0002000000 */
[--C-:B------:R-:W-:Y:S01]  /*6070*/  FFMA.FTZ R136, R35, UR22, -R62.reuse ;  /* 0x0000001623887c23 */ /* 0x100fe2000801083e */
[----:B------:R-:W-:Y:S01]  /*6080*/  FSEL R35, R44, RZ, P3 ;  /* 0x000000ff2c237208 */ /* 0x000fe20001800000 */
[--C-:B------:R-:W-:Y:S01]  /*6090*/  FFMA.FTZ R148, R8, UR22, -R62.reuse ;  /* 0x0000001608947c23 */ /* 0x100fe2000801083e */
[--C-:B------:R-:W-:Y:S01]  /*60a0*/  FFMA.FTZ R5, R5, UR22, -R62.reuse ;  /* 0x0000001605057c23 */ /* 0x100fe2000801083e */
[--C-:B------:R-:W-:Y:S01]  /*60b0*/  FFMA.FTZ R150, R9, UR22, -R62.reuse ;  /* 0x0000001609967c23 */ /* 0x100fe2000801083e */
[----:B------:R-:W-:Y:S01]  /*60c0*/  FFMA.FTZ R43, R10, UR22, -R62 ;  /* 0x000000160a2b7c23 */ /* 0x000fe2000801083e */
        /* <DEDUP_REMOVED lines=29> */
[----:B------:R-:W-:-:S02]  /*62a0*/  IMAD.U32 R10, RZ, RZ, UR39 ;  /* 0x00000027ff0a7e24 */ /* 0x000fc4000f8e00ff */
[--C-:B------:R-:W-:Y:S01]  /*62b0*/  FFMA.FTZ R73, R73, UR22, -R62.reuse ;  /* 0x0000001649497c23 */ /* 0x100fe2000801083e */
[----:B------:R-:W-:Y:S01]  /*62c0*/  FFMA.FTZ R74, R74, UR22, -R62 ;  /* 0x000000164a4a7c23 */ /* 0x000fe2000801083e */
[----:B------:R-:W-:Y:S01]  /*62d0*/  FADD.FTZ R0, R6, R47 ;  /* 0x0000002f06007221 */ /* 0x000fe20000010000 */
[----:B------:R-:W-:Y:S01]  /*62e0*/  VIADD R8, R23, 0x9 ;  /* 0x0000000917087836 */ /* 0x000fe20000000000 */
[----:B------:R-:W-:Y:S01]  /*62f0*/  @!P1 LEA R10, R10, UR45, 0x3 ;  /* 0x0000002d0a0a9c11 */ /* 0x000fe2000f8e18ff */
[----:B------:R-:W0:Y:S01]  /*6300*/  MUFU.EX2 R150, R150 ;  /* 0x0000009600967308 */ /* 0x000e220000000800 */
[----:B-1----:R-:W-:Y:S01]  /*6310*/  FFMA.FTZ R2, R3, R2, R148 ;  /* 0x0000000203027223 */ /* 0x002fe20000010094 */
[----:B------:R-:W-:Y:S01]  /*6320*/  ISETP.GE.U32.AND P3, PT, R82, 0x180, PT ;  /* 0x000001805200780c */ /* 0x000fe20003f66070 */
[--C-:B------:R-:W-:Y:S01]  /*6330*/  FFMA.FTZ R75, R75, UR22, -R62.reuse ;  /* 0x000000164b4b7c23 */ /* 0x100fe2000801083e */
[----:B------:R-:W-:Y:S02]  /*6340*/  @!P1 VIADD R10, R10, 0x16840 ;  /* 0x000168400a0a9836 */ /* 0x000fe40000000000 */
[----:B------:R-:W-:Y:S01]  /*6350*/  FFMA.FTZ R77, R77, UR22, -R62 ;  /* 0x000000164d4d7c23 */ /* 0x000fe2000801083e */
[----:B------:R-:W-:Y:S01]  /*6360*/  SEL R8, R8, 0x9, !P3 ;  /* 0x0000000908087807 */ /* 0x000fe20005800000 */
[----:B------:R-:W-:-:S02]  /*6370*/  WARPGROUP.DEPBAR.LE gsb0, 0x0 ;  /* 0x00008000000079c5 */ /* 0x000fc40000010000 */
[----:B------:R-:W1:Y:S01]  /*6380*/  MUFU.EX2 R43, R43 ;  /* 0x0000002b002b7308 */ /* 0x000e620000000800 */
[C---:B--2---:R-:W-:Y:S01]  /*6390*/  FADD.FTZ R51, R5.reuse, R2 ;  /* 0x0000000205337221 */ /* 0x044fe20000010000 */
[----:B------:R-:W-:Y:S01]  /*63a0*/  F2FP.BF16.F32.PACK_AB R148, R5, R148 ;  /* 0x000000940594723e */ /* 0x000fe200000010ff */
[----:B------:R-:W-:Y:S01]  /*63b0*/  FFMA.FTZ R39, R39, UR22, -R62 ;  /* 0x0000001627277c23 */ /* 0x000fe2000801083e */
[----:B------:R-:W-:Y:S01]  /*63c0*/  @!P1 PRMT R10, RZ, 0x654, R10 ;  /* 0x00000654ff0a9816 */ /* 0x000fe2000000000a */
[----:B------:R2:W-:Y:S06]  /*63d0*/  BAR.ARV R8, 0x100 ;  /* 0x000400080000751d */ /* 0x0005ec0000002000 */
[----:B------:R-:W3:Y:S01]  /*63e0*/  MUFU.EX2 R144, R144 ;  /* 0x0000009000907308 */ /* 0x000ee20000000800 */
[----:B0-----:R-:W-:Y:S01]  /*63f0*/  FADD.FTZ R2, R150, R51 ;  /* 0x0000003396027221 */ /* 0x001fe20000010000 */
[----:B------:R0:W-:Y:S01]  /*6400*/  @!P1 SYNCS.ARRIVE.TRANS64.RED.A1T0 RZ, [R10+URZ], RZ ;  /* 0x000000ff0aff99a7 */ /* 0x0001e2000810043f */
[----:B------:R-:W-:Y:S01]  /*6410*/  PLOP3.LUT P3, PT, PT, PT, UP1, 0x80, 0x0 ;  /* 0x000000000000781c */ /* 0x000fe20003f6f018 */
[-C--:B------:R-:W-:Y:S01]  /*6420*/  FMUL.FTZ R88, R88, R3.reuse ;  /* 0x0000000358587220 */ /* 0x080fe20000410000 */
[-C--:B------:R-:W-:Y:S01]  /*6430*/  FMUL.FTZ R89, R89, R3.reuse ;  /* 0x0000000359597220 */ /* 0x080fe20000410000 */
[----:B-1----:R-:W-:Y:S01]  /*6440*/  FADD.FTZ R47, R43, R2 ;  /* 0x000000022b2f7221 */ /* 0x002fe20000010000 */
[-C--:B------:R-:W-:Y:S01]  /*6450*/  FMUL.FTZ R92, R92, R3.reuse ;  /* 0x000000035c5c7220 */ /* 0x080fe20000410000 */
[----:B------:R-:W1:Y:S01]  /*6460*/  MUFU.EX2 R13, R13 ;  /* 0x0000000d000d7308 */ /* 0x000e620000000800 */
[-C--:B------:R-:W-:Y:S01]  /*6470*/  FMUL.FTZ R93, R93, R3.reuse ;  /* 0x000000035d5d7220 */ /* 0x080fe20000410000 */
[----:B0-----:R-:W-:Y:S01]  /*6480*/  IMAD.U32 R10, RZ, RZ, UR24 ;  /* 0x00000018ff0a7e24 */ /* 0x001fe2000f8e00ff */
[----:B------:R-:W-:Y:S01]  /*6490*/  UMOV UR24, UR39 ;  /* 0x0000002700187c82 */ /* 0x000fe20008000000 */
[-C--:B------:R-:W-:Y:S01]  /*64a0*/  FMUL.FTZ R96, R96, R3.reuse ;  /* 0x0000000360607220 */ /* 0x080fe20000410000 */
[-C--:B------:R-:W-:Y:S01]  /*64b0*/  FMUL.FTZ R97, R97, R3.reuse ;  /* 0x0000000361617220 */ /* 0x080fe20000410000 */
[-C--:B------:R-:W-:Y:S01]  /*64c0*/  FMUL.FTZ R100, R100, R3.reuse ;  /* 0x0000000364647220 */ /* 0x080fe20000410000 */
[----:B------:R-:W-:Y:S01]  /*64d0*/  @!P1 LEA R10, R10, UR45, 0x3 ;  /* 0x0000002d0a0a9c11 */ /* 0x000fe2000f8e18ff */
[----:B------:R-:W0:Y:S01]  /*64e0*/  MUFU.EX2 R146, R146 ;  /* 0x0000009200927308 */ /* 0x000e220000000800 */
[----:B---3--:R-:W-:Y:S01]  /*64f0*/  FADD.FTZ R2, R144, R47 ;  /* 0x0000002f90027221 */ /* 0x008fe20000010000 */
[-C--:B------:R-:W-:Y:S01]  /*6500*/  FMUL.FTZ R101, R101, R3.reuse ;  /* 0x0000000365657220 */ /* 0x080fe20000410000 */
[----:B--2---:R-:W-:Y:S01]  /*6510*/  @!P1 IADD3 R8, R10, 0x16860, RZ ;  /* 0x000168600a089810 */ /* 0x004fe20007ffe0ff */
[-C--:B------:R-:W-:Y:S01]  /*6520*/  FMUL.FTZ R104, R104, R3.reuse ;  /* 0x0000000368687220 */ /* 0x080fe20000410000 */
[-C--:B------:R-:W-:Y:S01]  /*6530*/  FMUL.FTZ R105, R105, R3.reuse ;  /* 0x0000000369697220 */ /* 0x080fe20000410000 */
[-C--:B------:R-:W-:Y:S01]  /*6540*/  FMUL.FTZ R108, R108, R3.reuse ;  /* 0x000000036c6c7220 */ /* 0x080fe20000410000 */
[----:B------:R-:W-:Y:S01]  /*6550*/  @!P1 PRMT R8, RZ, 0x654, R8 ;  /* 0x00000654ff089816 */ /* 0x000fe20000000008 */
[----:B------:R2:W-:Y:S01]  /*6560*/  MUFU.EX2 R35, R41 ;  /* 0x0000002900237308 */ /* 0x0005e20000000800 */
[C---:B-1----:R-:W-:Y:S01]  /*6570*/  FADD.FTZ R51, R13.reuse, R2 ;  /* 0x000000020d337221 */ /* 0x042fe20000010000 */
[----:B------:R-:W-:Y:S01]  /*6580*/  F2FP.BF16.F32.PACK_AB R144, R13, R144 ;  /* 0x000000900d90723e */ /* 0x000fe200000010ff */
[----:B------:R1:W-:Y:S01]  /*6590*/  @!P1 SYNCS.ARRIVE.TRANS64.RED.A1T0 RZ, [R8+URZ], RZ ;  /* 0x000000ff08ff99a7 */ /* 0x0003e2000810043f */
[-C--:B------:R-:W-:Y:S01]  /*65a0*/  FMUL.FTZ R109, R109, R3.reuse ;  /* 0x000000036d6d7220 */ /* 0x080fe20000410000 */
[-C--:B------:R-:W-:Y:S01]  /*65b0*/  FMUL.FTZ R112, R112, R3.reuse ;  /* 0x0000000370707220 */ /* 0x080fe20000410000 */
[-C--:B------:R-:W-:Y:S01]  /*65c0*/  FMUL.FTZ R113, R113, R3.reuse ;  /* 0x0000000371717220 */ /* 0x080fe20000410000 */
[-C--:B------:R-:W-:Y:S01]  /*65d0*/  FMUL.FTZ R116, R116, R3.reuse ;  /* 0x0000000374747220 */ /* 0x080fe20000410000 */
[----:B------:R-:W3:Y:S01]  /*65e0*/  MUFU.EX2 R9, R9 ;  /* 0x0000000900097308 */ /* 0x000ee20000000800 */
[----:B--2---:R-:W-:Y:S01]  /*65f0*/  FADD.FTZ R41, R151, R0 ;  /* 0x0000000097297221 */ /* 0x004fe20000010000 */
[----:B0-----:R-:W-:Y:S01]  /*6600*/  FADD.FTZ R2, R146, R51 ;  /* 0x0000003392027221 */ /* 0x001fe20000010000 */
[----:B------:R-:W-:Y:S01]  /*6610*/  FMUL.FTZ R117, R117, R3 ;  /* 0x0000000375757220 */ /* 0x000fe20000410000 */
[-C--:B------:R-:W-:Y:S01]  /*6620*/  FMUL.FTZ R90, R90, R4.reuse ;  /* 0x000000045a5a7220 */ /* 0x080fe20000410000 */
[----:B------:R-:W-:Y:S01]  /*6630*/  FADD.FTZ R0, R12, R41 ;  /* 0x000000290c007221 */ /* 0x000fe20000010000 */
[----:B------:R-:W-:Y:S01]  /*6640*/  FFMA.FTZ R41, R65, UR22, -R62 ;  /* 0x0000001641297c23 */ /* 0x000fe2000801083e */
[-C--:B------:R-:W-:Y:S01]  /*6650*/  FMUL.FTZ R91, R91, R4.reuse ;  /* 0x000000045b5b7220 */ /* 0x080fe20000410000 */
[----:B------:R-:W0:Y:S01]  /*6660*/  MUFU.EX2 R140, R140 ;  /* 0x0000008c008c7308 */ /* 0x000e220000000800 */
[----:B------:R-:W-:Y:S01]  /*6670*/  FADD.FTZ R47, R145, R0 ;  /* 0x00000000912f7221 */ /* 0x000fe20000010000 */
[-C--:B------:R-:W-:Y:S01]  /*6680*/  FMUL.FTZ R94, R94, R4.reuse ;  /* 0x000000045e5e7220 */ /* 0x080fe20000410000 */
[-C--:B------:R-:W-:Y:S01]  /*6690*/  FMUL.FTZ R95, R95, R4.reuse ;  /* 0x000000045f5f7220 */ /* 0x080fe20000410000 */
[-C--:B------:R-:W-:Y:S01]  /*66a0*/  FMUL.FTZ R98, R98, R4.reuse ;  /* 0x0000000462627220 */ /* 0x080fe20000410000 */
[----:B------:R-:W-:Y:S01]  /*66b0*/  FADD.FTZ R0, R20, R47 ;  /* 0x0000002f14007221 */ /* 0x000fe20000010000 */
[----:B------:R-:W-:Y:S01]  /*66c0*/  FFMA.FTZ R47, R69, UR22, -R62 ;  /* 0x00000016452f7c23 */ /* 0x000fe2000801083e */
[----:B------:R-:W-:Y:S01]  /*66d0*/  FMUL.FTZ R99, R99, R4 ;  /* 0x0000000463637220 */ /* 0x000fe20000410000 */
[----:B------:R-:W2:Y:S01]  /*66e0*/  MUFU.EX2 R21, R21 ;  /* 0x0000001500157308 */ /* 0x000ea20000000800 */
[----:B------:R-:W-:Y:S01]  /*66f0*/  FADD.FTZ R51, R147, R0 ;  /* 0x0000000093337221 */ /* 0x000fe20000010000 */
[C---:B---3--:R-:W-:Y:S01]  /*6700*/  FADD.FTZ R53, R9.reuse, R2 ;  /* 0x0000000209357221 */ /* 0x048fe20000010000 */
[----:B------:R-:W-:Y:S01]  /*6710*/  F2FP.BF16.F32.PACK_AB R146, R9, R146 ;  /* 0x000000920992723e */ /* 0x000fe200000010ff */
[-C--:B------:R-:W-:Y:S01]  /*6720*/  FMUL.FTZ R102, R102, R4.reuse ;  /* 0x0000000466667220 */ /* 0x080fe20000410000 */
[----:B------:R-:W-:Y:S01]  /*6730*/  FADD.FTZ R0, R26, R51 ;  /* 0x000000331a007221 */ /* 0x000fe20000010000 */
[----:B------:R-:W-:Y:S01]  /*6740*/  FFMA.FTZ R51, R71, UR22, -R62 ;  /* 0x0000001647337c23 */ /* 0x000fe2000801083e */
[-C--:B------:R-:W-:Y:S01]  /*6750*/  FMUL.FTZ R103, R103, R4.reuse ;  /* 0x0000000467677220 */ /* 0x080fe20000410000 */
[----:B------:R-:W3:Y:S01]  /*6760*/  MUFU.EX2 R142, R142 ;  /* 0x0000008e008e7308 */ /* 0x000ee20000000800 */
        /* <DEDUP_REMOVED lines=8> */
[----:B--2---:R-:W-:Y:S01]  /*67f0*/  FADD.FTZ R55, R21, R2 ;  /* 0x0000000215377221 */ /* 0x004fe20000010000 */
[----:B------:R-:W-:Y:S01]  /*6800*/  FADD.FTZ R53, R143, R0 ;  /* 0x000000008f357221 */ /* 0x000fe20000010000 */
[-C--:B------:R-:W-:Y:S01]  /*6810*/  FMUL.FTZ R114, R114, R4.reuse ;  /* 0x0000000472727220 */ /* 0x080fe20000410000 */
[-C--:B------:R-:W-:Y:S01]  /*6820*/  FMUL.FTZ R115, R115, R4.reuse ;  /* 0x0000000473737220 */ /* 0x080fe20000410000 */
[-C--:B------:R-:W-:Y:S01]  /*6830*/  FMUL.FTZ R118, R118, R4.reuse ;  /* 0x0000000476767220 */ /* 0x080fe20000410000 */
[----:B------:R-:W-:Y:S01]  /*6840*/  FADD.FTZ R0, R34, R53 ;  /* 0x0000003522007221 */ /* 0x000fe20000010000 */
[----:B------:R-:W-:Y:S01]  /*6850*/  FMUL.FTZ R119, R119, R4 ;  /* 0x0000000477777220 */ /* 0x000fe20000410000 */
[----:B------:R-:W2:Y:S01]  /*6860*/  MUFU.EX2 R136, R136 ;  /* 0x0000008800887308 */ /* 0x000ea20000000800 */
[----:B---3--:R-:W-:Y:S01]  /*6870*/  FADD.FTZ R2, R142, R55 ;  /* 0x000000378e027221 */ /* 0x008fe20000010000 */
[----:B------:R-:W-:Y:S01]  /*6880*/  FADD.FTZ R53, R137, R0 ;  /* 0x0000000089357221 */ /* 0x000fe20000010000 */
[----:B------:R-:W-:Y:S01]  /*6890*/  F2FP.BF16.F32.PACK_AB R149, R6, R149 ;  /* 0x000000950695723e */ /* 0x000fe200000010ff */
[----:B------:R-:W-:Y:S01]  /*68a0*/  IMAD.MOV.U32 R4, RZ, RZ, R44 ;  /* 0x000000ffff047224 */ /* 0x000fe200078e002c */
[----:B------:R-:W-:Y:S01]  /*68b0*/  F2FP.BF16.F32.PACK_AB R151, R12, R151 ;  /* 0x000000970c97723e */ /* 0x000fe200000010ff */
[----:B------:R-:W-:Y:S01]  /*68c0*/  FADD.FTZ R0, R46, R53 ;  /* 0x000000352e007221 */ /* 0x000fe20000010000 */
[----:B------:R-:W-:Y:S01]  /*68d0*/  F2FP.BF16.F32.PACK_AB R150, R43, R150 ;  /* 0x000000962b96723e */ /* 0x000fe200000010ff */
[----:B------:R-:W3:Y:S01]  /*68e0*/  MUFU.EX2 R7, R7 ;  /* 0x0000000700077308 */ /* 0x000ee20000000800 */
[----:B0-----:R-:W-:Y:S01]  /*68f0*/  FADD.FTZ R55, R45, R2 ;  /* 0x000000022d377221 */ /* 0x001fe20000010000 */
[----:B------:R-:W-:Y:S01]  /*6900*/  FADD.FTZ R5, R139, R0 ;  /* 0x000000008b057221 */ /* 0x000fe20000010000 */
[----:B------:R-:W-:Y:S01]  /*6910*/  F2FP.BF16.F32.PACK_AB R145, R20, R145 ;  /* 0x000000911491723e */ /* 0x000fe200000010ff */
[----:B------:R-:W-:Y:S01]  /*6920*/  IMAD.MOV.U32 R3, RZ, RZ, R49 ;  /* 0x000000ffff037224 */ /* 0x000fe200078e0031 */
[----:B------:R-:W-:Y:S01]  /*6930*/  F2FP.BF16.F32.PACK_AB R147, R26, R147 ;  /* 0x000000931a93723e */ /* 0x000fe200000010ff */
[----:B------:R-:W-:Y:S01]  /*6940*/  FADD.FTZ R0, R48, R5 ;  /* 0x0000000530007221 */ /* 0x000fe20000010000 */
[----:B------:R-:W-:Y:S01]  /*6950*/  F2FP.BF16.F32.PACK_AB R140, R21, R140 ;  /* 0x0000008c158c723e */ /* 0x000fe200000010ff */
[----:B------:R-:W0:Y:S01]  /*6960*/  MUFU.EX2 R138, R138 ;  /* 0x0000008a008a7308 */ /* 0x000e220000000800 */
[----:B--2---:R-:W-:Y:S01]  /*6970*/  FADD.FTZ R2, R136, R55 ;  /* 0x0000003788027221 */ /* 0x004fe20000010000 */
[----:B------:R-:W-:Y:S01]  /*6980*/  FADD.FTZ R5, R133, R0 ;  /* 0x0000000085057221 */ /* 0x000fe20000010000 */
[----:B------:R-:W-:-:S02]  /*6990*/  F2FP.BF16.F32.PACK_AB R141, R32, R141 ;  /* 0x0000008d208d723e */ /* 0x000fc400000010ff */
[----:B------:R-:W-:Y:S01]  /*69a0*/  F2FP.BF16.F32.PACK_AB R142, R45, R142 ;  /* 0x0000008e2d8e723e */ /* 0x000fe200000010ff */
[----:B------:R-:W-:Y:S01]  /*69b0*/  FADD.FTZ R0, R42, R5 ;  /* 0x000000052a007221 */ /* 0x000fe20000010000 */
[----:B------:R-:W-:Y:S01]  /*69c0*/  F2FP.BF16.F32.PACK_AB R143, R34, R143 ;  /* 0x0000008f228f723e */ /* 0x000fe200000010ff */
[----:B------:R-:W2:Y:S01]  /*69d0*/  MUFU.EX2 R27, R27 ;  /* 0x0000001b001b7308 */ /* 0x000ea20000000800 */
[C---:B---3--:R-:W-:Y:S01]  /*69e0*/  FADD.FTZ R55, R7.reuse, R2 ;  /* 0x0000000207377221 */ /* 0x048fe20000010000 */
[----:B------:R-:W-:Y:S02]  /*69f0*/  F2FP.BF16.F32.PACK_AB R136, R7, R136 ;  /* 0x000000880788723e */ /* 0x000fe400000010ff */
[----:B------:R-:W-:Y:S02]  /*6a00*/  F2FP.BF16.F32.PACK_AB R137, R46, R137 ;  /* 0x000000892e89723e */ /* 0x000fe400000010ff */
[----:B------:R-:W-:Y:S02]  /*6a10*/  F2FP.BF16.F32.PACK_AB R139, R48, R139 ;  /* 0x0000008b308b723e */ /* 0x000fe400000010ff */
[----:B------:R-:W3:Y:S01]  /*6a20*/  MUFU.EX2 R132, R132 ;  /* 0x0000008400847308 */ /* 0x000ee20000000800 */
[----:B0-----:R-:W-:Y:S01]  /*6a30*/  FADD.FTZ R2, R138, R55 ;  /* 0x000000378a027221 */ /* 0x001fe20000010000 */
[----:B------:R-:W-:-:S06]  /*6a40*/  F2FP.BF16.F32.PACK_AB R133, R42, R133 ;  /* 0x000000852a85723e */ /* 0x000fcc00000010ff */
[----:B------:R-:W0:Y:S01]  /*6a50*/  MUFU.EX2 R135, R135 ;  /* 0x0000008700877308 */ /* 0x000e220000000800 */
[C---:B--2---:R-:W-:Y:S01]  /*6a60*/  FADD.FTZ R13, R27.reuse, R2 ;  /* 0x000000021b0d7221 */ /* 0x044fe20000010000 */
[----:B------:R-:W-:-:S06]  /*6a70*/  F2FP.BF16.F32.PACK_AB R138, R27, R138 ;  /* 0x0000008a1b8a723e */ /* 0x000fcc00000010ff */
[----:B------:R-:W2:Y:S01]  /*6a80*/  MUFU.EX2 R134, R134 ;  /* 0x0000008600867308 */ /* 0x000ea20000000800 */
[----:B---3--:R-:W-:Y:S01]  /*6a90*/  FADD.FTZ R2, R132, R13 ;  /* 0x0000000d84027221 */ /* 0x008fe20000010000 */
[----:B------:R-:W-:-:S03]  /*6aa0*/  F2FP.BF16.F32.PACK_AB R132, R35, R132 ;  /* 0x000000842384723e */ /* 0x000fc600000010ff */
[----:B------:R-:W-:-:S03]  /*6ab0*/  FADD.FTZ R9, R35, R2 ;  /* 0x0000000223097221 */ /* 0x000fc60000010000 */
[----:B------:R-:W3:Y:S01]  /*6ac0*/  MUFU.EX2 R50, R50 ;  /* 0x0000003200327308 */ /* 0x000ee20000000800 */
[----:B0-----:R-:W-:-:S07]  /*6ad0*/  FADD.FTZ R5, R135, R0 ;  /* 0x0000000087057221 */ /* 0x001fce0000010000 */
[----:B------:R-:W0:Y:S01]  /*6ae0*/  MUFU.EX2 R37, R37 ;  /* 0x0000002500257308 */ /* 0x000e220000000800 */
[----:B--2---:R-:W-:-:S07]  /*6af0*/  FADD.FTZ R2, R134, R9 ;  /* 0x0000000986027221 */ /* 0x004fce0000010000 */
[----:B------:R-:W2:Y:S01]  /*6b00*/  MUFU.EX2 R11, R11 ;  /* 0x0000000b000b7308 */ /* 0x000ea20000000800 */
[C---:B---3--:R-:W-:Y:S01]  /*6b10*/  FADD.FTZ R0, R50.reuse, R5 ;  /* 0x0000000532007221 */ /* 0x048fe20000010000 */
[----:B------:R-:W-:-:S06]  /*6b20*/  F2FP.BF16.F32.PACK_AB R135, R50, R135 ;  /* 0x000000873287723e */ /* 0x000fcc00000010ff */
[----:B------:R-:W3:Y:S01]  /*6b30*/  MUFU.EX2 R128, R128 ;  /* 0x0000008000807308 */ /* 0x000ee20000000800 */
[C---:B0-----:R-:W-:Y:S01]  /*6b40*/  FADD.FTZ R9, R37.reuse, R2 ;  /* 0x0000000225097221 */ /* 0x041fe20000010000 */
[----:B------:R-:W-:-:S06]  /*6b50*/  F2FP.BF16.F32.PACK_AB R134, R37, R134 ;  /* 0x000000862586723e */ /* 0x000fcc00000010ff */
[----:B------:R-:W0:Y:S01]  /*6b60*/  MUFU.EX2 R52, R52 ;  /* 0x0000003400347308 */ /* 0x000e220000000800 */
[----:B--2---:R-:W-:-:S07]  /*6b70*/  FADD.FTZ R5, R11, R0 ;  /* 0x000000000b057221 */ /* 0x004fce0000010000 */
[----:B------:R-:W2:Y:S01]  /*6b80*/  MUFU.EX2 R41, R41 ;  /* 0x0000002900297308 */ /* 0x000ea20000000800 */
[----:B---3--:R-:W-:-:S07]  /*6b90*/  FADD.FTZ R2, R128, R9 ;  /* 0x0000000980027221 */ /* 0x008fce0000010000 */
[----:B------:R-:W3:Y:S01]  /*6ba0*/  MUFU.EX2 R15, R15 ;  /* 0x0000000f000f7308 */ /* 0x000ee20000000800 */
[C---:B0-----:R-:W-:Y:S01]  /*6bb0*/  FADD.FTZ R0, R52.reuse, R5 ;  /* 0x0000000534007221 */ /* 0x041fe20000010000 */
[----:B------:R-:W-:-:S06]  /*6bc0*/  F2FP.BF16.F32.PACK_AB R129, R52, R11 ;  /* 0x0000000b3481723e */ /* 0x000fcc00000010ff */
[----:B------:R-:W0:Y:S01]  /*6bd0*/  MUFU.EX2 R130, R130 ;  /* 0x0000008200827308 */ /* 0x000e220000000800 */
[C---:B--2---:R-:W-:Y:S01]  /*6be0*/  FADD.FTZ R7, R41.reuse, R2 ;  /* 0x0000000229077221 */ /* 0x044fe20000010000 */
[----:B------:R-:W-:-:S06]  /*6bf0*/  F2FP.BF16.F32.PACK_AB R128, R41, R128 ;  /* 0x000000802980723e */ /* 0x000fcc00000010ff */
[----:B------:R-:W2:Y:S01]  /*6c00*/  MUFU.EX2 R54, R54 ;  /* 0x0000003600367308 */ /* 0x000ea20000000800 */
[----:B---3--:R-:W-:-:S07]  /*6c10*/  FADD.FTZ R5, R15, R0 ;  /* 0x000000000f057221 */ /* 0x008fce0000010000 */
[----:B------:R-:W3:Y:S01]  /*6c20*/  MUFU.EX2 R47, R47 ;  /* 0x0000002f002f7308 */ /* 0x000ee20000000800 */
[----:B0-----:R-:W-:-:S07]  /*6c30*/  FADD.FTZ R2, R130, R7 ;  /* 0x0000000782027221 */ /* 0x001fce0000010000 */
[----:B------:R-:W0:Y:S01]  /*6c40*/  MUFU.EX2 R25, R25 ;  /* 0x0000001900197308 */ /* 0x000e220000000800 */
[C---:B--2---:R-:W-:Y:S01]  /*6c50*/  FADD.FTZ R0, R54.reuse, R5 ;  /* 0x0000000536007221 */ /* 0x044fe20000010000 */
[----:B------:R-:W-:-:S06]  /*6c60*/  F2FP.BF16.F32.PACK_AB R131, R54, R15 ;  /* 0x0000000f3683723e */ /* 0x000fcc00000010ff */
[----:B------:R-:W2:Y:S01]  /*6c70*/  MUFU.EX2 R124, R124 ;  /* 0x0000007c007c7308 */ /* 0x000ea20000000800 */
[C---:B---3--:R-:W-:Y:S01]  /*6c80*/  FADD.FTZ R7, R47.reuse, R2 ;  /* 0x000000022f077221 */ /* 0x048fe20000010000 */
[----:B------:R-:W-:-:S06]  /*6c90*/  F2FP.BF16.F32.PACK_AB R130, R47, R130 ;  /* 0x000000822f82723e */ /* 0x000fcc00000010ff */
        /* <DEDUP_REMOVED lines=33> */
[----:B--2---:R-:W-:-:S04]  /*6eb0*/  FADD.FTZ R7, R122, R7 ;  /* 0x000000077a077221 */ /* 0x004fc80000010000 */
[C---:B---3--:R-:W-:Y:S01]  /*6ec0*/  FADD.FTZ R2, R39.reuse, R7 ;  /* 0x0000000727027221 */ /* 0x048fe20000010000 */
[----:B------:R-:W-:Y:S01]  /*6ed0*/  F2FP.BF16.F32.PACK_AB R122, R39, R122 ;  /* 0x0000007a277a723e */ /* 0x000fe200000010ff */
[C---:B0-----:R-:W-:Y:S01]  /*6ee0*/  FADD.FTZ R0, R61.reuse, R0 ;  /* 0x000000003d007221 */ /* 0x041fe20000010000 */
[----:B------:R-:W-:Y:S01]  /*6ef0*/  F2FP.BF16.F32.PACK_AB R123, R61, R33 ;  /* 0x000000213d7b723e */ /* 0x000fe200000010ff */
[----:B-1----:R-:W-:Y:S06]  /*6f00*/  @P3 BRA `(.L_x_2018) ;  /* 0xffffffd000903947 */ /* 0x002fec000383ffff */
.L_x_2009:
        /* <DEDUP_REMOVED lines=8> */
.L_x_2028:
        /* <DEDUP_REMOVED lines=9> */
.L_x_2021:
[----:B------:R-:W-:Y:S01]  /*7020*/  ULEA UR6, UR39, UR45, 0x3 ;  /* 0x0000002d27067291 */ /* 0x000fe2000f8e183f */
[----:B------:R-:W-:-:S05]  /*7030*/  IMAD.U32 R5, RZ, RZ, UR38 ;  /* 0x00000026ff057e24 */ /* 0x000fca000f8e00ff */
[----:B------:R-:W-:-:S04]  /*7040*/  SHF.L.U32 R5, R5, 0x1f, RZ ;  /* 0x0000001f05057819 */ /* 0x000fc800000006ff */
[----:B------:R0:W1:Y:S01]  /*7050*/  SYNCS.PHASECHK.TRANS64.TRYWAIT P2, [UR6+0x16830], R5 ;  /* 0x01683005ff0075a7 */ /* 0x0000620008040146 */
[----:B------:R-:W-:Y:S05]  /*7060*/  @!P0 BRA `(.L_x_2022) ;  /* 0x0000000000048947 */ /* 0x000fea0003800000 */
[----:B------:R-:W-:Y:S01]  /*7070*/  BPT.TRAP 0x1 ;  /* 0x000000040000795c */ /* 0x000fe20000300000 */
.L_x_2022:
[----:B-1----:R-:W-:Y:S05]  /*7080*/  @P2 BRA `(.L_x_2020) ;  /* 0x0000000000082947 */ /* 0x002fea0003800000 */
[----:B------:R-:W1:Y:S02]  /*7090*/  SYNCS.PHASECHK.TRANS64.TRYWAIT P2, [UR6+0x16830], R5 ;  /* 0x01683005ff0075a7 */ /* 0x000e640008040146 */
[----:B-1----:R-:W-:Y:S05]  /*70a0*/  @!P2 BRA `(.L_x_2023) ;  /* 0x0000009c0034a947 */ /* 0x002fea0003800000 */
.L_x_2020:
        /* <DEDUP_REMOVED lines=25> */
.L_x_2025:
[----:B------:R-:W-:Y:S01]  /*7240*/  ULEA UR6, UR21, UR45, 0x3 ;  /* 0x0000002d15067291 */ /* 0x000fe2000f8e183f */
[----:B------:R-:W-:-:S05]  /*7250*/  IMAD.U32 R5, RZ, RZ, UR24 ;  /* 0x00000018ff057e24 */ /* 0x000fca000f8e00ff */
[----:B------:R-:W-:-:S04]  /*7260*/  SHF.L.U32 R5, R5, 0x1f, RZ ;  /* 0x0000001f05057819 */ /* 0x000fc800000006ff */
[----:B------:R0:W1:Y:S01]  /*7270*/  SYNCS.PHASECHK.TRANS64.TRYWAIT P2, [UR6+0x16850], R5 ;  /* 0x01685005ff0075a7 */ /* 0x0000620008040146 */
[----:B------:R-:W-:Y:S05]  /*7280*/  @!P0 BRA `(.L_x_2026) ;  /* 0x0000000000048947 */ /* 0x000fea0003800000 */
[----:B------:R-:W-:Y:S01]  /*7290*/  BPT.TRAP 0x1 ;  /* 0x000000040000795c */ /* 0x000fe20000300000 */
.L_x_2026:
[----:B-1----:R-:W-:Y:S05]  /*72a0*/  @P2 BRA `(.L_x_2024) ;  /* 0x0000000000082947 */ /* 0x002fea0003800000 */
[----:B------:R-:W1:Y:S02]  /*72b0*/  SYNCS.PHASECHK.TRANS64.TRYWAIT P2, [UR6+0x16850], R5 ;  /* 0x01685005ff0075a7 */ /* 0x000e640008040146 */
[----:B-1----:R-:W-:Y:S05]  /*72c0*/  @!P2 BRA `(.L_x_2027) ;  /* 0x0000009800c4a947 */ /* 0x002fea0003800000 */
.L_x_2024:
        /* <DEDUP_REMOVED lines=292> */
[----:B------:R-:W-:Y:S01]  /*8510*/  FMUL.FTZ R57, R4, UR22 ;  /* 0x0000001604397c20 */ /* 0x000fe20008410000 */
[----:B------:R-:W-:Y:S02]  /*8520*/  IMAD.U32 R11, RZ, RZ, UR39 ;  /* 0x00000027ff0b7e24 */ /* 0x000fe4000f8e00ff */
[--C-:B------:R-:W-:Y:S01]  /*8530*/  FFMA.FTZ R4, R8, UR22, -R59.reuse ;  /* 0x0000001608047c23 */ /* 0x100fe2000801083b */
[--C-:B------:R-:W-:Y:S01]  /*8540*/  FFMA.FTZ R149, R7, UR22, -R59.reuse ;  /* 0x0000001607957c23 */ /* 0x100fe2000801083b */
[----:B------:R-:W-:Y:S02]  /*8550*/  VIADD R7, R23, 0x9 ;  /* 0x0000000917077836 */ /* 0x000fe40000000000 */
[----:B------:R-:W-:Y:S01]  /*8560*/  FFMA.FTZ R145, R15, UR22, -R59 ;  /* 0x000000160f917c23 */ /* 0x000fe2000801083b */
[----:B------:R-:W-:Y:S01]  /*8570*/  @!P1 LEA R11, R11, UR45, 0x3 ;  /* 0x0000002d0b0b9c11 */ /* 0x000fe2000f8e18ff */
[----:B------:R-:W-:Y:S01]  /*8580*/  MUFU.EX2 R57, R57 ;  /* 0x0000003900397308 */ /* 0x000fe20000000800 */
[----:B------:R-:W-:-:S02]  /*8590*/  WARPGROUP.DEPBAR.LE gsb0, 0x0 ;  /* 0x00008000000079c5 */ /* 0x000fc40000010000 */
[----:B------:R-:W-:Y:S01]  /*85a0*/  WARPGROUP.ARRIVE ;  /* 0x00000000000079c5 */ /* 0x000fe20000000000 */
[----:B------:R-:W-:Y:S02]  /*85b0*/  @!P1 VIADD R15, R11, 0x16840 ;  /* 0x000168400b0f9836 */ /* 0x000fe40000000000 */
[--C-:B------:R-:W-:Y:S01]  /*85c0*/  FFMA.FTZ R8, R12, UR22, -R59.reuse ;  /* 0x000000160c087c23 */ /* 0x100fe2000801083b */
[----:B------:R-:W-:Y:S01]  /*85d0*/  SEL R11, R7, 0x9, !P2 ;  /* 0x00000009070b7807 */ /* 0x000fe20005000000 */
[----:B------:R-:W-:Y:S01]  /*85e0*/  FFMA.FTZ R12, R20, UR22, -R59 ;  /* 0x00000016140c7c23 */ /* 0x000fe2000801083b */
[----:B------:R-:W0:Y:S01]  /*85f0*/  MUFU.EX2 R4, R4 ;  /* 0x0000000400047308 */ /* 0x000e220000000800 */
[----:B------:R-:W-:Y:S01]  /*8600*/  HGMMA.64x64x16.F32.BF16 R88, R120, gdesc[UR4].tnspB, R88, gsb0 ;  /* 0x40e0000478587df0 */ /* 0x000fe20008001858 */
[----:B------:R-:W-:Y:S01]  /*8610*/  @!P1 PRMT R15, RZ, 0x654, R15 ;  /* 0x00000654ff0f9816 */ /* 0x000fe2000000000f */
[--C-:B------:R-:W-:Y:S01]  /*8620*/  FFMA.FTZ R147, R25, UR22, -R59.reuse ;  /* 0x0000001619937c23 */ /* 0x100fe2000801083b */
[----:B------:R-:W-:Y:S01]  /*8630*/  FADD.FTZ R7, R5, R2 ;  /* 0x0000000205077221 */ /* 0x000fe20000010000 */
        /* <DEDUP_REMOVED lines=56> */
[----:B-1----:R-:W-:Y:S01]  /*89c0*/  MOV R15, UR21 ;  /* 0x00000015000f7c02 */ /* 0x002fe20008000f00 */
[----:B------:R-:W-:Y:S01]  /*89d0*/  MUFU.EX2 R140, R140 ;  /* 0x0000008c008c7308 */ /* 0x000fe20000000800 */
[----:B------:R-:W-:Y:S01]  /*89e0*/  UMOV UR21, UR39 ;  /* 0x0000002700157c82 */ /* 0x000fe20008000000 */
[-C--:B------:R-:W-:Y:S01]  /*89f0*/  FMUL.FTZ R97, R97, R69.reuse ;  /* 0x0000004561617220 */ /* 0x080fe20000410000 */
[----:B------:R-:W-:Y:S01]  /*8a00*/  @!P1 LEA R15, R15, UR45, 0x3 ;  /* 0x0000002d0f0f9c11 */ /* 0x000fe2000f8e18ff */
[-C--:B------:R-:W-:Y:S01]  /*8a10*/  FMUL.FTZ R100, R100, R69.reuse ;  /* 0x0000004564647220 */ /* 0x080fe20000410000 */
[-C--:B------:R-:W-:Y:S01]  /*8a20*/  FMUL.FTZ R101, R101, R69.reuse ;  /* 0x0000004565657220 */ /* 0x080fe20000410000 */
[-C--:B------:R-:W-:Y:S01]  /*8a30*/  FMUL.FTZ R104, R104, R69.reuse ;  /* 0x0000004568687220 */ /* 0x080fe20000410000 */
[----:B------:R-:W-:Y:S01]  /*8a40*/  FMUL.FTZ R105, R105, R69 ;  /* 0x0000004569697220 */ /* 0x000fe20000410000 */
[----:B0-----:R-:W-:Y:S01]  /*8a50*/  @!P1 VIADD R11, R15, 0x16860 ;  /* 0x000168600f0b9836 */ /* 0x001fe20000000000 */
[----:B------:R-:W0:Y:S01]  /*8a60*/  MUFU.EX2 R141, R141 ;  /* 0x0000008d008d7308 */ /* 0x000e220000000800 */
[C---:B--2---:R-:W-:Y:S01]  /*8a70*/  FADD.FTZ R42, R20.reuse, R7 ;  /* 0x00000007142a7221 */ /* 0x044fe20000010000 */
[----:B------:R-:W-:Y:S01]  /*8a80*/  F2FP.BF16.F32.PACK_AB R147, R20, R147 ;  /* 0x000000931493723e */ /* 0x000fe200000010ff */
[-C--:B------:R-:W-:Y:S01]  /*8a90*/  FMUL.FTZ R108, R108, R69.reuse ;  /* 0x000000456c6c7220 */ /* 0x080fe20000410000 */
[----:B------:R-:W-:Y:S01]  /*8aa0*/  @!P1 PRMT R15, RZ, 0x654, R11 ;  /* 0x00000654ff0f9816 */ /* 0x000fe2000000000b */
[----:B------:R-:W-:Y:S01]  /*8ab0*/  FADD.FTZ R11, R77, R40 ;  /* 0x000000284d0b7221 */ /* 0x000fe20000010000 */
[-C--:B------:R-:W-:Y:S01]  /*8ac0*/  FMUL.FTZ R109, R109, R69.reuse ;  /* 0x000000456d6d7220 */ /* 0x080fe20000410000 */
[-C--:B------:R-:W-:Y:S01]  /*8ad0*/  FMUL.FTZ R112, R112, R69.reuse ;  /* 0x0000004570707220 */ /* 0x080fe20000410000 */
[----:B------:R-:W1:Y:S01]  /*8ae0*/  MUFU.EX2 R26, R26 ;  /* 0x0000001a001a7308 */ /* 0x000e620000000800 */
[----:B------:R-:W-:Y:S01]  /*8af0*/  FADD.FTZ R40, R144, R11 ;  /* 0x0000000b90287221 */ /* 0x000fe20000010000 */
[----:B------:R2:W-:Y:S01]  /*8b00*/  @!P1 SYNCS.ARRIVE.TRANS64.RED.A1T0 RZ, [R15+URZ], RZ ;  /* 0x000000ff0fff99a7 */ /* 0x0005e2000810043f */
[----:B------:R-:W-:Y:S01]  /*8b10*/  F2FP.BF16.F32.PACK_AB R144, R9, R144 ;  /* 0x000000900990723e */ /* 0x000fe200000010ff */
[-C--:B------:R-:W-:Y:S01]  /*8b20*/  FMUL.FTZ R113, R113, R69.reuse ;  /* 0x0000004571717220 */ /* 0x080fe20000410000 */
[----:B------:R-:W-:Y:S01]  /*8b30*/  FADD.FTZ R11, R9, R40 ;  /* 0x00000028090b7221 */ /* 0x000fe20000010000 */
[--C-:B------:R-:W-:Y:S01]  /*8b40*/  FFMA.FTZ R40, R67, UR22, -R59.reuse ;  /* 0x0000001643287c23 */ /* 0x100fe2000801083b */
[----:B------:R-:W-:Y:S01]  /*8b50*/  FFMA.FTZ R59, R76, UR22, -R59 ;  /* 0x000000164c3b7c23 */ /* 0x000fe2000801083b */
[----:B------:R-:W3:Y:S01]  /*8b60*/  MUFU.EX2 R142, R142 ;  /* 0x0000008e008e7308 */ /* 0x000ee20000000800 */
[----:B------:R-:W-:Y:S01]  /*8b70*/  FADD.FTZ R46, R146, R11 ;  /* 0x0000000b922e7221 */ /* 0x000fe20000010000 */
[----:B0-----:R-:W-:Y:S01]  /*8b80*/  FADD.FTZ R7, R141, R42 ;  /* 0x0000002a8d077221 */ /* 0x001fe20000010000 */
[C---:B------:R-:W-:Y:S01]  /*8b90*/  F2FP.BF16.F32.PACK_AB R146, R13.reuse, R146 ;  /* 0x000000920d92723e */ /* 0x040fe200000010ff */
[-C--:B------:R-:W-:Y:S01]  /*8ba0*/  FMUL.FTZ R116, R116, R69.reuse ;  /* 0x0000004574747220 */ /* 0x080fe20000410000 */
[----:B------:R-:W-:Y:S01]  /*8bb0*/  FADD.FTZ R11, R13, R46 ;  /* 0x0000002e0d0b7221 */ /* 0x000fe20000010000 */
[----:B------:R-:W-:Y:S01]  /*8bc0*/  FMUL.FTZ R117, R117, R69 ;  /* 0x0000004575757220 */ /* 0x000fe20000410000 */
[----:B------:R-:W-:Y:S01]  /*8bd0*/  FMUL.FTZ R90, R90, R57 ;  /* 0x000000395a5a7220 */ /* 0x000fe20000410000 */
[----:B------:R-:W0:Y:S01]  /*8be0*/  MUFU.EX2 R143, R143 ;  /* 0x0000008f008f7308 */ /* 0x000e220000000800 */
[----:B------:R-:W-:Y:S01]  /*8bf0*/  FADD.FTZ R46, R140, R11 ;  /* 0x0000000b8c2e7221 */ /* 0x000fe20000010000 */
[C---:B-1----:R-:W-:Y:S01]  /*8c00*/  FADD.FTZ R42, R26.reuse, R7 ;  /* 0x000000071a2a7221 */ /* 0x042fe20000010000 */
[----:B------:R-:W-:Y:S01]  /*8c10*/  F2FP.BF16.F32.PACK_AB R141, R26, R141 ;  /* 0x0000008d1a8d723e */ /* 0x000fe200000010ff */
[-C--:B------:R-:W-:Y:S01]  /*8c20*/  FMUL.FTZ R91, R91, R57.reuse ;  /* 0x000000395b5b7220 */ /* 0x080fe20000410000 */
[C---:B------:R-:W-:Y:S01]  /*8c30*/  FADD.FTZ R11, R21.reuse, R46 ;  /* 0x0000002e150b7221 */ /* 0x040fe20000010000 */
[----:B------:R-:W-:Y:S01]  /*8c40*/  F2FP.BF16.F32.PACK_AB R140, R21, R140 ;  /* 0x0000008c158c723e */ /* 0x000fe200000010ff */
[-C--:B------:R-:W-:Y:S01]  /*8c50*/  FMUL.FTZ R94, R94, R57.reuse ;  /* 0x000000395e5e7220 */ /* 0x080fe20000410000 */
[----:B------:R-:W1:Y:S01]  /*8c60*/  MUFU.EX2 R31, R31 ;  /* 0x0000001f001f7308 */ /* 0x000e620000000800 */
        /* <DEDUP_REMOVED lines=18> */
[----:B------:R-:W-:-:S05]  /*8d90*/  FMUL.FTZ R119, R119, R57 ;  /* 0x0000003977777220 */ /* 0x000fca0000410000 */
[----:B------:R-:W1:Y:S01]  /*8da0*/  MUFU.EX2 R137, R137 ;  /* 0x0000008900897308 */ /* 0x000e620000000800 */
[C---:B---3--:R-:W-:Y:S01]  /*8db0*/  FADD.FTZ R42, R30.reuse, R7 ;  /* 0x000000071e2a7221 */ /* 0x048fe20000010000 */
[----:B------:R-:W-:-:S06]  /*8dc0*/  F2FP.BF16.F32.PACK_AB R143, R30, R143 ;  /* 0x0000008f1e8f723e */ /* 0x000fcc00000010ff */
[----:B------:R-:W3:Y:S01]  /*8dd0*/  MUFU.EX2 R32, R32 ;  /* 0x0000002000207308 */ /* 0x000ee20000000800 */
[----:B0-----:R-:W-:Y:S01]  /*8de0*/  FADD.FTZ R46, R136, R11 ;  /* 0x0000000b882e7221 */ /* 0x001fe20000010000 */
[----:B------:R-:W-:-:S03]  /*8df0*/  F2FP.BF16.F32.PACK_AB R136, R27, R136 ;  /* 0x000000881b88723e */ /* 0x000fc600000010ff */
[----:B------:R-:W-:-:S03]  /*8e00*/  FADD.FTZ R7, R27, R46 ;  /* 0x0000002e1b077221 */ /* 0x000fc60000010000 */
[----:B------:R-:W0:Y:S01]  /*8e10*/  MUFU.EX2 R138, R138 ;  /* 0x0000008a008a7308 */ /* 0x000e220000000800 */
[----:B-1----:R-:W-:-:S07]  /*8e20*/  FADD.FTZ R5, R137, R42 ;  /* 0x0000002a89057221 */ /* 0x002fce0000010000 */
        /* <DEDUP_REMOVED lines=13> */
[----:B0-----:R-:W-:-:S07]  /*8f00*/  FADD.FTZ R12, R132, R7 ;  /* 0x00000007840c7221 */ /* 0x001fce0000010000 */
[----:B------:R-:W0:Y:S01]  /*8f10*/  MUFU.EX2 R38, R38 ;  /* 0x0000002600267308 */ /* 0x000e220000000800 */
[----:B-1----:R-:W-:-:S07]  /*8f20*/  FADD.FTZ R5, R133, R8 ;  /* 0x0000000885057221 */ /* 0x002fce0000010000 */
[----:B------:R-:W1:Y:S01]  /*8f30*/  MUFU.EX2 R134, R134 ;  /* 0x0000008600867308 */ /* 0x000e620000000800 */
[C---:B---3--:R-:W-:Y:S01]  /*8f40*/  FADD.FTZ R7, R43.reuse, R12 ;  /* 0x0000000c2b077221 */ /* 0x048fe20000010000 */
[----:B------:R-:W-:-:S06]  /*8f50*/  F2FP.BF16.F32.PACK_AB R132, R43, R132 ;  /* 0x000000842b84723e */ /* 0x000fcc00000010ff */
[----:B------:R-:W3:Y:S01]  /*8f60*/  MUFU.EX2 R135, R135 ;  /* 0x0000008700877308 */ /* 0x000ee20000000800 */
[C---:B0-----:R-:W-:Y:S01]  /*8f70*/  FADD.FTZ R8, R38.reuse, R5 ;  /* 0x0000000526087221 */ /* 0x041fe20000010000 */
[----:B------:R-:W-:-:S06]  /*8f80*/  F2FP.BF16.F32.PACK_AB R133, R38, R133 ;  /* 0x000000852685723e */ /* 0x000fcc00000010ff */
[----:B------:R-:W0:Y:S01]  /*8f90*/  MUFU.EX2 R35, R35 ;  /* 0x0000002300237308 */ /* 0x000e220000000800 */
[----:B-1----:R-:W-:-:S07]  /*8fa0*/  FADD.FTZ R12, R134, R7 ;  /* 0x00000007860c7221 */ /* 0x002fce0000010000 */
[----:B------:R-:W1:Y:S01]  /*8fb0*/  MUFU.EX2 R0, R0 ;  /* 0x0000000000007308 */ /* 0x000e620000000800 */
[----:B---3--:R-:W-:-:S07]  /*8fc0*/  FADD.FTZ R5, R135, R8 ;  /* 0x0000000887057221 */ /* 0x008fce0000010000 */
[----:B------:R-:W3:Y:S01]  /*8fd0*/  MUFU.EX2 R6, R6 ;  /* 0x0000000600067308 */ /* 0x000ee20000000800 */
[C---:B0-----:R-:W-:Y:S01]  /*8fe0*/  FADD.FTZ R7, R35.reuse, R12 ;  /* 0x0000000c23077221 */ /* 0x041fe20000010000 */
[----:B------:R-:W-:-:S06]  /*8ff0*/  F2FP.BF16.F32.PACK_AB R134, R35, R134 ;  /* 0x000000862386723e */ /* 0x000fcc00000010ff */
[----:B------:R-:W0:Y:S01]  /*9000*/  MUFU.EX2 R129, R129 ;  /* 0x0000008100817308 */ /* 0x000e220000000800 */
[C---:B-1----:R-:W-:Y:S01]  /*9010*/  FADD.FTZ R8, R0.reuse, R5 ;  /* 0x0000000500087221 */ /* 0x042fe20000010000 */
[----:B------:R-:W-:-:S06]  /*9020*/  F2FP.BF16.F32.PACK_AB R135, R0, R135 ;  /* 0x000000870087723e */ /* 0x000fcc00000010ff */
[----:B------:R-:W1:Y:S01]  /*9030*/  MUFU.EX2 R39, R39 ;  /* 0x0000002700277308 */ /* 0x000e620000000800 */
[----:B---3--:R-:W-:-:S07]  /*9040*/  FADD.FTZ R12, R6, R7 ;  /* 0x00000007060c7221 */ /* 0x008fce0000010000 */
[----:B------:R-:W3:Y:S01]  /*9050*/  MUFU.EX2 R2, R2 ;  /* 0x0000000200027308 */ /* 0x000ee20000000800 */
[----:B0-----:R-:W-:-:S07]  /*9060*/  FADD.FTZ R5, R129, R8 ;  /* 0x0000000881057221 */ /* 0x001fce0000010000 */
[----:B------:R-:W0:Y:S01]  /*9070*/  MUFU.EX2 R10, R10 ;  /* 0x0000000a000a7308 */ /* 0x000e220000000800 */
[C---:B-1----:R-:W-:Y:S01]  /*9080*/  FADD.FTZ R7, R39.reuse, R12 ;  /* 0x0000000c27077221 */ /* 0x042fe20000010000 */
[----:B------:R-:W-:-:S06]  /*9090*/  F2FP.BF16.F32.PACK_AB R128, R39, R6 ;  /* 0x000000062780723e */ /* 0x000fcc00000010ff */
        /* <DEDUP_REMOVED lines=22> */
[----:B------:R-:W-:Y:S01]  /*9200*/  F2FP.BF16.F32.PACK_AB R125, R4, R125 ;  /* 0x0000007d047d723e */ /* 0x000fe200000010ff */
[----:B------:R-:W-:-:S05]  /*9210*/  IMAD.MOV.U32 R4, RZ, RZ, R49 ;  /* 0x000000ffff047224 */ /* 0x000fca00078e0031 */
        /* <DEDUP_REMOVED lines=23> */
[----:B---3--:R-:W-:Y:S01]  /*9390*/  FADD.FTZ R5, R8, R5 ;  /* 0x0000000508057221 */ /* 0x008fe20000010000 */
[C---:B0-----:R-:W-:Y:S01]  /*93a0*/  FADD.FTZ R2, R3.reuse, R2 ;  /* 0x0000000203027221 */ /* 0x041fe20000010000 */
[----:B------:R-:W-:Y:S01]  /*93b0*/  F2FP.BF16.F32.PACK_AB R122, R3, R36 ;  /* 0x00000024037a723e */ /* 0x000fe200000010ff */
[----:B------:R-:W-:Y:S02]  /*93c0*/  IMAD.MOV.U32 R3, RZ, RZ, R44 ;  /* 0x000000ffff037224 */ /* 0x000fe400078e002c */
[C---:B-1----:R-:W-:Y:S01]  /*93d0*/  FADD.FTZ R0, R59.reuse, R5 ;  /* 0x000000053b007221 */ /* 0x042fe20000010000 */
[----:B------:R-:W-:Y:S01]  /*93e0*/  F2FP.BF16.F32.PACK_AB R123, R59, R8 ;  /* 0x000000083b7b723e */ /* 0x000fe200000010ff */
[----:B--2---:R-:W-:Y:S06]  /*93f0*/  @P2 BRA `(.L_x_2028) ;  /* 0xffffffd800e42947 */ /* 0x004fec000383ffff */
.L_x_2019:
[----:B------:R-:W-:Y:S06]  /*9400*/  BAR.ARV 0x8, 0x200 ;  /* 0x0208000000007b1d */ /* 0x000fec0000002000 */
[----:B------:R-:W-:Y:S05]  /*9410*/  @!P0 BRA `(.L_x_2029) ;  /* 0x0000000000048947 */ /* 0x000fea0003800000 */
[----:B------:R-:W-:Y:S01]  /*9420*/  BPT.TRAP 0x1 ;  /* 0x000000040000795c */ /* 0x000fe20000300000 */
.L_x_2029:
[----:B------:R-:W-:Y:S01]  /*9430*/  ULEA UR5, UR39, UR45, 0x3 ;  /* 0x0000002d27057291 */ /* 0x000fe2000f8e183f */
[----:B------:R-:W-:-:S05]  /*9440*/  IMAD.U32 R3, RZ, RZ, UR38 ;  /* 0x00000026ff037e24 */ /* 0x000fca000f8e00ff */
[----:B------:R-:W-:-:S04]  /*9450*/  SHF.L.U32 R3, R3, 0x1f, RZ ;  /* 0x0000001f03037819 */ /* 0x000fc800000006ff */
[----:B------:R0:W1:Y:S01]  /*9460*/  SYNCS.PHASECHK.TRANS64.TRYWAIT P2, [UR5+0x16850], R3 ;  /* 0x01685003ff0075a7 */ /* 0x0000620008040145 */
[----:B------:R-:W-:Y:S05]  /*9470*/  @!P0 BRA `(.L_x_2030) ;  /* 0x0000000000048947 */ /* 0x000fea0003800000 */
[----:B------:R-:W-:Y:S01]  /*9480*/  BPT.TRAP 0x1 ;  /* 0x000000040000795c */ /* 0x000fe20000300000 */
.L_x_2030:
[----:B-1----:R-:W-:Y:S05]  /*9490*/  @P2 BRA `(.L_x_2031) ;  /* 0x0000000000082947 */ /* 0x002fea0003800000 */
[----:B------:R-:W1:Y:S02]  /*94a0*/  SYNCS.PHASECHK.TRANS64.TRYWAIT P0, [UR5+0x16850], R3 ;  /* 0x01685003ff0075a7 */ /* 0x000e640008000145 */
[----:B-1----:R-:W-:Y:S05]  /*94b0*/  @!P0 BRA `(.L_x_2032) ;  /* 0x0000007800608947 */ /* 0x002fea0003800000 */
.L_x_2031:
[----:B------:R-:W-:Y:S01]  /*94c0*/  UIADD3 UR45, UR45, 0x400, URZ ;  /* 0x000004002d2d7890 */ /* 0x000fe2000fffe03f */
[----:B------:R-:W-:Y:S01]  /*94d0*/  WARPGROUP.ARRIVE ;  /* 0x00000000000079c5 */ /* 0x000fe20000000000 */
[----:B------:R-:W-:Y:S01]  /*94e0*/  UMOV UR7, 0x40000040 ;  /* 0x4000004000077882 */ /* 0x000fe20000000000 */
[----:B01----:R-:W0:Y:S01]  /*94f0*/  SHFL.BFLY PT, R3, R2, 0x2, 0x1f ;  /* 0x0c401f0002037f89 */ /* 0x003e2200000e0000 */
[----:B------:R-:W-:Y:S01]  /*9500*/  USHF.R.U32.HI UR45, URZ, 0x4, UR45 ;  /* 0x000000043f2d7899 */ /* 0x000fe2000801162d */
[----:B------:R-:W-:Y:S01]  /*9510*/  MOV R10, UR5 ;  /* 0x00000005000a7c02 */ /* 0x000fe20008000f00 */
[----:B------:R-:W-:Y:S01]  /*9520*/  IMAD.MOV.U32 R20, RZ, RZ, -0x800000 ;  /* 0xff800000ff147424 */ /* 0x000fe200078e00ff */
[----:B------:R-:W1:Y:S01]  /*9530*/  SHFL.BFLY PT, R5, R0, 0x2, 0x1f ;  /* 0x0c401f0000057f89 */ /* 0x000e6200000e0000 */
[----:B------:R-:W-:Y:S02]  /*9540*/  ULOP3.LUT UR4, UR45, 0x3fff, URZ, 0xc0, !UPT ;  /* 0x00003fff2d047892 */ /* 0x000fe4000f8ec03f */
        /* <DEDUP_REMOVED lines=10> */
[----:B------:R-:W-:Y:S02]  /*95f0*/  IMAD.MOV.U32 R2, RZ, RZ, RZ ;  /* 0x000000ffff027224 */ /* 0x000fe400078e00ff */
[----:B-1----:R-:W-:-:S02]  /*9600*/  FADD.FTZ R5, R5, R0 ;  /* 0x0000000005057221 */ /* 0x002fc40000010000 */
        /* <DEDUP_REMOVED lines=16> */
[----:B------:R-:W-:-:S03]  /*9710*/  @!P1 VIADD R6, R10, 0x16860 ;  /* 0x000168600a069836 */ /* 0x000fc60000000000 */
[----:B------:R-:W-:Y:S01]  /*9720*/  @P0 FFMA.FTZ R20, R4, R49, R3 ;  /* 0x0000003104140223 */ /* 0x000fe20000010003 */
[----:B------:R-:W-:Y:S01]  /*9730*/  PLOP3.LUT P0, PT, PT, PT, PT, 0x8, 0x0 ;  /* 0x000000000000781c */ /* 0x000fe20003f0e170 */
[----:B------:R-:W0:Y:S01]  /*9740*/  @P2 MUFU.RCP R5, R9 ;  /* 0x0000000900052308 */ /* 0x000e220000001000 */
[----:B------:R-:W-:Y:S01]  /*9750*/  @!P1 PRMT R6, RZ, 0x654, R6 ;  /* 0x00000654ff069816 */ /* 0x000fe20000000006 */
        /* <DEDUP_REMOVED lines=72> */
.L_x_2002:
[----:B------:R-:W0:Y:S01]  /*9be0*/  S2R R2, SR_CgaCtaId ;  /* 0x0000000000027919 */ /* 0x000e220000008800 */
[----:B------:R-:W-:Y:S01]  /*9bf0*/  MOV R21, 0x400 ;  /* 0x0000040000157802 */ /* 0x000fe20000000f00 */
[----:B------:R-:W-:Y:S01]  /*9c00*/  BSSY B0, `(.L_x_2033) ;  /* 0x0000189000007945 */ /* 0x000fe20003800000 */
[----:B------:R-:W-:Y:S02]  /*9c10*/  BAR.SYNC.DEFER_BLOCKING 0x5, 0x200 ;  /* 0x0148000000007b1d */ /* 0x000fe40000010000 */
[----:B0-----:R-:W-:-:S05]  /*9c20*/  LEA R21, R2, R21, 0x18 ;  /* 0x0000001502157211 */ /* 0x001fca00078ec0ff */
[----:B------:R-:W0:Y:S02]  /*9c30*/  LDS.128 R28, [R21+0x168d0] ;  /* 0x0168d000151c7984 */ /* 0x000e240000000c00 */
[----:B0-----:R-:W-:Y:S02]  /*9c40*/  R2UR UR5, R29 ;  /* 0x000000001d0572ca */ /* 0x001fe400000e0000 */
        /* <DEDUP_REMOVED lines=9> */
[----:B------:R-:W-:Y:S01]  /*9ce0*/  USHF.L.U32 UR16, UR40, 0x2, URZ ;  /* 0x0000000228107899 */ /* 0x000fe2000800063f */
[----:B------:R-:W-:Y:S01]  /*9cf0*/  F2FP.BF16.F32.PACK_AB R14, R14, R25 ;  /* 0x000000190e0e723e */ /* 0x000fe200000010ff */
[----:B------:R-:W-:Y:S01]  /*9d00*/  UISETP.NE.AND.EX UP0, UPT, UR9, URZ, UPT, UP0 ;  /* 0x0000003f0900728c */ /* 0x000fe2000bf05300 */
[----:B------:R-:W-:Y:S01]  /*9d10*/  F2FP.BF16.F32.PACK_AB R15, R15, R110 ;  /* 0x0000006e0f0f723e */ /* 0x000fe200000010ff */
[----:B------:R-:W-:Y:S01]  /*9d20*/  USHF.L.U64.HI UR18, UR40, 0x2, UR41 ;  /* 0x0000000228127899 */ /* 0x000fe20008010229 */
[----:B------:R-:W-:Y:S01]  /*9d30*/  F2FP.BF16.F32.PACK_AB R113, R115, R114 ;  /* 0x000000727371723e */ /* 0x000fe200000010ff */
[----:B------:R-:W-:Y:S01]  /*9d40*/  UIADD3 UR4, UP1, UR16, UR8, URZ ;  /* 0x0000000810047290 */ /* 0x000fe2000ff3e03f */
[----:B------:R-:W-:Y:S01]  /*9d50*/  F2FP.BF16.F32.PACK_AB R114, R117, R116 ;  /* 0x000000747572723e */ /* 0x000fe200000010ff */
[----:B------:R-:W1:Y:S01]  /*9d60*/  LDC R33, c[0x0][0xbe8] ;  /* 0x0002fa00ff217b82 */ /* 0x000e620000000800 */
[----:B------:R-:W-:Y:S01]  /*9d70*/  F2FP.BF16.F32.PACK_AB R115, R119, R118 ;  /* 0x000000767773723e */ /* 0x000fe200000010ff */
[----:B------:R-:W-:-:S02]  /*9d80*/  UIADD3.X UR7, UR18, UR9, URZ, UP1, !UPT ;  /* 0x0000000912077290 */ /* 0x000fc40008ffe43f */
[----:B------:R-:W-:-:S04]  /*9d90*/  IMAD.U32 R24, RZ, RZ, UR4 ;  /* 0x00000004ff187e24 */ /* 0x000fc8000f8e00ff */
[----:B------:R-:W-:Y:S01]  /*9da0*/  BAR.SYNC.DEFER_BLOCKING 0x1, 0x180 ;  /* 0x0046000000007b1d */ /* 0x000fe20000010000 */
[----:B------:R-:W-:Y:S01]  /*9db0*/  IMAD.U32 R25, RZ, RZ, UR7 ;  /* 0x00000007ff197e24 */ /* 0x000fe2000f8e00ff */
[----:B------:R-:W-:-:S04]  /*9dc0*/  USHF.R.S32.HI UR17, URZ, 0x1f, UR42 ;  /* 0x0000001f3f117899 */ /* 0x000fc8000801142a */
[----:B------:R-:W-:Y:S01]  /*9dd0*/  ULDC.64 UR10, c[0x0][0xb90] ;  /* 0x0002e400000a7ab9 */ /* 0x000fe20000000a00 */
        /* <DEDUP_REMOVED lines=32> */
[----:B------:R-:W-:Y:S01]  /*9fe0*/  F2FP.BF16.F32.PACK_AB R9, R99, R98 ;  /* 0x000000626309723e */ /* 0x000fe200000010ff */
[----:B------:R-:W-:Y:S01]  /*9ff0*/  STSM.16.M88.4 [R32], R4 ;  /* 0x0000000420007844 */ /* 0x000fe20000000200 */
[----:B------:R-:W-:Y:S02]  /*a000*/  F2FP.BF16.F32.PACK_AB R10, R101, R100 ;  /* 0x00000064650a723e */ /* 0x000fe400000010ff */
[----:B------:R-:W-:-:S02]  /*a010*/  F2FP.BF16.F32.PACK_AB R11, R103, R102 ;  /* 0x00000066670b723e */ /* 0x000fc400000010ff */
[----:B------:R-:W-:-:S03]  /*a020*/  PLOP3.LUT P2, PT, PT, PT, UP0, 0x80, 0x0 ;  /* 0x000000000000781c */ /* 0x000fc60003f4f008 */
[----:B------:R0:W-:Y:S04]  /*a030*/  STSM.16.M88.4 [R30], R8 ;  /* 0x000000081e007844 */ /* 0x0001e80000000200 */
[----:B------:R2:W-:Y:S04]  /*a040*/  STSM.16.M88.4 [R29], R12 ;  /* 0x0000000c1d007844 */ /* 0x0005e80000000200 */
[----:B------:R2:W-:Y:S01]  /*a050*/  STSM.16.M88.4 [R28], R112 ;  /* 0x000000701c007844 */ /* 0x0005e20000000200 */
[----:B------:R-:W-:Y:S06]  /*a060*/  BAR.SYNC.DEFER_BLOCKING 0x1, 0x180 ;  /* 0x0046000000007b1d */ /* 0x000fec0000010000 */
[----:B------:R-:W3:Y:S01]  /*a070*/  @P2 LDG.E R26, desc[UR48][R24.64] ;  /* 0x00000030181a2981 */ /* 0x000ee2000c1e1900 */
[----:B-1----:R-:W-:Y:S01]  /*a080*/  ISETP.NE.AND P1, PT, R33, 0x1, PT ;  /* 0x000000012100780c */ /* 0x002fe20003f25270 */
[----:B------:R-:W-:Y:S01]  /*a090*/  UMOV UR4, URZ ;  /* 0x0000003f00047c82 */ /* 0x000fe20008000000 */
[----:B0-----:R-:W-:Y:S01]  /*a0a0*/  VIADD R8, R17, UR43 ;  /* 0x0000002b11087c36 */ /* 0x001fe20008000000 */
[----:B------:R-:W-:-:S02]  /*a0b0*/  UIMAD UR7, UR17, UR10, URZ ;  /* 0x0000000a110772a4 */ /* 0x000fc4000f8e023f */
[----:B------:R-:W-:Y:S01]  /*a0c0*/  USEL UR41, UR41, URZ, !UP0 ;  /* 0x0000003f29297287 */ /* 0x000fe2000c000000 */
[----:B------:R-:W-:Y:S01]  /*a0d0*/  IMAD.MOV.U32 R4, RZ, RZ, R8 ;  /* 0x000000ffff047224 */ /* 0x000fe200078e0008 */
[----:B------:R-:W-:Y:S02]  /*a0e0*/  UIMAD UR7, UR42, UR11, UR7 ;  /* 0x0000000b2a0772a4 */ /* 0x000fe4000f8e0207 */
[----:B------:R-:W-:Y:S02]  /*a0f0*/  UISETP.NE.U32.AND UP1, UPT, UR12, URZ, UPT ;  /* 0x0000003f0c00728c */ /* 0x000fe4000bf25070 */
[----:B------:R-:W-:Y:S02]  /*a100*/  USEL UR40, UR40, URZ, !UP0 ;  /* 0x0000003f28287287 */ /* 0x000fe4000c000000 */
        /* <DEDUP_REMOVED lines=10> */
[----:B---3--:R-:W-:-:S13]  /*a1b0*/  @P2 R2UR UR4, R26 ;  /* 0x000000001a0422ca */ /* 0x008fda00000e0000 */
        /* <DEDUP_REMOVED lines=8> */
[----:B------:R-:W-:Y:S01]  /*a240*/  IADD3 R4, P0, R4, UR10, RZ ;  /* 0x0000000a04047c10 */ /* 0x000fe2000ff1e0ff */
[----:B------:R-:W-:Y:S01]  /*a250*/  IMAD R8, R5, UR14, RZ ;  /* 0x0000000e05087c24 */ /* 0x000fe2000f8e02ff */
[----:B------:R-:W-:Y:S01]  /*a260*/  @UP0 UIADD3 UR10, UP1, UR16, UR12, URZ ;  /* 0x0000000c100a0290 */ /* 0x000fe2000ff3e03f */
[----:B------:R-:W-:Y:S01]  /*a270*/  IMAD.U32 R9, RZ, RZ, UR7 ;  /* 0x00000007ff097e24 */ /* 0x000fe2000f8e00ff */
[----:B------:R-:W-:-:S04]  /*a280*/  ULDC UR7, c[0x0][0xa88] ;  /* 0x0002a20000077ab9 */ /* 0x000fc80000000800 */
[----:B------:R-:W-:Y:S01]  /*a290*/  IADD3.X R5, R6, UR11, R9, P0, !PT ;  /* 0x0000000b06057c10 */ /* 0x000fe200087fe409 */
[----:B------:R-:W-:Y:S01]  /*a2a0*/  @UP0 UIADD3.X UR11, UR18, UR13, URZ, UP1, !UPT ;  /* 0x0000000d120b0290 */ /* 0x000fe20008ffe43f */
[C---:B------:R-:W-:Y:S01]  /*a2b0*/  IMAD R9, R7.reuse, UR15, R8 ;  /* 0x0000000f07097c24 */ /* 0x040fe2000f8e0208 */
[----:B------:R-:W-:Y:S01]  /*a2c0*/  MOV R6, UR7 ;  /* 0x0000000700067c02 */ /* 0x000fe20008000f00 */
[----:B------:R-:W-:Y:S01]  /*a2d0*/  IMAD.U32 R8, RZ, RZ, UR10 ;  /* 0x0000000aff087e24 */ /* 0x000fe2000f8e00ff */
[----:B------:R-:W-:Y:S01]  /*a2e0*/  ULDC.64 UR12, c[0x0][0xb50] ;  /* 0x0002d400000c7ab9 */ /* 0x000fe20000000a00 */
[----:B------:R-:W-:-:S04]  /*a2f0*/  IMAD.WIDE.U32 R4, R7, UR14, R4 ;  /* 0x0000000e07047c25 */ /* 0x000fc8000f8e0004 */
[----:B------:R-:W-:Y:S01]  /*a300*/  IMAD.IADD R5, R5, 0x1, R9 ;  /* 0x0000000105057824 */ /* 0x000fe200078e0209 */
[----:B------:R-:W-:Y:S01]  /*a310*/  LEA R7, P0, R4, UR12, 0x2 ;  /* 0x0000000c04077c11 */ /* 0x000fe2000f8010ff */
[----:B------:R-:W-:-:S03]  /*a320*/  IMAD.U32 R9, RZ, RZ, UR11 ;  /* 0x0000000bff097e24 */ /* 0x000fc6000f8e00ff */
[----:B------:R-:W-:Y:S01]  /*a330*/  LEA.HI.X R10, R4, UR13, R5, 0x2, P0 ;  /* 0x0000000d040a7c11 */ /* 0x000fe200080f1405 */
[----:B------:R-:W-:Y:S01]  /*a340*/  IMAD R5, R22, 0x40, R19 ;  /* 0x0000004016057824 */ /* 0x000fe200078e0213 */
[----:B------:R2:W5:Y:S01]  /*a350*/  @P3 LDG.E R6, desc[UR48][R8.64] ;  /* 0x0000003008063981 */ /* 0x000562000c1e1900 */
[----:B------:R-:W-:Y:S06]  /*a360*/  @P3 BRA `(.L_x_2035) ;  /* 0x0000000000103947 */ /* 0x000fec0003800000 */
[----:B------:R-:W-:Y:S05]  /*a370*/  @!P2 BRA `(.L_x_2035) ;  /* 0x00000000000ca947 */ /* 0x000fea0003800000 */
[----:B--2---:R-:W2:Y:S04]  /*a380*/  LDG.E R9, desc[UR48][R24.64] ;  /* 0x0000003018097981 */ /* 0x004ea8000c1e1900 */
[----:B-----5:R-:W2:Y:S02]  /*a390*/  LDG.E R6, desc[UR48][R24.64+0x4] ;  /* 0x0000043018067981 */ /* 0x020ea4000c1e1900 */
[----:B--2---:R-:W-:-:S07]  /*a3a0*/  IMAD.IADD R6, R6, 0x1, -R9 ;  /* 0x0000000106067824 */ /* 0x004fce00078e0a09 */
.L_x_2035:
[----:B--2---:R-:W-:Y:S01]  /*a3b0*/  SHFL.IDX PT, R12, R7, RZ, 0x1c1f ;  /* 0x001c1fff070c7589 */ /* 0x004fe200000e0000 */
        /* <DEDUP_REMOVED lines=31> */
[----:B------:R-:W-:-:S04]  /*a5b0*/  IADD3 R29, P0, R2, 0x4800, RZ ;  /* 0x00004800021d7810 */ /* 0x000fc80007f1e0ff */
[----:B-1----:R-:W-:Y:S02]  /*a5c0*/  IADD3.X R13, RZ, R3, RZ, P0, !PT ;  /* 0x00000003ff0d7210 */ /* 0x002fe400007fe4ff */
[----:B------:R-:W1:Y:S01]  /*a5d0*/  @P1 LDC R3, c[0x0][0xbec] ;  /* 0x0002fb00ff031b82 */ /* 0x000e620000000800 */
[----:B------:R-:W-:Y:S01]  /*a5e0*/  UIMAD UR7, UR9, UR10, URZ ;  /* 0x0000000a090772a4 */ /* 0x000fe2000f8e023f */
[----:B--2---:R-:W-:Y:S01]  /*a5f0*/  IMAD R0, R18, 0x30, R22 ;  /* 0x0000003012007824 */ /* 0x004fe200078e0216 */
[----:B------:R-:W-:Y:S01]  /*a600*/  UIMAD.WIDE.U32 UR8, UR4, UR10, URZ ;  /* 0x0000000a040872a5 */ /* 0x000fe2000f8e003f */
[----:B------:R-:W-:Y:S01]  /*a610*/  LOP3.LUT R2, R29, 0x380, RZ, 0xc0, !PT ;  /* 0x000003801d027812 */ /* 0x000fe200078ec0ff */
[----:B------:R-:W-:-:S03]  /*a620*/  UIMAD UR7, UR4, UR11, UR7 ;  /* 0x0000000b040772a4 */ /* 0x000fc6000f8e0207 */
[----:B------:R-:W-:Y:S01]  /*a630*/  ULDC.64 UR10, c[0x0][0xae8] ;  /* 0x0002ba00000a7ab9 */ /* 0x000fe20000000a00 */
[----:B------:R-:W-:Y:S01]  /*a640*/  UIADD3 UR9, UR9, UR7, URZ ;  /* 0x0000000709097290 */ /* 0x000fe2000fffe03f */
[----:B------:R-:W-:Y:S01]  /*a650*/  VIADD R28, R0, UR43 ;  /* 0x0000002b001c7c36 */ /* 0x000fe20008000000 */
[----:B------:R-:W-:Y:S01]  /*a660*/  UIMAD UR4, UR17, UR10, URZ ;  /* 0x0000000a110472a4 */ /* 0x000fe2000f8e023f */
[----:B------:R-:W-:Y:S01]  /*a670*/  SHF.R.U64 R2, R2, 0x3, RZ ;  /* 0x0000000302027819 */ /* 0x000fe200000012ff */
[----:B------:R-:W-:Y:S02]  /*a680*/  UIMAD.WIDE.U32 UR8, UR42, UR10, UR8 ;  /* 0x0000000a2a0872a5 */ /* 0x000fe4000f8e0008 */
[----:B------:R-:W-:Y:S01]  /*a690*/  UIMAD UR4, UR42, UR11, UR4 ;  /* 0x0000000b2a0472a4 */ /* 0x000fe2000f8e0204 */
[----:B------:R-:W-:Y:S02]  /*a6a0*/  LOP3.LUT R12, R2, R29, RZ, 0x3c, !PT ;  /* 0x0000001d020c7212 */ /* 0x000fe400078e3cff */
[----:B------:R-:W-:Y:S01]  /*a6b0*/  ULDC.64 UR10, c[0x0][0xaf0] ;  /* 0x0002bc00000a7ab9 */ /* 0x000fe20000000a00 */
[----:B------:R-:W-:-:S02]  /*a6c0*/  UIADD3 UR9, UR9, UR4, URZ ;  /* 0x0000000409097290 */ /* 0x000fc4000fffe03f */
[----:B------:R-:W-:Y:S01]  /*a6d0*/  UIMAD UR4, UR41, UR10, URZ ;  /* 0x0000000a290472a4 */ /* 0x000fe2000f8e023f */
[----:B-1----:R-:W-:-:S03]  /*a6e0*/  @P1 IMAD.HI.U32 R0, R28, R3, RZ ;  /* 0x000000031c001227 */ /* 0x002fc600078e00ff */
[----:B------:R-:W-:Y:S01]  /*a6f0*/  UIMAD UR4, UR40, UR11, UR4 ;  /* 0x0000000b280472a4 */ /* 0x000fe2000f8e0204 */
[----:B------:R-:W5:Y:S01]  /*a700*/  LD.E.128 R12, desc[UR48][R12.64] ;  /* 0x000000300c0c7980 */ /* 0x000f62000c101d00 */
[----:B------:R-:W-:Y:S01]  /*a710*/  UIMAD.WIDE.U32 UR40, UR40, UR10, UR8 ;  /* 0x0000000a282872a5 */ /* 0x000fe2000f8e0008 */
[----:B------:R-:W-:Y:S01]  /*a720*/  IMAD.MOV.U32 R29, RZ, RZ, R28 ;  /* 0x000000ffff1d7224 */ /* 0x000fe200078e001c */
[----:B0-----:R-:W-:Y:S01]  /*a730*/  @P1 SHF.R.U32.HI R29, RZ, R35, R0 ;  /* 0x00000023ff1d1219 */ /* 0x001fe20000011600 */
[----:B------:R-:W-:Y:S01]  /*a740*/  ULDC.64 UR8, c[0x0][0xae0] ;  /* 0x0002b80000087ab9 */ /* 0x000fe20000000a00 */
[----:B------:R-:W-:Y:S01]  /*a750*/  UIADD3 UR4, UR41, UR4, URZ ;  /* 0x0000000429047290 */ /* 0x000fe2000fffe03f */
[----:B------:R-:W-:Y:S01]  /*a760*/  VIADD R34, R22, UR43 ;  /* 0x0000002b16227c36 */ /* 0x000fe20008000000 */
[--C-:B------:R-:W-:Y:S01]  /*a770*/  SHF.R.S32.HI R0, RZ, 0x1f, R29.reuse ;  /* 0x0000001fff007819 */ /* 0x100fe2000001141d */
[----:B------:R-:W-:Y:S01]  /*a780*/  IMAD.MOV R20, RZ, RZ, -R29 ;  /* 0x000000ffff147224 */ /* 0x000fe200078e0a1d */
[----:B------:R-:W-:Y:S01]  /*a790*/  @!PT LDS RZ, [RZ] ;  /* 0x00000000fffff984 */ /* 0x000fe20000000800 */
[----:B------:R-:W-:Y:S01]  /*a7a0*/  @!PT LDS RZ, [RZ] ;  /* 0x00000000fffff984 */ /* 0x000fe20000000800 */
[----:B------:R-:W-:Y:S01]  /*a7b0*/  @!PT LDS RZ, [RZ] ;  /* 0x00000000fffff984 */ /* 0x000fe20000000800 */
[----:B------:R-:W-:Y:S01]  /*a7c0*/  @!PT LDS RZ, [RZ] ;  /* 0x00000000fffff984 */ /* 0x000fe20000000800 */
[----:B------:R0:W-:Y:S06]  /*a7d0*/  MEMBAR.ALL.CTA ;  /* 0x0000000000007992 */ /* 0x0001ec0000008000 */
[----:B0-----:R-:W0:Y:S01]  /*a7e0*/  FENCE.VIEW.ASYNC.S ;  /* 0x00000000000073c6 */ /* 0x001e220000000000 */
[----:B------:R-:W-:-:S02]  /*a7f0*/  IMAD.U32 R3, RZ, RZ, UR41 ;  /* 0x00000029ff037e24 */ /* 0x000fc4000f8e00ff */
[----:B------:R-:W-:Y:S02]  /*a800*/  IMAD R0, R0, UR8, RZ ;  /* 0x0000000800007c24 */ /* 0x000fe4000f8e02ff */
[----:B------:R-:W-:Y:S02]  /*a810*/  IMAD R33, R33, R20, R28 ;  /* 0x0000001421217224 */ /* 0x000fe400078e021c */
        /* <DEDUP_REMOVED lines=11> */
[----:B------:R-:W-:Y:S01]  /*a8d0*/  ULDC.64 UR8, c[0x0][0xa80] ;  /* 0x0002a00000087ab9 */ /* 0x000fe20000000a00 */
[----:B------:R-:W-:Y:S01]  /*a8e0*/  VIADD R0, R34, 0x30 ;  /* 0x0000003022007836 */ /* 0x000fe20000000000 */
[C---:B------:R-:W-:Y:S01]  /*a8f0*/  LEA R30, P0, R2.reuse, UR8, 0x1 ;  /* 0x00000008021e7c11 */ /* 0x040fe2000f8008ff */
[----:B------:R-:W-:Y:S02]  /*a900*/  IMAD.IADD R3, R3, 0x1, R29 ;  /* 0x0000000103037824 */ /* 0x000fe400078e021d */
[----:B------:R-:W-:Y:S02]  /*a910*/  VIADD R21, R21, 0x16820 ;  /* 0x0001682015157836 */ /* 0x000fe40000000000 */
[----:B0-----:R-:W0:Y:S01]  /*a920*/  SHFL.IDX PT, R20, R30, RZ, 0x181f ;  /* 0x00181fff1e147589 */ /* 0x001e2200000e0000 */
[----:B------:R-:W-:Y:S02]  /*a930*/  LEA.HI.X R32, R2, UR9, R3, 0x1, P0 ;  /* 0x0000000902207c11 */ /* 0x000fe400080f0c03 */
[----:B------:R-:W-:Y:S01]  /*a940*/  ISETP.GE.AND P0, PT, R19, UR4, PT ;  /* 0x0000000413007c0c */ /* 0x000fe2000bf06270 */
[----:B------:R-:W1:Y:S01]  /*a950*/  SHFL.IDX PT, R28, R30, 0x1, 0x181f ;  /* 0x00381f001e1c7f89 */ /* 0x000e6200000e0000 */
[----:B------:R-:W-:-:S02]  /*a960*/  IADD3 R2, R34, 0x60, RZ ;  /* 0x0000006022027810 */ /* 0x000fc40007ffe0ff */
[-C--:B------:R-:W-:Y:S01]  /*a970*/  ISETP.GE.OR P1, PT, R34, R37.reuse, P0 ;  /* 0x000000252200720c */ /* 0x080fe20000726670 */
[----:B------:R-:W2:Y:S01]  /*a980*/  SHFL.IDX PT, R36, R30, 0x2, 0x181f ;  /* 0x00581f001e247f89 */ /* 0x000ea200000e0000 */
[-C--:B------:R-:W-:Y:S01]  /*a990*/  ISETP.GE.OR P2, PT, R0, R37.reuse, P0 ;  /* 0x000000250000720c */ /* 0x080fe20000746670 */
[----:B------:R-:W-:Y:S01]  /*a9a0*/  VIADD R0, R34, 0x90 ;  /* 0x0000009022007836 */ /* 0x000fe20000000000 */
[-C--:B------:R-:W-:Y:S01]  /*a9b0*/  ISETP.GE.OR P3, PT, R2, R37.reuse, P0 ;  /* 0x000000250200720c */ /* 0x080fe20000766670 */
[----:B------:R-:W2:Y:S01]  /*a9c0*/  SHFL.IDX PT, R3, R32, RZ, 0x181f ;  /* 0x00181fff20037589 */ /* 0x000ea200000e0000 */
[----:B------:R-:W-:Y:S02]  /*a9d0*/  PRMT R21, RZ, 0x654, R21 ;  /* 0x00000654ff157816 */ /* 0x000fe40000000015 */
[----:B------:R-:W-:Y:S01]  /*a9e0*/  ISETP.GE.OR P0, PT, R0, R37, P0 ;  /* 0x000000250000720c */ /* 0x000fe20000706670 */
[----:B------:R-:W2:Y:S01]  /*a9f0*/  SHFL.IDX PT, R29, R32, 0x1, 0x181f ;  /* 0x00381f00201d7f89 */ /* 0x000ea200000e0000 */
[----:B------:R2:W-:Y:S03]  /*aa00*/  SYNCS.ARRIVE.TRANS64.RED.A1T0 RZ, [R21+URZ], RZ ;  /* 0x000000ff15ff79a7 */ /* 0x0005e6000810043f */
[----:B------:R-:W2:Y:S01]  /*aa10*/  SHFL.IDX PT, R33, R32, 0x2, 0x181f ;  /* 0x00581f0020217f89 */ /* 0x000ea200000e0000 */
[----:B0-----:R-:W-:-:S03]  /*aa20*/  @!P1 LEA R2, P4, R19, R20, 0x1 ;  /* 0x0000001413029211 */ /* 0x001fc600078808ff */
[----:B------:R-:W0:Y:S01]  /*aa30*/  SHFL.IDX PT, R30, R30, 0x3, 0x181f ;  /* 0x00781f001e1e7f89 */ /* 0x000e2200000e0000 */
[----:B-1----:R-:W-:-:S03]  /*aa40*/  @!P2 LEA R20, P5, R19, R28, 0x1 ;  /* 0x0000001c1314a211 */ /* 0x002fc600078a08ff */
[----:B------:R-:W1:Y:S01]  /*aa50*/  SHFL.IDX PT, R32, R32, 0x3, 0x181f ;  /* 0x00781f0020207f89 */ /* 0x000e6200000e0000 */
[C---:B--2---:R-:W-:Y:S02]  /*aa60*/  @!P3 LEA R28, P6, R19.reuse, R36, 0x1 ;  /* 0x00000024131cb211 */ /* 0x044fe400078c08ff */
[C-C-:B------:R-:W-:Y:S02]  /*aa70*/  @!P1 LEA.HI.X R3, R19.reuse, R3, R156.reuse, 0x1, P4 ;  /* 0x0000000313039211 */ /* 0x140fe400020f0c9c */
[C-C-:B------:R-:W-:Y:S02]  /*aa80*/  @!P2 LEA.HI.X R21, R19.reuse, R29, R156.reuse, 0x1, P5 ;  /* 0x0000001d1315a211 */ /* 0x140fe400028f0c9c */
[----:B------:R-:W-:Y:S01]  /*aa90*/  @!P3 LEA.HI.X R29, R19, R33, R156, 0x1, P6 ;  /* 0x00000021131db211 */ /* 0x000fe200030f0c9c */
[----:B---3--:R2:W-:Y:S04]  /*aaa0*/  @!P1 ST.E.128 desc[UR48][R2.64], R4 ;  /* 0x0000000402009985 */ /* 0x0085e8000c101d30 */
[----:B----4-:R2:W-:Y:S04]  /*aab0*/  @!P2 ST.E.128 desc[UR48][R20.64], R8 ;  /* 0x000000081400a985 */ /* 0x0105e8000c101d30 */
[----:B------:R2:W-:Y:S01]  /*aac0*/  @!P3 ST.E.128 desc[UR48][R28.64], R24 ;  /* 0x000000181c00b985 */ /* 0x0005e2000c101d30 */
[----:B01----:R-:W-:Y:S05]  /*aad0*/  @P0 BRA `(.L_x_2036) ;  /* 0x00000008006c0947 */ /* 0x003fea0003800000 */
[----:B--2---:R-:W-:-:S04]  /*aae0*/  LEA R2, P0, R19, R30, 0x1 ;  /* 0x0000001e13027211 */ /* 0x004fc800078008ff */
[----:B------:R-:W-:-:S05]  /*aaf0*/  LEA.HI.X R3, R19, R32, R156, 0x1, P0 ;  /* 0x0000002013037211 */ /* 0x000fca00000f0c9c */
[----:B-----5:R0:W-:Y:S01]  /*ab00*/  ST.E.128 desc[UR48][R2.64], R12 ;  /* 0x0000000c02007985 */ /* 0x0201e2000c101d30 */
[----:B------:R-:W-:Y:S05]  /*ab10*/  BRA `(.L_x_2036) ;  /* 0x00000008005c7947 */ /* 0x000fea0003800000 */
.L_x_2034:
        /* <DEDUP_REMOVED lines=26> */
[----:B--2---:R-:W-:-:S13]  /*acc0*/  @P2 R2UR UR4, R6 ;  /* 0x00000000060422ca */ /* 0x004fda00000e0000 */
[----:B------:R-:W-:Y:S01]  /*acd0*/  USHF.R.S32.HI UR10, URZ, 0x1f, UR4 ;  /* 0x0000001f3f0a7899 */ /* 0x000fe20008011404 */
[----:B01----:R-:W-:Y:S11]  /*ace0*/  @P3 BRA `(.L_x_2037) ;  /* 0x0000000000103947 */ /* 0x003ff60003800000 */
[----:B------:R-:W-:Y:S05]  /*acf0*/  @!P2 BRA `(.L_x_2037) ;  /* 0x00000000000ca947 */ /* 0x000fea0003800000 */
[----:B------:R-:W2:Y:S04]  /*ad00*/  LDG.E R5, desc[UR48][R2.64] ;  /* 0x0000003002057981 */ /* 0x000ea8000c1e1900 */
[----:B-----5:R-:W2:Y:S02]  /*ad10*/  LDG.E R0, desc[UR48][R2.64+0x4] ;  /* 0x0000043002007981 */ /* 0x020ea4000c1e1900 */
[----:B--2---:R-:W-:-:S07]  /*ad20*/  IMAD.IADD R0, R0, 0x1, -R5 ;  /* 0x0000000100007824 */ /* 0x004fce00078e0a05 */
.L_x_2037:
[----:B------:R-:W-:Y:S01]  /*ad30*/  USEL UR40, UR40, URZ, !UP0 ;  /* 0x0000003f28287287 */ /* 0x000fe2000c000000 */
[----:B------:R-:W-:Y:S01]  /*ad40*/  BSSY B1, `(.L_x_2038) ;  /* 0x000002c000017945 */ /* 0x000fe20003800000 */
[----:B------:R-:W-:-:S03]  /*ad50*/  USEL UR41, UR41, URZ, !UP0 ;  /* 0x0000003f29297287 */ /* 0x000fc6000c000000 */
[----:B------:R-:W-:Y:S09]  /*ad60*/  @P1 BRA `(.L_x_2039) ;  /* 0x0000000000a41947 */ /* 0x000ff20003800000 */
        /* <DEDUP_REMOVED lines=26> */
[C---:B------:R-:W-:Y:S02]  /*af10*/  IADD3 R5, -R2.reuse, RZ, RZ ;  /* 0x000000ff02057210 */ /* 0x040fe40007ffe1ff */
[----:B------:R-:W-:Y:S02]  /*af20*/  SHF.R.S32.HI R3, RZ, 0x1f, R2 ;  /* 0x0000001fff037819 */ /* 0x000fe40000011402 */
[----:B------:R-:W-:Y:S01]  /*af30*/  IADD3 R2, P1, R2, UR8, RZ ;  /* 0x0000000802027c10 */ /* 0x000fe2000ff3e0ff */
[----:B------:R-:W-:-:S03]  /*af40*/  IMAD R5, R7, R5, R4 ;  /* 0x0000000507057224 */ /* 0x000fc600078e0204 */
[----:B------:R-:W-:Y:S01]  /*af50*/  IADD3.X R3, R3, UR9, R6, P1, !PT ;  /* 0x0000000903037c10 */ /* 0x000fe20008ffe406 */
[----:B------:R-:W-:Y:S01]  /*af60*/  ULDC.64 UR8, c[0x0][0xb50] ;  /* 0x0002d40000087ab9 */ /* 0x000fe20000000a00 */
        /* <DEDUP_REMOVED lines=9> */
.L_x_2039:
[----:B------:R-:W-:Y:S05]  /*b000*/  BSYNC B1 ;  /* 0x0000000000017941 */ /* 0x000fea0003800000 */
.L_x_2038:
[----:B0-----:R-:W0:Y:S01]  /*b010*/  @P0 LDC R3, c[0x0][0xbf0] ;  /* 0x0002fc00ff030b82 */ /* 0x001e220000000800 */
[----:B------:R-:W-:Y:S01]  /*b020*/  ULDC.64 UR12, c[0x0][0xaa0] ;  /* 0x0002a800000c7ab9 */ /* 0x000fe20000000a00 */
[----:B------:R-:W-:Y:S01]  /*b030*/  IMAD R2, R18, 0x30, R22 ;  /* 0x0000003012027824 */ /* 0x000fe200078e0216 */
[----:B------:R-:W-:Y:S01]  /*b040*/  UIMAD UR7, UR10, UR12, URZ ;  /* 0x0000000c0a0772a4 */ /* 0x000fe2000f8e023f */
[----:B------:R-:W-:Y:S01]  /*b050*/  IADD3 R20, R22, UR43, RZ ;  /* 0x0000002b16147c10 */ /* 0x000fe2000fffe0ff */
        /* <DEDUP_REMOVED lines=67> */
.L_x_2036:
[----:B------:R-:W-:Y:S05]  /*b490*/  BSYNC B0 ;  /* 0x0000000000007941 */ /* 0x000fea0003800000 */
.L_x_2033:
[----:B------:R-:W-:Y:S02]  /*b4a0*/  ULDC UR4, c[0x0][0xc3c] ;  /* 0x00030f0000047ab9 */ /* 0x000fe40000000800 */
[----:B------:R-:W-:-:S13]  /*b4b0*/  ISETP.GE.AND P0, PT, R31, UR4, PT ;  /* 0x000000041f007c0c */ /* 0x000fda000bf06270 */
[----:B------:R-:W-:Y:S05]  /*b4c0*/  @!P0 BRA `(.L_x_2040) ;  /* 0xffffff5800448947 */ /* 0x000fea000383ffff */
[----:B------:R-:W-:Y:S05]  /*b4d0*/  EXIT ;  /* 0x000000000000794d */ /* 0x000fea0003800000 */
.L_x_1997:
        /* <DEDUP_REMOVED lines=16> */
.L_x_2041:
        /* <DEDUP_REMOVED lines=12> */
[C---:B------:R-:W-:Y:S02]  /*b6a0*/  ISETP.GE.U32.AND P2, PT, R5.reuse, 0x2, PT ;  /* 0x000000020500780c */ /* 0x040fe40003f46070 */
[C---:B------:R-:W-:Y:S02]  /*b6b0*/  ISETP.GE.U32.AND P3, PT, R5.reuse, 0x4, PT ;  /* 0x000000040500780c */ /* 0x040fe40003f66070 */
[C---:B------:R-:W-:Y:S02]  /*b6c0*/  ISETP.GE.U32.AND P4, PT, R5.reuse, 0x8, PT ;  /* 0x000000080500780c */ /* 0x040fe40003f86070 */
[----:B------:R-:W-:Y:S02]  /*b6d0*/  ISETP.GE.U32.AND P5, PT, R5, 0x10, PT ;  /* 0x000000100500780c */ /* 0x000fe40003fa6070 */
[----:B------:R-:W-:Y:S01]  /*b6e0*/  MOV R16, RZ ;  /* 0x000000ff00107202 */ /* 0x000fe20000000f00 */
        /* <DEDUP_REMOVED lines=25> */
.L_x_2047:
        /* <DEDUP_REMOVED lines=12> */
.L_x_2046:
[----:B------:R-:W-:Y:S05]  /*b940*/  BSYNC B0 ;  /* 0x0000000000007941 */ /* 0x000fea0003800000 */
.L_x_2045:
        /* <DEDUP_REMOVED lines=16> */
[----:B0-----:R-:W-:-:S05]  /*ba50*/  IMAD R3, R3, UR5, RZ ;  /* 0x0000000503037c24 */ /* 0x001fca000f8e02ff */
[----:B------:R-:W-:-:S04]  /*ba60*/  IADD3 R4, R3, R4, RZ ;  /* 0x0000000403047210 */ /* 0x000fc80007ffe0ff */
[----:B------:R-:W-:-:S13]  /*ba70*/  ISETP.GT.AND P6, PT, R4, UR6, PT ;  /* 0x0000000604007c0c */ /* 0x000fda000bfc4270 */
[----:B------:R-:W-:Y:S05]  /*ba80*/  @!P6 BRA `(.L_x_2047) ;  /* 0xfffffffc007ce947 */ /* 0x000fea000383ffff */
[----:B------:R-:W-:-:S07]  /*ba90*/  IMAD.MOV.U32 R6, RZ, RZ, R9 ;  /* 0x000000ffff067224 */ /* 0x000fce00078e0009 */
.L_x_2043:
        /* <DEDUP_REMOVED lines=21> */
.L_x_2048:
        /* <DEDUP_REMOVED lines=58> */
.L_x_2044:
[----:B------:R-:W-:Y:S02]  /*bf90*/  IMAD.MOV.U32 R17, RZ, RZ, RZ ;  /* 0x000000ffff117224 */ /* 0x000fe400078e00ff */
[----:B------:R-:W-:Y:S02]  /*bfa0*/  IMAD.U32 R16, RZ, RZ, UR6 ;  /* 0x00000006ff107e24 */ /* 0x000fe4000f8e00ff */
[----:B------:R-:W-:-:S07]  /*bfb0*/  IMAD.MOV.U32 R18, RZ, RZ, RZ ;  /* 0x000000ffff127224 */ /* 0x000fce00078e00ff */
.L_x_2049:
[----:B------:R-:W-:-:S13]  /*bfc0*/  ISETP.NE.AND P0, PT, R5, RZ, PT ;  /* 0x000000ff0500720c */ /* 0x000fda0003f05270 */
[----:B------:R-:W0:Y:S01]  /*bfd0*/  @!P0 S2R R3, SR_CgaCtaId ;  /* 0x0000000000038919 */ /* 0x000e220000008800 */
[----:B------:R-:W-:-:S04]  /*bfe0*/  @!P0 MOV R0, 0x400 ;  /* 0x0000040000008802 */ /* 0x000fc80000000f00 */
[----:B0-----:R-:W-:-:S05]  /*bff0*/  @!P0 LEA R0, R3, R0, 0x18 ;  /* 0x0000000003008211 */ /* 0x001fca00078ec0ff */
[----:B------:R0:W-:Y:S01]  /*c000*/  @!P0 STS.128 [R0+0x168d0], R16 ;  /* 0x0168d01000008388 */ /* 0x0001e20000000c00 */
[----:B------:R-:W-:Y:S06]  /*c010*/  BAR.ARV 0x5, 0x200 ;  /* 0x0148000000007b1d */ /* 0x000fec0000002000 */
.L_x_2042:
[----:B------:R2:W-:Y:S01]  /*c020*/  STL [R1+0x28], RZ ;  /* 0x000028ff01007387 */ /* 0x0005e20000100800 */
[----:B------:R-:W-:Y:S01]  /*c030*/  ULDC UR4, c[0x0][0xc3c] ;  /* 0x00030f0000047ab9 */ /* 0x000fe20000000800 */
[----:B------:R-:W-:Y:S01]  /*c040*/  IMAD.MOV.U32 R27, RZ, RZ, 0x1 ;  /* 0x00000001ff1b7424 */ /* 0x000fe200078e00ff */
[----:B-1----:R-:W-:Y:S02]  /*c050*/  ISETP.GE.AND P0, PT, R19, UR4, PT ;  /* 0x0000000413007c0c */ /* 0x002fe4000bf06270 */
[----:B------:R-:W-:-:S11]  /*c060*/  MOV R23, RZ ;  /* 0x000000ff00177202 */ /* 0x000fd60000000f00 */
        /* <DEDUP_REMOVED lines=23> */
.L_x_2140:
[----:B0-----:R-:W0:Y:S02]  /*c1e0*/  LDC.64 R2, c[0x0][0xc88] ;  /* 0x00032200ff027b82 */ /* 0x001e240000000a00 */
[----:B0-----:R-:W-:-:S05]  /*c1f0*/  IMAD.WIDE R2, R19, 0x4, R2 ;  /* 0x0000000413027825 */ /* 0x001fca00078e0202 */
[----:B--2---:R-:W2:Y:S01]  /*c200*/  LDG.E R10, desc[UR48][R2.64] ;  /* 0x00000030020a7981 */ /* 0x004ea2000c1e1900 */
        /* <DEDUP_REMOVED lines=8> */
[----:B--2---:R-:W-:Y:S01]  /*c290*/  SHF.R.S32.HI R4, RZ, 0x1f, R10 ;  /* 0x0000001fff047819 */ /* 0x004fe2000001140a */
        /* <DEDUP_REMOVED lines=8> */
[----:B-1----:R1:W5:Y:S01]  /*c320*/  @P0 LDG.E R0, desc[UR48][R2.64] ;  /* 0x0000003002000981 */ /* 0x002362000c1e1900 */
[----:B------:R-:W-:Y:S02]  /*c330*/  ISETP.NE.AND.EX P1, PT, RZ, UR5, PT, P1 ;  /* 0x00000005ff007c0c */ /* 0x000fe4000bf25310 */
[----:B------:R-:W-:Y:S02]  /*c340*/  ISETP.NE.U32.AND P2, PT, RZ, UR8, PT ;  /* 0x00000008ff007c0c */ /* 0x000fe4000bf45070 */
[----:B------:R-:W-:Y:S02]  /*c350*/  ISETP.NE.U32.AND P0, PT, RZ, UR6, PT ;  /* 0x00000006ff007c0c */ /* 0x000fe4000bf05070 */
[----:B------:R-:W-:Y:S02]  /*c360*/  ISETP.NE.AND.EX P2, PT, RZ, UR9, PT, P2 ;  /* 0x00000009ff007c0c */ /* 0x000fe4000bf45320 */
[----:B------:R-:W-:Y:S02]  /*c370*/  ISETP.NE.AND.EX P0, PT, RZ, UR7, PT, P0 ;  /* 0x00000007ff007c0c */ /* 0x000fe4000bf05300 */
[----:B-1----:R-:W-:-:S02]  /*c380*/  IADD3 R2, P3, R24, UR4, RZ ;  /* 0x0000000418027c10 */ /* 0x002fc4000ff7e0ff */
[C---:B0-----:R-:W-:Y:S02]  /*c390*/  IADD3 R4, P4, R24.reuse, UR6, RZ ;  /* 0x0000000618047c10 */ /* 0x041fe4000ff9e0ff */
[C---:B------:R-:W-:Y:S01]  /*c3a0*/  IADD3.X R3, R25.reuse, UR5, RZ, P3, !PT ;  /* 0x0000000519037c10 */ /* 0x040fe20009ffe4ff */
[----:B------:R-:W-:Y:S01]  /*c3b0*/  ULDC UR4, c[0x0][0x288] ;  /* 0x0000a20000047ab9 */ /* 0x000fe20000000800 */
[----:B------:R-:W-:Y:S02]  /*c3c0*/  MOV R28, RZ ;  /* 0x000000ff001c7202 */ /* 0x000fe40000000f00 */
[----:B------:R-:W-:Y:S01]  /*c3d0*/  IADD3.X R5, R25, UR7, RZ, P4, !PT ;  /* 0x0000000719057c10 */ /* 0x000fe2000a7fe4ff */
[----:B------:R-:W2:Y:S01]  /*c3e0*/  @P1 LDG.E R6, desc[UR48][R2.64] ;  /* 0x0000003002061981 */ /* 0x000ea2000c1e1900 */
[----:B------:R-:W-:Y:S01]  /*c3f0*/  IMAD.U32 R8, RZ, RZ, UR4 ;  /* 0x00000004ff087e24 */ /* 0x000fe2000f8e00ff */
        /* <DEDUP_REMOVED lines=14> */
[----:B------:R-:W-:Y:S01]  /*c4e0*/  IMAD.MOV.U32 R9, RZ, RZ, R8 ;  /* 0x000000ffff097224 */ /* 0x000fe200078e0008 */
[----:B------:R-:W-:Y:S06]  /*c4f0*/  @P2 BRA `(.L_x_2051) ;  /* 0x0000000000142947 */ /* 0x000fec0003800000 */
[----:B------:R-:W-:Y:S05]  /*c500*/  @!P1 BRA `(.L_x_2051) ;  /* 0x0000000000109947 */ /* 0x000fea0003800000 */
[----:B------:R-:W2:Y:S04]  /*c510*/  LDG.E R7, desc[UR48][R2.64] ;  /* 0x0000003002077981 */ /* 0x000ea8000c1e1900 */
[----:B0-----:R-:W2:Y:S02]  /*c520*/  LDG.E R8, desc[UR48][R2.64+0x4] ;  /* 0x0000043002087981 */ /* 0x001ea4000c1e1900 */
[----:B--2---:R-:W-:-:S05]  /*c530*/  IMAD.IADD R9, R8, 0x1, -R7 ;  /* 0x0000000108097824 */ /* 0x004fca00078e0a07 */
[----:B------:R1:W-:Y:S02]  /*c540*/  STL [R1+0x14], R9 ;  /* 0x0000140901007387 */ /* 0x0003e40000100800 */
.L_x_2051:
[----:B------:R-:W-:Y:S01]  /*c550*/  ULDC.64 UR4, c[0x0][0xa20] ;  /* 0x0002880000047ab9 */ /* 0x000fe20000000a00 */
[----:B-----5:R-:W-:Y:S01]  /*c560*/  IMAD.IADD R28, R28, 0x1, R0 ;  /* 0x000000011c1c7824 */ /* 0x020fe200078e0200 */
[----:B------:R-:W-:Y:S01]  /*c570*/  ISETP.NE.U32.AND P1, PT, RZ, UR4, PT ;  /* 0x00000004ff007c0c */ /* 0x000fe2000bf25070 */
[----:B------:R-:W-:-:S03]  /*c580*/  IMAD.MOV.U32 R26, RZ, RZ, R10 ;  /* 0x000000ffff1a7224 */ /* 0x000fc600078e000a */
[----:B------:R-:W-:-:S13]  /*c590*/  ISETP.NE.AND.EX P1, PT, RZ, UR5, PT, P1 ;  /* 0x00000005ff007c0c */ /* 0x000fda000bf25310 */
[----:B------:R-:W-:Y:S05]  /*c5a0*/  @!P1 BRA `(.L_x_2052) ;  /* 0x0000000000109947 */ /* 0x000fea0003800000 */
[----:B------:R-:W-:-:S04]  /*c5b0*/  IADD3 R2, P0, R24, UR4, RZ ;  /* 0x0000000418027c10 */ /* 0x000fc8000ff1e0ff */
[----:B------:R-:W-:-:S05]  /*c5c0*/  IADD3.X R3, R25, UR5, RZ, P0, !PT ;  /* 0x0000000519037c10 */ /* 0x000fca00087fe4ff */
[----:B------:R2:W5:Y:S01]  /*c5d0*/  LDG.E R6, desc[UR48][R2.64] ;  /* 0x0000003002067981 */ /* 0x000562000c1e1900 */
[----:B------:R-:W-:Y:S05]  /*c5e0*/  BRA `(.L_x_2053) ;  /* 0x0000000000107947 */ /* 0x000fea0003800000 */
.L_x_2052:
[----:B------:R-:W-:Y:S05]  /*c5f0*/  @!P0 BRA `(.L_x_2053) ;  /* 0x00000000000c8947 */ /* 0x000fea0003800000 */
[----:B------:R-:W2:Y:S04]  /*c600*/  LDG.E R3, desc[UR48][R4.64] ;  /* 0x0000003004037981 */ /* 0x000ea8000c1e1900 */
[----:B------:R-:W2:Y:S02]  /*c610*/  LDG.E R6, desc[UR48][R4.64+0x4] ;  /* 0x0000043004067981 */ /* 0x000ea4000c1e1900 */
[----:B--2---:R-:W-:-:S07]  /*c620*/  IMAD.IADD R6, R6, 0x1, -R3 ;  /* 0x0000000106067824 */ /* 0x004fce00078e0a03 */
.L_x_2053:
[----:B--2---:R-:W2:Y:S01]  /*c630*/  LDC R2, c[0x0][0x448] ;  /* 0x00011200ff027b82 */ /* 0x004ea20000000800 */
[----:B-----5:R-:W-:Y:S01]  /*c640*/  IMAD.IADD R6, R6, 0x1, -R0 ;  /* 0x0000000106067824 */ /* 0x020fe200078e0a00 */
[----:B------:R-:W-:Y:S01]  /*c650*/  BSSY B7, `(.L_x_2054) ;  /* 0x000035e000077945 */ /* 0x000fe20003800000 */
[----:B------:R-:W-:-:S04]  /*c660*/  IMAD R0, R17, 0xc0, RZ ;  /* 0x000000c011007824 */ /* 0x000fc800078e02ff */
[----:B------:R-:W-:Y:S01]  /*c670*/  VIADD R0, R0, 0xbf ;  /* 0x000000bf00007836 */ /* 0x000fe20000000000 */
[----:B--2---:R-:W-:-:S13]  /*c680*/  ISETP.NE.AND P0, PT, R2, 0x1, PT ;  /* 0x000000010200780c */ /* 0x004fda0003f05270 */
[----:B------:R-:W2:Y:S08]  /*c690*/  @P0 LDC R3, c[0x0][0x44c] ;  /* 0x00011300ff030b82 */ /* 0x000eb00000000800 */
[----:B------:R-:W3:Y:S01]  /*c6a0*/  @P0 LDC R2, c[0x0][0x450] ;  /* 0x00011400ff020b82 */ /* 0x000ee20000000800 */
[----:B--2---:R-:W-:-:S05]  /*c6b0*/  @P0 IMAD.HI.U32 R3, R0, R3, RZ ;  /* 0x0000000300030227 */ /* 0x004fca00078e00ff */
[----:B---3--:R-:W-:Y:S02]  /*c6c0*/  @P0 SHF.R.U32.HI R0, RZ, R2, R3 ;  /* 0x00000002ff000219 */ /* 0x008fe40000011603 */
[C---:B------:R-:W-:Y:S01]  /*c6d0*/  IADD3 R3, R6.reuse, 0x80, -R9 ;  /* 0x0000008006037810 */ /* 0x040fe20007ffe809 */
[----:B------:R-:W-:-:S03]  /*c6e0*/  VIADD R6, R6, 0x7f ;  /* 0x0000007f06067836 */ /* 0x000fc60000000000 */
[----:B------:R-:W-:Y:S02]  /*c6f0*/  IADD3 R0, R3, R0, RZ ;  /* 0x0000000003007210 */ /* 0x000fe40007ffe0ff */
[----:B------:R-:W-:Y:S02]  /*c700*/  SHF.R.S32.HI R3, RZ, 0x1f, R6 ;  /* 0x0000001fff037819 */ /* 0x000fe40000011406 */
[----:B------:R-:W-:Y:S02]  /*c710*/  SHF.R.S32.HI R5, RZ, 0x1f, R0 ;  /* 0x0000001fff057819 */ /* 0x000fe40000011400 */
[----:B------:R-:W-:Y:S02]  /*c720*/  LEA.HI R3, R3, R6, RZ, 0x7 ;  /* 0x0000000603037211 */ /* 0x000fe400078f38ff */
[----:B------:R-:W-:Y:S02]  /*c730*/  LEA.HI R5, R5, R0, RZ, 0x7 ;  /* 0x0000000005057211 */ /* 0x000fe400078f38ff */
[----:B------:R-:W-:-:S02]  /*c740*/  SHF.R.S32.HI R3, RZ, 0x7, R3 ;  /* 0x00000007ff037819 */ /* 0x000fc40000011403 */
[----:B------:R-:W-:-:S04]  /*c750*/  SHF.R.S32.HI R0, RZ, 0x7, R5 ;  /* 0x00000007ff007819 */ /* 0x000fc80000011405 */
[----:B------:R-:W-:-:S04]  /*c760*/  VIMNMX R2, R3, R0, PT ;  /* 0x0000000003027248 */ /* 0x000fc80003fe0100 */
[----:B------:R-:W-:Y:S01]  /*c770*/  ISETP.GT.AND P0, PT, R2, RZ, PT ;  /* 0x000000ff0200720c */ /* 0x000fe20003f04270 */
[----:B------:R2:W-:-:S12]  /*c780*/  STL [R1+0xc], R2 ;  /* 0x00000c0201007387 */ /* 0x0005d80000100800 */
[----:B--2---:R-:W-:Y:S05]  /*c790*/  @P0 BRA `(.L_x_2055) ;  /* 0x0000000000440947 */ /* 0x004fea0003800000 */
        /* <DEDUP_REMOVED lines=17> */
.L_x_2055:
        /* <DEDUP_REMOVED lines=15> */
[----:B0-----:R-:W-:Y:S02]  /*c9a0*/  IMAD.MOV.U32 R8, RZ, RZ, 0x70 ;  /* 0x00000070ff087424 */ /* 0x001fe400078e00ff */
[----:B------:R-:W-:Y:S02]  /*c9b0*/  IMAD.MOV.U32 R12, RZ, RZ, 0x1 ;  /* 0x00000001ff0c7424 */ /* 0x000fe400078e00ff */
[----:B------:R-:W-:-:S07]  /*c9c0*/  IMAD.MOV.U32 R13, RZ, RZ, RZ ;  /* 0x000000ffff0d7224 */ /* 0x000fce00078e00ff */
[----:B------:R-:W-:-:S07]  /*c9d0*/  LEPC R20, `(.L_x_2058) ;  /* 0x000000001014794e */ /* 0x000fce0000000000 */
[----:B-12---:R-:W-:Y:S05]  /*c9e0*/  CALL.ABS.NOINC R2 ;  /* 0x0000000002007343 */ /* 0x006fea0003c00000 */
.L_x_2058:
[----:B------:R-:W-:Y:S05]  /*c9f0*/  BSYNC B6 ;  /* 0x0000000000067941 */ /* 0x000fea0003800000 */
.L_x_2057:
        /* <DEDUP_REMOVED lines=15> */
[----:B0-----:R-:W-:Y:S02]  /*caf0*/  IMAD.MOV.U32 R8, RZ, RZ, 0x70 ;  /* 0x00000070ff087424 */ /* 0x001fe400078e00ff */
[----:B------:R-:W-:Y:S02]  /*cb00*/  IMAD.MOV.U32 R12, RZ, RZ, 0x1 ;  /* 0x00000001ff0c7424 */ /* 0x000fe400078e00ff */
[----:B--2---:R-:W-:-:S07]  /*cb10*/  IMAD.MOV.U32 R13, RZ, RZ, RZ ;  /* 0x000000ffff0d7224 */ /* 0x004fce00078e00ff */
[----:B------:R-:W-:-:S07]  /*cb20*/  LEPC R20, `(.L_x_2061) ;  /* 0x000000001014794e */ /* 0x000fce0000000000 */
[----:B-1-3--:R-:W-:Y:S05]  /*cb30*/  CALL.ABS.NOINC R2 ;  /* 0x0000000002007343 */ /* 0x00afea0003c00000 */
.L_x_2061:
[----:B------:R0:W1:Y:S01]  /*cb40*/  LDC.64 R2, c[0x4][R29] ;  /* 0x010000001d027b82 */ /* 0x0000620000000a00 */
[----:B------:R-:W-:Y:S01]  /*cb50*/  ULDC.64 UR6, c[0x4][0xa8] ;  /* 0x01002a0000067ab9 */ /* 0x000fe20000000a00 */
[----:B------:R-:W-:Y:S01]  /*cb60*/  ULDC.64 UR8, c[0x4][0xb0] ;  /* 0x01002c0000087ab9 */ /* 0x000fe20000000a00 */
[----:B------:R-:W-:Y:S01]  /*cb70*/  ULDC.64 UR4, c[0x4][0x18] ;  /* 0x0100060000047ab9 */ /* 0x000fe20000000a00 */
        /* <DEDUP_REMOVED lines=11> */
.L_x_2060:
[----:B------:R-:W-:Y:S05]  /*cc30*/  BSYNC B6 ;  /* 0x0000000000067941 */ /* 0x000fea0003800000 */
.L_x_2059:
[----:B------:R-:W-:Y:S01]  /*cc40*/  ULDC.64 UR4, c[0x0][0x9f8] ;  /* 0x00027e0000047ab9 */ /* 0x000fe20000000a00 */
[----:B------:R-:W2:Y:S01]  /*cc50*/  LDL R20, [R1+0xc] ;  /* 0x00000c0001147983 */ /* 0x000ea20000100800 */
[----:B------:R-:W-:Y:S01]  /*cc60*/  ISETP.NE.U32.AND P0, PT, RZ, UR4, PT ;  /* 0x00000004ff007c0c */ /* 0x000fe2000bf05070 */
[----:B------:R-:W3:Y:S03]  /*cc70*/  LDC.64 R2, c[0x0][0x418] ;  /* 0x00010600ff027b82 */ /* 0x000ee60000000a00 */
[----:B------:R-:W-:-:S13]  /*cc80*/  ISETP.NE.AND.EX P0, PT, RZ, UR5, PT, P0 ;  /* 0x00000005ff007c0c */ /* 0x000fda000bf05300 */
[----:B------:R-:W-:-:S04]  /*cc90*/  @P0 IADD3 R24, P1, R24, UR4, RZ ;  /* 0x0000000418180c10 */ /* 0x000fc8000ff3e0ff */
[----:B------:R-:W-:Y:S01]  /*cca0*/  @P0 IADD3.X R25, R25, UR5, RZ, P1, !PT ;  /* 0x0000000519190c10 */ /* 0x000fe20008ffe4ff */
[----:B------:R-:W-:-:S04]  /*ccb0*/  ULDC.64 UR4, c[0x0][0xa08] ;  /* 0x0002820000047ab9 */ /* 0x000fc80000000a00 */
[----:B------:R2:W4:Y:S01]  /*ccc0*/  @P0 LDG.E R26, desc[UR48][R24.64] ;  /* 0x00000030181a0981 */ /* 0x000522000c1e1900 */
[----:B---3--:R-:W-:Y:S01]  /*ccd0*/  LOP3.LUT P0, RZ, R2, UR4, RZ, 0xfc, !PT ;  /* 0x0000000402ff7c12 */ /* 0x008fe2000f80fcff */
[----:B------:R-:W-:-:S03]  /*cce0*/  UMOV UR4, 0xffffffff ;  /* 0xffffffff00047882 */ /* 0x000fc60000000000 */
[----:B------:R-:W-:Y:S01]  /*ccf0*/  LOP3.LUT P0, RZ, R3, UR5, RZ, 0xfc, P0 ;  /* 0x0000000503ff7c12 */ /* 0x000fe2000800fcff */
[----:B--2---:R-:W-:Y:S01]  /*cd00*/  VIADD R25, R20, 0xffffffff ;  /* 0xffffffff14197836 */ /* 0x004fe20000000000 */
[----:B----4-:R-:W-:Y:S02]  /*cd10*/  SHF.R.S32.HI R29, RZ, 0x1f, R26 ;  /* 0x0000001fff1d7819 */ /* 0x010fe4000001141a */
[----:B------:R-:W-:Y:S01]  /*cd20*/  SEL R24, R26, RZ, !P0 ;  /* 0x000000ff1a187207 */ /* 0x000fe20004000000 */
[----:B------:R-:W-:Y:S08]  /*cd30*/  BRA.DIV UR4, `(.L_x_2062) ;  /* 0x0000004204587947 */ /* 0x000ff0000b800000 */
[----:B------:R-:W2:Y:S02]  /*cd40*/  S2R R0, SR_TID.X ;  /* 0x0000000000007919 */ /* 0x000ea40000002100 */
[----:B--2---:R-:W-:-:S04]  /*cd50*/  SHF.R.U32.HI R0, RZ, 0x5, R0 ;  /* 0x00000005ff007819 */ /* 0x004fc80000011600 */
[----:B------:R-:W-:-:S05]  /*cd60*/  LOP3.LUT R0, R0, 0x3, RZ, 0xc0, !PT ;  /* 0x0000000300007812 */ /* 0x000fca00078ec0ff */
[----:B------:R2:W3:Y:S02]  /*cd70*/  SHFL.IDX PT, R14, R0, RZ, 0x1f ;  /* 0x00001fff000e7589 */ /* 0x0004e400000e0000 */
.L_x_2156:
[----:B------:R-:W-:Y:S02]  /*cd80*/  PLOP3.LUT P1, PT, PT, PT, PT, 0x8, 0x0 ;  /* 0x000000000000781c */ /* 0x000fe40003f2e170 */
[----:B---3--:R-:W-:Y:S02]  /*cd90*/  ISETP.NE.AND P0, PT, R14, RZ, PT ;  /* 0x000000ff0e00720c */ /* 0x008fe40003f05270 */
[----:B--2---:R-:W-:-:S05]  /*cda0*/  P2R R0, PR, RZ, 0x2 ;  /* 0x00000002ff007803 */ /* 0x004fca0000000000 */
[----:B------:R2:W-:Y:S06]  /*cdb0*/  STL [R1], R0 ;  /* 0x0000000001007387 */ /* 0x0005ec0000100800 */
[----:B------:R-:W-:Y:S05]  /*cdc0*/  @P0 BRA `(.L_x_2063) ;  /* 0x0000000000ec0947 */ /* 0x000fea0003800000 */
[----:B------:R-:W-:-:S03]  /*cdd0*/  UMOV UR4, 0xffffffff ;  /* 0xffffffff00047882 */ /* 0x000fc60000000000 */
[----:B------:R-:W-:Y:S05]  /*cde0*/  BRA.DIV UR4, `(.L_x_2064) ;  /* 0x0000004204607947 */ /* 0x000fea000b800000 */
[----:B------:R-:W-:-:S13]  /*cdf0*/  ELECT P6, URZ, PT ;  /* 0x00000000003f782f */ /* 0x000fda00038c0000 */
.L_x_2159:
[----:B------:R-:W-:Y:S05]  /*ce00*/  @!P6 BRA `(.L_x_2063) ;  /* 0x0000000000dce947 */ /* 0x000fea0003800000 */
[----:B------:R-:W-:-:S04]  /*ce10*/  ISETP.NE.U32.AND P0, PT, R2, RZ, PT ;  /* 0x000000ff0200720c */ /* 0x000fc80003f05070 */
[----:B------:R-:W-:-:S13]  /*ce20*/  ISETP.NE.AND.EX P0, PT, R3, RZ, PT, P0 ;  /* 0x000000ff0300720c */ /* 0x000fda0003f05300 */
[----:B------:R-:W-:Y:S05]  /*ce30*/  @!P0 BRA `(.L_x_2065) ;  /* 0x0000000000448947 */ /* 0x000fea0003800000 */
[----:B--2---:R-:W2:Y:S01]  /*ce40*/  LDC R0, c[0x0][0x43c] ;  /* 0x00010f00ff007b82 */ /* 0x004ea20000000800 */
[----:B------:R-:W-:Y:S01]  /*ce50*/  ULDC.64 UR4, c[0x0][0x428] ;  /* 0x00010a0000047ab9 */ /* 0x000fe20000000a00 */
[----:B--2---:R-:W-:-:S13]  /*ce60*/  ISETP.NE.AND P0, PT, R0, 0x1, PT ;  /* 0x000000010000780c */ /* 0x004fda0003f05270 */
[----:B------:R-:W2:Y:S02]  /*ce70*/  @P0 LDC.64 R4, c[0x0][0x440] ;  /* 0x00011000ff040b82 */ /* 0x000ea40000000a00 */
[----:B--2---:R-:W-:-:S04]  /*ce80*/  @P0 IMAD.HI.U32 R6, R25, R4, RZ ;  /* 0x0000000419060227 */ /* 0x004fc800078e00ff */
        /* <DEDUP_REMOVED lines=8> */
[----:B------:R-:W-:-:S04]  /*cf10*/  LEA R2, P0, R4, R2, 0x2 ;  /* 0x0000000204027211 */ /* 0x000fc800078010ff */
[----:B------:R-:W-:-:S04]  /*cf20*/  IADD3 R0, R5, R0, RZ ;  /* 0x0000000005007210 */ /* 0x000fc80007ffe0ff */
[----:B------:R-:W-:-:S05]  /*cf30*/  LEA.HI.X R3, R4, R3, R0, 0x2, P0 ;  /* 0x0000000304037211 */ /* 0x000fca00000f1400 */
[----:B------:R3:W5:Y:S02]  /*cf40*/  LDG.E R24, desc[UR48][R2.64] ;  /* 0x0000003002187981 */ /* 0x000764000c1e1900 */
.L_x_2065:
[----:B---3--:R-:W-:Y:S01]  /*cf50*/  IMAD R3, R23, 0x8, R22 ;  /* 0x0000000817037824 */ /* 0x008fe200078e0216 */
[----:B--2---:R-:W-:-:S04]  /*cf60*/  SHF.L.U32 R0, R27, 0x1f, RZ ;  /* 0x0000001f1b007819 */ /* 0x004fc800000006ff */
[----:B------:R-:W2:Y:S02]  /*cf70*/  SYNCS.PHASECHK.TRANS64.TRYWAIT P0, [R3+URZ+0x16840], R0 ;  /* 0x01684000030075a7 */ /* 0x000ea4000800017f */
[----:B--2---:R-:W-:Y:S05]  /*cf80*/  @!P0 BRA `(.L_x_2066) ;  /* 0x0000004000188947 */ /* 0x004fea0003800000 */
.L_x_2160:
        /* <DEDUP_REMOVED lines=11> */
.L_x_2067:
[----:B--2---:R-:W-:Y:S01]  /*d040*/  IMAD R0, R23, 0x4000, R22 ;  /* 0x0000400017007824 */ /* 0x004fe200078e0216 */
        /* <DEDUP_REMOVED lines=8> */
[----:B------:R-:W-:Y:S02]  /*d0d0*/  R2UR UR12, R18 ;  /* 0x00000000120c72ca */ /* 0x000fe400000e0000 */
[----:B-----5:R-:W-:-:S02]  /*d0e0*/  R2UR UR13, R24 ;  /* 0x00000000180d72ca */ /* 0x020fc400000e0000 */
[----:B------:R-:W-:Y:S01]  /*d0f0*/  PLOP3.LUT P0, PT, PT, PT, PT, 0x80, 0x0 ;  /* 0x000000000000781c */ /* 0x000fe20003f0f070 */
[----:B------:R-:W-:-:S03]  /*d100*/  UIADD3 UR9, UR9, 0x16830, URZ ;  /* 0x0001683009097890 */ /* 0x000fc6000fffe03f */
[----:B------:R-:W-:Y:S01]  /*d110*/  P2R R0, PR, RZ, 0x1 ;  /* 0x00000001ff007803 */ /* 0x000fe20000000000 */
[----:B------:R-:W-:Y:S02]  /*d120*/  ULEA UR11, UR11, UR4, 0x7 ;  /* 0x000000040b0b7291 */ /* 0x000fe4000f8e383f */
[----:B------:R-:W-:Y:S01]  /*d130*/  UIADD3 UR8, UR8, 0xe400, URZ ;  /* 0x0000e40008087890 */ /* 0x000fe2000fffe03f */
[----:B------:R-:W-:Y:S01]  /*d140*/  UMOV UR4, 0x0 ;  /* 0x0000000000047882 */ /* 0x000fe20000000000 */
[----:B------:R3:W-:Y:S07]  /*d150*/  STL [R1], R0 ;  /* 0x0000000001007387 */ /* 0x0007ee0000100800 */
[----:B------:R3:W-:Y:S01]  /*d160*/  UTMALDG.4D [UR8], [UR6], desc[UR4] ;  /* 0x00000408060075b4 */ /* 0x0007e20008019000 */
[----:B------:R-:W-:-:S02]  /*d170*/  NOP ;  /* 0x0000000000007918 */ /* 0x000fc40000000000 */
.L_x_2063:
[----:B------:R-:W2:Y:S04]  /*d180*/  LDL.LU R3, [R1+0x10] ;  /* 0x0000100001037983 */ /* 0x000ea80000300800 */
[----:B------:R-:W4:Y:S04]  /*d190*/  LDL.LU R5, [R1+0x8] ;  /* 0x0000080001057983 */ /* 0x000f280000300800 */
[----:B------:R-:W5:Y:S01]  /*d1a0*/  LDL.LU R4, [R1+0x18] ;  /* 0x0000180001047983 */ /* 0x000f620000300800 */
        /* <DEDUP_REMOVED lines=9> */
[----:B--2---:R-:W-:Y:S02]  /*d240*/  SHF.R.S32.HI R0, RZ, 0x1f, R3 ;  /* 0x0000001fff007819 */ /* 0x004fe40000011403 */
[----:B----4-:R-:W-:-:S03]  /*d250*/  SEL R5, R5, RZ, !P0 ;  /* 0x000000ff05057207 */ /* 0x010fc60004000000 */
[----:B------:R-:W-:Y:S01]  /*d260*/  IMAD R0, R0, UR4, RZ ;  /* 0x0000000400007c24 */ /* 0x000fe2000f8e02ff */
[----:B-----5:R-:W-:-:S03]  /*d270*/  SEL R4, R4, RZ, !P0 ;  /* 0x000000ff04047207 */ /* 0x020fc60004000000 */
[C---:B------:R-:W-:Y:S02]  /*d280*/  IMAD R0, R3.reuse, UR5, R0 ;  /* 0x0000000503007c24 */ /* 0x040fe4000f8e0200 */
[----:B------:R-:W-:-:S05]  /*d290*/  IMAD.WIDE.U32 R2, R3, UR4, RZ ;  /* 0x0000000403027c25 */ /* 0x000fca000f8e00ff */
[----:B------:R2:W-:Y:S04]  /*d2a0*/  STL.64 [R1+0x20], R2 ;  /* 0x0000200201007387 */ /* 0x0005e80000100a00 */
[----:B------:R3:W-:Y:S04]  /*d2b0*/  STL [R1+0x8], R5 ;  /* 0x0000080501007387 */ /* 0x0007e80000100800 */
[----:B------:R3:W-:Y:S01]  /*d2c0*/  STL [R1+0x2c], R4 ;  /* 0x00002c0401007387 */ /* 0x0007e20000100800 */
[----:B--2---:R-:W-:Y:S01]  /*d2d0*/  IMAD.IADD R2, R3, 0x1, R0 ;  /* 0x0000000103027824 */ /* 0x004fe200078e0200 */
[----:B------:R-:W-:-:S05]  /*d2e0*/  SHF.R.S32.HI R0, RZ, 0x1f, R18 ;  /* 0x0000001fff007819 */ /* 0x000fca0000011412 */
[----:B------:R3:W-:Y:S04]  /*d2f0*/  STL [R1+0x18], R0 ;  /* 0x0000180001007387 */ /* 0x0007e80000100800 */
[----:B------:R3:W-:Y:S01]  /*d300*/  STL [R1+0x10], R2 ;  /* 0x0000100201007387 */ /* 0x0007e20000100800 */
[----:B------:R-:W-:Y:S05]  /*d310*/  @!P1 BRA `(.L_x_2069) ;  /* 0x0000000000409947 */ /* 0x000fea0003800000 */
[----:B---3--:R-:W-:Y:S01]  /*d320*/  MOV R2, 0x0 ;  /* 0x0000000000027802 */ /* 0x008fe20000000f00 */
[----:B------:R-:W-:Y:S01]  /*d330*/  ULDC.64 UR6, c[0x4][0xa8] ;  /* 0x01002a0000067ab9 */ /* 0x000fe20000000a00 */
[----:B------:R-:W-:Y:S01]  /*d340*/  ULDC.64 UR8, c[0x4][0xb0] ;  /* 0x01002c0000087ab9 */ /* 0x000fe20000000a00 */
[----:B------:R-:W-:Y:S01]  /*d350*/  ULDC.64 UR4, c[0x4][0x20] ;  /* 0x0100080000047ab9 */ /* 0x000fe20000000a00 */
[----:B------:R-:W-:Y:S01]  /*d360*/  IMAD.U32 R4, RZ, RZ, UR6 ;  /* 0x00000006ff047e24 */ /* 0x000fe2000f8e00ff */
[----:B------:R-:W-:Y:S01]  /*d370*/  MOV R11, UR5 ;  /* 0x00000005000b7c02 */ /* 0x000fe20008000f00 */
[----:B------:R-:W2:Y:S01]  /*d380*/  LDC.64 R2, c[0x4][R2] ;  /* 0x0100000002027b82 */ /* 0x000ea20000000a00 */
        /* <DEDUP_REMOVED lines=8> */
[----:B-12---:R-:W-:Y:S05]  /*d410*/  CALL.ABS.NOINC R2 ;  /* 0x0000000002007343 */ /* 0x006fea0003c00000 */
.L_x_2069:
[----:B------:R-:W-:Y:S05]  /*d420*/  BSYNC B6 ;  /* 0x0000000000067941 */ /* 0x000fea0003800000 */
.L_x_2068:
[----:B---3--:R-:W2:Y:S01]  /*d430*/  LDL.LU R0, [R1+0x10] ;  /* 0x0000100001007983 */ /* 0x008ea20000300800 */
[----:B-1----:R-:W1:Y:S01]  /*d440*/  LDC R9, c[0x0][0x448] ;  /* 0x00011200ff097b82 */ /* 0x002e620000000800 */
        /* <DEDUP_REMOVED lines=45> */
[----:B------:R-:W-:-:S04]  /*d720*/  LEA R0, P0, R4, UR8, 0x1 ;  /* 0x0000000804007c11 */ /* 0x000fc8000f8008ff */
[----:B------:R-:W-:-:S04]  /*d730*/  IADD3 R5, R5, R7, RZ ;  /* 0x0000000705057210 */ /* 0x000fc80007ffe0ff */
[----:B------:R-:W-:Y:S02]  /*d740*/  LEA.HI.X R4, R4, UR9, R5, 0x1, P0 ;  /* 0x0000000904047c11 */ /* 0x000fe400080f0c05 */
[----:B------:R-:W1:Y:S01]  /*d750*/  @P1 LDC R5, c[0x0][0x450] ;  /* 0x00011400ff051b82 */ /* 0x000e620000000800 */
[----:B------:R-:W-:-:S04]  /*d760*/  VIADD R7, R6, 0x80 ;  /* 0x0000008006077836 */ /* 0x000fc80000000000 */
[----:B0-----:R-:W-:-:S04]  /*d770*/  @P1 IMAD.HI.U32 R8, R7, R8, RZ ;  /* 0x0000000807081227 */ /* 0x001fc800078e00ff */
[----:B------:R-:W-:Y:S01]  /*d780*/  IMAD.MOV.U32 R6, RZ, RZ, R7 ;  /* 0x000000ffff067224 */ /* 0x000fe200078e0007 */
[----:B-1----:R-:W-:-:S05]  /*d790*/  @P1 SHF.R.U32.HI R6, RZ, R5, R8 ;  /* 0x00000005ff061219 */ /* 0x002fca0000011608 */
        /* <DEDUP_REMOVED lines=24> */
[----:B------:R-:W0:Y:S01]  /*d920*/  SHFL.IDX PT, R3, R0, RZ, 0x181f ;  /* 0x00181fff00037589 */ /* 0x000e2200000e0000 */
[----:B------:R-:W-:-:S03]  /*d930*/  VIADD R8, R17, 0x10 ;  /* 0x0000001011087836 */ /* 0x000fc60000000000 */
[----:B------:R-:W-:Y:S01]  /*d940*/  SHFL.IDX PT, R14, R5, 0x1, 0x181f ;  /* 0x00381f00050e7f89 */ /* 0x000fe200000e0000 */
        /* <DEDUP_REMOVED lines=8> */
[----:B-----5:R0:W-:Y:S01]  /*d9d0*/  @!P1 LDGSTS.E.BYPASS.LTC128B.128 [R10+0x8400], desc[UR48][R2.64], !P0 ;  /* 0x08400000020a9fae */ /* 0x0201e2000c101d70 */
[----:B------:R-:W-:Y:S01]  /*d9e0*/  ISETP.GE.AND P1, PT, R8, R7, PT ;  /* 0x000000070800720c */ /* 0x000fe20003f26270 */
[----:B------:R-:W-:Y:S02]  /*d9f0*/  VIADD R8, R17, 0x20 ;  /* 0x0000002011087836 */ /* 0x000fe40000000000 */
[----:B0-----:R-:W0:Y:S04]  /*da00*/  SHFL.IDX PT, R3, R0, 0x1, 0x181f ;  /* 0x00381f0000037f89 */ /* 0x001e2800000e0000 */
[----:B------:R-:W1:Y:S06]  /*da10*/  SHFL.IDX PT, R2, R4, 0x1, 0x181f ;  /* 0x00381f0004027f89 */ /* 0x000e6c00000e0000 */
[----:B0-----:R-:W-:-:S05]  /*da20*/  @!P1 LEA R3, P2, R20, R3, 0x1 ;  /* 0x0000000314039211 */ /* 0x001fca00078408ff */
[----:B-1----:R-:W-:-:S05]  /*da30*/  @!P1 IMAD.X R2, RZ, RZ, R2, P2 ;  /* 0x000000ffff029224 */ /* 0x002fca00010e0602 */
[----:B------:R-:W-:-:S04]  /*da40*/  @!P1 LOP3.LUT R3, R3, R2, RZ, 0x3c, !PT ;  /* 0x0000000203039212 */ /* 0x000fc800078e3cff */
[----:B------:R-:W-:-:S04]  /*da50*/  @!P1 LOP3.LUT R2, R3, R2, RZ, 0x3c, !PT ;  /* 0x0000000203029212 */ /* 0x000fc800078e3cff */
[----:B------:R-:W-:-:S05]  /*da60*/  @!P1 LOP3.LUT R3, R3, R2, RZ, 0x3c, !PT ;  /* 0x0000000203039212 */ /* 0x000fca00078e3cff */
[----:B------:R0:W-:Y:S01]  /*da70*/  @!P1 LDGSTS.E.BYPASS.LTC128B.128 [R10+0x8c00], desc[UR48][R2.64], !P0 ;  /* 0x08c00000020a9fae */ /* 0x0001e2000c101d70 */
[----:B------:R-:W-:Y:S01]  /*da80*/  ISETP.GE.AND P1, PT, R8, R7, PT ;  /* 0x000000070800720c */ /* 0x000fe20003f26270 */
[----:B------:R-:W-:Y:S02]  /*da90*/  VIADD R8, R17, 0x30 ;  /* 0x0000003011087836 */ /* 0x000fe40000000000 */
[----:B0-----:R-:W0:Y:S04]  /*daa0*/  SHFL.IDX PT, R3, R0, 0x2, 0x181f ;  /* 0x00581f0000037f89 */ /* 0x001e2800000e0000 */
[----:B------:R-:W1:Y:S06]  /*dab0*/  SHFL.IDX PT, R2, R4, 0x2, 0x181f ;  /* 0x00581f0004027f89 */ /* 0x000e6c00000e0000 */
[----:B0-----:R-:W-:-:S04]  /*dac0*/  @!P1 LEA R3, P2, R20, R3, 0x1 ;  /* 0x0000000314039211 */ /* 0x001fc800078408ff */
[----:B-1----:R-:W-:-:S04]  /*dad0*/  @!P1 IADD3.X R2, RZ, R2, RZ, P2, !PT ;  /* 0x00000002ff029210 */ /* 0x002fc800017fe4ff */
        /* <DEDUP_REMOVED lines=37> */
[----:B------:R-:W1:Y:S04]  /*dd30*/  SHFL.IDX PT, R2, R4, 0x6, 0x181f ;  /* 0x00d81f0004027f89 */ /* 0x000e6800000e0000 */
[----:B------:R-:W-:Y:S02]  /*dd40*/  SHFL.IDX PT, R4, R4, 0x7, 0x181f ;  /* 0x00f81f0004047f89 */ /* 0x000fe400000e0000 */
[----:B0-----:R-:W-:-:S05]  /*dd50*/  @!P1 LEA R3, P2, R20, R3, 0x1 ;  /* 0x0000000314039211 */ /* 0x001fca00078408ff */
[----:B-1----:R-:W-:Y:S01]  /*dd60*/  @!P1 IMAD.X R2, RZ, RZ, R2, P2 ;  /* 0x000000ffff029224 */ /* 0x002fe200010e0602 */
[----:B------:R-:W-:Y:S01]  /*dd70*/  ISETP.GE.AND P2, PT, R8, R7, PT ;  /* 0x000000070800720c */ /* 0x000fe20003f46270 */
[----:B------:R-:W-:-:S03]  /*dd80*/  VIADD R8, R17, 0x70 ;  /* 0x0000007011087836 */ /* 0x000fc60000000000 */
[----:B------:R-:W-:-:S04]  /*dd90*/  @!P1 LOP3.LUT R3, R3, R2, RZ, 0x3c, !PT ;  /* 0x0000000203039212 */ /* 0x000fc800078e3cff */
[----:B------:R-:W-:-:S04]  /*dda0*/  @!P1 LOP3.LUT R2, R3, R2, RZ, 0x3c, !PT ;  /* 0x0000000203029212 */ /* 0x000fc800078e3cff */
[----:B------:R-:W-:-:S05]  /*ddb0*/  @!P1 LOP3.LUT R3, R3, R2, RZ, 0x3c, !PT ;  /* 0x0000000203039212 */ /* 0x000fca00078e3cff */
[----:B------:R0:W-:Y:S01]  /*ddc0*/  @!P1 LDGSTS.E.BYPASS.LTC128B.128 [R10+0xb400], desc[UR48][R2.64], !P0 ;  /* 0x0b400000020a9fae */ /* 0x0001e2000c101d70 */
[----:B------:R-:W-:-:S03]  /*ddd0*/  ISETP.GE.AND P1, PT, R8, R7, PT ;  /* 0x000000070800720c */ /* 0x000fc60003f26270 */
[----:B------:R-:W-:Y:S04]  /*dde0*/  SHFL.IDX PT, R8, R5, RZ, 0x181f ;  /* 0x00181fff05087589 */ /* 0x000fe800000e0000 */
[----:B0-----:R-:W0:Y:S04]  /*ddf0*/  SHFL.IDX PT, R2, R0, 0x7, 0x181f ;  /* 0x00f81f0000027f89 */ /* 0x001e2800000e0000 */
[----:B------:R-:W1:Y:S02]  /*de00*/  SHFL.IDX PT, R0, R6, RZ, 0x181f ;  /* 0x00181fff06007589 */ /* 0x000e6400000e0000 */
[----:B0-----:R-:W-:-:S04]  /*de10*/  @!P1 LEA R2, P3, R20, R2, 0x1 ;  /* 0x0000000214029211 */ /* 0x001fc800078608ff */
[----:B------:R-:W-:-:S05]  /*de20*/  @!P1 IADD3.X R3, RZ, R4, RZ, P3, !PT ;  /* 0x00000004ff039210 */ /* 0x000fca0001ffe4ff */
[----:B------:R0:W-:Y:S02]  /*de30*/  @!P1 LDGSTS.E.BYPASS.LTC128B.128 [R10+0xbc00], desc[UR48][R2.64], !P0 ;  /* 0x0bc00000020a9fae */ /* 0x0001e4000c101d70 */
[----:B0-----:R-:W-:-:S05]  /*de40*/  @!P2 LEA R2, P1, R20, R8, 0x1 ;  /* 0x000000081402a211 */ /* 0x001fca00078208ff */
[----:B-1----:R-:W-:Y:S02]  /*de50*/  @!P2 IMAD.X R3, RZ, RZ, R0, P1 ;  /* 0x000000ffff03a224 */ /* 0x002fe400008e0600 */
[----:B------:R-:W-:-:S03]  /*de60*/  VIADD R0, R17, 0x90 ;  /* 0x0000009011007836 */ /* 0x000fc60000000000 */
[----:B------:R0:W-:Y:S02]  /*de70*/  @!P2 LDGSTS.E.BYPASS.LTC128B.128 [R10+0xc400], desc[UR48][R2.64], !P0 ;  /* 0x0c400000020aafae */ /* 0x0001e4000c101d70 */
[----:B------:R-:W-:Y:S02]  /*de80*/  ISETP.GE.AND P1, PT, R0, R7, PT ;  /* 0x000000070000720c */ /* 0x000fe40003f26270 */
[----:B------:R-:W1:Y:S11]  /*de90*/  SHFL.IDX PT, R0, R6, 0x1, 0x181f ;  /* 0x00381f0006007f89 */ /* 0x000e7600000e0000 */
[----:B------:R-:W-:-:S05]  /*dea0*/  @!P1 LEA R14, P2, R20, R14, 0x1 ;  /* 0x0000000e140e9211 */ /* 0x000fca00078408ff */
[----:B0-----:R-:W-:Y:S02]  /*deb0*/  @!P1 IMAD.MOV.U32 R2, RZ, RZ, R14 ;  /* 0x000000ffff029224 */ /* 0x001fe400078e000e */
[----:B------:R-:W0:Y:S01]  /*dec0*/  SHFL.IDX PT, R14, R5, 0x2, 0x181f ;  /* 0x00581f00050e7f89 */ /* 0x000e2200000e0000 */
[----:B-1----:R-:W-:Y:S02]  /*ded0*/  @!P1 IMAD.X R9, RZ, RZ, R0, P2 ;  /* 0x000000ffff099224 */ /* 0x002fe400010e0600 */
[----:B------:R-:W-:Y:S02]  /*dee0*/  VIADD R0, R17, 0xa0 ;  /* 0x000000a011007836 */ /* 0x000fe40000000000 */
[----:B------:R-:W-:-:S05]  /*def0*/  @!P1 IMAD.MOV.U32 R3, RZ, RZ, R9 ;  /* 0x000000ffff039224 */ /* 0x000fca00078e0009 */
[----:B------:R0:W-:Y:S01]  /*df00*/  @!P1 LDGSTS.E.BYPASS.LTC128B.128 [R10+0xcc00], desc[UR48][R2.64], !P0 ;  /* 0x0cc00000020a9fae */ /* 0x0001e2000c101d70 */
[----:B------:R-:W-:-:S03]  /*df10*/  ISETP.GE.AND P1, PT, R0, R7, PT ;  /* 0x000000070000720c */ /* 0x000fc60003f26270 */
[----:B------:R-:W1:Y:S04]  /*df20*/  SHFL.IDX PT, R0, R6, 0x2, 0x181f ;  /* 0x00581f0006007f89 */ /* 0x000e6800000e0000 */
[----:B------:R-:W2:Y:S06]  /*df30*/  SHFL.IDX PT, R6, R6, 0x3, 0x181f ;  /* 0x00781f0006067f89 */ /* 0x000eac00000e0000 */
[----:B0-----:R-:W-:-:S02]  /*df40*/  @!P1 LEA R2, P2, R20, R14, 0x1 ;  /* 0x0000000e14029211 */ /* 0x001fc400078408ff */
[----:B------:R0:W3:Y:S03]  /*df50*/  SHFL.IDX PT, R14, R5, 0x3, 0x181f ;  /* 0x00781f00050e7f89 */ /* 0x0000e600000e0000 */
[----:B-1----:R-:W-:-:S05]  /*df60*/  @!P1 IMAD.X R3, RZ, RZ, R0, P2 ;  /* 0x000000ffff039224 */ /* 0x002fca00010e0600 */
[----:B--2---:R0:W-:Y:S03]  /*df70*/  @!P1 LDGSTS.E.BYPASS.LTC128B.128 [R10+0xd400], desc[UR48][R2.64], !P0 ;  /* 0x0d400000020a9fae */ /* 0x0041e6000c101d70 */
.L_x_2185:
[----:B------:R-:W-:-:S05]  /*df80*/  VIADD R0, R17, 0xb0 ;  /* 0x000000b011007836 */ /* 0x000fca0000000000 */
[----:B------:R-:W-:Y:S01]  /*df90*/  ISETP.GE.AND P1, PT, R0, R7, PT ;  /* 0x000000070000720c */ /* 0x000fe20003f26270 */
[----:B------:R-:W-:-:S12]  /*dfa0*/  VIADD R0, R22, 0x16800 ;  /* 0x0001680016007836 */ /* 0x000fd80000000000 */
[----:B0--3--:R-:W-:-:S05]  /*dfb0*/  @!P1 LEA R2, P2, R20, R14, 0x1 ;  /* 0x0000000e14029211 */ /* 0x009fca00078408ff */
[----:B------:R-:W-:-:S05]  /*dfc0*/  @!P1 IMAD.X R3, RZ, RZ, R6, P2 ;  /* 0x000000ffff039224 */ /* 0x000fca00010e0606 */
[----:B------:R-:W-:Y:S01]  /*dfd0*/  @!PT LDS RZ, [RZ] ;  /* 0x00000000fffff984 */ /* 0x000fe20000000800 */
[----:B------:R-:W-:Y:S01]  /*dfe0*/  @!PT LDS RZ, [RZ] ;  /* 0x00000000fffff984 */ /* 0x000fe20000000800 */
[----:B------:R-:W-:Y:S01]  /*dff0*/  @!PT LDS RZ, [RZ] ;  /* 0x00000000fffff984 */ /* 0x000fe20000000800 */
[----:B------:R0:W-:Y:S01]  /*e000*/  @!P1 LDGSTS.E.BYPASS.LTC128B.128 [R10+0xdc00], desc[UR48][R2.64], !P0 ;  /* 0x0dc00000020a9fae */ /* 0x0001e2000c101d70 */
[----:B------:R-:W-:Y:S01]  /*e010*/  PLOP3.LUT P0, PT, PT, PT, PT, 0x80, 0x0 ;  /* 0x000000000000781c */ /* 0x000fe20003f0f070 */
[----:B------:R-:W-:-:S12]  /*e020*/  NOP ;  /* 0x0000000000007918 */ /* 0x000fd80000000000 */
.L_x_2071:
[----:B------:R-:W-:Y:S02]  /*e030*/  PLOP3.LUT P1, PT, P1, P0, PT, 0xa2, 0x0 ;  /* 0x000000000000781c */ /* 0x000fe40000f21472 */
[----:B------:R-:W-:-:S08]  /*e040*/  @P0 R2UR P1, UR4, R22 ;  /* 0x00000000160402ca */ /* 0x000fd00000020000 */
[----:B------:R-:W-:-:S05]  /*e050*/  @P0 PLOP3.LUT P0, PT, P1, PT, PT, 0x80, 0x0 ;  /* 0x000000000000081c */ /* 0x000fca0000f0f070 */
[----:B------:R-:W-:Y:S01]  /*e060*/  @!P1 SYNCS.ARRIVE.TRANS64.RED.A0T1 RZ, [UR4+0x16800], RZ ;  /* 0x016800ffffff99a7 */ /* 0x000fe20008200404 */
[----:B------:R-:W-:Y:S07]  /*e070*/  @!P1 ARRIVES.LDGSTSBAR.64.TRANSCNT [UR4+0x16800] ;  /* 0x01680000ff0099b0 */ /* 0x000fee0008000a84 */
[----:B------:R-:W-:Y:S05]  /*e080*/  @P0 BRA.U.ANY `(.L_x_2071) ;  /* 0xfffffffd00e80947 */ /* 0x000fea000393ffff */
[----:B0-----:R-:W2:Y:S02]  /*e090*/  LDL.LU R3, [R1+0x28] ;  /* 0x0000280001037983 */ /* 0x001ea40000300800 */
[----:B--2---:R-:W-:-:S04]  /*e0a0*/  IADD3 R3, R3, 0x1, RZ ;  /* 0x0000000103037810 */ /* 0x004fc80007ffe0ff */
[----:B------:R-:W-:Y:S01]  /*e0b0*/  LEA.HI R2, R3, R3, RZ, 0x1 ;  /* 0x0000000303027211 */ /* 0x000fe200078f08ff */
[----:B------:R0:W-:Y:S03]  /*e0c0*/  STL [R1+0x28], R3 ;  /* 0x0000280301007387 */ /* 0x0001e60000100800 */
[----:B------:R-:W-:-:S05]  /*e0d0*/  LOP3.LUT R2, R2, 0xfffffffe, RZ, 0xc0, !PT ;  /* 0xfffffffe02027812 */ /* 0x000fca00078ec0ff */
[----:B------:R-:W-:-:S05]  /*e0e0*/  IMAD.IADD R2, R3, 0x1, -R2 ;  /* 0x0000000103027824 */ /* 0x000fca00078e0a02 */
[----:B0-----:R-:W-:Y:S01]  /*e0f0*/  SHF.L.U32 R3, R2, 0x1f, RZ ;  /* 0x0000001f02037819 */ /* 0x001fe200000006ff */
[----:B------:R-:W-:Y:S01]  /*e100*/  NOP ;  /* 0x0000000000007918 */ /* 0x000fe20000000000 */
[----:B------:R-:W2:Y:S01]  /*e110*/  LDL R4, [R1+0xc] ;  /* 0x00000c0001047983 */ /* 0x000ea20000100800 */
[----:B------:R0:W-:Y:S01]  /*e120*/  SYNCS.ARRIVE.TRANS64.A1T0 RZ, [R22+URZ+0x16800], RZ ;  /* 0x016800ff16ff79a7 */ /* 0x0001e2000810003f */
[----:B------:R-:W-:Y:S01]  /*e130*/  BSSY B0, `(.L_x_2072) ;  /* 0x0000004000007945 */ /* 0x000fe20003800000 */
[----:B------:R-:W1:Y:S01]  /*e140*/  SYNCS.PHASECHK.TRANS64.TRYWAIT P0, [R22+URZ+0x16820], R3 ;  /* 0x01682003160075a7 */ /* 0x000e62000800017f */
[----:B--2---:R-:W-:Y:S02]  /*e150*/  ISETP.GE.AND P1, PT, R4, 0x2, PT ;  /* 0x000000020400780c */ /* 0x004fe40003f26270 */
[----:B01----:R-:W-:Y:S11]  /*e160*/  @!P0 BRA `(.L_x_2073) ;  /* 0x0000003c00888947 */ /* 0x003ff60003800000 */
.L_x_2186:
[----:B------:R-:W-:Y:S05]  /*e170*/  BSYNC B0 ;  /* 0x0000000000007941 */ /* 0x000fea0003800000 */
.L_x_2072:
[----:B------:R-:W-:Y:S04]  /*e180*/  BSSY B0, `(.L_x_2074) ;  /* 0x0000169000007945 */ /* 0x000fe80003800000 */
[----:B------:R-:W-:Y:S05]  /*e190*/  @!P1 BRA `(.L_x_2075) ;  /* 0x00000014009c9947 */ /* 0x000fea0003800000 */
[----:B------:R-:W2:Y:S01]  /*e1a0*/  LDL R4, [R1+0xc] ;  /* 0x00000c0001047983 */ /* 0x000ea20000100800 */
[----:B------:R-:W-:Y:S01]  /*e1b0*/  BSSY B2, `(.L_x_2076) ;  /* 0x000007d000027945 */ /* 0x000fe20003800000 */
[C---:B--2---:R-:W-:Y:S01]  /*e1c0*/  LOP3.LUT R2, R4.reuse, 0x1, RZ, 0xc0, !PT ;  /* 0x0000000104027812 */ /* 0x044fe200078ec0ff */
[----:B------:R-:W-:-:S03]  /*e1d0*/  VIADD R7, R4, 0xfffffffe ;  /* 0xfffffffe04077836 */ /* 0x000fc60000000000 */
[----:B------:R-:W-:Y:S01]  /*e1e0*/  ISETP.NE.U32.AND P0, PT, R2, 0x1, PT ;  /* 0x000000010200780c */ /* 0x000fe20003f05070 */
[----:B------:R-:W-:-:S12]  /*e1f0*/  IMAD.MOV.U32 R6, RZ, RZ, R7 ;  /* 0x000000ffff067224 */ /* 0x000fd800078e0007 */
[----:B------:R-:W-:Y:S05]  /*e200*/  @!P0 BRA `(.L_x_2077) ;  /* 0x0000000400dc8947 */ /* 0x000fea0003800000 */
        /* <DEDUP_REMOVED lines=10> */
[----:B------:R-:W-:Y:S01]  /*e2b0*/  IMAD.MOV.U32 R4, RZ, RZ, R24 ;  /* 0x000000ffff047224 */ /* 0x000fe200078e0018 */
[----:B------:R-:W-:Y:S01]  /*e2c0*/  ISETP.NE.U32.AND P0, PT, RZ, UR4, PT ;  /* 0x00000004ff007c0c */ /* 0x000fe2000bf05070 */
[----:B------:R-:W-:-:S03]  /*e2d0*/  IMAD.MOV.U32 R6, RZ, RZ, R7 ;  /* 0x000000ffff067224 */ /* 0x000fc600078e0007 */
        /* <DEDUP_REMOVED lines=19> */
.L_x_2080:
[----:B------:R-:W-:Y:S01]  /*e410*/  IMAD R2, R8, 0x8, R22 ;  /* 0x0000000808027824 */ /* 0x000fe200078e0216 */
[----:B0-----:R-:W-:Y:S01]  /*e420*/  SHF.L.U32 R3, R9, 0x1f, RZ ;  /* 0x0000001f09037819 */ /* 0x001fe200000006ff */
[----:B------:R-:W-:Y:S03]  /*e430*/  BSSY B3, `(.L_x_2081) ;  /* 0x0000003000037945 */ /* 0x000fe60003800000 */
[----:B------:R-:W0:Y:S02]  /*e440*/  SYNCS.PHASECHK.TRANS64.TRYWAIT P0, [R2+URZ+0x16840], R3 ;  /* 0x01684003020075a7 */ /* 0x000e24000800017f */
[----:B0-----:R-:W-:Y:S05]  /*e450*/  @!P0 BRA `(.L_x_2082) ;  /* 0x0000003800e08947 */ /* 0x001fea0003800000 */
.L_x_2187:
[----:B------:R-:W-:Y:S05]  /*e460*/  BSYNC B3 ;  /* 0x0000000000037941 */ /* 0x000fea0003800000 */
.L_x_2081:
        /* <DEDUP_REMOVED lines=12> */
.L_x_2084:
[----:B------:R-:W-:Y:S05]  /*e530*/  BSYNC B3 ;  /* 0x0000000000037941 */ /* 0x000fea0003800000 */
.L_x_2083:
        /* <DEDUP_REMOVED lines=11> */
.L_x_2085:
        /* <DEDUP_REMOVED lines=15> */
.L_x_2188:
[----:B------:R-:W-:Y:S05]  /*e6e0*/  BSYNC B3 ;  /* 0x0000000000037941 */ /* 0x000fea0003800000 */
.L_x_2086:
        /* <DEDUP_REMOVED lines=12> */
.L_x_2089:
[----:B------:R-:W-:Y:S05]  /*e7b0*/  BSYNC B3 ;  /* 0x0000000000037941 */ /* 0x000fea0003800000 */
.L_x_2088:
        /* <DEDUP_REMOVED lines=11> */
.L_x_2090:
        /* <DEDUP_REMOVED lines=12> */
.L_x_2079:
[----:B------:R-:W-:Y:S05]  /*e930*/  BSYNC B1 ;  /* 0x0000000000017941 */ /* 0x000fea0003800000 */
.L_x_2078:
[----:B------:R-:W2:Y:S01]  /*e940*/  LDL.LU R2, [R1+0xc] ;  /* 0x00000c0001027983 */ /* 0x000ea20000300800 */
[----:B------:R-:W-:Y:S02]  /*e950*/  IMAD.MOV.U32 R23, RZ, RZ, R8 ;  /* 0x000000ffff177224 */ /* 0x000fe400078e0008 */
[----:B------:R-:W-:Y:S02]  /*e960*/  IMAD.MOV.U32 R27, RZ, RZ, R9 ;  /* 0x000000ffff1b7224 */ /* 0x000fe400078e0009 */
[----:B--2---:R-:W-:-:S07]  /*e970*/  VIADD R6, R2, 0xfffffffd ;  /* 0xfffffffd02067836 */ /* 0x004fce0000000000 */
.L_x_2077:
[----:B------:R-:W-:Y:S05]  /*e980*/  BSYNC B2 ;  /* 0x0000000000027941 */ /* 0x000fea0003800000 */
.L_x_2076:
[----:B------:R-:W-:-:S13]  /*e990*/  ISETP.NE.AND P0, PT, R7, RZ, PT ;  /* 0x000000ff0700720c */ /* 0x000fda0003f05270 */
[----:B------:R-:W-:Y:S05]  /*e9a0*/  @!P0 BRA `(.L_x_2075) ;  /* 0x0000000c00988947 */ /* 0x000fea0003800000 */
[----:B------:R-:W-:-:S07]  /*e9b0*/  IMAD.MOV.U32 R4, RZ, RZ, R24 ;  /* 0x000000ffff047224 */ /* 0x000fce00078e0018 */
.L_x_2117:
[----:B------:R-:W2:Y:S01]  /*e9c0*/  LDL R2, [R1] ;  /* 0x0000000001027983 */ /* 0x000ea20000100800 */
[----:B------:R-:W-:Y:S01]  /*e9d0*/  IADD3 R7, R23, 0x1, RZ ;  /* 0x0000000117077810 */ /* 0x000fe20007ffe0ff */
[----:B------:R-:W-:Y:S05]  /*e9e0*/  YIELD ;  /* 0x0000000000007946 */ /* 0x000fea0003800000 */
[----:B------:R-:W-:Y:S01]  /*e9f0*/  ISETP.NE.AND P0, PT, R7, 0x2, PT ;  /* 0x000000020700780c */ /* 0x000fe20003f05270 */
[----:B------:R-:W-:Y:S03]  /*ea00*/  BSSY B1, `(.L_x_2091) ;  /* 0x000006c000017945 */ /* 0x000fe60003800000 */
[----:B------:R-:W-:-:S02]  /*ea10*/  SEL R8, RZ, 0x1, P0 ;  /* 0x00000001ff087807 */ /* 0x000fc40000000000 */
[----:B------:R-:W-:Y:S02]  /*ea20*/  SEL R7, R7, RZ, P0 ;  /* 0x000000ff07077207 */ /* 0x000fe40000000000 */
[----:B------:R-:W-:Y:S02]  /*ea30*/  LOP3.LUT R8, R27, R8, RZ, 0x3c, !PT ;  /* 0x000000081b087212 */ /* 0x000fe400078e3cff */
[----:B--2---:R-:W-:-:S13]  /*ea40*/  ISETP.NE.AND P1, PT, R2, RZ, PT ;  /* 0x000000ff0200720c */ /* 0x004fda0003f25270 */
[----:B------:R-:W-:Y:S05]  /*ea50*/  @!P1 BRA `(.L_x_2092) ;  /* 0x0000000400989947 */ /* 0x000fea0003800000 */
[----:B------:R-:W-:Y:S01]  /*ea60*/  ULDC.64 UR4, c[0x0][0x418] ;  /* 0x0001060000047ab9 */ /* 0x000fe20000000a00 */
[----:B------:R-:W-:Y:S01]  /*ea70*/  IMAD.MOV.U32 R9, RZ, RZ, R6 ;  /* 0x000000ffff097224 */ /* 0x000fe200078e0006 */
        /* <DEDUP_REMOVED lines=20> */
.L_x_2093:
[----:B------:R-:W-:Y:S01]  /*ebc0*/  IMAD R2, R7, 0x8, R22 ;  /* 0x0000000807027824 */ /* 0x000fe200078e0216 */
[----:B0-----:R-:W-:Y:S01]  /*ebd0*/  SHF.L.U32 R3, R8, 0x1f, RZ ;  /* 0x0000001f08037819 */ /* 0x001fe200000006ff */
[----:B------:R-:W-:Y:S03]  /*ebe0*/  BSSY B2, `(.L_x_2094) ;  /* 0x0000003000027945 */ /* 0x000fe60003800000 */
[----:B------:R-:W0:Y:S02]  /*ebf0*/  SYNCS.PHASECHK.TRANS64.TRYWAIT P0, [R2+URZ+0x16840], R3 ;  /* 0x01684003020075a7 */ /* 0x000e24000800017f */
[----:B0-----:R-:W-:Y:S05]  /*ec00*/  @!P0 BRA `(.L_x_2095) ;  /* 0x00000034001c8947 */ /* 0x001fea0003800000 */
.L_x_2189:
[----:B------:R-:W-:Y:S05]  /*ec10*/  BSYNC B2 ;  /* 0x0000000000027941 */ /* 0x000fea0003800000 */
.L_x_2094:
        /* <DEDUP_REMOVED lines=12> */
.L_x_2097:
[----:B------:R-:W-:Y:S05]  /*ece0*/  BSYNC B2 ;  /* 0x0000000000027941 */ /* 0x000fea0003800000 */
.L_x_2096:
[----:B------:R-:W-:Y:S01]  /*ecf0*/  IMAD.MOV.U32 R5, RZ, RZ, RZ ;  /* 0x000000ffff057224 */ /* 0x000fe200078e00ff */
[----:B------:R-:W-:Y:S01]  /*ed00*/  UIADD3 UR4, UP0, UR38, 0x370, URZ ;  /* 0x0000037026047890 */ /* 0x000fe2000ff1e03f */
[----:B0-----:R-:W-:Y:S01]  /*ed10*/  IMAD R3, R7, 0x4000, R22 ;  /* 0x0000400007037824 */ /* 0x001fe200078e0216 */
[----:B------:R-:W-:Y:S01]  /*ed20*/  PLOP3.LUT P0, PT, PT, PT, PT, 0x80, 0x0 ;  /* 0x000000000000781c */ /* 0x000fe20003f0f070 */
[----:B------:R-:W-:Y:S01]  /*ed30*/  VIADD R2, R2, 0x16830 ;  /* 0x0001683002027836 */ /* 0x000fe20000000000 */
[----:B------:R-:W-:Y:S01]  /*ed40*/  R2UR UR10, R5 ;  /* 0x00000000050a72ca */ /* 0x000fe200000e0000 */
[----:B------:R-:W-:Y:S01]  /*ed50*/  VIADD R3, R3, 0xe400 ;  /* 0x0000e40003037836 */ /* 0x000fe20000000000 */
[----:B------:R-:W-:Y:S01]  /*ed60*/  LEA R10, R9, R28, 0x7 ;  /* 0x0000001c090a7211 */ /* 0x000fe200078e38ff */
[----:B------:R-:W-:Y:S01]  /*ed70*/  UIADD3.X UR5, URZ, UR39, URZ, UP0, !UPT ;  /* 0x000000273f057290 */ /* 0x000fe200087fe43f */
[----:B------:R-:W-:Y:S01]  /*ed80*/  UMOV UR6, 0x0 ;  /* 0x0000000000067882 */ /* 0x000fe20000000000 */
[----:B------:R-:W-:-:S10]  /*ed90*/  UMOV UR7, 0x14f00000 ;  /* 0x14f0000000077882 */ /* 0x000fd40000000000 */
.L_x_2098:
        /* <DEDUP_REMOVED lines=15> */
.L_x_2190:
[----:B------:R-:W-:Y:S05]  /*ee90*/  BSYNC B2 ;  /* 0x0000000000027941 */ /* 0x000fea0003800000 */
.L_x_2099:
        /* <DEDUP_REMOVED lines=11> */
.L_x_2102:
[----:B------:R-:W-:Y:S05]  /*ef50*/  BSYNC B2 ;  /* 0x0000000000027941 */ /* 0x000fea0003800000 */
.L_x_2101:
        /* <DEDUP_REMOVED lines=10> */
.L_x_2103:
        /* <DEDUP_REMOVED lines=12> */
.L_x_2092:
[----:B------:R-:W-:Y:S05]  /*f0c0*/  BSYNC B1 ;  /* 0x0000000000017941 */ /* 0x000fea0003800000 */
.L_x_2091:
[----:B------:R-:W2:Y:S01]  /*f0d0*/  LDL R2, [R1] ;  /* 0x0000000001027983 */ /* 0x000ea20000100800 */
[----:B------:R-:W-:Y:S01]  /*f0e0*/  IADD3 R23, R7, 0x1, RZ ;  /* 0x0000000107177810 */ /* 0x000fe20007ffe0ff */
[----:B------:R-:W-:Y:S03]  /*f0f0*/  BSSY B1, `(.L_x_2104) ;  /* 0x000006e000017945 */ /* 0x000fe60003800000 */
        /* <DEDUP_REMOVED lines=28> */
.L_x_2106:
[----:B------:R-:W-:Y:S01]  /*f2c0*/  IMAD R2, R23, 0x8, R22 ;  /* 0x0000000817027824 */ /* 0x000fe200078e0216 */
[----:B0-----:R-:W-:Y:S01]  /*f2d0*/  SHF.L.U32 R3, R27, 0x1f, RZ ;  /* 0x0000001f1b037819 */ /* 0x001fe200000006ff */
[----:B------:R-:W-:Y:S03]  /*f2e0*/  BSSY B2, `(.L_x_2107) ;  /* 0x0000003000027945 */ /* 0x000fe60003800000 */
[----:B------:R-:W0:Y:S02]  /*f2f0*/  SYNCS.PHASECHK.TRANS64.TRYWAIT P0, [R2+URZ+0x16840], R3 ;  /* 0x01684003020075a7 */ /* 0x000e24000800017f */
[----:B0-----:R-:W-:Y:S05]  /*f300*/  @!P0 BRA `(.L_x_2108) ;  /* 0x0000002c00848947 */ /* 0x001fea0003800000 */
.L_x_2191:
[----:B------:R-:W-:Y:S05]  /*f310*/  BSYNC B2 ;  /* 0x0000000000027941 */ /* 0x000fea0003800000 */
.L_x_2107:
        /* <DEDUP_REMOVED lines=12> */
.L_x_2110:
[----:B------:R-:W-:Y:S05]  /*f3e0*/  BSYNC B2 ;  /* 0x0000000000027941 */ /* 0x000fea0003800000 */
.L_x_2109:
[----:B------:R-:W-:Y:S01]  /*f3f0*/  IMAD.MOV.U32 R5, RZ, RZ, RZ ;  /* 0x000000ffff057224 */ /* 0x000fe200078e00ff */
[----:B------:R-:W-:Y:S01]  /*f400*/  UIADD3 UR4, UP0, UR38, 0x370, URZ ;  /* 0x0000037026047890 */ /* 0x000fe2000ff1e03f */
[C---:B0-----:R-:W-:Y:S01]  /*f410*/  IMAD R3, R23.reuse, 0x8, R0 ;  /* 0x0000000817037824 */ /* 0x041fe200078e0200 */
[----:B------:R-:W-:Y:S01]  /*f420*/  PLOP3.LUT P0, PT, PT, PT, PT, 0x80, 0x0 ;  /* 0x000000000000781c */ /* 0x000fe20003f0f070 */
[----:B------:R-:W-:Y:S01]  /*f430*/  IMAD R2, R23, 0x4000, R22 ;  /* 0x0000400017027824 */ /* 0x000fe200078e0216 */
[----:B------:R-:W-:Y:S01]  /*f440*/  R2UR UR10, R5 ;  /* 0x00000000050a72ca */ /* 0x000fe200000e0000 */
[----:B------:R-:W-:Y:S01]  /*f450*/  IMAD R10, R9, 0x80, R28 ;  /* 0x00000080090a7824 */ /* 0x000fe200078e021c */
[----:B------:R-:W-:Y:S01]  /*f460*/  IADD3 R3, R3, 0x30, RZ ;  /* 0x0000003003037810 */ /* 0x000fe20007ffe0ff */
[----:B------:R-:W-:Y:S01]  /*f470*/  VIADD R2, R2, 0xe400 ;  /* 0x0000e40002027836 */ /* 0x000fe20000000000 */
[----:B------:R-:W-:Y:S01]  /*f480*/  UIADD3.X UR5, URZ, UR39, URZ, UP0, !UPT ;  /* 0x000000273f057290 */ /* 0x000fe200087fe43f */
[----:B------:R-:W-:Y:S01]  /*f490*/  UMOV UR6, 0x0 ;  /* 0x0000000000067882 */ /* 0x000fe20000000000 */
[----:B------:R-:W-:-:S10]  /*f4a0*/  UMOV UR7, 0x14f00000 ;  /* 0x14f0000000077882 */ /* 0x000fd40000000000 */
.L_x_2111:
        /* <DEDUP_REMOVED lines=15> */
.L_x_2192:
[----:B------:R-:W-:Y:S05]  /*f5a0*/  BSYNC B2 ;  /* 0x0000000000027941 */ /* 0x000fea0003800000 */
.L_x_2112:
        /* <DEDUP_REMOVED lines=11> */
.L_x_2115:
[----:B------:R-:W-:Y:S05]  /*f660*/  BSYNC B2 ;  /* 0x0000000000027941 */ /* 0x000fea0003800000 */
.L_x_2114:
        /* <DEDUP_REMOVED lines=10> */
.L_x_2116:
        /* <DEDUP_REMOVED lines=12> */
.L_x_2105:
[----:B------:R-:W-:Y:S05]  /*f7d0*/  BSYNC B1 ;  /* 0x0000000000017941 */ /* 0x000fea0003800000 */
.L_x_2104:
[C---:B------:R-:W-:Y:S01]  /*f7e0*/  ISETP.GT.AND P0, PT, R6.reuse, 0x1, PT ;  /* 0x000000010600780c */ /* 0x040fe20003f04270 */
[----:B------:R-:W-:-:S12]  /*f7f0*/  VIADD R6, R6, 0xfffffffe ;  /* 0xfffffffe06067836 */ /* 0x000fd80000000000 */
[----:B------:R-:W-:Y:S05]  /*f800*/  @P0 BRA `(.L_x_2117) ;  /* 0xfffffff0006c0947 */ /* 0x000fea000383ffff */
.L_x_2075:
[----:B------:R-:W-:Y:S05]  /*f810*/  BSYNC B0 ;  /* 0x0000000000007941 */ /* 0x000fea0003800000 */
.L_x_2074:
        /* <DEDUP_REMOVED lines=17> */
.L_x_2119:
[----:B------:R-:W-:Y:S05]  /*f930*/  BSYNC B0 ;  /* 0x0000000000007941 */ /* 0x000fea0003800000 */
.L_x_2118:
        /* <DEDUP_REMOVED lines=10> */
.L_x_2193:
[----:B------:R-:W-:Y:S05]  /*f9e0*/  BSYNC B1 ;  /* 0x0000000000017941 */ /* 0x000fea0003800000 */
.L_x_2122:
        /* <DEDUP_REMOVED lines=9> */
.L_x_2125:
[----:B------:R-:W-:Y:S05]  /*fa80*/  BSYNC B1 ;  /* 0x0000000000017941 */ /* 0x000fea0003800000 */
.L_x_2124:
        /* <DEDUP_REMOVED lines=10> */
.L_x_2126:
        /* <DEDUP_REMOVED lines=10> */
.L_x_2121:
[----:B------:R-:W-:Y:S05]  /*fbd0*/  BSYNC B0 ;  /* 0x0000000000007941 */ /* 0x000fea0003800000 */
.L_x_2120:
[----:B------:R-:W-:-:S05]  /*fbe0*/  VIADD R23, R23, 0x1 ;  /* 0x0000000117177836 */ /* 0x000fca0000000000 */
[----:B------:R-:W-:-:S04]  /*fbf0*/  ISETP.NE.AND P0, PT, R23, 0x2, PT ;  /* 0x000000021700780c */ /* 0x000fc80003f05270 */
[----:B------:R-:W-:Y:S02]  /*fc00*/  SEL R0, RZ, 0x1, P0 ;  /* 0x00000001ff007807 */ /* 0x000fe40000000000 */
[----:B------:R-:W-:Y:S02]  /*fc10*/  SEL R23, R23, RZ, P0 ;  /* 0x000000ff17177207 */ /* 0x000fe40000000000 */
[----:B------:R-:W-:-:S07]  /*fc20*/  LOP3.LUT R27, R27, R0, RZ, 0x3c, !PT ;  /* 0x000000001b1b7212 */ /* 0x000fce00078e3cff */
.L_x_2056:
[----:B------:R-:W-:Y:S05]  /*fc30*/  BSYNC B7 ;  /* 0x0000000000077941 */ /* 0x000fea0003800000 */
.L_x_2054:
[----:B------:R-:W2:Y:S02]  /*fc40*/  LDL R0, [R1+0x30] ;  /* 0x0000300001007983 */ /* 0x000ea40000100800 */
[----:B--2---:R-:W-:-:S13]  /*fc50*/  ISETP.NE.AND P0, PT, R0, RZ, PT ;  /* 0x000000ff0000720c */ /* 0x004fda0003f05270 */
[----:B------:R-:W-:Y:S05]  /*fc60*/  @!P0 BRA `(.L_x_2127) ;  /* 0x0000000000248947 */ /* 0x000fea0003800000 */
[----:B------:R-:W-:Y:S05]  /*fc70*/  WARPSYNC.ALL ;  /* 0x0000000000007948 */ /* 0x000fea0003800000 */
[----:B------:R-:W2:Y:S08]  /*fc80*/  S2UR UR5, SR_CgaCtaId ;  /* 0x00000000000579c3 */ /* 0x000eb00000008800 */
[----:B------:R-:W-:Y:S06]  /*fc90*/  BAR.SYNC.DEFER_BLOCKING 0x5, 0x200 ;  /* 0x0148000000007b1d */ /* 0x000fec0000010000 */
[----:B------:R-:W-:-:S02]  /*fca0*/  UMOV UR4, 0x400 ;  /* 0x0000040000047882 */ /* 0x000fc40000000000 */
[----:B--2---:R-:W-:-:S06]  /*fcb0*/  ULEA UR4, UR5, UR4, 0x18 ;  /* 0x0000000405047291 */ /* 0x004fcc000f8ec03f */
[----:B0-----:R-:W-:-:S05]  /*fcc0*/  IMAD.U32 R22, RZ, RZ, UR4 ;  /* 0x00000004ff167e24 */ /* 0x001fca000f8e00ff */
[----:B------:R2:W3:Y:S01]  /*fcd0*/  LDS.128 R16, [R22+0x168d0] ;  /* 0x0168d00016107984 */ /* 0x0004e20000000c00 */
[----:B------:R-:W-:Y:S06]  /*fce0*/  BAR.ARV 0x4, 0x200 ;  /* 0x0108000000007b1d */ /* 0x000fec0000002000 */
[----:B------:R-:W-:Y:S05]  /*fcf0*/  BRA `(.L_x_2128) ;  /* 0x0000000800cc7947 */ /* 0x000fea0003800000 */
.L_x_2127:
        /* <DEDUP_REMOVED lines=11> */
[----:B------:R-:W-:Y:S02]  /*fdb0*/  MOV R17, RZ ;  /* 0x000000ff00117202 */ /* 0x000fe40000000f00 */
[C---:B------:R-:W-:Y:S01]  /*fdc0*/  ISETP.GE.U32.AND P2, PT, R8.reuse, 0x2, PT ;  /* 0x000000020800780c */ /* 0x040fe20003f46070 */
[----:B------:R-:W-:Y:S01]  /*fdd0*/  SHFL.IDX PT, R0, R16, RZ, 0x1f ;  /* 0x00001fff10007589 */ /* 0x000fe200000e0000 */
[C---:B------:R-:W-:Y:S02]  /*fde0*/  ISETP.GE.U32.AND P3, PT, R8.reuse, 0x4, PT ;  /* 0x000000040800780c */ /* 0x040fe40003f66070 */
[C---:B------:R-:W-:Y:S02]  /*fdf0*/  ISETP.GE.U32.AND P4, PT, R8.reuse, 0x8, PT ;  /* 0x000000080800780c */ /* 0x040fe40003f86070 */
[C---:B------:R-:W-:Y:S01]  /*fe00*/  ISETP.GE.U32.AND P5, PT, R8.reuse, 0x10, PT ;  /* 0x000000100800780c */ /* 0x040fe20003fa6070 */
[----:B--2---:R-:W-:Y:S01]  /*fe10*/  @!P1 IMAD.MOV.U32 R17, RZ, RZ, R2 ;  /* 0x000000ffff119224 */ /* 0x004fe200078e0002 */
[----:B------:R-:W-:-:S04]  /*fe20*/  ISETP.NE.AND P1, PT, R8, RZ, PT ;  /* 0x000000ff0800720c */ /* 0x000fc80003f25270 */
[----:B------:R-:W0:Y:S02]  /*fe30*/  SHFL.UP PT, R14, R17, 0x1, RZ ;  /* 0x04200000110e7989 */ /* 0x000e2400000e00ff */
[----:B0-----:R-:W-:-:S05]  /*fe40*/  SEL R4, R14, RZ, P1 ;  /* 0x000000ff0e047207 */ /* 0x001fca0000800000 */
[----:B------:R-:W-:-:S05]  /*fe50*/  IMAD.IADD R4, R17, 0x1, R4 ;  /* 0x0000000111047824 */ /* 0x000fca00078e0204 */
[----:B------:R-:W0:Y:S02]  /*fe60*/  SHFL.UP PT, R14, R4, 0x2, RZ ;  /* 0x04400000040e7989 */ /* 0x000e2400000e00ff */
[----:B0-----:R-:W-:-:S05]  /*fe70*/  SEL R5, R14, RZ, P2 ;  /* 0x000000ff0e057207 */ /* 0x001fca0001000000 */
[----:B------:R-:W-:Y:S02]  /*fe80*/  IMAD.IADD R6, R4, 0x1, R5 ;  /* 0x0000000104067824 */ /* 0x000fe400078e0205 */
[----:B------:R-:W-:Y:S04]  /*fe90*/  SHFL.IDX PT, R5, R16, 0x1, 0x1f ;  /* 0x00201f0010057f89 */ /* 0x000fe800000e0000 */
        /* <DEDUP_REMOVED lines=9> */
[----:B------:R0:W2:Y:S02]  /*ff30*/  SHFL.IDX PT, R14, R2, 0x1f, 0x1f ;  /* 0x03e01f00020e7f89 */ /* 0x0000a400000e0000 */
.L_x_2203:
[----:B------:R-:W-:Y:S02]  /*ff40*/  ULDC UR4, c[0x0][0xc38] ;  /* 0x00030e0000047ab9 */ /* 0x000fe40000000800 */
[----:B------:R-:W-:-:S04]  /*ff50*/  IMAD.U32 R4, RZ, RZ, UR4 ;  /* 0x00000004ff047e24 */ /* 0x000fc8000f8e00ff */
[----:B--2---:R-:W-:-:S04]  /*ff60*/  IMAD R14, R14, R4, RZ ;  /* 0x000000040e0e7224 */ /* 0x004fc800078e02ff */
[----:B------:R-:W-:-:S05]  /*ff70*/  IMAD.IADD R5, R5, 0x1, R14 ;  /* 0x0000000105057824 */ /* 0x000fca00078e020e */
[----:B------:R-:W-:-:S13]  /*ff80*/  ISETP.GT.AND P6, PT, R5, R0, PT ;  /* 0x000000000500720c */ /* 0x000fda0003fc4270 */
[----:B------:R-:W-:Y:S05]  /*ff90*/  @P6 BRA `(.L_x_2130) ;  /* 0x00000000009c6947 */ /* 0x000fea0003800000 */
.L_x_2135:
        /* <DEDUP_REMOVED lines=14> */
.L_x_2133:
[----:B------:R-:W-:Y:S05]  /*10080*/  BSYNC B0 ;  /* 0x0000000000007941 */ /* 0x000fea0003800000 */
.L_x_2132:
[----:B------:R-:W-:-:S03]  /*10090*/  UMOV UR4, 0xffffffff ;  /* 0xffffffff00047882 */ /* 0x000fc60000000000 */
[----:B------:R-:W-:Y:S05]  /*100a0*/  BRA.DIV UR4, `(.L_x_2134) ;  /* 0x00000026047c7947 */ /* 0x000fea000b800000 */
[----:B-----5:R-:W2:Y:S02]  /*100b0*/  SHFL.UP PT, R14, R17, 0x1, RZ ;  /* 0x04200000110e7989 */ /* 0x020ea400000e00ff */
[----:B--2---:R-:W-:-:S05]  /*100c0*/  SEL R14, R14, RZ, P1 ;  /* 0x000000ff0e0e7207 */ /* 0x004fca0000800000 */
        /* <DEDUP_REMOVED lines=14> */
.L_x_2211:
[----:B------:R-:W-:Y:S02]  /*101b0*/  ULDC UR4, c[0x0][0xc38] ;  /* 0x00030e0000047ab9 */ /* 0x000fe40000000800 */
[----:B------:R-:W-:-:S04]  /*101c0*/  IMAD.U32 R4, RZ, RZ, UR4 ;  /* 0x00000004ff047e24 */ /* 0x000fc8000f8e00ff */
[----:B--2---:R-:W-:-:S04]  /*101d0*/  IMAD R14, R14, R4, RZ ;  /* 0x000000040e0e7224 */ /* 0x004fc800078e02ff */
[----:B------:R-:W-:-:S05]  /*101e0*/  IMAD.IADD R5, R14, 0x1, R5 ;  /* 0x000000010e057824 */ /* 0x000fca00078e0205 */
[----:B------:R-:W-:-:S13]  /*101f0*/  ISETP.GT.AND P6, PT, R5, R0, PT ;  /* 0x000000000500720c */ /* 0x000fda0003fc4270 */
[----:B------:R-:W-:Y:S05]  /*10200*/  @!P6 BRA `(.L_x_2135) ;  /* 0xfffffffc0064e947 */ /* 0x000fea000383ffff */
.L_x_2130:
        /* <DEDUP_REMOVED lines=8> */
.L_x_2215:
[----:B------:R-:W-:Y:S01]  /*10290*/  ISETP.NE.AND P0, PT, R3, RZ, PT ;  /* 0x000000ff0300720c */ /* 0x000fe20003f05270 */
[----:B------:R-:W-:-:S12]  /*102a0*/  IMAD.MOV.U32 R14, RZ, RZ, RZ ;  /* 0x000000ffff0e7224 */ /* 0x000fd800078e00ff */
[----:B------:R-:W-:Y:S05]  /*102b0*/  @!P0 BRA `(.L_x_2137) ;  /* 0x0000000000108947 */ /* 0x000fea0003800000 */
[----:B------:R-:W-:Y:S01]  /*102c0*/  UMOV UR4, 0xffffffff ;  /* 0xffffffff00047882 */ /* 0x000fe20000000000 */
[----:B------:R-:W-:Y:S02]  /*102d0*/  VIADD R12, R6, 0xffffffff ;  /* 0xffffffff060c7836 */ /* 0x000fe40000000000 */
[----:B------:R-:W-:Y:S05]  /*102e0*/  BRA.DIV UR4, `(.L_x_2138) ;  /* 0x0000002604f07947 */ /* 0x000fea000b800000 */
[----:B------:R4:W0:Y:S02]  /*102f0*/  SHFL.IDX PT, R14, R2, R12, 0x1f ;  /* 0x00001f0c020e7589 */ /* 0x00082400000e0000 */
.L_x_2137:
[----:B0---4-:R-:W0:Y:S01]  /*10300*/  LDC.64 R2, c[0x0][0xc90] ;  /* 0x00032400ff027b82 */ /* 0x011e220000000a00 */
[----:B------:R-:W-:-:S05]  /*10310*/  IADD3 R19, R6, R19, RZ ;  /* 0x0000001306137210 */ /* 0x000fca0007ffe0ff */
[----:B0-----:R-:W-:-:S05]  /*10320*/  IMAD.WIDE R2, R19, 0x4, R2 ;  /* 0x0000000413027825 */ /* 0x001fca00078e0202 */
[----:B------:R0:W2:Y:S01]  /*10330*/  LDG.E R7, desc[UR48][R2.64] ;  /* 0x0000003002077981 */ /* 0x0000a2000c1e1900 */
[----:B------:R-:W-:Y:S02]  /*10340*/  IMAD R16, R14, R4, R5 ;  /* 0x000000040e107224 */ /* 0x000fe400078e0205 */
[----:B0-----:R-:W-:Y:S02]  /*10350*/  IMAD.MOV.U32 R2, RZ, RZ, RZ ;  /* 0x000000ffff027224 */ /* 0x001fe400078e00ff */
[----:B--23--:R-:W-:-:S05]  /*10360*/  IMAD R6, R17, R7, RZ ;  /* 0x0000000711067224 */ /* 0x00cfca00078e02ff */
[----:B------:R-:W-:-:S04]  /*10370*/  IABS R8, R6 ;  /* 0x0000000600087213 */ /* 0x000fc80000000000 */
[----:B-1----:R-:W0:Y:S08]  /*10380*/  I2F.RP R9, R8 ;  /* 0x0000000800097306 */ /* 0x002e300000209400 */
        /* <DEDUP_REMOVED lines=32> */
[----:B0-----:R-:W-:-:S06]  /*10590*/  IADD3 R3, R8, 0xffffffe, RZ ;  /* 0x0ffffffe08037810 */ /* 0x001fcc0007ffe0ff */
        /* <DEDUP_REMOVED lines=21> */
[----:B------:R-:W-:-:S04]  /*106f0*/  LOP3.LUT R2, RZ, R2, RZ, 0x33, !PT ;  /* 0x00000002ff027212 */ /* 0x000fc800078e33ff */
[----:B------:R-:W-:Y:S01]  /*10700*/  IADD3 R17, R17, R2, RZ ;  /* 0x0000000211117210 */ /* 0x000fe20007ffe0ff */
[----:B------:R-:W-:Y:S06]  /*10710*/  BRA `(.L_x_2139) ;  /* 0x00000000001c7947 */ /* 0x000fec0003800000 */
.L_x_2131:
[----:B------:R-:W-:Y:S01]  /*10720*/  UMOV UR4, URZ ;  /* 0x0000003f00047c82 */ /* 0x000fe20008000000 */
[----:B------:R-:W-:Y:S01]  /*10730*/  UMOV UR5, URZ ;  /* 0x0000003f00057c82 */ /* 0x000fe20008000000 */
[----:B------:R-:W-:Y:S01]  /*10740*/  ULDC UR6, c[0x0][0xc3c] ;  /* 0x00030f0000067ab9 */ /* 0x000fe20000000800 */
[----:B------:R-:W-:Y:S02]  /*10750*/  IMAD.MOV.U32 R16, RZ, RZ, R0 ;  /* 0x000000ffff107224 */ /* 0x000fe400078e0000 */
[----:B------:R-:W-:Y:S02]  /*10760*/  IMAD.U32 R17, RZ, RZ, UR4 ;  /* 0x00000004ff117e24 */ /* 0x000fe4000f8e00ff */
[----:B------:R-:W-:Y:S02]  /*10770*/  IMAD.U32 R18, RZ, RZ, UR5 ;  /* 0x00000005ff127e24 */ /* 0x000fe4000f8e00ff */
[----:B------:R-:W-:-:S07]  /*10780*/  IMAD.U32 R19, RZ, RZ, UR6 ;  /* 0x00000006ff137e24 */ /* 0x000fce000f8e00ff */
.L_x_2139:
        /* <DEDUP_REMOVED lines=10> */
.L_x_2128:
[----:B------:R-:W-:Y:S02]  /*10830*/  ULDC UR4, c[0x0][0xc3c] ;  /* 0x00030f0000047ab9 */ /* 0x000fe40000000800 */
[----:B---3--:R-:W-:-:S13]  /*10840*/  ISETP.GE.AND P0, PT, R19, UR4, PT ;  /* 0x0000000413007c0c */ /* 0x008fda000bf06270 */
[----:B------:R-:W-:Y:S05]  /*10850*/  @!P0 BRA `(.L_x_2140) ;  /* 0xffffffb800608947 */ /* 0x000fea000383ffff */
[----:B------:R-:W-:Y:S05]  /*10860*/  BSYNC B8 ;  /* 0x0000000000087941 */ /* 0x000fea0003800000 */
.L_x_2050:
[----:B0-----:R-:W3:Y:S01]  /*10870*/  LDL.LU R0, [R1+0x28] ;  /* 0x0000280001007983 */ /* 0x001ee20000300800 */
[----:B------:R-:W-:Y:S01]  /*10880*/  BSSY B0, `(.L_x_2141) ;  /* 0x000000b000007945 */ /* 0x000fe20003800000 */
[----:B------:R-:W1:Y:S01]  /*10890*/  S2R R5, SR_CgaCtaId ;  /* 0x0000000000057919 */ /* 0x000e620000008800 */
[----:B---3--:R-:W-:-:S05]  /*108a0*/  VIADD R0, R0, 0x1 ;  /* 0x0000000100007836 */ /* 0x008fca0000000000 */
[----:B------:R-:W-:-:S04]  /*108b0*/  LEA.HI R2, R0, R0, RZ, 0x1 ;  /* 0x0000000000027211 */ /* 0x000fc800078f08ff */
[----:B------:R-:W-:Y:S02]  /*108c0*/  LOP3.LUT R3, R2, 0xfffffffe, RZ, 0xc0, !PT ;  /* 0xfffffffe02037812 */ /* 0x000fe400078ec0ff */
[----:B------:R-:W-:-:S03]  /*108d0*/  MOV R2, 0x400 ;  /* 0x0000040000027802 */ /* 0x000fc60000000f00 */
[----:B------:R-:W-:Y:S01]  /*108e0*/  IMAD.IADD R0, R0, 0x1, -R3 ;  /* 0x0000000100007824 */ /* 0x000fe200078e0a03 */
[----:B-1----:R-:W-:-:S04]  /*108f0*/  LEA R9, R5, R2, 0x18 ;  /* 0x0000000205097211 */ /* 0x002fc800078ec0ff */
[----:B------:R-:W-:-:S04]  /*10900*/  SHF.L.U32 R0, R0, 0x1f, RZ ;  /* 0x0000001f00007819 */ /* 0x000fc800000006ff */
[----:B------:R-:W0:Y:S02]  /*10910*/  SYNCS.PHASECHK.TRANS64.TRYWAIT P0, [R9+URZ+0x16820], R0 ;  /* 0x01682000090075a7 */ /* 0x000e24000800017f */
[----:B0-----:R-:W-:Y:S05]  /*10920*/  @!P0 BRA `(.L_x_2142) ;  /* 0x0000002000848947 */ /* 0x001fea0003800000 */
.L_x_2218:
[----:B------:R-:W-:Y:S05]  /*10930*/  BSYNC B0 ;  /* 0x0000000000007941 */ /* 0x000fea0003800000 */
.L_x_2141:
[----:B------:R-:W-:-:S03]  /*10940*/  UMOV UR4, 0xffffffff ;  /* 0xffffffff00047882 */ /* 0x000fc60000000000 */
[----:B------:R-:W-:Y:S05]  /*10950*/  BRA.DIV UR4, `(.L_x_2143) ;  /* 0x00000022048c7947 */ /* 0x000fea000b800000 */
[----:B0-----:R-:W0:Y:S02]  /*10960*/  S2R R0, SR_TID.X ;  /* 0x0000000000007919 */ /* 0x001e240000002100 */
[----:B0-----:R-:W-:-:S04]  /*10970*/  SHF.R.U32.HI R0, RZ, 0x5, R0 ;  /* 0x00000005ff007819 */ /* 0x001fc80000011600 */
[----:B------:R-:W-:-:S05]  /*10980*/  LOP3.LUT R0, R0, 0x3, RZ, 0xc0, !PT ;  /* 0x0000000300007812 */ /* 0x000fca00078ec0ff */
[----:B------:R0:W1:Y:S02]  /*10990*/  SHFL.IDX PT, R14, R0, RZ, 0x1f ;  /* 0x00001fff000e7589 */ /* 0x00006400000e0000 */
.L_x_2221:
[----:B-1----:R-:W-:Y:S01]  /*109a0*/  ISETP.NE.AND P0, PT, R14, RZ, PT ;  /* 0x000000ff0e00720c */ /* 0x002fe20003f05270 */
[----:B------:R-:W-:-:S12]  /*109b0*/  BSSY B0, `(.L_x_2144) ;  /* 0x0000024000007945 */ /* 0x000fd80003800000 */
[----:B------:R-:W-:Y:S05]  /*109c0*/  @P0 BRA `(.L_x_2145) ;  /* 0x0000000000880947 */ /* 0x000fea0003800000 */
[----:B------:R-:W-:-:S03]  /*109d0*/  UMOV UR4, 0xffffffff ;  /* 0xffffffff00047882 */ /* 0x000fc60000000000 */
[----:B------:R-:W-:Y:S05]  /*109e0*/  BRA.DIV UR4, `(.L_x_2146) ;  /* 0x00000022049c7947 */ /* 0x000fea000b800000 */
[----:B------:R-:W-:-:S13]  /*109f0*/  ELECT P6, URZ, PT ;  /* 0x00000000003f782f */ /* 0x000fda00038c0000 */
.L_x_2224:
[----:B------:R-:W-:Y:S05]  /*10a00*/  @!P6 BRA `(.L_x_2145) ;  /* 0x000000000078e947 */ /* 0x000fea0003800000 */
[----:B------:R-:W-:-:S06]  /*10a10*/  ULOP3.LUT UR4, UR36, 0x2, URZ, 0xfc, !UPT ;  /* 0x0000000224047892 */ /* 0x000fcc000f8efc3f */
[----:B0-----:R-:W-:-:S05]  /*10a20*/  IMAD.U32 R0, RZ, RZ, UR4 ;  /* 0x00000004ff007e24 */ /* 0x001fca000f8e00ff */
[----:B------:R-:W-:-:S13]  /*10a30*/  ISETP.NE.AND P2, PT, R0, 0x3, PT ;  /* 0x000000030000780c */ /* 0x000fda0003f45270 */
[----:B------:R-:W-:Y:S05]  /*10a40*/  @!P2 BRA `(.L_x_2147) ;  /* 0x000000000004a947 */ /* 0x000fea0003800000 */
[----:B------:R-:W-:Y:S01]  /*10a50*/  BPT.TRAP 0x1 ;  /* 0x000000040000795c */ /* 0x000fe20000300000 */
.L_x_2147:
        /* <DEDUP_REMOVED lines=8> */
[----:B------:R-:W-:Y:S02]  /*10ae0*/  LOP3.LUT R2, R27, R4, RZ, 0x3c, !PT ;  /* 0x000000041b027212 */ /* 0x000fe400078e3cff */
[----:B------:R-:W-:-:S02]  /*10af0*/  LEA R7, R5, R0, 0x3 ;  /* 0x0000000005077211 */ /* 0x000fc400078e18ff */
[----:B------:R-:W-:Y:S01]  /*10b00*/  SHF.L.U32 R2, R2, 0x1f, RZ ;  /* 0x0000001f02027819 */ /* 0x000fe200000006ff */
[----:B0-----:R-:W-:Y:S06]  /*10b10*/  @!P0 BRA `(.L_x_2148) ;  /* 0x0000002000708947 */ /* 0x001fec0003800000 */
.L_x_2225:
[----:B------:R-:W1:Y:S02]  /*10b20*/  SYNCS.PHASECHK.TRANS64.TRYWAIT P0, [R7+URZ], R2 ;  /* 0x00000002070075a7 */ /* 0x000e64000800017f */
[----:B-1----:R-:W-:Y:S05]  /*10b30*/  @!P0 BRA `(.L_x_2149) ;  /* 0x00000020007c8947 */ /* 0x002fea0003800000 */
.L_x_2226:
[----:B------:R-:W-:Y:S05]  /*10b40*/  @!P2 BRA `(.L_x_2150) ;  /* 0x000000000004a947 */ /* 0x000fea0003800000 */
[----:B------:R-:W-:Y:S01]  /*10b50*/  BPT.TRAP 0x1 ;  /* 0x000000040000795c */ /* 0x000fe20000300000 */
.L_x_2150:
[----:B------:R-:W-:-:S04]  /*10b60*/  VIADD R0, R9, 0x16860 ;  /* 0x0001686009007836 */ /* 0x000fc80000000000 */
[----:B------:R-:W-:-:S04]  /*10b70*/  IMAD R4, R23, 0x8, R0 ;  /* 0x0000000817047824 */ /* 0x000fc800078e0200 */
[----:B------:R-:W3:Y:S02]  /*10b80*/  SYNCS.PHASECHK.TRANS64.TRYWAIT P0, [R4+URZ], R3 ;  /* 0x00000003040075a7 */ /* 0x000ee4000800017f */
[----:B---3--:R-:W-:Y:S05]  /*10b90*/  @!P0 BRA `(.L_x_2151) ;  /* 0x0000002000788947 */ /* 0x008fea0003800000 */
.L_x_2227:
[----:B------:R-:W-:-:S07]  /*10ba0*/  IMAD R5, R5, 0x8, R0 ;  /* 0x0000000805057824 */ /* 0x000fce00078e0200 */
.L_x_2152:
[----:B----4-:R4:W0:Y:S02]  /*10bb0*/  SYNCS.PHASECHK.TRANS64.TRYWAIT P0, [R5+URZ], R2 ;  /* 0x00000002050075a7 */ /* 0x010824000800017f */
[----:B0-----:R-:W-:Y:S05]  /*10bc0*/  @!P0 NANOSLEEP.SYNCS 0x989680 ;  /* 0x009896800000895d */ /* 0x001fea0003900000 */
[----:B------:R-:W0:Y:S02]  /*10bd0*/  @!P0 SYNCS.PHASECHK.TRANS64 P0, [R5+URZ], R2 ;  /* 0x00000002050085a7 */ /* 0x000e24000800007f */
[----:B0-----:R-:W-:Y:S05]  /*10be0*/  @!P0 BRA `(.L_x_2152) ;  /* 0xfffffffc00f08947 */ /* 0x001fea000383ffff */
.L_x_2145:
[----:B------:R-:W-:Y:S05]  /*10bf0*/  BSYNC B0 ;  /* 0x0000000000007941 */ /* 0x000fea0003800000 */
.L_x_2144:
[----:B------:R-:W-:Y:S05]  /*10c00*/  EXIT ;  /* 0x000000000000794d */ /* 0x000fea0003800000 */
.L_x_2004:
[----:B0-----:R-:W-:-:S04]  /*10c10*/  IMAD.U32 R3, RZ, RZ, UR45 ;  /* 0x0000002dff037e24 */ /* 0x001fc8000f8e00ff */
[----:B------:R0:W1:Y:S03]  /*10c20*/  SYNCS.PHASECHK.TRANS64.TRYWAIT P1, [R3+URZ+0x16800], R0 ;  /* 0x01680000030075a7 */ /* 0x000066000802017f */
[----:B-1----:R-:W-:Y:S05]  /*10c30*/  @!P1 NANOSLEEP.SYNCS 0x989680 ;  /* 0x009896800000995d */ /* 0x002fea0003900000 */
[----:B------:R-:W1:Y:S02]  /*10c40*/  @!P1 SYNCS.PHASECHK.TRANS64 P1, [R3+URZ+0x16800], R0 ;  /* 0x01680000030095a7 */ /* 0x000e64000802007f */
[----:B-1----:R-:W-:Y:S05]  /*10c50*/  @!P1 BRA `(.L_x_2004) ;  /* 0xfffffffc00ec9947 */ /* 0x002fea000383ffff */
[----:B------:R-:W-:Y:S05]  /*10c60*/  BRA `(.L_x_2153) ;  /* 0xffffff0800d07947 */ /* 0x000fea000383ffff */
.L_x_2008:
[----:B-1----:R1:W2:Y:S02]  /*10c70*/  SYNCS.PHASECHK.TRANS64.TRYWAIT P2, [R0+URZ+0x16830], R3 ;  /* 0x01683003000075a7 */ /* 0x0022a4000804017f */
[----:B--2---:R-:W-:Y:S05]  /*10c80*/  @!P2 NANOSLEEP.SYNCS 0x989680 ;  /* 0x009896800000a95d */ /* 0x004fea0003900000 */
[----:B------:R-:W2:Y:S02]  /*10c90*/  @!P2 SYNCS.PHASECHK.TRANS64 P2, [R0+URZ+0x16830], R3 ;  /* 0x016830030000a5a7 */ /* 0x000ea4000804007f */
[----:B--2---:R-:W-:Y:S05]  /*10ca0*/  @!P2 BRA `(.L_x_2008) ;  /* 0xfffffffc00f0a947 */ /* 0x004fea000383ffff */
[----:B------:R-:W-:Y:S05]  /*10cb0*/  BRA `(.L_x_2007) ;  /* 0xffffff0800f47947 */ /* 0x000fea000383ffff */
.L_x_2013:
[----:B-1----:R-:W-:-:S04]  /*10cc0*/  IMAD.U32 R6, RZ, RZ, UR6 ;  /* 0x00000006ff067e24 */ /* 0x002fc8000f8e00ff */
[----:B------:R1:W2:Y:S03]  /*10cd0*/  SYNCS.PHASECHK.TRANS64.TRYWAIT P3, [R6+URZ+0x16830], R5 ;  /* 0x01683005060075a7 */ /* 0x0002a6000806017f */
[----:B--2---:R-:W-:Y:S05]  /*10ce0*/  @!P3 NANOSLEEP.SYNCS 0x989680 ;  /* 0x009896800000b95d */ /* 0x004fea0003900000 */
[----:B------:R-:W2:Y:S02]  /*10cf0*/  @!P3 SYNCS.PHASECHK.TRANS64 P3, [R6+URZ+0x16830], R5 ;  /* 0x016830050600b5a7 */ /* 0x000ea4000806007f */
[----:B--2---:R-:W-:Y:S05]  /*10d00*/  @!P3 BRA `(.L_x_2013) ;  /* 0xfffffffc00ecb947 */ /* 0x004fea000383ffff */
[----:B------:R-:W-:Y:S05]  /*10d10*/  BRA `(.L_x_2010) ;  /* 0xffffff3400547947 */ /* 0x000fea000383ffff */
.L_x_2017:
[----:B-1----:R-:W-:-:S04]  /*10d20*/  IMAD.U32 R6, RZ, RZ, UR6 ;  /* 0x00000006ff067e24 */ /* 0x002fc8000f8e00ff */
[----:B------:R1:W2:Y:S03]  /*10d30*/  SYNCS.PHASECHK.TRANS64.TRYWAIT P3, [R6+URZ+0x16850], R5 ;  /* 0x01685005060075a7 */ /* 0x0002a6000806017f */
[----:B--2---:R-:W-:Y:S05]  /*10d40*/  @!P3 NANOSLEEP.SYNCS 0x989680 ;  /* 0x009896800000b95d */ /* 0x004fea0003900000 */
[----:B------:R-:W2:Y:S02]  /*10d50*/  @!P3 SYNCS.PHASECHK.TRANS64 P3, [R6+URZ+0x16850], R5 ;  /* 0x016850050600b5a7 */ /* 0x000ea4000806007f */
[----:B--2---:R-:W-:Y:S05]  /*10d60*/  @!P3 BRA `(.L_x_2017) ;  /* 0xfffffffc00ecb947 */ /* 0x004fea000383ffff */
[----:B------:R-:W-:Y:S05]  /*10d70*/  BRA `(.L_x_2014) ;  /* 0xffffff3400c47947 */ /* 0x000fea000383ffff */
.L_x_2023:
[----:B-1----:R-:W-:-:S04]  /*10d80*/  IMAD.U32 R6, RZ, RZ, UR6 ;  /* 0x00000006ff067e24 */ /* 0x002fc8000f8e00ff */
[----:B------:R1:W2:Y:S03]  /*10d90*/  SYNCS.PHASECHK.TRANS64.TRYWAIT P2, [R6+URZ+0x16830], R5 ;  /* 0x01683005060075a7 */ /* 0x0002a6000804017f */
[----:B--2---:R-:W-:Y:S05]  /*10da0*/  @!P2 NANOSLEEP.SYNCS 0x989680 ;  /* 0x009896800000a95d */ /* 0x004fea0003900000 */
[----:B------:R-:W2:Y:S02]  /*10db0*/  @!P2 SYNCS.PHASECHK.TRANS64 P2, [R6+URZ+0x16830], R5 ;  /* 0x016830050600a5a7 */ /* 0x000ea4000804007f */
[----:B--2---:R-:W-:Y:S05]  /*10dc0*/  @!P2 BRA `(.L_x_2023) ;  /* 0xfffffffc00eca947 */ /* 0x004fea000383ffff */
[----:B------:R-:W-:Y:S05]  /*10dd0*/  BRA `(.L_x_2020) ;  /* 0xffffff6000b47947 */ /* 0x000fea000383ffff */
.L_x_2027:
[----:B-1----:R-:W-:-:S04]  /*10de0*/  IMAD.U32 R6, RZ, RZ, UR6 ;  /* 0x00000006ff067e24 */ /* 0x002fc8000f8e00ff */
[----:B------:R1:W2:Y:S03]  /*10df0*/  SYNCS.PHASECHK.TRANS64.TRYWAIT P2, [R6+URZ+0x16850], R5 ;  /* 0x01685005060075a7 */ /* 0x0002a6000804017f */
[----:B--2---:R-:W-:Y:S05]  /*10e00*/  @!P2 NANOSLEEP.SYNCS 0x989680 ;  /* 0x009896800000a95d */ /* 0x004fea0003900000 */
[----:B------:R-:W2:Y:S02]  /*10e10*/  @!P2 SYNCS.PHASECHK.TRANS64 P2, [R6+URZ+0x16850], R5 ;  /* 0x016850050600a5a7 */ /* 0x000ea4000804007f */
[----:B--2---:R-:W-:Y:S05]  /*10e20*/  @!P2 BRA `(.L_x_2027) ;  /* 0xfffffffc00eca947 */ /* 0x004fea000383ffff */
[----:B------:R-:W-:Y:S05]  /*10e30*/  BRA `(.L_x_2024) ;  /* 0xffffff6400247947 */ /* 0x000fea000383ffff */
.L_x_2032:
[----:B-1----:R-:W-:-:S04]  /*10e40*/  IMAD.U32 R4, RZ, RZ, UR5 ;  /* 0x00000005ff047e24 */ /* 0x002fc8000f8e00ff */
[----:B------:R1:W2:Y:S03]  /*10e50*/  SYNCS.PHASECHK.TRANS64.TRYWAIT P0, [R4+URZ+0x16850], R3 ;  /* 0x01685003040075a7 */ /* 0x0002a6000800017f */
[----:B--2---:R-:W-:Y:S05]  /*10e60*/  @!P0 NANOSLEEP.SYNCS 0x989680 ;  /* 0x009896800000895d */ /* 0x004fea0003900000 */
[----:B------:R-:W2:Y:S02]  /*10e70*/  @!P0 SYNCS.PHASECHK.TRANS64 P0, [R4+URZ+0x16850], R3 ;  /* 0x01685003040085a7 */ /* 0x000ea4000800007f */
[----:B--2---:R-:W-:Y:S05]  /*10e80*/  @!P0 BRA `(.L_x_2032) ;  /* 0xfffffffc00ec8947 */ /* 0x004fea000383ffff */
[----:B------:R-:W-:Y:S05]  /*10e90*/  BRA `(.L_x_2031) ;  /* 0xffffff8400887947 */ /* 0x000fea000383ffff */
.L_x_2062:
        /* <DEDUP_REMOVED lines=11> */
.L_x_2155:
[----:B------:R-:W-:Y:S05]  /*10f50*/  BSYNC B0 ;  /* 0x0000000000007941 */ /* 0x000fea0003800000 */
.L_x_2154:
[----:B------:R-:W-:Y:S05]  /*10f60*/  BRA `(.L_x_2156) ;  /* 0xffffffbc00847947 */ /* 0x000fea000383ffff */
.L_x_2064:
[----:B------:R-:W-:Y:S01]  /*10f70*/  BSSY B0, `(.L_x_2157) ;  /* 0x0000006000007945 */ /* 0x000fe20003800000 */
[----:B------:R-:W-:-:S07]  /*10f80*/  IMAD.MOV.U32 R15, RZ, RZ, -0x1 ;  /* 0xffffffffff0f7424 */ /* 0x000fce00078e00ff */
[----:B012---:R-:W-:Y:S05]  /*10f90*/  WARPSYNC.COLLECTIVE R15, `(.L_x_2158) ;  /* 0x000000000f0c7348 */ /* 0x007fea0003c00000 */
[----:B------:R-:W-:Y:S02]  /*10fa0*/  ELECT P6, UR62, PT ;  /* 0x00000000003e782f */ /* 0x000fe400038c0000 */
[----:B------:R-:W-:Y:S01]  /*10fb0*/  MOV R14, UR62 ;  /* 0x0000003e000e7c02 */ /* 0x000fe20008000f00 */
[----:B012---:R-:W-:Y:S10]  /*10fc0*/  ENDCOLLECTIVE ;  /* 0x000000000000791b */ /* 0x007ff40003800000 */
.L_x_2158:
[----:B------:R-:W-:Y:S05]  /*10fd0*/  BSYNC B0 ;  /* 0x0000000000007941 */ /* 0x000fea0003800000 */
.L_x_2157:
[----:B------:R-:W-:Y:S05]  /*10fe0*/  BRA `(.L_x_2159) ;  /* 0xffffffbc00847947 */ /* 0x000fea000383ffff */
.L_x_2066:
[----:B--2---:R2:W3:Y:S02]  /*10ff0*/  SYNCS.PHASECHK.TRANS64.TRYWAIT P0, [R3+URZ+0x16840], R0 ;  /* 0x01684000030075a7 */ /* 0x0044e4000800017f */
[----:B---3--:R-:W-:Y:S05]  /*11000*/  @!P0 NANOSLEEP.SYNCS 0x989680 ;  /* 0x009896800000895d */ /* 0x008fea0003900000 */
[----:B------:R-:W3:Y:S02]  /*11010*/  @!P0 SYNCS.PHASECHK.TRANS64 P0, [R3+URZ+0x16840], R0 ;  /* 0x01684000030085a7 */ /* 0x000ee4000800007f */
[----:B---3--:R-:W-:Y:S05]  /*11020*/  @!P0 BRA `(.L_x_2066) ;  /* 0xfffffffc00f08947 */ /* 0x008fea000383ffff */
[----:B------:R-:W-:Y:S05]  /*11030*/  BRA `(.L_x_2160) ;  /* 0xffffffbc00d47947 */ /* 0x000fea000383ffff */
.L_x_2070:
        /* <DEDUP_REMOVED lines=12> */
.L_x_2161:
[----:B------:R-:W-:Y:S02]  /*11100*/  IMAD.MOV.U32 R13, RZ, RZ, R0 ;  /* 0x000000ffff0d7224 */ /* 0x000fe400078e0000 */
[----:B------:R-:W-:-:S07]  /*11110*/  IMAD.MOV.U32 R2, RZ, RZ, R14 ;  /* 0x000000ffff027224 */ /* 0x000fce00078e000e */
[----:B------:R-:W-:Y:S05]  /*11120*/  WARPSYNC.COLLECTIVE R15, `(.L_x_2162) ;  /* 0x000000000f087348 */ /* 0x000fea0003c00000 */
[----:B------:R0:W1:Y:S02]  /*11130*/  SHFL.IDX P6, R14, R13, R12, R11 ;  /* 0x0000000c0d0e7389 */ /* 0x00006400000c000b */
[----:B01----:R-:W-:Y:S01]  /*11140*/  ENDCOLLECTIVE ;  /* 0x000000000000791b */ /* 0x003fe20003800000 */
.L_x_2162:
[----:B------:R-:W-:Y:S02]  /*11150*/  IMAD.MOV.U32 R13, RZ, RZ, R4 ;  /* 0x000000ffff0d7224 */ /* 0x000fe400078e0004 */
[----:B------:R-:W-:Y:S02]  /*11160*/  IMAD.MOV.U32 R12, RZ, RZ, 0x1 ;  /* 0x00000001ff0c7424 */ /* 0x000fe400078e00ff */
[----:B------:R-:W-:-:S07]  /*11170*/  IMAD.MOV.U32 R3, RZ, RZ, R14 ;  /* 0x000000ffff037224 */ /* 0x000fce00078e000e */
[----:B------:R-:W-:Y:S05]  /*11180*/  WARPSYNC.COLLECTIVE R15, `(.L_x_2163) ;  /* 0x000000000f087348 */ /* 0x000fea0003c00000 */
[----:B------:R0:W1:Y:S02]  /*11190*/  SHFL.IDX P6, R14, R13, R12, R11 ;  /* 0x0000000c0d0e7389 */ /* 0x00006400000c000b */
[----:B01----:R-:W-:Y:S01]  /*111a0*/  ENDCOLLECTIVE ;  /* 0x000000000000791b */ /* 0x003fe20003800000 */
.L_x_2163:
[----:B------:R-:W-:-:S04]  /*111b0*/  @!P1 LEA R3, P2, R20, R3, 0x1 ;  /* 0x0000000314039211 */ /* 0x000fc800078408ff */
[----:B------:R-:W-:-:S04]  /*111c0*/  @!P1 IADD3.X R2, RZ, R2, RZ, P2, !PT ;  /* 0x00000002ff029210 */ /* 0x000fc800017fe4ff */
        /* <DEDUP_REMOVED lines=9> */
[----:B------:R-:W-:Y:S02]  /*11260*/  VIADD R8, R17, 0x20 ;  /* 0x0000002011087836 */ /* 0x000fe40000000000 */
[----:B0-----:R-:W-:-:S10]  /*11270*/  IMAD.MOV.U32 R2, RZ, RZ, R14 ;  /* 0x000000ffff027224 */ /* 0x001fd400078e000e */
[----:B------:R-:W-:Y:S05]  /*11280*/  WARPSYNC.COLLECTIVE R15, `(.L_x_2164) ;  /* 0x000000000f087348 */ /* 0x000fea0003c00000 */
[----:B------:R0:W1:Y:S02]  /*11290*/  SHFL.IDX P6, R14, R13, R12, R11 ;  /* 0x0000000c0d0e7389 */ /* 0x00006400000c000b */
[----:B01----:R-:W-:Y:S01]  /*112a0*/  ENDCOLLECTIVE ;  /* 0x000000000000791b */ /* 0x003fe20003800000 */
.L_x_2164:
[----:B------:R-:W-:Y:S02]  /*112b0*/  IMAD.MOV.U32 R13, RZ, RZ, R4 ;  /* 0x000000ffff0d7224 */ /* 0x000fe400078e0004 */
[----:B------:R-:W-:Y:S02]  /*112c0*/  IMAD.MOV.U32 R12, RZ, RZ, 0x2 ;  /* 0x00000002ff0c7424 */ /* 0x000fe400078e00ff */
[----:B------:R-:W-:-:S07]  /*112d0*/  IMAD.MOV.U32 R3, RZ, RZ, R14 ;  /* 0x000000ffff037224 */ /* 0x000fce00078e000e */
[----:B------:R-:W-:Y:S05]  /*112e0*/  WARPSYNC.COLLECTIVE R15, `(.L_x_2165) ;  /* 0x000000000f087348 */ /* 0x000fea0003c00000 */
[----:B------:R0:W1:Y:S02]  /*112f0*/  SHFL.IDX P6, R14, R13, R12, R11 ;  /* 0x0000000c0d0e7389 */ /* 0x00006400000c000b */
[----:B01----:R-:W-:Y:S01]  /*11300*/  ENDCOLLECTIVE ;  /* 0x000000000000791b */ /* 0x003fe20003800000 */
.L_x_2165:
        /* <DEDUP_REMOVED lines=11> */
[----:B------:R-:W-:Y:S01]  /*113c0*/  VIADD R8, R17, 0x30 ;  /* 0x0000003011087836 */ /* 0x000fe20000000000 */
[----:B0-----:R-:W-:-:S11]  /*113d0*/  MOV R2, R14 ;  /* 0x0000000e00027202 */ /* 0x001fd60000000f00 */
[----:B------:R-:W-:Y:S05]  /*113e0*/  WARPSYNC.COLLECTIVE R15, `(.L_x_2166) ;  /* 0x000000000f087348 */ /* 0x000fea0003c00000 */
[----:B------:R0:W1:Y:S02]  /*113f0*/  SHFL.IDX P6, R14, R13, R12, R11 ;  /* 0x0000000c0d0e7389 */ /* 0x00006400000c000b */
[----:B01----:R-:W-:Y:S01]  /*11400*/  ENDCOLLECTIVE ;  /* 0x000000000000791b */ /* 0x003fe20003800000 */
.L_x_2166:
[----:B------:R-:W-:Y:S02]  /*11410*/  IMAD.MOV.U32 R13, RZ, RZ, R4 ;  /* 0x000000ffff0d7224 */ /* 0x000fe400078e0004 */
[----:B------:R-:W-:Y:S02]  /*11420*/  IMAD.MOV.U32 R12, RZ, RZ, 0x3 ;  /* 0x00000003ff0c7424 */ /* 0x000fe400078e00ff */
[----:B------:R-:W-:-:S07]  /*11430*/  IMAD.MOV.U32 R3, RZ, RZ, R14 ;  /* 0x000000ffff037224 */ /* 0x000fce00078e000e */
[----:B------:R-:W-:Y:S05]  /*11440*/  WARPSYNC.COLLECTIVE R15, `(.L_x_2167) ;  /* 0x000000000f087348 */ /* 0x000fea0003c00000 */
[----:B------:R0:W1:Y:S02]  /*11450*/  SHFL.IDX P6, R14, R13, R12, R11 ;  /* 0x0000000c0d0e7389 */ /* 0x00006400000c000b */
[----:B01----:R-:W-:Y:S01]  /*11460*/  ENDCOLLECTIVE ;  /* 0x000000000000791b */ /* 0x003fe20003800000 */
.L_x_2167:
        /* <DEDUP_REMOVED lines=10> */
[----:B------:R-:W-:Y:S02]  /*11510*/  ISETP.GE.AND P1, PT, R8, R7, PT ;  /* 0x000000070800720c */ /* 0x000fe40003f26270 */
[----:B------:R-:W-:Y:S01]  /*11520*/  IADD3 R8, R17, 0x40, RZ ;  /* 0x0000004011087810 */ /* 0x000fe20007ffe0ff */
[----:B0-----:R-:W-:-:S10]  /*11530*/  IMAD.MOV.U32 R2, RZ, RZ, R14 ;  /* 0x000000ffff027224 */ /* 0x001fd400078e000e */
[----:B------:R-:W-:Y:S05]  /*11540*/  WARPSYNC.COLLECTIVE R15, `(.L_x_2168) ;  /* 0x000000000f087348 */ /* 0x000fea0003c00000 */
[----:B------:R0:W1:Y:S02]  /*11550*/  SHFL.IDX P6, R14, R13, R12, R11 ;  /* 0x0000000c0d0e7389 */ /* 0x00006400000c000b */
[----:B01----:R-:W-:Y:S01]  /*11560*/  ENDCOLLECTIVE ;  /* 0x000000000000791b */ /* 0x003fe20003800000 */
.L_x_2168:
[----:B------:R-:W-:Y:S02]  /*11570*/  IMAD.MOV.U32 R13, RZ, RZ, R4 ;  /* 0x000000ffff0d7224 */ /* 0x000fe400078e0004 */
[----:B------:R-:W-:Y:S02]  /*11580*/  IMAD.MOV.U32 R12, RZ, RZ, 0x4 ;  /* 0x00000004ff0c7424 */ /* 0x000fe400078e00ff */
[----:B------:R-:W-:-:S07]  /*11590*/  IMAD.MOV.U32 R3, RZ, RZ, R14 ;  /* 0x000000ffff037224 */ /* 0x000fce00078e000e */
[----:B------:R-:W-:Y:S05]  /*115a0*/  WARPSYNC.COLLECTIVE R15, `(.L_x_2169) ;  /* 0x000000000f087348 */ /* 0x000fea0003c00000 */
[----:B------:R0:W1:Y:S02]  /*115b0*/  SHFL.IDX P6, R14, R13, R12, R11 ;  /* 0x0000000c0d0e7389 */ /* 0x00006400000c000b */
[----:B01----:R-:W-:Y:S01]  /*115c0*/  ENDCOLLECTIVE ;  /* 0x000000000000791b */ /* 0x003fe20003800000 */
.L_x_2169:
        /* <DEDUP_REMOVED lines=16> */
.L_x_2170:
[----:B------:R-:W-:Y:S02]  /*116d0*/  IMAD.MOV.U32 R13, RZ, RZ, R4 ;  /* 0x000000ffff0d7224 */ /* 0x000fe400078e0004 */
[----:B------:R-:W-:Y:S02]  /*116e0*/  IMAD.MOV.U32 R12, RZ, RZ, 0x5 ;  /* 0x00000005ff0c7424 */ /* 0x000fe400078e00ff */
[----:B------:R-:W-:-:S07]  /*116f0*/  IMAD.MOV.U32 R3, RZ, RZ, R14 ;  /* 0x000000ffff037224 */ /* 0x000fce00078e000e */
[----:B------:R-:W-:Y:S05]  /*11700*/  WARPSYNC.COLLECTIVE R15, `(.L_x_2171) ;  /* 0x000000000f087348 */ /* 0x000fea0003c00000 */
[----:B------:R0:W1:Y:S02]  /*11710*/  SHFL.IDX P6, R14, R13, R12, R11 ;  /* 0x0000000c0d0e7389 */ /* 0x00006400000c000b */
[----:B01----:R-:W-:Y:S01]  /*11720*/  ENDCOLLECTIVE ;  /* 0x000000000000791b */ /* 0x003fe20003800000 */
.L_x_2171:
        /* <DEDUP_REMOVED lines=16> */
.L_x_2172:
[----:B------:R-:W-:Y:S02]  /*11830*/  IMAD.MOV.U32 R13, RZ, RZ, R4 ;  /* 0x000000ffff0d7224 */ /* 0x000fe400078e0004 */
[----:B------:R-:W-:Y:S02]  /*11840*/  IMAD.MOV.U32 R12, RZ, RZ, 0x6 ;  /* 0x00000006ff0c7424 */ /* 0x000fe400078e00ff */
[----:B------:R-:W-:-:S07]  /*11850*/  IMAD.MOV.U32 R3, RZ, RZ, R14 ;  /* 0x000000ffff037224 */ /* 0x000fce00078e000e */
[----:B------:R-:W-:Y:S05]  /*11860*/  WARPSYNC.COLLECTIVE R15, `(.L_x_2173) ;  /* 0x000000000f087348 */ /* 0x000fea0003c00000 */
[----:B------:R0:W1:Y:S02]  /*11870*/  SHFL.IDX P6, R14, R13, R12, R11 ;  /* 0x0000000c0d0e7389 */ /* 0x00006400000c000b */
[----:B01----:R-:W-:Y:S01]  /*11880*/  ENDCOLLECTIVE ;  /* 0x000000000000791b */ /* 0x003fe20003800000 */
.L_x_2173:
        /* <DEDUP_REMOVED lines=15> */
.L_x_2174:
[----:B------:R-:W-:Y:S01]  /*11980*/  IMAD.MOV.U32 R13, RZ, RZ, R4 ;  /* 0x000000ffff0d7224 */ /* 0x000fe200078e0004 */
[----:B------:R-:W-:Y:S01]  /*11990*/  MOV R12, 0x7 ;  /* 0x00000007000c7802 */ /* 0x000fe20000000f00 */
[----:B------:R-:W-:-:S07]  /*119a0*/  IMAD.MOV.U32 R3, RZ, RZ, R14 ;  /* 0x000000ffff037224 */ /* 0x000fce00078e000e */
[----:B------:R-:W-:Y:S05]  /*119b0*/  WARPSYNC.COLLECTIVE R15, `(.L_x_2175) ;  /* 0x000000000f087348 */ /* 0x000fea0003c00000 */
[----:B------:R0:W1:Y:S02]  /*119c0*/  SHFL.IDX P6, R14, R13, R12, R11 ;  /* 0x0000000c0d0e7389 */ /* 0x00006400000c000b */
[----:B01----:R-:W-:Y:S01]  /*119d0*/  ENDCOLLECTIVE ;  /* 0x000000000000791b */ /* 0x003fe20003800000 */
.L_x_2175:
[----:B------:R-:W-:-:S05]  /*119e0*/  @!P1 LEA R3, P2, R20, R3, 0x1 ;  /* 0x0000000314039211 */ /* 0x000fca00078408ff */
[----:B------:R-:W-:-:S05]  /*119f0*/  @!P1 IMAD.X R2, RZ, RZ, R2, P2 ;  /* 0x000000ffff029224 */ /* 0x000fca00010e0602 */
[-C--:B------:R-:W-:Y:S01]  /*11a00*/  @!P1 LOP3.LUT R3, R3, R2.reuse, RZ, 0x3c, !PT ;  /* 0x0000000203039212 */ /* 0x080fe200078e3cff */
[----:B------:R-:W-:Y:S02]  /*11a10*/  IMAD.MOV.U32 R13, RZ, RZ, R0 ;  /* 0x000000ffff0d7224 */ /* 0x000fe400078e0000 */
[----:B------:R-:W-:Y:S01]  /*11a20*/  VIADD R0, R17, 0x70 ;  /* 0x0000007011007836 */ /* 0x000fe20000000000 */
[----:B------:R-:W-:-:S04]  /*11a30*/  @!P1 LOP3.LUT R2, R3, R2, RZ, 0x3c, !PT ;  /* 0x0000000203029212 */ /* 0x000fc800078e3cff */
[----:B------:R-:W-:Y:S01]  /*11a40*/  @!P1 LOP3.LUT R3, R3, R2, RZ, 0x3c, !PT ;  /* 0x0000000203039212 */ /* 0x000fe200078e3cff */
[----:B------:R-:W-:-:S07]  /*11a50*/  IMAD.MOV.U32 R4, RZ, RZ, R14 ;  /* 0x000000ffff047224 */ /* 0x000fce00078e000e */
[----:B------:R-:W-:Y:S05]  /*11a60*/  WARPSYNC.COLLECTIVE R15, `(.L_x_2176) ;  /* 0x000000000f087348 */ /* 0x000fea0003c00000 */
[----:B------:R0:W1:Y:S02]  /*11a70*/  SHFL.IDX P6, R14, R13, R12, R11 ;  /* 0x0000000c0d0e7389 */ /* 0x00006400000c000b */
[----:B01----:R-:W-:Y:S01]  /*11a80*/  ENDCOLLECTIVE ;  /* 0x000000000000791b */ /* 0x003fe20003800000 */
.L_x_2176:
[----:B------:R-:W-:Y:S01]  /*11a90*/  @!PT LDS RZ, [RZ] ;  /* 0x00000000fffff984 */ /* 0x000fe20000000800 */
[----:B------:R-:W-:Y:S01]  /*11aa0*/  @!PT LDS RZ, [RZ] ;  /* 0x00000000fffff984 */ /* 0x000fe20000000800 */
[----:B------:R-:W-:Y:S01]  /*11ab0*/  @!PT LDS RZ, [RZ] ;  /* 0x00000000fffff984 */ /* 0x000fe20000000800 */
[----:B------:R0:W-:Y:S01]  /*11ac0*/  @!P1 LDGSTS.E.BYPASS.LTC128B.128 [R10+0xb400], desc[UR48][R2.64], !P0 ;  /* 0x0b400000020a9fae */ /* 0x0001e2000c101d70 */
[----:B------:R-:W-:Y:S01]  /*11ad0*/  ISETP.GE.AND P1, PT, R0, R7, PT ;  /* 0x000000070000720c */ /* 0x000fe20003f26270 */
[----:B------:R-:W-:-:S05]  /*11ae0*/  VIADD R0, R17, 0x80 ;  /* 0x0000008011007836 */ /* 0x000fca0000000000 */
[----:B------:R-:W-:Y:S01]  /*11af0*/  ISETP.GE.AND P2, PT, R0, R7, PT ;  /* 0x000000070000720c */ /* 0x000fe20003f46270 */
[----:B------:R-:W-:Y:S02]  /*11b00*/  IMAD.MOV.U32 R13, RZ, RZ, R6 ;  /* 0x000000ffff0d7224 */ /* 0x000fe400078e0006 */
[----:B------:R-:W-:Y:S02]  /*11b10*/  IMAD.MOV.U32 R12, RZ, RZ, RZ ;  /* 0x000000ffff0c7224 */ /* 0x000fe400078e00ff */
[----:B0-----:R-:W-:-:S08]  /*11b20*/  IMAD.MOV.U32 R2, RZ, RZ, R14 ;  /* 0x000000ffff027224 */ /* 0x001fd000078e000e */
[----:B------:R-:W-:Y:S05]  /*11b30*/  WARPSYNC.COLLECTIVE R15, `(.L_x_2177) ;  /* 0x000000000f087348 */ /* 0x000fea0003c00000 */
[----:B------:R0:W1:Y:S02]  /*11b40*/  SHFL.IDX P6, R14, R13, R12, R11 ;  /* 0x0000000c0d0e7389 */ /* 0x00006400000c000b */
[----:B01----:R-:W-:Y:S01]  /*11b50*/  ENDCOLLECTIVE ;  /* 0x000000000000791b */ /* 0x003fe20003800000 */
.L_x_2177:
        /* <DEDUP_REMOVED lines=11> */
.L_x_2178:
[----:B------:R-:W-:Y:S02]  /*11c10*/  IMAD.MOV.U32 R13, RZ, RZ, R6 ;  /* 0x000000ffff0d7224 */ /* 0x000fe400078e0006 */
[----:B------:R-:W-:Y:S01]  /*11c20*/  IMAD.MOV.U32 R12, RZ, RZ, 0x1 ;  /* 0x00000001ff0c7424 */ /* 0x000fe200078e00ff */
[----:B------:R-:W-:-:S07]  /*11c30*/  MOV R8, R14 ;  /* 0x0000000e00087202 */ /* 0x000fce0000000f00 */
[----:B------:R-:W-:Y:S05]  /*11c40*/  WARPSYNC.COLLECTIVE R15, `(.L_x_2179) ;  /* 0x000000000f087348 */ /* 0x000fea0003c00000 */
[----:B------:R0:W1:Y:S02]  /*11c50*/  SHFL.IDX P6, R14, R13, R12, R11 ;  /* 0x0000000c0d0e7389 */ /* 0x00006400000c000b */
[----:B01----:R-:W-:Y:S01]  /*11c60*/  ENDCOLLECTIVE ;  /* 0x000000000000791b */ /* 0x003fe20003800000 */
.L_x_2179:
[----:B------:R-:W-:-:S05]  /*11c70*/  @!P2 LEA R2, P1, R20, R8, 0x1 ;  /* 0x000000081402a211 */ /* 0x000fca00078208ff */
[----:B------:R-:W-:Y:S02]  /*11c80*/  @!P2 IMAD.X R3, RZ, RZ, R0, P1 ;  /* 0x000000ffff03a224 */ /* 0x000fe400008e0600 */
[----:B------:R-:W-:-:S03]  /*11c90*/  VIADD R0, R17, 0x90 ;  /* 0x0000009011007836 */ /* 0x000fc60000000000 */
[----:B------:R-:W-:Y:S01]  /*11ca0*/  @!PT LDS RZ, [RZ] ;  /* 0x00000000fffff984 */ /* 0x000fe20000000800 */
[----:B------:R-:W-:Y:S01]  /*11cb0*/  @!PT LDS RZ, [RZ] ;  /* 0x00000000fffff984 */ /* 0x000fe20000000800 */
[----:B------:R-:W-:Y:S01]  /*11cc0*/  @!PT LDS RZ, [RZ] ;  /* 0x00000000fffff984 */ /* 0x000fe20000000800 */
[----:B------:R0:W-:Y:S01]  /*11cd0*/  @!P2 LDGSTS.E.BYPASS.LTC128B.128 [R10+0xc400], desc[UR48][R2.64], !P0 ;  /* 0x0c400000020aafae */ /* 0x0001e2000c101d70 */
[----:B------:R-:W-:Y:S01]  /*11ce0*/  IMAD.MOV.U32 R13, RZ, RZ, R5 ;  /* 0x000000ffff0d7224 */ /* 0x000fe200078e0005 */
[----:B------:R-:W-:Y:S01]  /*11cf0*/  ISETP.GE.AND P1, PT, R0, R7, PT ;  /* 0x000000070000720c */ /* 0x000fe20003f26270 */
[----:B------:R-:W-:-:S12]  /*11d00*/  IMAD.MOV.U32 R0, RZ, RZ, R14 ;  /* 0x000000ffff007224 */ /* 0x000fd800078e000e */
[----:B0-----:R-:W-:Y:S05]  /*11d10*/  WARPSYNC.COLLECTIVE R15, `(.L_x_2180) ;  /* 0x000000000f087348 */ /* 0x001fea0003c00000 */
[----:B------:R1:W2:Y:S02]  /*11d20*/  SHFL.IDX P6, R14, R13, R12, R11 ;  /* 0x0000000c0d0e7389 */ /* 0x0002a400000c000b */
[----:B012---:R-:W-:Y:S01]  /*11d30*/  ENDCOLLECTIVE ;  /* 0x000000000000791b */ /* 0x007fe20003800000 */
.L_x_2180:
[----:B------:R-:W-:Y:S01]  /*11d40*/  IMAD.MOV.U32 R13, RZ, RZ, R6 ;  /* 0x000000ffff0d7224 */ /* 0x000fe200078e0006 */
[----:B------:R-:W-:Y:S02]  /*11d50*/  MOV R12, 0x2 ;  /* 0x00000002000c7802 */ /* 0x000fe40000000f00 */
[----:B------:R-:W-:-:S05]  /*11d60*/  @!P1 LEA R14, P2, R20, R14, 0x1 ;  /* 0x0000000e140e9211 */ /* 0x000fca00078408ff */
[----:B------:R-:W-:-:S08]  /*11d70*/  @!P1 IMAD.MOV.U32 R2, RZ, RZ, R14 ;  /* 0x000000ffff029224 */ /* 0x000fd000078e000e */
[----:B------:R-:W-:Y:S05]  /*11d80*/  WARPSYNC.COLLECTIVE R15, `(.L_x_2181) ;  /* 0x000000000f087348 */ /* 0x000fea0003c00000 */
[----:B------:R0:W1:Y:S02]  /*11d90*/  SHFL.IDX P6, R14, R13, R12, R11 ;  /* 0x0000000c0d0e7389 */ /* 0x00006400000c000b */
[----:B01----:R-:W-:Y:S01]  /*11da0*/  ENDCOLLECTIVE ;  /* 0x000000000000791b */ /* 0x003fe20003800000 */
.L_x_2181:
[----:B------:R-:W-:-:S04]  /*11db0*/  @!P1 IMAD.X R9, RZ, RZ, R0, P2 ;  /* 0x000000ffff099224 */ /* 0x000fc800010e0600 */
[----:B------:R-:W-:-:S05]  /*11dc0*/  @!P1 IMAD.MOV.U32 R3, RZ, RZ, R9 ;  /* 0x000000ffff039224 */ /* 0x000fca00078e0009 */
[----:B------:R-:W-:Y:S01]  /*11dd0*/  @!PT LDS RZ, [RZ] ;  /* 0x00000000fffff984 */ /* 0x000fe20000000800 */
[----:B------:R-:W-:Y:S01]  /*11de0*/  @!PT LDS RZ, [RZ] ;  /* 0x00000000fffff984 */ /* 0x000fe20000000800 */
[----:B------:R-:W-:Y:S01]  /*11df0*/  @!PT LDS RZ, [RZ] ;  /* 0x00000000fffff984 */ /* 0x000fe20000000800 */
[----:B------:R0:W-:Y:S01]  /*11e00*/  @!P1 LDGSTS.E.BYPASS.LTC128B.128 [R10+0xcc00], desc[UR48][R2.64], !P0 ;  /* 0x0cc00000020a9fae */ /* 0x0001e2000c101d70 */
[----:B------:R-:W-:Y:S02]  /*11e10*/  IMAD.MOV.U32 R13, RZ, RZ, R5 ;  /* 0x000000ffff0d7224 */ /* 0x000fe400078e0005 */
[----:B0-----:R-:W-:Y:S02]  /*11e20*/  VIADD R2, R17, 0xa0 ;  /* 0x000000a011027836 */ /* 0x001fe40000000000 */
[----:B------:R-:W-:-:S07]  /*11e30*/  IMAD.MOV.U32 R0, RZ, RZ, R14 ;  /* 0x000000ffff007224 */ /* 0x000fce00078e000e */
[----:B------:R-:W-:Y:S05]  /*11e40*/  WARPSYNC.COLLECTIVE R15, `(.L_x_2182) ;  /* 0x000000000f087348 */ /* 0x000fea0003c00000 */
[----:B------:R0:W1:Y:S02]  /*11e50*/  SHFL.IDX P6, R14, R13, R12, R11 ;  /* 0x0000000c0d0e7389 */ /* 0x00006400000c000b */
[----:B01----:R-:W-:Y:S01]  /*11e60*/  ENDCOLLECTIVE ;  /* 0x000000000000791b */ /* 0x003fe20003800000 */
.L_x_2182:
[----:B------:R-:W-:Y:S01]  /*11e70*/  ISETP.GE.AND P1, PT, R2, R7, PT ;  /* 0x000000070200720c */ /* 0x000fe20003f26270 */
[----:B------:R-:W-:Y:S02]  /*11e80*/  IMAD.MOV.U32 R13, RZ, RZ, R6 ;  /* 0x000000ffff0d7224 */ /* 0x000fe400078e0006 */
[----:B------:R-:W-:-:S10]  /*11e90*/  IMAD.MOV.U32 R12, RZ, RZ, 0x3 ;  /* 0x00000003ff0c7424 */ /* 0x000fd400078e00ff */
[----:B------:R-:W-:-:S13]  /*11ea0*/  @!P1 LEA R2, P2, R20, R14, 0x1 ;  /* 0x0000000e14029211 */ /* 0x000fda00078408ff */
[----:B------:R-:W-:Y:S05]  /*11eb0*/  WARPSYNC.COLLECTIVE R15, `(.L_x_2183) ;  /* 0x000000000f087348 */ /* 0x000fea0003c00000 */
[----:B------:R0:W1:Y:S02]  /*11ec0*/  SHFL.IDX P6, R14, R13, R12, R11 ;  /* 0x0000000c0d0e7389 */ /* 0x00006400000c000b */
[----:B01----:R-:W-:Y:S01]  /*11ed0*/  ENDCOLLECTIVE ;  /* 0x000000000000791b */ /* 0x003fe20003800000 */
.L_x_2183:
        /* <DEDUP_REMOVED lines=10> */
.L_x_2184:
[----:B------:R-:W-:Y:S05]  /*11f80*/  BRA `(.L_x_2185) ;  /* 0xffffffbc00fc7947 */ /* 0x000fea000383ffff */
.L_x_2073:
[----:B0-----:R0:W1:Y:S02]  /*11f90*/  SYNCS.PHASECHK.TRANS64.TRYWAIT P0, [R22+URZ+0x16820], R3 ;  /* 0x01682003160075a7 */ /* 0x001064000800017f */
[----:B-1----:R-:W-:Y:S05]  /*11fa0*/  @!P0 NANOSLEEP.SYNCS 0x989680 ;  /* 0x009896800000895d */ /* 0x002fea0003900000 */
[----:B------:R-:W1:Y:S02]  /*11fb0*/  @!P0 SYNCS.PHASECHK.TRANS64 P0, [R22+URZ+0x16820], R3 ;  /* 0x01682003160085a7 */ /* 0x000e64000800007f */
[----:B-1----:R-:W-:Y:S05]  /*11fc0*/  @!P0 BRA `(.L_x_2073) ;  /* 0xfffffffc00f08947 */ /* 0x002fea000383ffff */
[----:B------:R-:W-:Y:S05]  /*11fd0*/  BRA `(.L_x_2186) ;  /* 0xffffffc000647947 */ /* 0x000fea000383ffff */
.L_x_2082:
[----:B0-----:R0:W2:Y:S02]  /*11fe0*/  SYNCS.PHASECHK.TRANS64.TRYWAIT P0, [R2+URZ+0x16840], R3 ;  /* 0x01684003020075a7 */ /* 0x0010a4000800017f */
[----:B--2---:R-:W-:Y:S05]  /*11ff0*/  @!P0 NANOSLEEP.SYNCS 0x989680 ;  /* 0x009896800000895d */ /* 0x004fea0003900000 */
[----:B------:R-:W2:Y:S02]  /*12000*/  @!P0 SYNCS.PHASECHK.TRANS64 P0, [R2+URZ+0x16840], R3 ;  /* 0x01684003020085a7 */ /* 0x000ea4000800007f */
[----:B--2---:R-:W-:Y:S05]  /*12010*/  @!P0 BRA `(.L_x_2082) ;  /* 0xfffffffc00f08947 */ /* 0x004fea000383ffff */
[----:B------:R-:W-:Y:S05]  /*12020*/  BRA `(.L_x_2187) ;  /* 0xffffffc4000c7947 */ /* 0x000fea000383ffff */
.L_x_2087:
[----:B0-----:R0:W1:Y:S02]  /*12030*/  SYNCS.PHASECHK.TRANS64.TRYWAIT P0, [R3+URZ+0x60], R2 ;  /* 0x00006002030075a7 */ /* 0x001064000800017f */
[----:B-1----:R-:W-:Y:S05]  /*12040*/  @!P0 NANOSLEEP.SYNCS 0x989680 ;  /* 0x009896800000895d */ /* 0x002fea0003900000 */
[----:B------:R-:W1:Y:S02]  /*12050*/  @!P0 SYNCS.PHASECHK.TRANS64 P0, [R3+URZ+0x60], R2 ;  /* 0x00006002030085a7 */ /* 0x000e64000800007f */
[----:B-1----:R-:W-:Y:S05]  /*12060*/  @!P0 BRA `(.L_x_2087) ;  /* 0xfffffffc00f08947 */ /* 0x002fea000383ffff */
[----:B------:R-:W-:Y:S05]  /*12070*/  BRA `(.L_x_2188) ;  /* 0xffffffc400987947 */ /* 0x000fea000383ffff */
.L_x_2095:
[----:B0-----:R0:W2:Y:S02]  /*12080*/  SYNCS.PHASECHK.TRANS64.TRYWAIT P0, [R2+URZ+0x16840], R3 ;  /* 0x01684003020075a7 */ /* 0x0010a4000800017f */
[----:B--2---:R-:W-:Y:S05]  /*12090*/  @!P0 NANOSLEEP.SYNCS 0x989680 ;  /* 0x009896800000895d */ /* 0x004fea0003900000 */
[----:B------:R-:W2:Y:S02]  /*120a0*/  @!P0 SYNCS.PHASECHK.TRANS64 P0, [R2+URZ+0x16840], R3 ;  /* 0x01684003020085a7 */ /* 0x000ea4000800007f */
[----:B--2---:R-:W-:Y:S05]  /*120b0*/  @!P0 BRA `(.L_x_2095) ;  /* 0xfffffffc00f08947 */ /* 0x004fea000383ffff */
[----:B------:R-:W-:Y:S05]  /*120c0*/  BRA `(.L_x_2189) ;  /* 0xffffffc800d07947 */ /* 0x000fea000383ffff */
.L_x_2100:
[----:B0-----:R0:W1:Y:S02]  /*120d0*/  SYNCS.PHASECHK.TRANS64.TRYWAIT P0, [R10+URZ+0x60], R27 ;  /* 0x0000601b0a0075a7 */ /* 0x001064000800017f */
[----:B-1----:R-:W-:Y:S05]  /*120e0*/  @!P0 NANOSLEEP.SYNCS 0x989680 ;  /* 0x009896800000895d */ /* 0x002fea0003900000 */
[----:B------:R-:W1:Y:S02]  /*120f0*/  @!P0 SYNCS.PHASECHK.TRANS64 P0, [R10+URZ+0x60], R27 ;  /* 0x0000601b0a0085a7 */ /* 0x000e64000800007f */
[----:B-1----:R-:W-:Y:S05]  /*12100*/  @!P0 BRA `(.L_x_2100) ;  /* 0xfffffffc00f08947 */ /* 0x002fea000383ffff */
[----:B------:R-:W-:Y:S05]  /*12110*/  BRA `(.L_x_2190) ;  /* 0xffffffcc005c7947 */ /* 0x000fea000383ffff */
.L_x_2108:
[----:B0-----:R0:W2:Y:S02]  /*12120*/  SYNCS.PHASECHK.TRANS64.TRYWAIT P0, [R2+URZ+0x16840], R3 ;  /* 0x01684003020075a7 */ /* 0x0010a4000800017f */
[----:B--2---:R-:W-:Y:S05]  /*12130*/  @!P0 NANOSLEEP.SYNCS 0x989680 ;  /* 0x009896800000895d */ /* 0x004fea0003900000 */
[----:B------:R-:W2:Y:S02]  /*12140*/  @!P0 SYNCS.PHASECHK.TRANS64 P0, [R2+URZ+0x16840], R3 ;  /* 0x01684003020085a7 */ /* 0x000ea4000800007f */
[----:B--2---:R-:W-:Y:S05]  /*12150*/  @!P0 BRA `(.L_x_2108) ;  /* 0xfffffffc00f08947 */ /* 0x004fea000383ffff */
[----:B------:R-:W-:Y:S05]  /*12160*/  BRA `(.L_x_2191) ;  /* 0xffffffd000687947 */ /* 0x000fea000383ffff */
.L_x_2113:
[----:B0-----:R0:W1:Y:S02]  /*12170*/  SYNCS.PHASECHK.TRANS64.TRYWAIT P0, [R8+URZ+0x60], R3 ;  /* 0x00006003080075a7 */ /* 0x001064000800017f */
[----:B-1----:R-:W-:Y:S05]  /*12180*/  @!P0 NANOSLEEP.SYNCS 0x989680 ;  /* 0x009896800000895d */ /* 0x002fea0003900000 */
[----:B------:R-:W1:Y:S02]  /*12190*/  @!P0 SYNCS.PHASECHK.TRANS64 P0, [R8+URZ+0x60], R3 ;  /* 0x00006003080085a7 */ /* 0x000e64000800007f */
[----:B-1----:R-:W-:Y:S05]  /*121a0*/  @!P0 BRA `(.L_x_2113) ;  /* 0xfffffffc00f08947 */ /* 0x002fea000383ffff */
[----:B------:R-:W-:Y:S05]  /*121b0*/  BRA `(.L_x_2192) ;  /* 0xffffffd000f87947 */ /* 0x000fea000383ffff */
.L_x_2123:
[----:B0-----:R0:W1:Y:S02]  /*121c0*/  SYNCS.PHASECHK.TRANS64.TRYWAIT P0, [R3+URZ+0x16860], R0 ;  /* 0x01686000030075a7 */ /* 0x001064000800017f */
[----:B-1----:R-:W-:Y:S05]  /*121d0*/  @!P0 NANOSLEEP.SYNCS 0x989680 ;  /* 0x009896800000895d */ /* 0x002fea0003900000 */
[----:B------:R-:W1:Y:S02]  /*121e0*/  @!P0 SYNCS.PHASECHK.TRANS64 P0, [R3+URZ+0x16860], R0 ;  /* 0x01686000030085a7 */ /* 0x000e64000800007f */
[----:B-1----:R-:W-:Y:S05]  /*121f0*/  @!P0 BRA `(.L_x_2123) ;  /* 0xfffffffc00f08947 */ /* 0x002fea000383ffff */
[----:B------:R-:W-:Y:S05]  /*12200*/  BRA `(.L_x_2193) ;  /* 0xffffffd400f47947 */ /* 0x000fea000383ffff */
.L_x_2129:
[----:B------:R-:W-:Y:S01]  /*12210*/  BSSY B0, `(.L_x_2194) ;  /* 0x0000008000007945 */ /* 0x000fe20003800000 */
[----:B------:R-:W-:Y:S01]  /*12220*/  IMAD.MOV.U32 R13, RZ, RZ, R16 ;  /* 0x000000ffff0d7224 */ /* 0x000fe200078e0010 */
[----:B------:R-:W-:Y:S01]  /*12230*/  MOV R11, 0x1f ;  /* 0x0000001f000b7802 */ /* 0x000fe20000000f00 */
[----:B------:R-:W-:Y:S02]  /*12240*/  IMAD.MOV.U32 R12, RZ, RZ, RZ ;  /* 0x000000ffff0c7224 */ /* 0x000fe400078e00ff */
[----:B------:R-:W-:-:S07]  /*12250*/  IMAD.MOV.U32 R15, RZ, RZ, -0x1 ;  /* 0xffffffffff0f7424 */ /* 0x000fce00078e00ff */
[----:B-1----:R-:W-:Y:S05]  /*12260*/  WARPSYNC.COLLECTIVE R15, `(.L_x_2195) ;  /* 0x000000000f087348 */ /* 0x002fea0003c00000 */
[----:B------:R0:W2:Y:S02]  /*12270*/  SHFL.IDX P6, R14, R13, R12, R11 ;  /* 0x0000000c0d0e7389 */ /* 0x0000a400000c000b */
[----:B012---:R-:W-:Y:S01]  /*12280*/  ENDCOLLECTIVE ;  /* 0x000000000000791b */ /* 0x007fe20003800000 */
.L_x_2195:
[----:B------:R-:W-:Y:S05]  /*12290*/  BSYNC B0 ;  /* 0x0000000000007941 */ /* 0x000fea0003800000 */
.L_x_2194:
        /* <DEDUP_REMOVED lines=9> */
.L_x_2196:
        /* <DEDUP_REMOVED lines=18> */
.L_x_2197:
[----:B------:R-:W-:Y:S01]  /*12450*/  IMAD.MOV.U32 R12, RZ, RZ, 0x2 ;  /* 0x00000002ff0c7424 */ /* 0x000fe200078e00ff */
[----:B------:R-:W-:-:S05]  /*12460*/  SEL R4, R14, RZ, P1 ;  /* 0x000000ff0e047207 */ /* 0x000fca0000800000 */
[----:B------:R-:W-:-:S04]  /*12470*/  IMAD.IADD R4, R17, 0x1, R4 ;  /* 0x0000000111047824 */ /* 0x000fc800078e0204 */
[----:B------:R-:W-:-:S07]  /*12480*/  IMAD.MOV.U32 R13, RZ, RZ, R4 ;  /* 0x000000ffff0d7224 */ /* 0x000fce00078e0004 */
[----:B------:R-:W-:Y:S05]  /*12490*/  WARPSYNC.COLLECTIVE R15, `(.L_x_2198) ;  /* 0x000000000f087348 */ /* 0x000fea0003c00000 */
[----:B------:R0:W1:Y:S02]  /*124a0*/  SHFL.UP P6, R14, R13, R12, R11 ;  /* 0x0400000c0d0e7389 */ /* 0x00006400000c000b */
[----:B01----:R-:W-:Y:S01]  /*124b0*/  ENDCOLLECTIVE ;  /* 0x000000000000791b */ /* 0x003fe20003800000 */
.L_x_2198:
[----:B------:R-:W-:Y:S01]  /*124c0*/  IMAD.MOV.U32 R12, RZ, RZ, 0x4 ;  /* 0x00000004ff0c7424 */ /* 0x000fe200078e00ff */
[----:B------:R-:W-:-:S05]  /*124d0*/  SEL R3, R14, RZ, P2 ;  /* 0x000000ff0e037207 */ /* 0x000fca0001000000 */
[----:B------:R-:W-:-:S04]  /*124e0*/  IMAD.IADD R6, R4, 0x1, R3 ;  /* 0x0000000104067824 */ /* 0x000fc800078e0203 */
[----:B------:R-:W-:-:S07]  /*124f0*/  IMAD.MOV.U32 R13, RZ, RZ, R6 ;  /* 0x000000ffff0d7224 */ /* 0x000fce00078e0006 */
[----:B------:R-:W-:Y:S05]  /*12500*/  WARPSYNC.COLLECTIVE R15, `(.L_x_2199) ;  /* 0x000000000f087348 */ /* 0x000fea0003c00000 */
[----:B------:R0:W1:Y:S02]  /*12510*/  SHFL.UP P6, R14, R13, R12, R11 ;  /* 0x0400000c0d0e7389 */ /* 0x00006400000c000b */
[----:B01----:R-:W-:Y:S01]  /*12520*/  ENDCOLLECTIVE ;  /* 0x000000000000791b */ /* 0x003fe20003800000 */
.L_x_2199:
[----:B------:R-:W-:Y:S01]  /*12530*/  IMAD.MOV.U32 R12, RZ, RZ, 0x8 ;  /* 0x00000008ff0c7424 */ /* 0x000fe200078e00ff */
[----:B------:R-:W-:-:S05]  /*12540*/  SEL R3, R14, RZ, P3 ;  /* 0x000000ff0e037207 */ /* 0x000fca0001800000 */
[----:B------:R-:W-:-:S04]  /*12550*/  IMAD.IADD R2, R6, 0x1, R3 ;  /* 0x0000000106027824 */ /* 0x000fc800078e0203 */
[----:B------:R-:W-:-:S07]  /*12560*/  IMAD.MOV.U32 R13, RZ, RZ, R2 ;  /* 0x000000ffff0d7224 */ /* 0x000fce00078e0002 */
[----:B------:R-:W-:Y:S05]  /*12570*/  WARPSYNC.COLLECTIVE R15, `(.L_x_2200) ;  /* 0x000000000f087348 */ /* 0x000fea0003c00000 */
[----:B------:R0:W1:Y:S02]  /*12580*/  SHFL.UP P6, R14, R13, R12, R11 ;  /* 0x0400000c0d0e7389 */ /* 0x00006400000c000b */
[----:B01----:R-:W-:Y:S01]  /*12590*/  ENDCOLLECTIVE ;  /* 0x000000000000791b */ /* 0x003fe20003800000 */
.L_x_2200:
[----:B------:R-:W-:Y:S01]  /*125a0*/  IMAD.MOV.U32 R12, RZ, RZ, 0x10 ;  /* 0x00000010ff0c7424 */ /* 0x000fe200078e00ff */
[----:B------:R-:W-:-:S04]  /*125b0*/  SEL R3, R14, RZ, P4 ;  /* 0x000000ff0e037207 */ /* 0x000fc80002000000 */
[----:B------:R-:W-:-:S05]  /*125c0*/  IADD3 R3, R2, R3, RZ ;  /* 0x0000000302037210 */ /* 0x000fca0007ffe0ff */
[----:B------:R-:W-:-:S07]  /*125d0*/  IMAD.MOV.U32 R13, RZ, RZ, R3 ;  /* 0x000000ffff0d7224 */ /* 0x000fce00078e0003 */
[----:B------:R-:W-:Y:S05]  /*125e0*/  WARPSYNC.COLLECTIVE R15, `(.L_x_2201) ;  /* 0x000000000f087348 */ /* 0x000fea0003c00000 */
[----:B------:R0:W1:Y:S02]  /*125f0*/  SHFL.UP P6, R14, R13, R12, R11 ;  /* 0x0400000c0d0e7389 */ /* 0x00006400000c000b */
[----:B01----:R-:W-:Y:S01]  /*12600*/  ENDCOLLECTIVE ;  /* 0x000000000000791b */ /* 0x003fe20003800000 */
.L_x_2201:
        /* <DEDUP_REMOVED lines=8> */
.L_x_2202:
[----:B------:R-:W-:Y:S05]  /*12690*/  BRA `(.L_x_2203) ;  /* 0xffffffd800287947 */ /* 0x000fea000383ffff */
.L_x_2134:
        /* <DEDUP_REMOVED lines=8> */
.L_x_2205:
[----:B------:R-:W-:Y:S05]  /*12720*/  BSYNC B0 ;  /* 0x0000000000007941 */ /* 0x000fea0003800000 */
.L_x_2204:
[----:B------:R-:W-:Y:S01]  /*12730*/  SEL R14, R14, RZ, P1 ;  /* 0x000000ff0e0e7207 */ /* 0x000fe20000800000 */
[----:B------:R-:W-:Y:S02]  /*12740*/  IMAD.MOV.U32 R12, RZ, RZ, 0x2 ;  /* 0x00000002ff0c7424 */ /* 0x000fe400078e00ff */
[----:B------:R-:W-:Y:S01]  /*12750*/  IMAD.MOV.U32 R11, RZ, RZ, RZ ;  /* 0x000000ffff0b7224 */ /* 0x000fe200078e00ff */
[----:B------:R-:W-:Y:S01]  /*12760*/  IADD3 R13, R17, R14, RZ ;  /* 0x0000000e110d7210 */ /* 0x000fe20007ffe0ff */
[----:B------:R-:W-:-:S07]  /*12770*/  IMAD.MOV.U32 R15, RZ, RZ, -0x1 ;  /* 0xffffffffff0f7424 */ /* 0x000fce00078e00ff */
[----:B------:R-:W-:Y:S05]  /*12780*/  WARPSYNC.COLLECTIVE R15, `(.L_x_2206) ;  /* 0x000000000f087348 */ /* 0x000fea0003c00000 */
[----:B------:R0:W1:Y:S02]  /*12790*/  SHFL.UP P6, R14, R13, R12, R11 ;  /* 0x0400000c0d0e7389 */ /* 0x00006400000c000b */
[----:B01----:R-:W-:Y:S01]  /*127a0*/  ENDCOLLECTIVE ;  /* 0x000000000000791b */ /* 0x003fe20003800000 */
.L_x_2206:
[----:B------:R-:W-:Y:S01]  /*127b0*/  IMAD.MOV.U32 R12, RZ, RZ, 0x4 ;  /* 0x00000004ff0c7424 */ /* 0x000fe200078e00ff */
[----:B------:R-:W-:-:S05]  /*127c0*/  SEL R2, R14, RZ, P2 ;  /* 0x000000ff0e027207 */ /* 0x000fca0001000000 */
[----:B------:R-:W-:-:S04]  /*127d0*/  IMAD.IADD R2, R13, 0x1, R2 ;  /* 0x000000010d027824 */ /* 0x000fc800078e0202 */
[----:B------:R-:W-:-:S07]  /*127e0*/  IMAD.MOV.U32 R13, RZ, RZ, R2 ;  /* 0x000000ffff0d7224 */ /* 0x000fce00078e0002 */
[----:B------:R-:W-:Y:S05]  /*127f0*/  WARPSYNC.COLLECTIVE R15, `(.L_x_2207) ;  /* 0x000000000f087348 */ /* 0x000fea0003c00000 */
[----:B------:R0:W1:Y:S02]  /*12800*/  SHFL.UP P6, R14, R13, R12, R11 ;  /* 0x0400000c0d0e7389 */ /* 0x00006400000c000b */
[----:B01----:R-:W-:Y:S01]  /*12810*/  ENDCOLLECTIVE ;  /* 0x000000000000791b */ /* 0x003fe20003800000 */
.L_x_2207:
[----:B------:R-:W-:Y:S01]  /*12820*/  IMAD.MOV.U32 R12, RZ, RZ, 0x8 ;  /* 0x00000008ff0c7424 */ /* 0x000fe200078e00ff */
[----:B------:R-:W-:-:S05]  /*12830*/  SEL R3, R14, RZ, P3 ;  /* 0x000000ff0e037207 */ /* 0x000fca0001800000 */
[----:B------:R-:W-:-:S04]  /*12840*/  IMAD.IADD R3, R2, 0x1, R3 ;  /* 0x0000000102037824 */ /* 0x000fc800078e0203 */
[----:B------:R-:W-:-:S07]  /*12850*/  IMAD.MOV.U32 R13, RZ, RZ, R3 ;  /* 0x000000ffff0d7224 */ /* 0x000fce00078e0003 */
[----:B------:R-:W-:Y:S05]  /*12860*/  WARPSYNC.COLLECTIVE R15, `(.L_x_2208) ;  /* 0x000000000f087348 */ /* 0x000fea0003c00000 */
[----:B------:R0:W1:Y:S02]  /*12870*/  SHFL.UP P6, R14, R13, R12, R11 ;  /* 0x0400000c0d0e7389 */ /* 0x00006400000c000b */
[----:B01----:R-:W-:Y:S01]  /*12880*/  ENDCOLLECTIVE ;  /* 0x000000000000791b */ /* 0x003fe20003800000 */
.L_x_2208:
[----:B------:R-:W-:Y:S01]  /*12890*/  IMAD.MOV.U32 R12, RZ, RZ, 0x10 ;  /* 0x00000010ff0c7424 */ /* 0x000fe200078e00ff */
[----:B------:R-:W-:-:S05]  /*128a0*/  SEL R4, R14, RZ, P4 ;  /* 0x000000ff0e047207 */ /* 0x000fca0002000000 */
[----:B------:R-:W-:-:S05]  /*128b0*/  IMAD.IADD R4, R3, 0x1, R4 ;  /* 0x0000000103047824 */ /* 0x000fca00078e0204 */
[----:B------:R-:W-:-:S07]  /*128c0*/  MOV R13, R4 ;  /* 0x00000004000d7202 */ /* 0x000fce0000000f00 */
[----:B------:R-:W-:Y:S05]  /*128d0*/  WARPSYNC.COLLECTIVE R15, `(.L_x_2209) ;  /* 0x000000000f087348 */ /* 0x000fea0003c00000 */
[----:B------:R0:W1:Y:S02]  /*128e0*/  SHFL.UP P6, R14, R13, R12, R11 ;  /* 0x0400000c0d0e7389 */ /* 0x00006400000c000b */
[----:B01----:R-:W-:Y:S01]  /*128f0*/  ENDCOLLECTIVE ;  /* 0x000000000000791b */ /* 0x003fe20003800000 */
.L_x_2209:
        /* <DEDUP_REMOVED lines=8> */
.L_x_2210:
[----:B------:R-:W-:Y:S05]  /*12980*/  BRA `(.L_x_2211) ;  /* 0xffffffd800087947 */ /* 0x000fea000383ffff */
.L_x_2136:
[----:B------:R-:W-:Y:S01]  /*12990*/  BSSY B0, `(.L_x_2212) ;  /* 0x0000006000007945 */ /* 0x000fe20003800000 */
[----:B------:R-:W-:Y:S01]  /*129a0*/  PLOP3.LUT P6, PT, P6, PT, PT, 0x8, 0x0 ;  /* 0x000000000000781c */ /* 0x000fe200037ce170 */
[----:B------:R-:W-:-:S12]  /*129b0*/  IMAD.MOV.U32 R15, RZ, RZ, -0x1 ;  /* 0xffffffffff0f7424 */ /* 0x000fd800078e00ff */
[----:B01----:R-:W-:Y:S05]  /*129c0*/  WARPSYNC.COLLECTIVE R15, `(.L_x_2213) ;  /* 0x000000000f087348 */ /* 0x003fea0003c00000 */
[----:B------:R-:W-:Y:S01]  /*129d0*/  VOTE.ANY R14, PT, P6 ;  /* 0x00000000000e7806 */ /* 0x000fe200030e0100 */
[----:B01----:R-:W-:Y:S06]  /*129e0*/  ENDCOLLECTIVE ;  /* 0x000000000000791b */ /* 0x003fec0003800000 */
.L_x_2213:
[----:B------:R-:W-:Y:S05]  /*129f0*/  BSYNC B0 ;  /* 0x0000000000007941 */ /* 0x000fea0003800000 */
.L_x_2212:
[----:B------:R-:W-:Y:S01]  /*12a00*/  IMAD.MOV.U32 R3, RZ, RZ, R14 ;  /* 0x000000ffff037224 */ /* 0x000fe200078e000e */
[----:B------:R-:W-:Y:S01]  /*12a10*/  MOV R15, 0xffffffff ;  /* 0xffffffff000f7802 */ /* 0x000fe20000000f00 */
[----:B------:R-:W-:Y:S02]  /*12a20*/  IMAD.MOV.U32 R13, RZ, RZ, R17 ;  /* 0x000000ffff0d7224 */ /* 0x000fe400078e0011 */
[----:B------:R-:W0:Y:S01]  /*12a30*/  POPC R6, R3 ;  /* 0x0000000300067309 */ /* 0x000e220000000000 */
[----:B------:R-:W-:Y:S02]  /*12a40*/  IMAD.MOV.U32 R11, RZ, RZ, 0x1f ;  /* 0x0000001fff0b7424 */ /* 0x000fe400078e00ff */
[----:B0-----:R-:W-:-:S07]  /*12a50*/  IMAD.MOV.U32 R12, RZ, RZ, R6 ;  /* 0x000000ffff0c7224 */ /* 0x001fce00078e0006 */
[----:B------:R-:W-:Y:S05]  /*12a60*/  WARPSYNC.COLLECTIVE R15, `(.L_x_2214) ;  /* 0x000000000f087348 */ /* 0x000fea0003c00000 */
[----:B------:R0:W1:Y:S02]  /*12a70*/  SHFL.IDX P6, R14, R13, R12, R11 ;  /* 0x0000000c0d0e7389 */ /* 0x00006400000c000b */
[----:B01----:R-:W-:Y:S01]  /*12a80*/  ENDCOLLECTIVE ;  /* 0x000000000000791b */ /* 0x003fe20003800000 */
.L_x_2214:
[----:B------:R-:W-:Y:S01]  /*12a90*/  IMAD.MOV.U32 R17, RZ, RZ, R14 ;  /* 0x000000ffff117224 */ /* 0x000fe200078e000e */
[----:B------:R-:W-:Y:S06]  /*12aa0*/  BRA `(.L_x_2215) ;  /* 0xffffffd400f87947 */ /* 0x000fec000383ffff */
.L_x_2138:
[----:B------:R-:W-:Y:S01]  /*12ab0*/  BSSY B0, `(.L_x_2216) ;  /* 0x0000007000007945 */ /* 0x000fe20003800000 */
[----:B------:R-:W-:Y:S02]  /*12ac0*/  IMAD.MOV.U32 R13, RZ, RZ, R2 ;  /* 0x000000ffff0d7224 */ /* 0x000fe400078e0002 */
[----:B------:R-:W-:Y:S02]  /*12ad0*/  IMAD.MOV.U32 R11, RZ, RZ, 0x1f ;  /* 0x0000001fff0b7424 */ /* 0x000fe400078e00ff */
[----:B------:R-:W-:-:S07]  /*12ae0*/  IMAD.MOV.U32 R15, RZ, RZ, -0x1 ;  /* 0xffffffffff0f7424 */ /* 0x000fce00078e00ff */
[----:B0123--:R-:W-:Y:S05]  /*12af0*/  WARPSYNC.COLLECTIVE R15, `(.L_x_2217) ;  /* 0x000000000f087348 */ /* 0x00ffea0003c00000 */
[----:B------:R4:W0:Y:S02]  /*12b00*/  SHFL.IDX P6, R14, R13, R12, R11 ;  /* 0x0000000c0d0e7389 */ /* 0x00082400000c000b */
[----:B01234-:R-:W-:Y:S01]  /*12b10*/  ENDCOLLECTIVE ;  /* 0x000000000000791b */ /* 0x01ffe20003800000 */
.L_x_2217:
[----:B------:R-:W-:Y:S05]  /*12b20*/  BSYNC B0 ;  /* 0x0000000000007941 */ /* 0x000fea0003800000 */
.L_x_2216:
[----:B------:R-:W-:Y:S05]  /*12b30*/  BRA `(.L_x_2137) ;  /* 0xffffffd400f07947 */ /* 0x000fea000383ffff */
.L_x_2142:
[----:B0-----:R0:W1:Y:S02]  /*12b40*/  SYNCS.PHASECHK.TRANS64.TRYWAIT P0, [R9+URZ+0x16820], R0 ;  /* 0x01682000090075a7 */ /* 0x001064000800017f */
[----:B-1----:R-:W-:Y:S05]  /*12b50*/  @!P0 NANOSLEEP.SYNCS 0x989680 ;  /* 0x009896800000895d */ /* 0x002fea0003900000 */
[----:B------:R-:W1:Y:S02]  /*12b60*/  @!P0 SYNCS.PHASECHK.TRANS64 P0, [R9+URZ+0x16820], R0 ;  /* 0x01682000090085a7 */ /* 0x000e64000800007f */
[----:B-1----:R-:W-:Y:S05]  /*12b70*/  @!P0 BRA `(.L_x_2142) ;  /* 0xfffffffc00f08947 */ /* 0x002fea000383ffff */
[----:B------:R-:W-:Y:S05]  /*12b80*/  BRA `(.L_x_2218) ;  /* 0xffffffdc00687947 */ /* 0x000fea000383ffff */
.L_x_2143:
        /* <DEDUP_REMOVED lines=8> */
[----:B0-2---:R-:W-:Y:S05]  /*12c10*/  WARPSYNC.COLLECTIVE R15, `(.L_x_2220) ;  /* 0x000000000f087348 */ /* 0x005fea0003c00000 */
[----:B------:R1:W3:Y:S02]  /*12c20*/  SHFL.IDX P6, R14, R13, R12, R11 ;  /* 0x0000000c0d0e7389 */ /* 0x0002e400000c000b */
[----:B0123--:R-:W-:Y:S01]  /*12c30*/  ENDCOLLECTIVE ;  /* 0x000000000000791b */ /* 0x00ffe20003800000 */
.L_x_2220:
[----:B------:R-:W-:Y:S05]  /*12c40*/  BSYNC B0 ;  /* 0x0000000000007941 */ /* 0x000fea0003800000 */
.L_x_2219:
[----:B------:R-:W-:Y:S05]  /*12c50*/  BRA `(.L_x_2221) ;  /* 0xffffffdc00507947 */ /* 0x000fea000383ffff */
.L_x_2146:
[----:B------:R-:W-:Y:S01]  /*12c60*/  BSSY B1, `(.L_x_2222) ;  /* 0x0000006000017945 */ /* 0x000fe20003800000 */
[----:B------:R-:W-:-:S07]  /*12c70*/  IMAD.MOV.U32 R15, RZ, RZ, -0x1 ;  /* 0xffffffffff0f7424 */ /* 0x000fce00078e00ff */
[----:B0-2---:R-:W-:Y:S05]  /*12c80*/  WARPSYNC.COLLECTIVE R15, `(.L_x_2223) ;  /* 0x000000000f0c7348 */ /* 0x005fea0003c00000 */
[----:B------:R-:W-:Y:S02]  /*12c90*/  ELECT P6, UR62, PT ;  /* 0x00000000003e782f */ /* 0x000fe400038c0000 */
[----:B------:R-:W-:Y:S01]  /*12ca0*/  MOV R14, UR62 ;  /* 0x0000003e000e7c02 */ /* 0x000fe20008000f00 */
[----:B0-2---:R-:W-:Y:S10]  /*12cb0*/  ENDCOLLECTIVE ;  /* 0x000000000000791b */ /* 0x005ff40003800000 */
.L_x_2223:
[----:B------:R-:W-:Y:S05]  /*12cc0*/  BSYNC B1 ;  /* 0x0000000000017941 */ /* 0x000fea0003800000 */
.L_x_2222:
[----:B------:R-:W-:Y:S05]  /*12cd0*/  BRA `(.L_x_2224) ;  /* 0xffffffdc00487947 */ /* 0x000fea000383ffff */
.L_x_2148:
[----:B0-----:R0:W1:Y:S02]  /*12ce0*/  SYNCS.PHASECHK.TRANS64.TRYWAIT P0, [R6+URZ], R3 ;  /* 0x00000003060075a7 */ /* 0x001064000800017f */
[----:B-1----:R-:W-:Y:S05]  /*12cf0*/  @!P0 NANOSLEEP.SYNCS 0x989680 ;  /* 0x009896800000895d */ /* 0x002fea0003900000 */
[----:B------:R-:W1:Y:S02]  /*12d00*/  @!P0 SYNCS.PHASECHK.TRANS64 P0, [R6+URZ], R3 ;  /* 0x00000003060085a7 */ /* 0x000e64000800007f */
[----:B-1----:R-:W-:Y:S05]  /*12d10*/  @!P0 BRA `(.L_x_2148) ;  /* 0xfffffffc00f08947 */ /* 0x002fea000383ffff */
[----:B------:R-:W-:Y:S05]  /*12d20*/  BRA `(.L_x_2225) ;  /* 0xffffffdc007c7947 */ /* 0x000fea000383ffff */
.L_x_2149:
[----:B-1----:R1:W3:Y:S02]  /*12d30*/  SYNCS.PHASECHK.TRANS64.TRYWAIT P0, [R7+URZ], R2 ;  /* 0x00000002070075a7 */ /* 0x0022e4000800017f */
[----:B---3--:R-:W-:Y:S05]  /*12d40*/  @!P0 NANOSLEEP.SYNCS 0x989680 ;  /* 0x009896800000895d */ /* 0x008fea0003900000 */
[----:B------:R-:W3:Y:S02]  /*12d50*/  @!P0 SYNCS.PHASECHK.TRANS64 P0, [R7+URZ], R2 ;  /* 0x00000002070085a7 */ /* 0x000ee4000800007f */
[----:B---3--:R-:W-:Y:S05]  /*12d60*/  @!P0 BRA `(.L_x_2149) ;  /* 0xfffffffc00f08947 */ /* 0x008fea000383ffff */
[----:B------:R-:W-:Y:S05]  /*12d70*/  BRA `(.L_x_2226) ;  /* 0xffffffdc00707947 */ /* 0x000fea000383ffff */
.L_x_2151:
[----:B---3--:R3:W4:Y:S02]  /*12d80*/  SYNCS.PHASECHK.TRANS64.TRYWAIT P0, [R4+URZ], R3 ;  /* 0x00000003040075a7 */ /* 0x008724000800017f */
[----:B----4-:R-:W-:Y:S05]  /*12d90*/  @!P0 NANOSLEEP.SYNCS 0x989680 ;  /* 0x009896800000895d */ /* 0x010fea0003900000 */
[----:B------:R-:W4:Y:S02]  /*12da0*/  @!P0 SYNCS.PHASECHK.TRANS64 P0, [R4+URZ], R3 ;  /* 0x00000003040085a7 */ /* 0x000f24000800007f */
[----:B----4-:R-:W-:Y:S05]  /*12db0*/  @!P0 BRA `(.L_x_2151) ;  /* 0xfffffffc00f08947 */ /* 0x010fea000383ffff */
[----:B------:R-:W-:Y:S05]  /*12dc0*/  BRA `(.L_x_2227) ;  /* 0xffffffdc00747947 */ /* 0x000fea000383ffff */
.L_x_2228:
        /* <DEDUP_REMOVED lines=11> */
.L_x_2647:


//--------------------- .text._ZN7cutlass13device_kernelIN5flash11enable_sm90INS1_16FlashAttnFwdSm90INS1_25CollectiveMainloopFwdSm90ILi2EN4cute5tupleIJNS5_1CILi1EEES8_S8_EEENS6_IJNS7_ILi192EEENS7_ILi128EEENS7_ILi64EEEEEELi64ENS_10bfloat16_tEfNS_4arch4Sm90ELb1ELb0ELb1ELb1ELb0ELb1ELb0ELb1ELb1ELb1ELb0ELb0EEENS1_21CollectiveEpilogueFwdINS6_IJSA_SC_SB_EEES9_SE_SG_Li384ELb1ELb1ELb0ELb0EEENS1_36VarlenDynamicPersistentTileSchedulerILi192ELi128ELi384ELi128ELb0ELb1ELb1ELb1ELb1ELb1EEEEEEEEEvNT_6ParamsE --------------------------
	.section	.text._ZN7cutlass13device_kernelIN5flash11enable_sm90INS1_16FlashAttnFwdSm90INS1_25CollectiveMainloopFwdSm90ILi2EN4cute5tupleIJNS5_1CILi1EEES8_S8_EEENS6_IJNS7_ILi192EEENS7_ILi128EEENS7_ILi64EEEEEELi64ENS_10bfloat16_tEfNS_4arch4Sm90ELb1ELb0ELb1ELb1ELb0ELb1ELb0ELb1ELb1ELb1ELb0ELb0EEENS1_21CollectiveEpilogueFwdINS6_IJSA_SC_SB_EEES9_SE_SG_Li384ELb1ELb1ELb0ELb0EEENS1_36VarlenDynamicPersistentTileSchedulerILi192ELi128ELi384ELi128ELb0ELb1ELb1ELb1ELb1ELb1EEEEEEEEEvNT_6ParamsE,"ax",@progbits
	.align	128
.text._ZN7cutlass13device_kernelIN5flash11enable_sm90INS1_16FlashAttnFwdSm90INS1_25CollectiveMainloopFwdSm90ILi2EN4cute5tupleIJNS5_1CILi1EEES8_S8_EEENS6_IJNS7_ILi192EEENS7_ILi128EEENS7_ILi64EEEEEELi64ENS_10bfloat16_tEfNS_4arch4Sm90ELb1ELb0ELb1ELb1ELb0ELb1ELb0ELb1ELb1ELb1ELb0ELb0EEENS1_21CollectiveEpilogueFwdINS6_IJSA_SC_SB_EEES9_SE_SG_Li384ELb1ELb1ELb0ELb0EEENS1_36VarlenDynamicPersistentTileSchedulerILi192ELi128ELi384ELi128ELb0ELb1ELb1ELb1ELb1ELb1EEEEEEEEEvNT_6ParamsE:
        .type           _ZN7cutlass13device_kernelIN5flash11enable_sm90INS1_16FlashAttnFwdSm90INS1_25CollectiveMainloopFwdSm90ILi2EN4cute5tupleIJNS5_1CILi1EEES8_S8_EEENS6_IJNS7_ILi192EEENS7_ILi128EEENS7_ILi64EEEEEELi64ENS_10bfloat16_tEfNS_4arch4Sm90ELb1ELb0ELb1ELb1ELb0ELb1ELb0ELb1ELb1ELb1ELb0ELb0EEENS1_21CollectiveEpilogueFwdINS6_IJSA_SC_SB_EEES9_SE_SG_Li384ELb1ELb1ELb0ELb0EEENS1_36VarlenDynamicPersistentTileSchedulerILi192ELi128ELi384ELi128ELb0ELb1ELb1ELb1ELb1ELb1EEEEEEEEEvNT_6ParamsE,@function
        .size           _ZN7cutlass13device_kernelIN5flash11enable_sm90INS1_16FlashAttnFwdSm90INS1_25CollectiveMainloopFwdSm90ILi2EN4cute5tupleIJNS5_1CILi1EEES8_S8_EEENS6_IJNS7_ILi192EEENS7_ILi128EEENS7_ILi64EEEEEELi64ENS_10bfloat16_tEfNS_4arch4Sm90ELb1ELb0ELb1ELb1ELb0ELb1ELb0ELb1ELb1ELb1ELb0ELb0EEENS1_21CollectiveEpilogueFwdINS6_IJSA_SC_SB_EEES9_SE_SG_Li384ELb1ELb1ELb0ELb0EEENS1_36VarlenDynamicPersistentTileSchedulerILi192ELi128ELi384ELi128ELb0ELb1ELb1ELb1ELb1ELb1EEEEEEEEEvNT_6ParamsE,(.L_x_2648 - _ZN7cutlass13device_kernelIN5flash11enable_sm90INS1_16FlashAttnFwdSm90INS1_25CollectiveMainloopFwdSm90ILi2EN4cute5tupleIJNS5_1CILi1EEES8_S8_EEENS6_IJNS7_ILi192EEENS7_ILi128EEENS7_ILi64EEEEEELi64ENS_10bfloat16_tEfNS_4arch4Sm90ELb1ELb0ELb1ELb1ELb0ELb1ELb0ELb1ELb1ELb1ELb0ELb0EEENS1_21CollectiveEpilogueFwdINS6_IJSA_SC_SB_EEES9_SE_SG_Li384ELb1ELb1ELb0ELb0EEENS1_36VarlenDynamicPersistentTileSchedulerILi192ELi128ELi384ELi128ELb0ELb1ELb1ELb1ELb1ELb1EEEEEEEEEvNT_6ParamsE)
        .other          _ZN7cutlass13device_kernelIN5flash11enable_sm90INS1_16FlashAttnFwdSm90INS1_25CollectiveMainloopFwdSm90ILi2EN4cute5tupleIJNS5_1CILi1EEES8_S8_EEENS6_IJNS7_ILi192EEENS7_ILi128EEENS7_ILi64EEEEEELi64ENS_10bfloat16_tEfNS_4arch4Sm90ELb1ELb0ELb1ELb1ELb0ELb1ELb0ELb1ELb1ELb1ELb0ELb0EEENS1_21CollectiveEpilogueFwdINS6_IJSA_SC_SB_EEES9_SE_SG_Li384ELb1ELb1ELb0ELb0EEENS1_36VarlenDynamicPersistentTileSchedulerILi192ELi128ELi384ELi128ELb0ELb1ELb1ELb1ELb1ELb1EEEEEEEEEvNT_6ParamsE,@"STO_CUDA_ENTRY STV_DEFAULT"
_ZN7cutlass13device_kernelIN5flash11enable_sm90INS1_16FlashAttnFwdSm90INS1_25CollectiveMainloopFwdSm90ILi2EN4cute5tupleIJNS5_1CILi1EEES8_S8_EEENS6_IJNS7_ILi192EEENS7_ILi128EEENS7_ILi64EEEEEELi64ENS_10bfloat16_tEfNS_4arch4Sm90ELb1ELb0ELb1ELb1ELb0ELb1ELb0ELb1ELb1ELb1ELb0ELb0EEENS1_21CollectiveEpilogueFwdINS6_IJSA_SC_SB_EEES9_SE_SG_Li384ELb1ELb1ELb0ELb0EEENS1_36VarlenDynamicPersistentTileSchedulerILi192ELi128ELi384ELi128ELb0ELb1ELb1ELb1ELb1ELb1EEEEEEEEEvNT_6ParamsE:
        /* <DEDUP_REMOVED lines=23> */
.L_x_2230:
[----:B------:R-:W-:Y:S05]  /*0170*/  BSYNC B0 ;  /* 0x0000000000007941 */ /* 0x000fea0003800000 */
.L_x_2229:
        /* <DEDUP_REMOVED lines=40> */
.L_x_2231:
        /* <DEDUP_REMOVED lines=22> */
.L_x_2232:
        /* <DEDUP_REMOVED lines=18> */
.L_x_2233:
        /* <DEDUP_REMOVED lines=22> */
.L_x_2234:
        /* <DEDUP_REMOVED lines=22> */
.L_x_2235:
        /* <DEDUP_REMOVED lines=9> */
.L_x_2238:
        /* <DEDUP_REMOVED lines=32> */
[CC--:B------:R-:W-:Y:S02]  /*0bd0*/  LEA.HI R4, R0.reuse, R12.reuse, RZ, 0x4 ;  /* 0x0000000c00047211 */ /* 0x0c0fe400078f20ff */
[--C-:B------:R-:W-:Y:S02]  /*0be0*/  SHF.R.S32.HI R9, RZ, 0x2, R8.reuse ;  /* 0x00000002ff097819 */ /* 0x100fe40000011408 */
[----:B------:R-:W-:Y:S02]  /*0bf0*/  SHF.R.S32.HI R10, RZ, 0x1f, R8 ;  /* 0x0000001fff0a7819 */ /* 0x000fe40000011408 */
[----:B------:R-:W-:Y:S02]  /*0c00*/  LEA.HI R5, R0, R12, RZ, 0x5 ;  /* 0x0000000c00057211 */ /* 0x000fe400078f28ff */
[----:B------:R-:W-:-:S02]  /*0c10*/  SHF.R.S32.HI R14, RZ, 0x7, R3 ;  /* 0x00000007ff0e7819 */ /* 0x000fc40000011403 */
[----:B------:R-:W-:Y:S02]  /*0c20*/  SHF.R.S32.HI R7, RZ, 0x4, R4 ;  /* 0x00000004ff077819 */ /* 0x000fe40000011404 */
[----:B------:R-:W-:Y:S02]  /*0c30*/  LEA.HI R10, R10, R9, RZ, 0x3 ;  /* 0x000000090a0a7211 */ /* 0x000fe400078f18ff */
[----:B------:R-:W-:Y:S01]  /*0c40*/  SHF.R.S32.HI R15, RZ, 0x5, R5 ;  /* 0x00000005ff0f7819 */ /* 0x000fe20000011405 */
[----:B------:R-:W-:Y:S01]  /*0c50*/  IMAD.HI R5, R14, 0x55555556, RZ ;  /* 0x555555560e057827 */ /* 0x000fe200078e02ff */
[C---:B------:R-:W-:Y:S02]  /*0c60*/  LOP3.LUT R3, R4.reuse, 0x3fffff0, RZ, 0xc0, !PT ;  /* 0x03fffff004037812 */ /* 0x040fe400078ec0ff */
[----:B------:R-:W-:Y:S02]  /*0c70*/  LEA.HI R4, R4, R7, RZ, 0x1 ;  /* 0x0000000704047211 */ /* 0x000fe400078f08ff */
[----:B------:R-:W-:-:S02]  /*0c80*/  LOP3.LUT R10, R10, 0xfffffff8, RZ, 0xc0, !PT ;  /* 0xfffffff80a0a7812 */ /* 0x000fc400078ec0ff */
[----:B------:R-:W-:Y:S01]  /*0c90*/  LEA.HI R6, R6, R11, RZ, 0x5 ;  /* 0x0000000b06067211 */ /* 0x000fe200078f28ff */
[----:B------:R-:W-:Y:S01]  /*0ca0*/  IMAD.IADD R3, R12, 0x1, -R3 ;  /* 0x000000010c037824 */ /* 0x000fe200078e0a03 */
[----:B------:R-:W-:Y:S01]  /*0cb0*/  LOP3.LUT R4, R4, 0x1ffffffe, RZ, 0xc0, !PT ;  /* 0x1ffffffe04047812 */ /* 0x000fe200078ec0ff */
[----:B------:R-:W-:Y:S01]  /*0cc0*/  IMAD.IADD R9, R9, 0x1, -R10 ;  /* 0x0000000109097824 */ /* 0x000fe200078e0a0a */
[----:B------:R-:W-:Y:S02]  /*0cd0*/  LEA.HI R5, R5, R5, RZ, 0x1 ;  /* 0x0000000505057211 */ /* 0x000fe400078f08ff */
[----:B------:R-:W-:Y:S01]  /*0ce0*/  SHF.R.S32.HI R6, RZ, 0x5, R6 ;  /* 0x00000005ff067819 */ /* 0x000fe20000011406 */
[----:B------:R-:W-:Y:S02]  /*0cf0*/  IMAD.IADD R4, R7, 0x1, -R4 ;  /* 0x0000000107047824 */ /* 0x000fe400078e0a04 */
[----:B------:R-:W-:Y:S02]  /*0d00*/  IMAD R3, R15, 0x10, R3 ;  /* 0x000000100f037824 */ /* 0x000fe400078e0203 */
[----:B------:R-:W-:-:S02]  /*0d10*/  IMAD R5, R5, -0x3, R14 ;  /* 0xfffffffd05057824 */ /* 0x000fc400078e020e */
[----:B------:R-:W-:Y:S02]  /*0d20*/  IMAD R6, R6, 0x10, R9 ;  /* 0x0000001006067824 */ /* 0x000fe400078e0209 */
[----:B------:R-:W-:Y:S02]  /*0d30*/  IMAD R7, R3, 0x8, R4 ;  /* 0x0000000803077824 */ /* 0x000fe400078e0204 */
[----:B------:R-:W-:-:S05]  /*0d40*/  IMAD R10, R5, 0x40, R6 ;  /* 0x00000040050a7824 */ /* 0x000fca00078e0206 */
[----:B------:R-:W-:Y:S01]  /*0d50*/  STL [R1+0x58], R10 ;  /* 0x0000580a01007387 */ /* 0x000fe20000100800 */
[----:B------:R-:W-:Y:S02]  /*0d60*/  LOP3.LUT R8, R8, 0x7ffffffc, RZ, 0xc0, !PT ;  /* 0x7ffffffc08087812 */ /* 0x000fe400078ec0ff */
[----:B------:R-:W-:Y:S01]  /*0d70*/  CS2R R22, SRZ ;  /* 0x0000000000167805 */ /* 0x000fe2000001ff00 */
[----:B------:R-:W-:Y:S02]  /*0d80*/  IMAD.MOV.U32 R154, RZ, RZ, RZ ;  /* 0x000000ffff9a7224 */ /* 0x000fe400078e00ff */
[----:B------:R-:W-:Y:S01]  /*0d90*/  IMAD.MOV.U32 R18, RZ, RZ, RZ ;  /* 0x000000ffff127224 */ /* 0x000fe200078e00ff */
[----:B--2---:R-:W-:-:S05]  /*0da0*/  LOP3.LUT R3, R13, 0x1, RZ, 0xfc, !PT ;  /* 0x000000010d037812 */ /* 0x004fca00078efcff */
[----:B------:R0:W-:Y:S02]  /*0db0*/  STL [R1+0x4], R3 ;  /* 0x0000040301007387 */ /* 0x0001e40000100800 */
[CC--:B0-----:R-:W-:Y:S02]  /*0dc0*/  LEA.HI R3, R0.reuse, R12.reuse, RZ, 0x3 ;  /* 0x0000000c00037211 */ /* 0x0c1fe400078f18ff */
[----:B------:R-:W-:-:S04]  /*0dd0*/  LEA.HI R0, R0, R12, RZ, 0x2 ;  /* 0x0000000c00007211 */ /* 0x000fc800078f10ff */
[--C-:B------:R-:W-:Y:S02]  /*0de0*/  SHF.R.S32.HI R19, RZ, 0x2, R0.reuse ;  /* 0x00000002ff137819 */ /* 0x100fe40000011400 */
[----:B------:R-:W-:-:S03]  /*0df0*/  SHF.R.S32.HI R4, RZ, 0x1f, R0 ;  /* 0x0000001fff047819 */ /* 0x000fc60000011400 */
[----:B------:R-:W-:Y:S01]  /*0e00*/  VIADD R9, R19, 0x60 ;  /* 0x0000006013097836 */ /* 0x000fe20000000000 */
[----:B------:R-:W-:Y:S02]  /*0e10*/  LOP3.LUT R3, R3, 0xfffffff8, RZ, 0xc0, !PT ;  /* 0xfffffff803037812 */ /* 0x000fe400078ec0ff */
[----:B------:R-:W-:Y:S02]  /*0e20*/  LOP3.LUT R0, R0, 0xfffffffc, RZ, 0xc0, !PT ;  /* 0xfffffffc00007812 */ /* 0x000fe400078ec0ff */
[----:B------:R-:W-:Y:S02]  /*0e30*/  LEA.HI R4, R4, R19, RZ, 0x3 ;  /* 0x0000001304047211 */ /* 0x000fe400078f18ff */
[----:B------:R-:W-:Y:S01]  /*0e40*/  SHF.R.S32.HI R5, RZ, 0x1f, R9 ;  /* 0x0000001fff057819 */ /* 0x000fe20000011409 */
[----:B------:R-:W-:Y:S01]  /*0e50*/  IMAD.IADD R3, R12, 0x1, -R3 ;  /* 0x000000010c037824 */ /* 0x000fe200078e0a03 */
[----:B------:R-:W-:Y:S01]  /*0e60*/  LOP3.LUT R4, R4, 0xfffffff8, RZ, 0xc0, !PT ;  /* 0xfffffff804047812 */ /* 0x000fe200078ec0ff */
[----:B------:R-:W-:Y:S01]  /*0e70*/  IMAD.IADD R6, R12, 0x1, -R0 ;  /* 0x000000010c067824 */ /* 0x000fe200078e0a00 */
[----:B------:R-:W-:-:S02]  /*0e80*/  LEA.HI R5, R5, R9, RZ, 0x3 ;  /* 0x0000000905057211 */ /* 0x000fc400078f18ff */
[----:B------:R-:W-:Y:S01]  /*0e90*/  SHF.L.U32 R3, R9, 0x6, RZ ;  /* 0x0000000609037819 */ /* 0x000fe200000006ff */
[----:B------:R-:W-:Y:S01]  /*0ea0*/  IMAD.IADD R4, R19, 0x1, -R4 ;  /* 0x0000000113047824 */ /* 0x000fe200078e0a04 */
[----:B------:R-:W-:Y:S01]  /*0eb0*/  SHF.R.S32.HI R0, RZ, 0x1f, R19 ;  /* 0x0000001fff007819 */ /* 0x000fe20000011413 */
[C---:B------:R-:W-:Y:S01]  /*0ec0*/  IMAD.SHL.U32 R16, R6.reuse, 0x8, RZ ;  /* 0x0000000806107824 */ /* 0x040fe200078e00ff */
[----:B------:R-:W-:Y:S01]  /*0ed0*/  LEA.HI R0, R6, R6, RZ, 0x1 ;  /* 0x0000000606007211 */ /* 0x000fe200078f08ff */
[----:B------:R-:W-:Y:S01]  /*0ee0*/  IMAD.SHL.U32 R5, R5, 0x40, RZ ;  /* 0x0000004005057824 */ /* 0x000fe200078e00ff */
[----:B------:R-:W-:Y:S01]  /*0ef0*/  LOP3.LUT R3, R3, 0x1c0, RZ, 0xc0, !PT ;  /* 0x000001c003037812 */ /* 0x000fe200078ec0ff */
[----:B------:R-:W-:Y:S01]  /*0f00*/  STL [R1+0x50], RZ ;  /* 0x000050ff01007387 */ /* 0x000fe20000100800 */
[----:B------:R-:W-:Y:S02]  /*0f10*/  LOP3.LUT R0, R0, 0x1ffffffe, RZ, 0xc0, !PT ;  /* 0x1ffffffe00007812 */ /* 0x000fe400078ec0ff */
[----:B------:R-:W-:Y:S01]  /*0f20*/  SHF.R.U32.HI R9, RZ, 0x3, R3 ;  /* 0x00000003ff097819 */ /* 0x000fe20000011603 */
[----:B------:R0:W-:Y:S01]  /*0f30*/  STL [R1+0x38], R4 ;  /* 0x0000380401007387 */ /* 0x0001e20000100800 */
[----:B------:R-:W-:Y:S01]  /*0f40*/  LOP3.LUT R3, R3, 0x38, R16, 0xf8, !PT ;  /* 0x0000003803037812 */ /* 0x000fe200078ef810 */
[----:B------:R-:W-:Y:S01]  /*0f50*/  IMAD.IADD R0, R6, 0x1, -R0 ;  /* 0x0000000106007824 */ /* 0x000fe200078e0a00 */
[----:B0-----:R-:W-:Y:S01]  /*0f60*/  LOP3.LUT R4, R5, 0xfffffe00, RZ, 0xc0, !PT ;  /* 0xfffffe0005047812 */ /* 0x001fe200078ec0ff */
[----:B------:R-:W-:-:S03]  /*0f70*/  IMAD.IADD R5, R11, 0x1, -R8 ;  /* 0x000000010b057824 */ /* 0x000fc600078e0a08 */
[----:B------:R-:W-:Y:S01]  /*0f80*/  LOP3.LUT R3, R4, R3, R9, 0xf6, !PT ;  /* 0x0000000304037212 */ /* 0x000fe200078ef609 */
[----:B------:R0:W-:Y:S01]  /*0f90*/  STL [R1+0x3c], R4 ;  /* 0x00003c0401007387 */ /* 0x0001e20000100800 */
[----:B------:R-:W-:-:S03]  /*0fa0*/  IMAD R0, R0, 0x8, R10 ;  /* 0x0000000800007824 */ /* 0x000fc600078e020a */
[----:B------:R-:W-:Y:S01]  /*0fb0*/  IMAD R3, R3, 0x2, R2 ;  /* 0x0000000203037824 */ /* 0x000fe200078e0202 */
[----:B------:R1:W-:Y:S01]  /*0fc0*/  STL [R1+0x40], R5 ;  /* 0x0000400501007387 */ /* 0x0003e20000100800 */
[----:B0-----:R-:W-:-:S05]  /*0fd0*/  IMAD.SHL.U32 R4, R7, 0x8, RZ ;  /* 0x0000000807047824 */ /* 0x001fca00078e00ff */
[----:B------:R1:W-:Y:S04]  /*0fe0*/  STL [R1+0x5c], R4 ;  /* 0x00005c0401007387 */ /* 0x0003e80000100800 */
[----:B------:R1:W-:Y:S04]  /*0ff0*/  STL [R1+0x44], R0 ;  /* 0x0000440001007387 */ /* 0x0003e80000100800 */
[----:B------:R1:W-:Y:S01]  /*1000*/  STL [R1+0x54], R3 ;  /* 0x0000540301007387 */ /* 0x0003e20000100800 */
[----:B------:R-:W-:-:S04]  /*1010*/  IMAD.SHL.U32 R152, R6, 0x4, RZ ;  /* 0x0000000406987824 */ /* 0x000fc800078e00ff */
[----:B------:R-:W-:-:S07]  /*1020*/  VIADD R155, R152, 0x10 ;  /* 0x00000010989b7836 */ /* 0x000fce0000000000 */
.L_x_2372:
[----:B01-3-5:R-:W0:Y:S02]  /*1030*/  LDC.64 R4, c[0x0][0xc88] ;  /* 0x00032200ff047b82 */ /* 0x02be240000000a00 */
[----:B0-----:R-:W-:-:S05]  /*1040*/  IMAD.WIDE R4, R31, 0x4, R4 ;  /* 0x000000041f047825 */ /* 0x001fca00078e0204 */
[----:B--2---:R-:W2:Y:S01]  /*1050*/  LDG.E R11, desc[UR40][R4.64] ;  /* 0x00000028040b7981 */ /* 0x004ea2000c1e1900 */
[----:B------:R-:W-:Y:S05]  /*1060*/  YIELD ;  /* 0x0000000000007946 */ /* 0x000fea0003800000 */
[----:B------:R-:W-:Y:S01]  /*1070*/  ULDC.64 UR4, c[0x0][0xa28] ;  /* 0x00028a0000047ab9 */ /* 0x000fe20000000a00 */
[----:B------:R-:W-:Y:S01]  /*1080*/  ULDC.64 UR8, c[0x0][0xa18] ;  /* 0x0002860000087ab9 */ /* 0x000fe20000000a00 */
[----:B------:R-:W-:Y:S01]  /*1090*/  ISETP.NE.U32.AND P1, PT, RZ, UR4, PT ;  /* 0x00000004ff007c0c */ /* 0x000fe2000bf25070 */
[----:B------:R-:W-:Y:S01]  /*10a0*/  IMAD.MOV.U32 R3, RZ, RZ, RZ ;  /* 0x000000ffff037224 */ /* 0x000fe200078e00ff */
[----:B------:R-:W-:Y:S01]  /*10b0*/  ULDC.64 UR6, c[0x0][0xa08] ;  /* 0x0002820000067ab9 */ /* 0x000fe20000000a00 */
[----:B------:R-:W-:Y:S01]  /*10c0*/  IMAD.MOV.U32 R33, RZ, RZ, RZ ;  /* 0x000000ffff217224 */ /* 0x000fe200078e00ff */
[----:B------:R-:W-:-:S02]  /*10d0*/  ISETP.NE.AND.EX P1, PT, RZ, UR5, PT, P1 ;  /* 0x00000005ff007c0c */ /* 0x000fc4000bf25310 */
[----:B------:R-:W-:-:S04]  /*10e0*/  ISETP.NE.U32.AND P0, PT, RZ, UR6, PT ;  /* 0x00000006ff007c0c */ /* 0x000fc8000bf05070 */
[----:B------:R-:W-:Y:S02]  /*10f0*/  ISETP.NE.AND.EX P0, PT, RZ, UR7, PT, P0 ;  /* 0x00000007ff007c0c */ /* 0x000fe4000bf05300 */
[----:B--2---:R-:W-:Y:S01]  /*1100*/  SHF.R.S32.HI R0, RZ, 0x1f, R11 ;  /* 0x0000001fff007819 */ /* 0x004fe2000001140b */
[----:B------:R-:W-:-:S04]  /*1110*/  IMAD.SHL.U32 R34, R11, 0x4, RZ ;  /* 0x000000040b227824 */ /* 0x000fc800078e00ff */
[C---:B------:R-:W-:Y:S01]  /*1120*/  @P1 LEA R6, P2, R11.reuse, UR4, 0x2 ;  /* 0x000000040b061c11 */ /* 0x040fe2000f8410ff */
[----:B------:R0:W-:Y:S01]  /*1130*/  STL [R1+0x48], R11 ;  /* 0x0000480b01007387 */ /* 0x0001e20000100800 */
[C-C-:B------:R-:W-:Y:S02]  /*1140*/  SHF.L.U64.HI R35, R11.reuse, 0x2, R0.reuse ;  /* 0x000000020b237819 */ /* 0x140fe40000010200 */
[----:B------:R-:W-:Y:S02]  /*1150*/  @P1 LEA.HI.X R7, R11, UR5, R0, 0x2, P2 ;  /* 0x000000050b071c11 */ /* 0x000fe400090f1400 */
[----:B------:R-:W-:Y:S01]  /*1160*/  ISETP.NE.U32.AND P2, PT, RZ, UR8, PT ;  /* 0x00000008ff007c0c */ /* 0x000fe2000bf45070 */
[----:B------:R-:W-:Y:S01]  /*1170*/  ULDC UR4, c[0x0][0x288] ;  /* 0x0000a20000047ab9 */ /* 0x000fe20000000800 */
[----:B------:R-:W-:Y:S01]  /*1180*/  IADD3 R8, P3, R34, UR6, RZ ;  /* 0x0000000622087c10 */ /* 0x000fe2000ff7e0ff */
[----:B------:R0:W5:Y:S01]  /*1190*/  @P1 LDG.E R3, desc[UR40][R6.64] ;  /* 0x0000002806031981 */ /* 0x000162000c1e1900 */
[----:B------:R-:W-:Y:S01]  /*11a0*/  ISETP.NE.AND.EX P2, PT, RZ, UR9, PT, P2 ;  /* 0x00000009ff007c0c */ /* 0x000fe2000bf45320 */
[----:B------:R-:W-:Y:S01]  /*11b0*/  IMAD.U32 R10, RZ, RZ, UR4 ;  /* 0x00000004ff0a7e24 */ /* 0x000fe2000f8e00ff */
[----:B------:R-:W-:Y:S01]  /*11c0*/  IADD3.X R9, R35, UR7, RZ, P3, !PT ;  /* 0x0000000723097c10 */ /* 0x000fe20009ffe4ff */
[----:B------:R-:W-:-:S04]  /*11d0*/  ULDC.64 UR4, c[0x0][0x418] ;  /* 0x0001060000047ab9 */ /* 0x000fc80000000a00 */
[----:B------:R0:W5:Y:S06]  /*11e0*/  @P0 LDG.E R33, desc[UR40][R8.64] ;  /* 0x0000002808210981 */ /* 0x00016c000c1e1900 */
[----:B------:R-:W-:-:S04]  /*11f0*/  @P2 IADD3 R4, P1, R34, UR8, RZ ;  /* 0x0000000822042c10 */ /* 0x000fc8000ff3e0ff */
[----:B------:R-:W-:-:S05]  /*1200*/  @P2 IADD3.X R5, R35, UR9, RZ, P1, !PT ;  /* 0x0000000923052c10 */ /* 0x000fca0008ffe4ff */
[----:B------:R-:W2:Y:S01]  /*1210*/  @P2 LDG.E R10, desc[UR40][R4.64] ;  /* 0x00000028040a2981 */ /* 0x000ea2000c1e1900 */
        /* <DEDUP_REMOVED lines=10> */
[----:B--2---:R0:W-:Y:S01]  /*12c0*/  STL [R1+0x20], R10 ;  /* 0x0000200a01007387 */ /* 0x0041e20000100800 */
[----:B------:R-:W-:Y:S05]  /*12d0*/  @P2 BRA `(.L_x_2240) ;  /* 0x0000000000282947 */ /* 0x000fea0003800000 */
[----:B------:R-:W-:Y:S02]  /*12e0*/  ULDC.64 UR4, c[0x0][0xa00] ;  /* 0x0002800000047ab9 */ /* 0x000fe40000000a00 */
[----:B------:R-:W-:-:S04]  /*12f0*/  ISETP.NE.U32.AND P1, PT, RZ, UR4, PT ;  /* 0x00000004ff007c0c */ /* 0x000fc8000bf25070 */
[----:B------:R-:W-:-:S13]  /*1300*/  ISETP.NE.AND.EX P1, PT, RZ, UR5, PT, P1 ;  /* 0x00000005ff007c0c */ /* 0x000fda000bf25310 */
[----:B------:R-:W-:Y:S05]  /*1310*/  @!P1 BRA `(.L_x_2240) ;  /* 0x0000000000189947 */ /* 0x000fea0003800000 */
[----:B------:R-:W1:Y:S02]  /*1320*/  LDC.64 R4, c[0x0][0xa00] ;  /* 0x00028000ff047b82 */ /* 0x000e640000000a00 */
[----:B-1----:R-:W-:-:S05]  /*1330*/  IMAD.WIDE R4, R31, 0x4, R4 ;  /* 0x000000041f047825 */ /* 0x002fca00078e0204 */
[----:B------:R-:W2:Y:S04]  /*1340*/  LDG.E R0, desc[UR40][R4.64] ;  /* 0x0000002804007981 */ /* 0x000ea8000c1e1900 */
[----:B0-----:R-:W2:Y:S02]  /*1350*/  LDG.E R7, desc[UR40][R4.64+0x4] ;  /* 0x0000042804077981 */ /* 0x001ea4000c1e1900 */
[----:B--2---:R-:W-:-:S05]  /*1360*/  IADD3 R10, -R0, R7, RZ ;  /* 0x00000007000a7210 */ /* 0x004fca0007ffe1ff */
[----:B------:R1:W-:Y:S02]  /*1370*/  STL [R1+0x20], R10 ;  /* 0x0000200a01007387 */ /* 0x0003e40000100800 */
.L_x_2240:
[----:B------:R-:W-:Y:S01]  /*1380*/  ULDC.64 UR4, c[0x0][0xa20] ;  /* 0x0002880000047ab9 */ /* 0x000fe20000000a00 */
[----:B------:R2:W-:Y:S01]  /*1390*/  STL [R1+0x4c], R30 ;  /* 0x00004c1e01007387 */ /* 0x0005e20000100800 */
[----:B------:R-:W-:-:S04]  /*13a0*/  ISETP.NE.U32.AND P1, PT, RZ, UR4, PT ;  /* 0x00000004ff007c0c */ /* 0x000fc8000bf25070 */
[----:B------:R-:W-:-:S13]  /*13b0*/  ISETP.NE.AND.EX P1, PT, RZ, UR5, PT, P1 ;  /* 0x00000005ff007c0c */ /* 0x000fda000bf25310 */
[----:B--2---:R-:W-:Y:S05]  /*13c0*/  @!P1 BRA `(.L_x_2241) ;  /* 0x0000000000109947 */ /* 0x004fea0003800000 */
[----:B------:R-:W-:-:S04]  /*13d0*/  IADD3 R4, P0, R34, UR4, RZ ;  /* 0x0000000422047c10 */ /* 0x000fc8000ff1e0ff */
[----:B------:R-:W-:-:S05]  /*13e0*/  IADD3.X R5, R35, UR5, RZ, P0, !PT ;  /* 0x0000000523057c10 */ /* 0x000fca00087fe4ff */
[----:B------:R2:W5:Y:S01]  /*13f0*/  LDG.E R32, desc[UR40][R4.64] ;  /* 0x0000002804207981 */ /* 0x000562000c1e1900 */
[----:B------:R-:W-:Y:S05]  /*1400*/  BRA `(.L_x_2242) ;  /* 0x0000000000107947 */ /* 0x000fea0003800000 */
.L_x_2241:
[----:B------:R-:W-:Y:S05]  /*1410*/  @!P0 BRA `(.L_x_2242) ;  /* 0x00000000000c8947 */ /* 0x000fea0003800000 */
[----:B------:R-:W2:Y:S04]  /*1420*/  LDG.E R5, desc[UR40][R8.64] ;  /* 0x0000002808057981 */ /* 0x000ea8000c1e1900 */
[----:B------:R-:W2:Y:S02]  /*1430*/  LDG.E R32, desc[UR40][R8.64+0x4] ;  /* 0x0000042808207981 */ /* 0x000ea4000c1e1900 */
[----:B--2---:R-:W-:-:S07]  /*1440*/  IMAD.IADD R32, R32, 0x1, -R5 ;  /* 0x0000000120207824 */ /* 0x004fce00078e0a05 */
.L_x_2242:
[----:B------:R-:W-:Y:S01]  /*1450*/  ULDC.64 UR4, c[0x0][0xa10] ;  /* 0x0002840000047ab9 */ /* 0x000fe20000000a00 */
[----:B0-----:R-:W0:Y:S01]  /*1460*/  LDC R8, c[0x0][0x448] ;  /* 0x00011200ff087b82 */ /* 0x001e220000000800 */
[----:B------:R-:W-:-:S04]  /*1470*/  ISETP.NE.U32.AND P0, PT, RZ, UR4, PT ;  /* 0x00000004ff007c0c */ /* 0x000fc8000bf05070 */
[----:B------:R-:W-:Y:S01]  /*1480*/  ISETP.NE.AND.EX P0, PT, RZ, UR5, PT, P0 ;  /* 0x00000005ff007c0c */ /* 0x000fe2000bf05300 */
[----:B------:R-:W-:-:S12]  /*1490*/  ULDC.64 UR4, c[0x0][0xa30] ;  /* 0x00028c0000047ab9 */ /* 0x000fd80000000a00 */
[----:B--2---:R-:W2:Y:S02]  /*14a0*/  @P0 LDC.64 R4, c[0x0][0xa10] ;  /* 0x00028400ff040b82 */ /* 0x004ea40000000a00 */
[----:B--2---:R-:W-:-:S05]  /*14b0*/  @P0 IMAD.WIDE R4, R31, 0x4, R4 ;  /* 0x000000041f040825 */ /* 0x004fca00078e0204 */
[----:B------:R-:W2:Y:S04]  /*14c0*/  @P0 LDG.E R0, desc[UR40][R4.64] ;  /* 0x0000002804000981 */ /* 0x000ea8000c1e1900 */
[----:B------:R3:W2:Y:S01]  /*14d0*/  @P0 LDG.E R9, desc[UR40][R4.64+0x4] ;  /* 0x0000042804090981 */ /* 0x0006a2000c1e1900 */
[----:B------:R-:W-:Y:S01]  /*14e0*/  ISETP.NE.U32.AND P1, PT, RZ, UR4, PT ;  /* 0x00000004ff007c0c */ /* 0x000fe2000bf25070 */
[----:B-----5:R-:W-:-:S03]  /*14f0*/  IMAD.MOV.U32 R24, RZ, RZ, R32 ;  /* 0x000000ffff187224 */ /* 0x020fc600078e0020 */
[----:B------:R-:W-:-:S13]  /*1500*/  ISETP.NE.AND.EX P1, PT, RZ, UR5, PT, P1 ;  /* 0x00000005ff007c0c */ /* 0x000fda000bf25310 */
[----:B------:R-:W-:-:S04]  /*1510*/  @P1 IADD3 R6, P2, R34, UR4, RZ ;  /* 0x0000000422061c10 */ /* 0x000fc8000ff5e0ff */
[----:B------:R-:W-:-:S05]  /*1520*/  @P1 IADD3.X R7, R35, UR5, RZ, P2, !PT ;  /* 0x0000000523071c10 */ /* 0x000fca00097fe4ff */
[----:B------:R4:W5:Y:S01]  /*1530*/  @P1 LDG.E R24, desc[UR40][R6.64] ;  /* 0x0000002806181981 */ /* 0x000962000c1e1900 */
[----:B0-----:R-:W-:Y:S01]  /*1540*/  ISETP.NE.AND P1, PT, R8, 0x1, PT ;  /* 0x000000010800780c */ /* 0x001fe20003f25270 */
[----:B------:R-:W-:Y:S02]  /*1550*/  IMAD R12, R29, 0xc0, RZ ;  /* 0x000000c01d0c7824 */ /* 0x000fe400078e02ff */
[----:B------:R-:W-:Y:S02]  /*1560*/  IMAD.IADD R8, R32, 0x1, -R3 ;  /* 0x0000000120087824 */ /* 0x000fe400078e0a03 */
[----:B---3--:R-:W-:Y:S01]  /*1570*/  VIADD R4, R12, 0xbf ;  /* 0x000000bf0c047836 */ /* 0x008fe20000000000 */
[----:B------:R0:W-:Y:S01]  /*1580*/  STL [R1+0x2c], R12 ;  /* 0x00002c0c01007387 */ /* 0x0001e20000100800 */
[----:B------:R-:W-:-:S05]  /*1590*/  IMAD.MOV R27, RZ, RZ, -R8 ;  /* 0x000000ffff1b7224 */ /* 0x000fca00078e0a08 */
[----:B------:R-:W-:Y:S01]  /*15a0*/  VIMNMX R27, RZ, R27, !PT ;  /* 0x0000001bff1b7248 */ /* 0x000fe20007fe0100 */
[----:B------:R-:W3:Y:S08]  /*15b0*/  @P1 LDC R11, c[0x0][0x44c] ;  /* 0x00011300ff0b1b82 */ /* 0x000ef00000000800 */
[----:B------:R-:W1:Y:S01]  /*15c0*/  @P1 LDC R5, c[0x0][0x450] ;  /* 0x00011400ff051b82 */ /* 0x000e620000000800 */
[----:B--2---:R-:W-:-:S02]  /*15d0*/  @P0 IMAD.IADD R28, R9, 0x1, -R0 ;  /* 0x00000001091c0824 */ /* 0x004fc400078e0a00 */
[----:B---3--:R-:W-:-:S04]  /*15e0*/  @P1 IMAD.HI.U32 R0, R4, R11, RZ ;  /* 0x0000000b04001227 */ /* 0x008fc800078e00ff */
[----:B----4-:R-:W-:Y:S01]  /*15f0*/  IMAD.IADD R6, R8, 0x1, R28 ;  /* 0x0000000108067824 */ /* 0x010fe200078e021c */
[----:B-1----:R-:W-:-:S03]  /*1600*/  @P1 SHF.R.U32.HI R4, RZ, R5, R0 ;  /* 0x00000005ff041219 */ /* 0x002fc60000011600 */
[C---:B------:R-:W-:Y:S01]  /*1610*/  VIADD R0, R6.reuse, 0x7f ;  /* 0x0000007f06007836 */ /* 0x040fe20000000000 */
[----:B------:R-:W-:Y:S01]  /*1620*/  IADD3 R91, R6, 0x80, -R10 ;  /* 0x00000080065b7810 */ /* 0x000fe20007ffe80a */
[----:B------:R0:W-:Y:S03]  /*1630*/  STL [R1+0x30], R6 ;  /* 0x0000300601007387 */ /* 0x0001e60000100800 */
[----:B------:R-:W-:Y:S01]  /*1640*/  SHF.R.S32.HI R3, RZ, 0x1f, R0 ;  /* 0x0000001fff037819 */ /* 0x000fe20000011400 */
[----:B------:R-:W-:-:S03]  /*1650*/  IMAD.IADD R4, R91, 0x1, R4 ;  /* 0x000000015b047824 */ /* 0x000fc600078e0204 */
[----:B------:R-:W-:Y:S02]  /*1660*/  LEA.HI R3, R3, R0, RZ, 0x7 ;  /* 0x0000000003037211 */ /* 0x000fe400078f38ff */
[----:B------:R-:W-:Y:S02]  /*1670*/  SHF.R.S32.HI R5, RZ, 0x1f, R4 ;  /* 0x0000001fff057819 */ /* 0x000fe40000011404 */
[----:B------:R-:W-:Y:S02]  /*1680*/  SHF.R.S32.HI R92, RZ, 0x7, R3 ;  /* 0x00000007ff5c7819 */ /* 0x000fe40000011403 */
[----:B------:R-:W-:-:S04]  /*1690*/  LEA.HI R5, R5, R4, RZ, 0x7 ;  /* 0x0000000405057211 */ /* 0x000fc800078f38ff */
[----:B------:R-:W-:-:S04]  /*16a0*/  SHF.R.S32.HI R5, RZ, 0x7, R5 ;  /* 0x00000007ff057819 */ /* 0x000fc80000011405 */
[----:B------:R-:W-:-:S05]  /*16b0*/  VIMNMX R5, R92, R5, PT ;  /* 0x000000055c057248 */ /* 0x000fca0003fe0100 */
[----:B------:R-:W-:-:S05]  /*16c0*/  IMAD R5, R5, 0x80, -R8 ;  /* 0x0000008005057824 */ /* 0x000fca00078e0a08 */
[----:B------:R-:W-:-:S04]  /*16d0*/  VIMNMX R0, R5, R28, PT ;  /* 0x0000001c05007248 */ /* 0x000fc80003fe0100 */
[----:B------:R-:W-:Y:S02]  /*16e0*/  ISETP.GT.AND P0, PT, R0, R27, PT ;  /* 0x0000001b0000720c */ /* 0x000fe40003f04270 */
[----:B------:R-:W-:-:S05]  /*16f0*/  SHF.R.U32.HI R27, RZ, 0x7, R27 ;  /* 0x00000007ff1b7819 */ /* 0x000fca000001161b */
[----:B------:R-:W-:-:S06]  /*1700*/  IMAD.MOV.U32 R26, RZ, RZ, R27 ;  /* 0x000000ffff1a7224 */ /* 0x000fcc00078e001b */
[----:B------:R-:W-:-:S05]  /*1710*/  @P0 VIADD R0, R0, 0x7f ;  /* 0x0000007f00000836 */ /* 0x000fca0000000000 */
[----:B------:R-:W-:-:S04]  /*1720*/  @P0 SHF.R.S32.HI R3, RZ, 0x1f, R0 ;  /* 0x0000001fff030819 */ /* 0x000fc80000011400 */
[----:B------:R-:W-:-:S04]  /*1730*/  @P0 LEA.HI R3, R3, R0, RZ, 0x7 ;  /* 0x0000000003030211 */ /* 0x000fc800078f38ff */
[----:B------:R-:W-:Y:S02]  /*1740*/  @P0 SHF.R.S32.HI R26, RZ, 0x7, R3 ;  /* 0x00000007ff1a0819 */ /* 0x000fe40000011403 */
        /* <DEDUP_REMOVED lines=23> */
.L_x_2245:
[----:B------:R-:W-:Y:S05]  /*18c0*/  BSYNC B6 ;  /* 0x0000000000067941 */ /* 0x000fea0003800000 */
.L_x_2244:
        /* <DEDUP_REMOVED lines=20> */
.L_x_2247:
[----:B------:R-:W-:Y:S05]  /*1a10*/  BSYNC B6 ;  /* 0x0000000000067941 */ /* 0x000fea0003800000 */
.L_x_2246:
[----:B------:R-:W-:Y:S01]  /*1a20*/  ULDC.64 UR4, c[0x0][0x9f8] ;  /* 0x00027e0000047ab9 */ /* 0x000fe20000000a00 */
[----:B------:R-:W2:Y:S01]  /*1a30*/  LDL R37, [R1+0x38] ;  /* 0x0000380001257983 */ /* 0x000ea20000100800 */
[----:B------:R-:W-:Y:S01]  /*1a40*/  ISETP.NE.U32.AND P0, PT, RZ, UR4, PT ;  /* 0x00000004ff007c0c */ /* 0x000fe2000bf05070 */
[----:B------:R-:W0:Y:S01]  /*1a50*/  LDC.64 R4, c[0x0][0x300] ;  /* 0x0000c000ff047b82 */ /* 0x000e220000000a00 */
[----:B------:R-:W-:Y:S01]  /*1a60*/  IMAD.IADD R32, R33, 0x1, R32 ;  /* 0x0000000121207824 */ /* 0x000fe200078e0220 */
[----:B------:R-:W3:Y:S01]  /*1a70*/  LDL.LU R41, [R1] ;  /* 0x0000000001297983 */ /* 0x000ee20000300800 */
[----:B------:R-:W-:Y:S01]  /*1a80*/  ISETP.NE.AND.EX P0, PT, RZ, UR5, PT, P0 ;  /* 0x00000005ff007c0c */ /* 0x000fe2000bf05300 */
[----:B------:R-:W-:Y:S02]  /*1a90*/  ULDC.64 UR6, c[0x0][0xa08] ;  /* 0x0002820000067ab9 */ /* 0x000fe40000000a00 */
[----:B------:R-:W4:Y:S01]  /*1aa0*/  LDL R36, [R1+0x3c] ;  /* 0x00003c0001247983 */ /* 0x000f220000100800 */
[----:B------:R-:W-:Y:S01]  /*1ab0*/  SHF.R.S32.HI R13, RZ, 0x1f, R30 ;  /* 0x0000001fff0d7819 */ /* 0x000fe2000001141e */
[----:B------:R-:W1:Y:S08]  /*1ac0*/  LDC R63, c[0x0][0x3f4] ;  /* 0x0000fd00ff3f7b82 */ /* 0x000e700000000800 */
[----:B------:R-:W-:Y:S01]  /*1ad0*/  @P0 IADD3 R6, P1, R34, UR4, RZ ;  /* 0x0000000422060c10 */ /* 0x000fe2000ff3e0ff */
[----:B------:R-:W1:Y:S01]  /*1ae0*/  S2R R40, SR_TID.X ;  /* 0x0000000000287919 */ /* 0x000e620000002100 */
[----:B------:R-:W-:Y:S01]  /*1af0*/  SHF.R.S32.HI R17, RZ, 0x1f, R16 ;  /* 0x0000001fff117819 */ /* 0x000fe20000011410 */
[----:B------:R-:W1:Y:S01]  /*1b00*/  LDC.64 R68, c[0x0][0x408] ;  /* 0x00010200ff447b82 */ /* 0x000e620000000a00 */
[----:B------:R-:W-:Y:S01]  /*1b10*/  @P0 IADD3.X R7, R35, UR5, RZ, P1, !PT ;  /* 0x0000000523070c10 */ /* 0x000fe20008ffe4ff */
[----:B------:R-:W-:-:S04]  /*1b20*/  ULDC.64 UR4, c[0x0][0x308] ;  /* 0x0000c20000047ab9 */ /* 0x000fc80000000a00 */
[----:B------:R0:W4:Y:S01]  /*1b30*/  @P0 LDG.E R31, desc[UR40][R6.64] ;  /* 0x00000028061f0981 */ /* 0x000122000c1e1900 */
[----:B------:R-:W-:Y:S01]  /*1b40*/  SHF.R.S32.HI R35, RZ, 0x1f, R32 ;  /* 0x0000001fff237819 */ /* 0x000fe20000011420 */
[-C--:B0-----:R-:W-:Y:S01]  /*1b50*/  IMAD.WIDE.U32 R8, R32, R4.reuse, RZ ;  /* 0x0000000420087225 */ /* 0x081fe200078e00ff */
[----:B------:R-:W-:Y:S02]  /*1b60*/  ISETP.NE.U32.AND P0, PT, RZ, UR6, PT ;  /* 0x00000006ff007c0c */ /* 0x000fe4000bf05070 */
[----:B------:R-:W-:Y:S01]  /*1b70*/  SHF.R.S32.HI R38, RZ, 0x1f, R19 ;  /* 0x0000001fff267819 */ /* 0x000fe20000011413 */
[-C--:B------:R-:W-:Y:S01]  /*1b80*/  IMAD R0, R35, R4.reuse, RZ ;  /* 0x0000000423007224 */ /* 0x080fe200078e02ff */
[----:B------:R-:W-:Y:S01]  /*1b90*/  ISETP.NE.AND.EX P0, PT, RZ, UR7, PT, P0 ;  /* 0x00000007ff007c0c */ /* 0x000fe2000bf05300 */
[----:B------:R-:W-:Y:S01]  /*1ba0*/  IMAD.WIDE.U32 R10, R19, R4, R16 ;  /* 0x00000004130a7225 */ /* 0x000fe200078e0010 */
[----:B------:R-:W-:Y:S02]  /*1bb0*/  SHF.R.S32.HI R153, RZ, 0x1f, R152 ;  /* 0x0000001fff997819 */ /* 0x000fe40000011498 */
[----:B------:R-:W-:Y:S01]  /*1bc0*/  SHF.L.U64.HI R74, R4, 0x7, R5 ;  /* 0x00000007044a7819 */ /* 0x000fe20000010205 */
[----:B------:R-:W-:-:S02]  /*1bd0*/  IMAD R3, R32, R5, R0 ;  /* 0x0000000520037224 */ /* 0x000fc400078e0200 */
[----:B------:R-:W-:Y:S02]  /*1be0*/  IMAD.SHL.U32 R73, R4, 0x80, RZ ;  /* 0x0000008004497824 */ /* 0x000fe400078e00ff */
[----:B------:R-:W-:Y:S02]  /*1bf0*/  IMAD.IADD R9, R9, 0x1, R3 ;  /* 0x0000000109097824 */ /* 0x000fe400078e0203 */
[----:B------:R-:W-:Y:S02]  /*1c00*/  IMAD R3, R13, UR4, RZ ;  /* 0x000000040d037c24 */ /* 0x000fe4000f8e02ff */
[----:B------:R-:W-:-:S04]  /*1c10*/  IMAD.WIDE.U32 R6, R30, UR4, R8 ;  /* 0x000000041e067c25 */ /* 0x000fc8000f8e0008 */
[----:B------:R-:W-:Y:S01]  /*1c20*/  IMAD R3, R30, UR5, R3 ;  /* 0x000000051e037c24 */ /* 0x000fe2000f8e0203 */
[----:B------:R-:W-:Y:S01]  /*1c30*/  ULDC.64 UR4, c[0x0][0x310] ;  /* 0x0000c40000047ab9 */ /* 0x000fe20000000a00 */
[----:B-1----:R-:W-:Y:S01]  /*1c40*/  SHF.R.U32.HI R39, RZ, 0x7, R40 ;  /* 0x00000007ff277819 */ /* 0x002fe20000011628 */
[----:B------:R-:W-:-:S03]  /*1c50*/  IMAD.WIDE.U32 R20, R19, R68, R16 ;  /* 0x0000004413147225 */ /* 0x000fc600078e0010 */
[----:B------:R-:W-:Y:S01]  /*1c60*/  ISETP.NE.AND P6, PT, R39, 0x1, PT ;  /* 0x000000012700780c */ /* 0x000fe20003fc5270 */
[----:B------:R-:W-:Y:S02]  /*1c70*/  IMAD.IADD R7, R7, 0x1, R3 ;  /* 0x0000000107077824 */ /* 0x000fe400078e0203 */
[----:B------:R-:W-:Y:S02]  /*1c80*/  VIADD R40, R40, 0xffffff80 ;  /* 0xffffff8028287836 */ /* 0x000fe40000000000 */
[----:B------:R-:W-:Y:S02]  /*1c90*/  VIADD R66, R16, 0x20 ;  /* 0x0000002010427836 */ /* 0x000fe40000000000 */
[----:B------:R-:W-:Y:S01]  /*1ca0*/  VIADD R64, R39, 0x8 ;  /* 0x0000000827407836 */ /* 0x000fe20000000000 */
        /* <DEDUP_REMOVED lines=12> */
[----:B----4-:R-:W-:Y:S02]  /*1d70*/  SEL R57, R31, RZ, !P0 ;  /* 0x000000ff1f397207 */ /* 0x010fe40004000000 */
[----:B------:R-:W-:-:S03]  /*1d80*/  SHF.R.S32.HI R0, RZ, 0x1f, R31 ;  /* 0x0000001fff007819 */ /* 0x000fc6000001141f */
[----:B------:R-:W-:Y:S01]  /*1d90*/  IMAD.WIDE.U32 R8, R57, UR4, R6 ;  /* 0x0000000439087c25 */ /* 0x000fe2000f8e0006 */
[----:B------:R-:W-:Y:S01]  /*1da0*/  SEL R14, R0, RZ, !P0 ;  /* 0x000000ff000e7207 */ /* 0x000fe20004000000 */
[----:B------:R-:W1:Y:S01]  /*1db0*/  LDC.64 R6, c[0x0][0x3f8] ;  /* 0x0000fe00ff067b82 */ /* 0x000e620000000a00 */
[----:B------:R-:W-:-:S03]  /*1dc0*/  IADD3 R77, P0, R8, R10, RZ ;  /* 0x0000000a084d7210 */ /* 0x000fc60007f1e0ff */
[----:B------:R-:W-:-:S04]  /*1dd0*/  IMAD R0, R14, UR4, RZ ;  /* 0x000000040e007c24 */ /* 0x000fc8000f8e02ff */
[----:B------:R-:W-:Y:S01]  /*1de0*/  IMAD R3, R57, UR5, R0 ;  /* 0x0000000539037c24 */ /* 0x000fe2000f8e0200 */
[----:B------:R-:W-:Y:S05]  /*1df0*/  @!P6 WARPSYNC.ALL ;  /* 0x000000000000e948 */ /* 0x000fea0003800000 */
[----:B------:R-:W-:Y:S01]  /*1e00*/  ULDC.64 UR4, c[0x0][0x330] ;  /* 0x0000cc0000047ab9 */ /* 0x000fe20000000a00 */
[----:B------:R-:W-:Y:S01]  /*1e10*/  IMAD R0, R38, R4, RZ ;  /* 0x0000000426007224 */ /* 0x000fe200078e02ff */
[----:B------:R-:W-:Y:S01]  /*1e20*/  IADD3 R76, R9, R3, RZ ;  /* 0x00000003094c7210 */ /* 0x000fe20007ffe0ff */
[----:B------:R-:W-:Y:S02]  /*1e30*/  IMAD R13, R13, UR4, RZ ;  /* 0x000000040d0d7c24 */ /* 0x000fe4000f8e02ff */
[----:B------:R-:W-:-:S02]  /*1e40*/  IMAD R75, R19, R5, R0 ;  /* 0x00000005134b7224 */ /* 0x000fc400078e0200 */
[C---:B------:R-:W-:Y:S02]  /*1e50*/  IMAD R15, R30.reuse, UR5, R13 ;  /* 0x000000051e0f7c24 */ /* 0x040fe4000f8e020d */
[----:B------:R-:W-:Y:S01]  /*1e60*/  IMAD.WIDE.U32 R12, R30, UR4, R16 ;  /* 0x000000041e0c7c25 */ /* 0x000fe2000f8e0010 */
[----:B------:R-:W-:Y:S01]  /*1e70*/  IADD3.X R75, R76, R11, R75, P0, !PT ;  /* 0x0000000b4c4b7210 */ /* 0x000fe200007fe44b */
[----:B------:R-:W-:Y:S01]  /*1e80*/  ULDC.64 UR4, c[0x0][0x338] ;  /* 0x0000ce0000047ab9 */ /* 0x000fe20000000a00 */
[----:B------:R-:W-:Y:S01]  /*1e90*/  ISETP.GE.AND P0, PT, R16, R63, PT ;  /* 0x0000003f1000720c */ /* 0x000fe20003f06270 */
[----:B-1----:R-:W-:Y:S01]  /*1ea0*/  IMAD R0, R38, R6, RZ ;  /* 0x0000000626007224 */ /* 0x002fe200078e02ff */
[----:B------:R-:W-:Y:S01]  /*1eb0*/  SHF.L.U64.HI R72, R6, 0x7, R7 ;  /* 0x0000000706487819 */ /* 0x000fe20000010207 */
[----:B------:R-:W-:Y:S02]  /*1ec0*/  IMAD.IADD R13, R13, 0x1, R15 ;  /* 0x000000010d0d7824 */ /* 0x000fe400078e020f */
[----:B------:R-:W-:-:S02]  /*1ed0*/  IMAD R15, R19, R7, R0 ;  /* 0x00000007130f7224 */ /* 0x000fc400078e0200 */
[----:B------:R-:W-:-:S04]  /*1ee0*/  IMAD.WIDE.U32 R10, R19, R6, R16 ;  /* 0x00000006130a7225 */ /* 0x000fc800078e0010 */
[----:B------:R-:W-:Y:S02]  /*1ef0*/  IMAD.IADD R11, R15, 0x1, R11 ;  /* 0x000000010f0b7824 */ /* 0x000fe400078e020b */
[----:B------:R-:W-:Y:S02]  /*1f00*/  IMAD R3, R14, UR4, RZ ;  /* 0x000000040e037c24 */ /* 0x000fe4000f8e02ff */
[----:B-----5:R-:W-:Y:S01]  /*1f10*/  IMAD.WIDE.U32 R52, R24, R6, R10 ;  /* 0x0000000618347225 */ /* 0x020fe200078e000a */
[----:B------:R-:W-:Y:S01]  /*1f20*/  @!P6 BAR.SYNC.DEFER_BLOCKING 0x9, 0x100 ;  /* 0x024400000000eb1d */ /* 0x000fe20000010000 */
[----:B------:R-:W-:Y:S02]  /*1f30*/  IADD3 R10, P1, R19, R32, RZ ;  /* 0x00000020130a7210 */ /* 0x000fe40007f3e0ff */
[----:B------:R-:W-:Y:S01]  /*1f40*/  IMAD R33, R57, UR5, R3 ;  /* 0x0000000539217c24 */ /* 0x000fe2000f8e0203 */
[----:B------:R-:W-:Y:S01]  /*1f50*/  SEL R3, R63, RZ, P0 ;  /* 0x000000ff3f037207 */ /* 0x000fe20000000000 */
[----:B------:R-:W-:-:S02]  /*1f60*/  IMAD R0, R38, R68, RZ ;  /* 0x0000004426007224 */ /* 0x000fc400078e02ff */
[----:B------:R-:W-:Y:S02]  /*1f70*/  IMAD.X R11, R38, 0x1, R35, P1 ;  /* 0x00000001260b7824 */ /* 0x000fe400008e0623 */
[----:B------:R-:W-:Y:S01]  /*1f80*/  IMAD.WIDE.U32 R56, R57, UR4, R12 ;  /* 0x0000000439387c25 */ /* 0x000fe2000f8e000c */
[----:B------:R-:W-:Y:S02]  /*1f90*/  ULDC UR4, c[0x0][0x2f4] ;  /* 0x0000bd0000047ab9 */ /* 0x000fe40000000800 */
[C---:B------:R-:W-:Y:S01]  /*1fa0*/  ISETP.GE.AND P1, PT, R16.reuse, UR4, PT ;  /* 0x0000000410007c0c */ /* 0x040fe2000bf26270 */
[----:B------:R-:W-:Y:S01]  /*1fb0*/  IMAD.IADD R3, R16, 0x1, R3 ;  /* 0x0000000110037824 */ /* 0x000fe200078e0203 */
[----:B------:R-:W-:Y:S01]  /*1fc0*/  ISETP.GE.AND P2, PT, R66, UR4, PT ;  /* 0x0000000442007c0c */ /* 0x000fe2000bf46270 */
[C---:B------:R-:W-:Y:S02]  /*1fd0*/  VIADD R38, R19.reuse, 0x60 ;  /* 0x0000006013267836 */ /* 0x040fe40000000000 */
[----:B------:R-:W-:-:S04]  /*1fe0*/  IMAD.WIDE.U32 R30, R19, R68, R152 ;  /* 0x00000044131e7225 */ /* 0x000fc800078e0098 */
[----:B------:R-:W-:Y:S01]  /*1ff0*/  IMAD R13, R19, R69, R0 ;  /* 0x00000045130d7224 */ /* 0x000fe200078e0200 */
[----:B------:R-:W-:Y:S01]  /*2000*/  SHF.R.S32.HI R0, RZ, 0x1f, R3 ;  /* 0x0000001fff007819 */ /* 0x000fe20000011403 */
[----:B------:R-:W-:Y:S02]  /*2010*/  IMAD.SHL.U32 R38, R38, 0x40, RZ ;  /* 0x0000004026267824 */ /* 0x000fe400078e00ff */
[----:B------:R-:W-:Y:S01]  /*2020*/  IMAD.IADD R31, R31, 0x1, R13 ;  /* 0x000000011f1f7824 */ /* 0x000fe200078e020d */
[----:B------:R-:W-:Y:S01]  /*2030*/  LEA.HI R3, R0, R3, RZ, 0x3 ;  /* 0x0000000300037211 */ /* 0x000fe200078f18ff */
[----:B------:R-:W-:Y:S01]  /*2040*/  IMAD.IADD R21, R13, 0x1, R21 ;  /* 0x000000010d157824 */ /* 0x000fe200078e0215 */
[----:B------:R-:W-:Y:S01]  /*2050*/  SHF.R.S32.HI R13, RZ, 0x1f, R24 ;  /* 0x0000001fff0d7819 */ /* 0x000fe20000011418 */
[----:B------:R-:W-:Y:S01]  /*2060*/  IMAD.WIDE.U32 R54, R19, R6, R152 ;  /* 0x0000000613367225 */ /* 0x000fe200078e0098 */
[----:B------:R-:W-:-:S03]  /*2070*/  LOP3.LUT R38, R38, 0x1c0, RZ, 0xc0, !PT ;  /* 0x000001c026267812 */ /* 0x000fc600078ec0ff */
[----:B------:R-:W-:Y:S01]  /*2080*/  IMAD R0, R13, R6, RZ ;  /* 0x000000060d007224 */ /* 0x000fe200078e02ff */
[----:B------:R-:W-:Y:S01]  /*2090*/  LOP3.LUT R4, R38, 0x38, R3, 0xf8, !PT ;  /* 0x0000003826047812 */ /* 0x000fe200078ef803 */
[----:B------:R-:W-:Y:S02]  /*20a0*/  VIADD R38, R19, 0x60 ;  /* 0x0000006013267836 */ /* 0x000fe40000000000 */
[----:B------:R-:W-:Y:S01]  /*20b0*/  IMAD R5, R24, R7, R0 ;  /* 0x0000000718057224 */ /* 0x000fe200078e0200 */
[----:B------:R-:W-:Y:S01]  /*20c0*/  LOP3.LUT R0, R70, 0x18, R16, 0xf8, !PT ;  /* 0x0000001846007812 */ /* 0x000fe200078ef810 */
[----:B------:R-:W-:Y:S01]  /*20d0*/  IMAD.SHL.U32 R38, R38, 0x40, RZ ;  /* 0x0000004026267824 */ /* 0x000fe200078e00ff */
[----:B------:R-:W-:Y:S01]  /*20e0*/  LOP3.LUT R7, R3, 0xfffffff8, RZ, 0xc0, !PT ;  /* 0xfffffff803077812 */ /* 0x000fe200078ec0ff */
[----:B------:R-:W-:Y:S01]  /*20f0*/  IMAD.IADD R55, R55, 0x1, R15 ;  /* 0x0000000137377824 */ /* 0x000fe200078e020f */
[----:B------:R-:W-:Y:S01]  /*2100*/  LOP3.LUT R0, R0, R67, RZ, 0x3c, !PT ;  /* 0x0000004300007212 */ /* 0x000fe200078e3cff */
[----:B------:R-:W-:Y:S01]  /*2110*/  IMAD R13, R13, R68, RZ ;  /* 0x000000440d0d7224 */ /* 0x000fe200078e02ff */
[----:B------:R-:W-:Y:S01]  /*2120*/  LOP3.LUT R38, R38, 0x1c0, RZ, 0xc0, !PT ;  /* 0x000001c026267812 */ /* 0x000fe200078ec0ff */
[----:B------:R-:W-:-:S03]  /*2130*/  IMAD.WIDE.U32 R54, R24, R6, R54 ;  /* 0x0000000618367225 */ /* 0x000fc600078e0036 */
[----:B------:R-:W-:Y:S01]  /*2140*/  SHF.R.U32.HI R38, RZ, 0x3, R38 ;  /* 0x00000003ff267819 */ /* 0x000fe20000011626 */
[----:B------:R-:W-:Y:S01]  /*2150*/  IMAD R62, R37, 0x200, R0 ;  /* 0x00000200253e7824 */ /* 0x000fe200078e0200 */
[----:B------:R-:W-:Y:S01]  /*2160*/  LOP3.LUT R0, R70, 0x38, R3, 0xf8, !PT ;  /* 0x0000003846007812 */ /* 0x000fe200078ef803 */
[----:B------:R-:W-:Y:S01]  /*2170*/  IMAD R13, R24, R69, R13 ;  /* 0x00000045180d7224 */ /* 0x000fe200078e020d */
[----:B------:R-:W-:Y:S01]  /*2180*/  LOP3.LUT R12, R4, R38, RZ, 0x3c, !PT ;  /* 0x00000026040c7212 */ /* 0x000fe200078e3cff */
[-C--:B------:R-:W-:Y:S01]  /*2190*/  IMAD.WIDE.U32 R30, R24, R68.reuse, R30 ;  /* 0x00000044181e7225 */ /* 0x080fe200078e001e */
[----:B------:R-:W-:Y:S02]  /*21a0*/  LOP3.LUT R0, R0, R67, RZ, 0x3c, !PT ;  /* 0x0000004300007212 */ /* 0x000fe400078e3cff */
[----:B------:R-:W-:Y:S01]  /*21b0*/  SHF.L.U64.HI R69, R68, 0x7, R69 ;  /* 0x0000000744457819 */ /* 0x000fe20000010245 */
[----:B------:R-:W-:Y:S01]  /*21c0*/  IMAD.WIDE.U32 R20, R24, R68, R20 ;  /* 0x0000004418147225 */ /* 0x000fe200078e0014 */
[----:B------:R-:W-:-:S03]  /*21d0*/  IADD3 R61, R55, R5, RZ ;  /* 0x00000005373d7210 */ /* 0x000fc60007ffe0ff */
[----:B------:R-:W-:Y:S01]  /*21e0*/  IMAD.SHL.U32 R71, R6, 0x80, RZ ;  /* 0x0000008006477824 */ /* 0x000fe200078e00ff */
[----:B------:R-:W-:Y:S01]  /*21f0*/  SHF.R.S32.HI R6, RZ, 0x3, R3 ;  /* 0x00000003ff067819 */ /* 0x000fe20000011403 */
[----:B------:R-:W-:Y:S01]  /*2200*/  IMAD.IADD R60, R5, 0x1, R53 ;  /* 0x00000001053c7824 */ /* 0x000fe200078e0235 */
[----:B------:R-:W-:Y:S01]  /*2210*/  SHF.R.S32.HI R5, RZ, 0x1f, R7 ;  /* 0x0000001fff057819 */ /* 0x000fe20000011407 */
[----:B------:R-:W-:Y:S02]  /*2220*/  IMAD R4, R37, 0x200, R0 ;  /* 0x0000020025047824 */ /* 0x000fe400078e0200 */
[----:B------:R-:W-:Y:S02]  /*2230*/  IMAD.SHL.U32 R68, R68, 0x80, RZ ;  /* 0x0000008044447824 */ /* 0x000fe400078e00ff */
[----:B------:R-:W-:Y:S02]  /*2240*/  IMAD.SHL.U32 R63, R63, 0x2, RZ ;  /* 0x000000023f3f7824 */ /* 0x000fe400078e00ff */
[----:B------:R-:W-:-:S02]  /*2250*/  IMAD.IADD R59, R31, 0x1, R13 ;  /* 0x000000011f3b7824 */ /* 0x000fc400078e020d */
[----:B------:R-:W-:Y:S02]  /*2260*/  IMAD.IADD R58, R13, 0x1, R21 ;  /* 0x000000010d3a7824 */ /* 0x000fe400078e0215 */
[----:B------:R-:W-:Y:S02]  /*2270*/  IMAD.IADD R3, R36, 0x1, R12 ;  /* 0x0000000124037824 */ /* 0x000fe400078e020c */
[----:B0-----:R-:W-:-:S07]  /*2280*/  IMAD.IADD R0, R57, 0x1, R33 ;  /* 0x0000000139007824 */ /* 0x001fce00078e0221 */
.L_x_2297:
[----:B------:R-:W2:Y:S01]  /*2290*/  LDL R35, [R1+0x38] ;  /* 0x0000380001237983 */ /* 0x000ea20000100800 */
[----:B------:R-:W0:Y:S03]  /*22a0*/  LDC.64 R86, c[0x0][0x300] ;  /* 0x0000c000ff567b82 */ /* 0x000e260000000a00 */
        /* <DEDUP_REMOVED lines=9> */
[----:B------:R-:W4:Y:S01]  /*2340*/  LDC R88, c[0x0][0x3f4] ;  /* 0x0000fd00ff587b82 */ /* 0x000f220000000800 */
[----:B------:R-:W-:Y:S02]  /*2350*/  IMAD.MOV.U32 R84, RZ, RZ, R14 ;  /* 0x000000ffff547224 */ /* 0x000fe400078e000e */
[----:B------:R-:W-:Y:S02]  /*2360*/  IMAD.IADD R85, R15, 0x1, R85 ;  /* 0x000000010f557824 */ /* 0x000fe400078e0255 */
[----:B0-----:R-:W-:Y:S02]  /*2370*/  IMAD R26, R87, 0x60, RZ ;  /* 0x00000060571a7824 */ /* 0x001fe400078e02ff */
[----:B------:R-:W-:-:S04]  /*2380*/  IMAD.WIDE.U32 R12, R86, 0x60, R84 ;  /* 0x00000060560c7825 */ /* 0x000fc800078e0054 */
[----:B------:R-:W-:Y:S01]  /*2390*/  IMAD R82, R22, 0x2000, R62 ;  /* 0x0000200016527824 */ /* 0x000fe200078e023e */
[C---:B------:R-:W-:Y:S02]  /*23a0*/  IADD3 R15, P4, R77.reuse, R12, RZ ;  /* 0x0000000c4d0f7210 */ /* 0x040fe40007f9e0ff */
[----:B------:R-:W-:Y:S02]  /*23b0*/  IADD3 R12, P3, R77, R14, RZ ;  /* 0x0000000e4d0c7210 */ /* 0x000fe40007f7e0ff */
[----:B------:R-:W-:Y:S01]  /*23c0*/  IADD3.X R14, R75, R13, R26, P4, !PT ;  /* 0x0000000d4b0e7210 */ /* 0x000fe200027fe41a */
[----:B------:R-:W-:Y:S01]  /*23d0*/  IMAD.MOV.U32 R26, RZ, RZ, R32 ;  /* 0x000000ffff1a7224 */ /* 0x000fe200078e0020 */
[-C--:B-1----:R-:W-:Y:S01]  /*23e0*/  LEA R36, P4, R15, R80.reuse, 0x1 ;  /* 0x000000500f247211 */ /* 0x082fe200078808ff */
[----:B------:R-:W-:Y:S01]  /*23f0*/  IMAD.X R13, R85, 0x1, R75, P3 ;  /* 0x00000001550d7824 */ /* 0x000fe200018e064b */
[----:B------:R-:W-:Y:S02]  /*2400*/  LEA R38, P3, R12, R80, 0x1 ;  /* 0x000000500c267211 */ /* 0x000fe400078608ff */
[----:B------:R-:W-:-:S02]  /*2410*/  LEA.HI.X R37, R15, R81, R14, 0x1, P4 ;  /* 0x000000510f257211 */ /* 0x000fc400020f0c0e */
[----:B------:R-:W-:Y:S02]  /*2420*/  ISETP.GT.AND P4, PT, R32, R27, PT ;  /* 0x0000001b2000720c */ /* 0x000fe40003f84270 */
[----:B------:R-:W-:Y:S01]  /*2430*/  LEA.HI.X R39, R12, R81, R13, 0x1, P3 ;  /* 0x000000510c277211 */ /* 0x000fe200018f0c0d */
[----:B------:R-:W-:Y:S01]  /*2440*/  VIADD R12, R82, 0x20 ;  /* 0x00000020520c7836 */ /* 0x000fe20000000000 */
[----:B----4-:R-:W-:Y:S02]  /*2450*/  ISETP.GE.AND P3, PT, R88, 0x1, PT ;  /* 0x000000015800780c */ /* 0x010fe40003f66270 */
[----:B--2---:R-:W-:Y:S02]  /*2460*/  LOP3.LUT P5, RZ, R35, 0x4, RZ, 0xc0, !PT ;  /* 0x0000000423ff7812 */ /* 0x004fe400078ac0ff */
[----:B---3--:R-:W-:-:S05]  /*2470*/  LOP3.LUT R34, R34, 0xfffffffd, RZ, 0xc0, !PT ;  /* 0xfffffffd22227812 */ /* 0x008fca00078ec0ff */
[----:B------:R-:W-:-:S05]  /*2480*/  @P4 LOP3.LUT R34, R34, 0x2, RZ, 0xfc, !PT ;  /* 0x0000000222224812 */ /* 0x000fca00078efcff */
[----:B------:R0:W-:Y:S01]  /*2490*/  STL [R1], R34 ;  /* 0x0000002201007387 */ /* 0x0001e20000100800 */
[C---:B------:R-:W-:Y:S01]  /*24a0*/  @P5 VIADD R12, R82.reuse, 0xffffffe0 ;  /* 0xffffffe0520c5836 */ /* 0x040fe20000000000 */
[----:B------:R-:W-:-:S03]  /*24b0*/  LEA R82, R82, R25, 0x1 ;  /* 0x0000001952527211 */ /* 0x000fc600078e08ff */
[----:B------:R-:W-:Y:S01]  /*24c0*/  IMAD R79, R12, 0x2, R25 ;  /* 0x000000020c4f7824 */ /* 0x000fe200078e0219 */
[----:B------:R-:W-:Y:S06]  /*24d0*/  @!P3 BRA `(.L_x_2249) ;  /* 0x0000002c0010b947 */ /* 0x000fec0003800000 */
[----:B------:R-:W-:Y:S01]  /*24e0*/  ULDC.U8 UR4, c[0x0][0x410] ;  /* 0x0001040000047ab9 */ /* 0x000fe20000000000 */
[-C--:B------:R-:W-:Y:S01]  /*24f0*/  IMAD R12, R72, R32.reuse, RZ ;  /* 0x00000020480c7224 */ /* 0x080fe200078e02ff */
[----:B------:R-:W-:Y:S01]  /*2500*/  ISETP.NE.AND P3, PT, RZ, UR4, PT ;  /* 0x00000004ff007c0c */ /* 0x000fe2000bf65270 */
[----:B------:R-:W-:Y:S02]  /*2510*/  IMAD R13, R69, R32, RZ ;  /* 0x00000020450d7224 */ /* 0x000fe400078e02ff */
        /* <DEDUP_REMOVED lines=40> */
.L_x_2252:
[----:B------:R-:W-:Y:S05]  /*27a0*/  BSYNC B1 ;  /* 0x0000000000017941 */ /* 0x000fea0003800000 */
.L_x_2251:
        /* <DEDUP_REMOVED lines=34> */
.L_x_2254:
[----:B------:R-:W-:Y:S05]  /*29d0*/  BSYNC B1 ;  /* 0x0000000000017941 */ /* 0x000fea0003800000 */
.L_x_2253:
        /* <DEDUP_REMOVED lines=13> */
[----:B-----5:R-:W-:Y:S01]  /*2ab0*/  IMAD.MOV.U32 R13, RZ, RZ, R33 ;  /* 0x000000ffff0d7224 */ /* 0x020fe200078e0021 */
[----:B------:R-:W-:Y:S01]  /*2ac0*/  PRMT R46, R46, 0x5410, R15 ;  /* 0x000054102e2e7816 */ /* 0x000fe2000000000f */
[----:B------:R-:W-:Y:S01]  /*2ad0*/  IMAD.MOV.U32 R14, RZ, RZ, R40 ;  /* 0x000000ffff0e7224 */ /* 0x000fe200078e0028 */
[----:B------:R-:W-:Y:S01]  /*2ae0*/  PRMT R95, R12, 0x7610, R95 ;  /* 0x000076100c5f7816 */ /* 0x000fe2000000005f */
[----:B------:R-:W-:Y:S01]  /*2af0*/  IMAD.MOV.U32 R15, RZ, RZ, R41 ;  /* 0x000000ffff0f7224 */ /* 0x000fe200078e0029 */
[----:B------:R-:W-:-:S02]  /*2b00*/  MOV R12, R32 ;  /* 0x00000020000c7202 */ /* 0x000fc40000000f00 */
        /* <DEDUP_REMOVED lines=11> */
[----:B------:R-:W-:Y:S02]  /*2bc0*/  PRMT R93, R15, 0x7610, R93 ;  /* 0x000076100f5d7816 */ /* 0x000fe4000000005d */
[----:B--2---:R-:W-:-:S13]  /*2bd0*/  ISETP.NE.AND P3, PT, R78, 0x3, PT ;  /* 0x000000034e00780c */ /* 0x004fda0003f65270 */
[----:B------:R-:W-:Y:S05]  /*2be0*/  @!P3 BRA `(.L_x_2255) ;  /* 0x000000000004b947 */ /* 0x000fea0003800000 */
[----:B------:R-:W-:Y:S01]  /*2bf0*/  BPT.TRAP 0x1 ;  /* 0x000000040000795c */ /* 0x000fe20000300000 */
.L_x_2255:
[----:B------:R-:W-:Y:S01]  /*2c00*/  IMAD R78, R22, 0x8, R2 ;  /* 0x00000008164e7824 */ /* 0x000fe200078e0202 */
[----:B------:R-:W-:Y:S01]  /*2c10*/  SHF.L.U32 R90, R154, 0x1f, RZ ;  /* 0x0000001f9a5a7819 */ /* 0x000fe200000006ff */
[----:B------:R-:W-:Y:S03]  /*2c20*/  BSSY B1, `(.L_x_2256) ;  /* 0x0000003000017945 */ /* 0x000fe60003800000 */
[----:B------:R-:W0:Y:S02]  /*2c30*/  SYNCS.PHASECHK.TRANS64.TRYWAIT P6, [R78+URZ+0x16890], R90 ;  /* 0x0168905a4e0075a7 */ /* 0x000e2400080c017f */
[----:B0-----:R-:W-:Y:S05]  /*2c40*/  @!P6 BRA `(.L_x_2257) ;  /* 0x000001700000e947 */ /* 0x001fea0003800000 */
.L_x_2515:
[----:B------:R-:W-:Y:S05]  /*2c50*/  BSYNC B1 ;  /* 0x0000000000017941 */ /* 0x000fea0003800000 */
.L_x_2256:
        /* <DEDUP_REMOVED lines=10> */
[----:B------:R-:W-:Y:S02]  /*2d00*/  PRMT R101, R99, 0x5410, R101 ;  /* 0x0000541063657816 */ /* 0x000fe40000000065 */
[----:B------:R-:W-:Y:S02]  /*2d10*/  PRMT R98, R44, 0x5432, R98 ;  /* 0x000054322c627816 */ /* 0x000fe40000000062 */
[----:B------:R-:W-:Y:S01]  /*2d20*/  SHF.R.U32.HI R100, RZ, 0x10, R81 ;  /* 0x00000010ff647819 */ /* 0x000fe20000011651 */
[----:B--2---:R-:W-:Y:S01]  /*2d30*/  IMAD.U32 R81, R14, 0x10000, RZ ;  /* 0x000100000e517824 */ /* 0x004fe200078e00ff */
[----:B------:R-:W-:-:S02]  /*2d40*/  SHF.R.U32.HI R104, RZ, 0x10, R85 ;  /* 0x00000010ff687819 */ /* 0x000fc40000011655 */
[----:B------:R-:W-:Y:S02]  /*2d50*/  LOP3.LUT R84, R13, 0xffff0000, RZ, 0xc0, !PT ;  /* 0xffff00000d547812 */ /* 0x000fe400078ec0ff */
[C---:B------:R-:W-:Y:S01]  /*2d60*/  LOP3.LUT R103, R101.reuse, 0xffff0000, RZ, 0xc0, !PT ;  /* 0xffff000065677812 */ /* 0x040fe200078ec0ff */
[----:B------:R-:W-:Y:S01]  /*2d70*/  IMAD.U32 R101, R101, 0x10000, RZ ;  /* 0x0001000065657824 */ /* 0x000fe200078e00ff */
[C---:B------:R-:W-:Y:S01]  /*2d80*/  LOP3.LUT R99, R98.reuse, 0xffff0000, RZ, 0xc0, !PT ;  /* 0xffff000062637812 */ /* 0x040fe200078ec0ff */
[----:B------:R-:W-:Y:S01]  /*2d90*/  IMAD.U32 R98, R98, 0x10000, RZ ;  /* 0x0001000062627824 */ /* 0x000fe200078e00ff */
[----:B------:R-:W-:Y:S01]  /*2da0*/  PRMT R100, R45, 0x5432, R100 ;  /* 0x000054322d647816 */ /* 0x000fe20000000064 */
[----:B------:R-:W-:Y:S01]  /*2db0*/  FMUL.FTZ R108, R84, R103 ;  /* 0x00000067546c7220 */ /* 0x000fe20000410000 */
[----:B------:R-:W-:Y:S01]  /*2dc0*/  PRMT R104, R46, 0x5432, R104 ;  /* 0x000054322e687816 */ /* 0x000fe20000000068 */
[----:B------:R-:W-:Y:S01]  /*2dd0*/  FMUL.FTZ R84, R84, R99 ;  /* 0x0000006354547220 */ /* 0x000fe20000410000 */
[----:B------:R-:W-:Y:S01]  /*2de0*/  LOP3.LUT R85, R14, 0xffff0000, RZ, 0xc0, !PT ;  /* 0xffff00000e557812 */ /* 0x000fe200078ec0ff */
[C---:B------:R-:W-:Y:S01]  /*2df0*/  IMAD.U32 R14, R15.reuse, 0x10000, RZ ;  /* 0x000100000f0e7824 */ /* 0x040fe200078e00ff */
[----:B------:R-:W-:Y:S01]  /*2e00*/  LOP3.LUT R80, R15, 0xffff0000, RZ, 0xc0, !PT ;  /* 0xffff00000f507812 */ /* 0x000fe200078ec0ff */
[----:B------:R-:W-:-:S02]  /*2e10*/  IMAD.U32 R15, R13, 0x10000, RZ ;  /* 0x000100000d0f7824 */ /* 0x000fc400078e00ff */
[----:B------:R-:W-:Y:S02]  /*2e20*/  IMAD.U32 R106, R104, 0x10000, RZ ;  /* 0x00010000686a7824 */ /* 0x000fe400078e00ff */
[----:B------:R-:W-:Y:S02]  /*2e30*/  IMAD.U32 R102, R100, 0x10000, RZ ;  /* 0x0001000064667824 */ /* 0x000fe400078e00ff */
[----:B------:R-:W-:Y:S01]  /*2e40*/  FFMA.FTZ R103, R15, R103, R84 ;  /* 0x000000670f677223 */ /* 0x000fe20000010054 */
[----:B------:R-:W-:Y:S01]  /*2e50*/  FMUL.FTZ R110, R85, R106 ;  /* 0x0000006a556e7220 */ /* 0x000fe20000410000 */
[----:B------:R-:W-:Y:S01]  /*2e60*/  FFMA.FTZ R108, R15, R99, -R108 ;  /* 0x000000630f6c7223 */ /* 0x000fe2000001086c */
[-C--:B------:R-:W-:Y:S01]  /*2e70*/  FMUL.FTZ R84, R85, R102.reuse ;  /* 0x0000006655547220 */ /* 0x080fe20000410000 */
[----:B------:R-:W-:Y:S01]  /*2e80*/  IMAD.U32 R13, R12, 0x10000, RZ ;  /* 0x000100000c0d7824 */ /* 0x000fe200078e00ff */
[----:B------:R-:W-:Y:S01]  /*2e90*/  LOP3.LUT R85, R104, 0xffff0000, RZ, 0xc0, !PT ;  /* 0xffff000068557812 */ /* 0x000fe200078ec0ff */
[C---:B------:R-:W-:Y:S01]  /*2ea0*/  FFMA.FTZ R110, R81.reuse, R102, -R110 ;  /* 0x00000066516e7223 */ /* 0x040fe2000001086e */
[----:B------:R-:W-:Y:S01]  /*2eb0*/  LOP3.LUT R15, R100, 0xffff0000, RZ, 0xc0, !PT ;  /* 0xffff0000640f7812 */ /* 0x000fe200078ec0ff */
[----:B------:R-:W-:Y:S01]  /*2ec0*/  FFMA.FTZ R81, R81, R106, R84 ;  /* 0x0000006a51517223 */ /* 0x000fe20000010054 */
[----:B------:R-:W-:Y:S01]  /*2ed0*/  LOP3.LUT R12, R12, 0xffff0000, RZ, 0xc0, !PT ;  /* 0xffff00000c0c7812 */ /* 0x000fe200078ec0ff */
[C---:B------:R-:W-:Y:S01]  /*2ee0*/  FMUL.FTZ R99, R80.reuse, R85 ;  /* 0x0000005550637220 */ /* 0x040fe20000410000 */
[----:B------:R-:W-:Y:S01]  /*2ef0*/  F2FP.BF16.F32.PACK_AB R103, R103, R108 ;  /* 0x0000006c6767723e */ /* 0x000fe200000010ff */
[----:B------:R-:W-:-:S02]  /*2f00*/  FMUL.FTZ R84, R80, R15 ;  /* 0x0000000f50547220 */ /* 0x000fc40000410000 */
[C---:B------:R-:W-:Y:S01]  /*2f10*/  FMUL.FTZ R80, R12.reuse, R101 ;  /* 0x000000650c507220 */ /* 0x040fe20000410000 */
[-C--:B------:R-:W-:Y:S01]  /*2f20*/  FMUL.FTZ R12, R12, R98.reuse ;  /* 0x000000620c0c7220 */ /* 0x080fe20000410000 */
[C---:B------:R-:W-:Y:S01]  /*2f30*/  FFMA.FTZ R99, R14.reuse, R15, -R99 ;  /* 0x0000000f0e637223 */ /* 0x040fe20000010863 */
[----:B------:R-:W-:Y:S01]  /*2f40*/  FFMA.FTZ R84, R14, R85, R84 ;  /* 0x000000550e547223 */ /* 0x000fe20000010054 */
[C---:B------:R-:W-:Y:S01]  /*2f50*/  FFMA.FTZ R80, R13.reuse, R98, -R80 ;  /* 0x000000620d507223 */ /* 0x040fe20000010850 */
[----:B------:R-:W-:Y:S01]  /*2f60*/  FFMA.FTZ R13, R13, R101, R12 ;  /* 0x000000650d0d7223 */ /* 0x000fe2000001000c */
[----:B------:R-:W-:Y:S02]  /*2f70*/  F2FP.BF16.F32.PACK_AB R14, R81, R110 ;  /* 0x0000006e510e723e */ /* 0x000fe400000010ff */
[----:B------:R-:W-:Y:S02]  /*2f80*/  F2FP.BF16.F32.PACK_AB R15, R84, R99 ;  /* 0x00000063540f723e */ /* 0x000fe400000010ff */
[----:B------:R-:W-:Y:S01]  /*2f90*/  F2FP.BF16.F32.PACK_AB R12, R13, R80 ;  /* 0x000000500d0c723e */ /* 0x000fe200000010ff */
[----:B------:R-:W-:-:S07]  /*2fa0*/  IMAD.MOV.U32 R13, RZ, RZ, R103 ;  /* 0x000000ffff0d7224 */ /* 0x000fce00078e0067 */
.L_x_2263:
[----:B------:R-:W-:Y:S05]  /*2fb0*/  BSYNC B3 ;  /* 0x0000000000037941 */ /* 0x000fea0003800000 */
.L_x_2262:
[----:B--2---:R1:W-:Y:S02]  /*2fc0*/  STG.E.128 desc[UR40][R38.64], R12 ;  /* 0x0000000c26007986 */ /* 0x0043e4000c101d28 */
.L_x_2261:
[----:B------:R-:W-:Y:S05]  /*2fd0*/  BSYNC B2 ;  /* 0x0000000000027941 */ /* 0x000fea0003800000 */
.L_x_2260:
[----:B------:R-:W-:Y:S05]  /*2fe0*/  @P2 BRA `(.L_x_2259) ;  /* 0x0000000000d02947 */ /* 0x000fea0003800000 */
[----:B-1----:R1:W2:Y:S01]  /*2ff0*/  LDS.128 R12, [R79+0xe000] ;  /* 0x00e000004f0c7984 */ /* 0x0022a20000000c00 */
        /* <DEDUP_REMOVED lines=19> */
[C---:B------:R-:W-:Y:S01]  /*3130*/  LOP3.LUT R49, R14.reuse, 0xffff0000, RZ, 0xc0, !PT ;  /* 0xffff00000e317812 */ /* 0x040fe200078ec0ff */
[----:B------:R-:W-:Y:S01]  /*3140*/  FMUL.FTZ R99, R15, R84 ;  /* 0x000000540f637220 */ /* 0x000fe20000410000 */
[----:B------:R-:W-:Y:S01]  /*3150*/  SHF.L.U32 R48, R14, 0x10, RZ ;  /* 0x000000100e307819 */ /* 0x000fe200000006ff */
[----:B------:R-:W-:-:S02]  /*3160*/  IMAD.U32 R14, R13, 0x10000, RZ ;  /* 0x000100000d0e7824 */ /* 0x000fc400078e00ff */
[-C--:B------:R-:W-:Y:S01]  /*3170*/  FMUL.FTZ R15, R15, R80.reuse ;  /* 0x000000500f0f7220 */ /* 0x080fe20000410000 */
[C---:B------:R-:W-:Y:S01]  /*3180*/  IMAD.U32 R13, R12.reuse, 0x10000, RZ ;  /* 0x000100000c0d7824 */ /* 0x040fe200078e00ff */
        /* <DEDUP_REMOVED lines=24> */
.L_x_2265:
[----:B------:R-:W-:Y:S05]  /*3310*/  BSYNC B2 ;  /* 0x0000000000027941 */ /* 0x000fea0003800000 */
.L_x_2264:
[----:B--2---:R2:W-:Y:S02]  /*3320*/  STG.E.128 desc[UR40][R38.64+0x40], R12 ;  /* 0x0000400c26007986 */ /* 0x0045e4000c101d28 */
.L_x_2259:
[----:B------:R-:W-:Y:S05]  /*3330*/  BSYNC B1 ;  /* 0x0000000000017941 */ /* 0x000fea0003800000 */
.L_x_2258:
        /* <DEDUP_REMOVED lines=15> */
[----:B------:R-:W-:Y:S02]  /*3430*/  LOP3.LUT R41, R15, 0xffff0000, RZ, 0xc0, !PT ;  /* 0xffff00000f297812 */ /* 0x000fe400078ec0ff */
        /* <DEDUP_REMOVED lines=14> */
[----:B------:R-:W-:Y:S01]  /*3520*/  FMUL.FTZ R81, R39, R49 ;  /* 0x0000003127517220 */ /* 0x000fe20000410000 */
[----:B------:R-:W-:Y:S01]  /*3530*/  LOP3.LUT R93, R93, 0xffff0000, RZ, 0xc0, !PT ;  /* 0xffff00005d5d7812 */ /* 0x000fe200078ec0ff */
[----:B------:R-:W-:Y:S01]  /*3540*/  IMAD.U32 R86, R86, 0x10000, RZ ;  /* 0x0001000056567824 */ /* 0x000fe200078e00ff */
[----:B------:R-:W-:Y:S01]  /*3550*/  LOP3.LUT R87, R87, 0xffff0000, RZ, 0xc0, !PT ;  /* 0xffff000057577812 */ /* 0x000fe200078ec0ff */
[----:B------:R-:W-:Y:S01]  /*3560*/  FMUL.FTZ R39, R39, R43 ;  /* 0x0000002b27277220 */ /* 0x000fe20000410000 */
[C---:B------:R-:W-:Y:S01]  /*3570*/  FFMA.FTZ R51, R14.reuse, R42, -R51 ;  /* 0x0000002a0e337223 */ /* 0x040fe20000010833 */
[----:B------:R-:W-:Y:S01]  /*3580*/  FFMA.FTZ R48, R14, R48, R15 ;  /* 0x000000300e307223 */ /* 0x000fe2000001000f */
[----:B------:R-:W-:Y:S01]  /*3590*/  FMUL.FTZ R14, R12, R89 ;  /* 0x000000590c0e7220 */ /* 0x000fe20000410000 */
[----:B------:R-:W-:Y:S01]  /*35a0*/  FFMA.FTZ R81, R38, R43, -R81 ;  /* 0x0000002b26517223 */ /* 0x000fe20000010851 */
[-C--:B------:R-:W-:Y:S01]  /*35b0*/  FMUL.FTZ R12, R12, R86.reuse ;  /* 0x000000560c0c7220 */ /* 0x080fe20000410000 */
[----:B------:R-:W-:Y:S01]  /*35c0*/  FFMA.FTZ R38, R38, R49, R39 ;  /* 0x0000003126267223 */ /* 0x000fe20000010027 */
        /* <DEDUP_REMOVED lines=10> */
[----:B------:R-:W-:Y:S02]  /*3670*/  F2FP.BF16.F32.PACK_AB R15, R42, R15 ;  /* 0x0000000f2a0f723e */ /* 0x000fe400000010ff */
[----:B------:R-:W-:-:S07]  /*3680*/  MOV R14, R38 ;  /* 0x00000026000e7202 */ /* 0x000fce0000000f00 */
.L_x_2270:
[----:B------:R-:W-:Y:S05]  /*3690*/  BSYNC B2 ;  /* 0x0000000000027941 */ /* 0x000fea0003800000 */
.L_x_2269:
[----:B--2---:R3:W-:Y:S02]  /*36a0*/  STG.E.128 desc[UR40][R36.64], R12 ;  /* 0x0000000c24007986 */ /* 0x0047e4000c101d28 */
.L_x_2268:
[----:B------:R-:W-:Y:S05]  /*36b0*/  BSYNC B1 ;  /* 0x0000000000017941 */ /* 0x000fea0003800000 */
.L_x_2267:
[----:B------:R-:W-:Y:S05]  /*36c0*/  @P2 BRA `(.L_x_2266) ;  /* 0x0000001c00002947 */ /* 0x000fea0003800000 */
[----:B-123--:R1:W2:Y:S01]  /*36d0*/  LDS.128 R12, [R79+0x11000] ;  /* 0x011000004f0c7984 */ /* 0x00e2a20000000c00 */
[----:B------:R-:W-:Y:S01]  /*36e0*/  ISETP.GE.AND P4, PT, R155, R88, PT ;  /* 0x000000589b00720c */ /* 0x000fe20003f86270 */
[----:B------:R-:W-:-:S12]  /*36f0*/  BSSY B1, `(.L_x_2271) ;  /* 0x0000030000017945 */ /* 0x000fd80003800000 */
[----:B-1----:R-:W-:Y:S05]  /*3700*/  @P4 BRA `(.L_x_2272) ;  /* 0x0000000000b84947 */ /* 0x002fea0003800000 */
[----:B------:R-:W-:Y:S02]  /*3710*/  SHF.R.U32.HI R38, RZ, 0x10, R35 ;  /* 0x00000010ff267819 */ /* 0x000fe40000011623 */
[----:B------:R-:W-:Y:S02]  /*3720*/  SHF.R.U32.HI R40, RZ, 0x10, R33 ;  /* 0x00000010ff287819 */ /* 0x000fe40000011621 */
[----:B------:R-:W-:Y:S01]  /*3730*/  SHF.R.U64 R39, R34, 0x10, R35 ;  /* 0x0000001022277819 */ /* 0x000fe20000001223 */
[----:B--2---:R-:W-:Y:S01]  /*3740*/  IMAD.U32 R34, R15, 0x10000, RZ ;  /* 0x000100000f227824 */ /* 0x004fe200078e00ff */
        /* <DEDUP_REMOVED lines=42> */
.L_x_2272:
[----:B------:R-:W-:Y:S05]  /*39f0*/  BSYNC B1 ;  /* 0x0000000000017941 */ /* 0x000fea0003800000 */
.L_x_2271:
[----:B--2---:R1:W-:Y:S01]  /*3a00*/  STG.E.128 desc[UR40][R36.64+0x40], R12 ;  /* 0x0000400c24007986 */ /* 0x0043e2000c101d28 */
[----:B------:R-:W-:Y:S05]  /*3a10*/  BRA `(.L_x_2266) ;  /* 0x00000018002c7947 */ /* 0x000fea0003800000 */
.L_x_2250:
        /* <DEDUP_REMOVED lines=48> */
.L_x_2274:
[----:B------:R-:W-:Y:S05]  /*3d20*/  BSYNC B1 ;  /* 0x0000000000017941 */ /* 0x000fea0003800000 */
.L_x_2273:
        /* <DEDUP_REMOVED lines=36> */
.L_x_2275:
[----:B------:R-:W-:Y:S01]  /*3f70*/  IMAD R78, R22, 0x8, R2 ;  /* 0x00000008164e7824 */ /* 0x000fe200078e0202 */
[----:B------:R-:W-:Y:S01]  /*3f80*/  SHF.L.U32 R90, R154, 0x1f, RZ ;  /* 0x0000001f9a5a7819 */ /* 0x000fe200000006ff */
[----:B------:R-:W0:Y:S01]  /*3f90*/  LDC R94, c[0x0][0x2f4] ;  /* 0x0000bd00ff5e7b82 */ /* 0x000e220000000800 */
[----:B------:R-:W-:Y:S02]  /*3fa0*/  BSSY B1, `(.L_x_2276) ;  /* 0x0000004000017945 */ /* 0x000fe40003800000 */
[----:B------:R-:W1:Y:S01]  /*3fb0*/  SYNCS.PHASECHK.TRANS64.TRYWAIT P5, [R78+URZ+0x16890], R90 ;  /* 0x0168905a4e0075a7 */ /* 0x000e6200080a017f */
[----:B0-----:R-:W-:Y:S01]  /*3fc0*/  IMAD.IADD R96, R94, 0x1, -R63 ;  /* 0x000000015e607824 */ /* 0x001fe200078e0a3f */
[----:B-1----:R-:W-:Y:S06]  /*3fd0*/  @!P5 BRA `(.L_x_2277) ;  /* 0x0000015c0030d947 */ /* 0x002fec0003800000 */
.L_x_2516:
[----:B------:R-:W-:Y:S05]  /*3fe0*/  BSYNC B1 ;  /* 0x0000000000017941 */ /* 0x000fea0003800000 */
.L_x_2276:
        /* <DEDUP_REMOVED lines=12> */
[----:B------:R-:W-:Y:S02]  /*40b0*/  IADD3.X R98, R76, R95, R5, P5, P6 ;  /* 0x0000005f4c627210 */ /* 0x000fe40002fec405 */
[----:B-1----:R-:W-:Y:S02]  /*40c0*/  IADD3 R47, R45, -0x80, RZ ;  /* 0xffffff802d2f7810 */ /* 0x002fe40007ffe0ff */
[----:B------:R-:W-:Y:S02]  /*40d0*/  SHF.R.S32.HI R45, RZ, 0x1f, R44 ;  /* 0x0000001fff2d7819 */ /* 0x000fe4000001142c */
[----:B------:R-:W-:Y:S02]  /*40e0*/  SHF.R.S32.HI R46, RZ, 0x1f, R47 ;  /* 0x0000001fff2e7819 */ /* 0x000fe4000001142f */
[----:B------:R-:W-:Y:S02]  /*40f0*/  LEA.HI R45, R45, R44, RZ, 0x4 ;  /* 0x0000002c2d2d7211 */ /* 0x000fe400078f20ff */
[----:B------:R-:W-:-:S02]  /*4100*/  LEA.HI R46, R46, R47, RZ, 0x5 ;  /* 0x0000002f2e2e7211 */ /* 0x000fc400078f28ff */
[----:B------:R-:W-:Y:S02]  /*4110*/  LEA.HI.SX32 R45, R45, R6, 0x1c ;  /* 0x000000062d2d7211 */ /* 0x000fe400078fe2ff */
[----:B------:R-:W-:-:S03]  /*4120*/  SHF.R.S32.HI R46, RZ, 0x5, R46 ;  /* 0x00000005ff2e7819 */ /* 0x000fc6000001142e */
[----:B------:R-:W-:Y:S02]  /*4130*/  IMAD.SHL.U32 R97, R45, 0x8, RZ ;  /* 0x000000082d617824 */ /* 0x000fe400078e00ff */
[----:B------:R-:W-:-:S03]  /*4140*/  IMAD R45, R22, 0x2000, R4 ;  /* 0x00002000162d7824 */ /* 0x000fc600078e0204 */
[----:B------:R-:W-:Y:S01]  /*4150*/  LOP3.LUT R44, R70, 0x38, R97, 0xf8, !PT ;  /* 0x00000038462c7812 */ /* 0x000fe200078ef861 */
[----:B------:R-:W-:-:S03]  /*4160*/  IMAD R45, R45, 0x2, R2 ;  /* 0x000000022d2d7824 */ /* 0x000fc600078e0202 */
[----:B------:R-:W-:-:S05]  /*4170*/  LOP3.LUT R44, R44, R67, RZ, 0x3c, !PT ;  /* 0x000000432c2c7212 */ /* 0x000fca00078e3cff */
[----:B------:R-:W-:-:S04]  /*4180*/  IMAD R47, R46, 0x200, R44 ;  /* 0x000002002e2f7824 */ /* 0x000fc800078e022c */
[----:B------:R-:W-:-:S04]  /*4190*/  IMAD R47, R22, 0x2000, R47 ;  /* 0x00002000162f7824 */ /* 0x000fc800078e022f */
[----:B------:R-:W-:Y:S02]  /*41a0*/  IMAD R48, R47, 0x2, R2 ;  /* 0x000000022f307824 */ /* 0x000fe400078e0202 */
        /* <DEDUP_REMOVED lines=9> */
[----:B------:R-:W-:Y:S01]  /*4240*/  SHF.R.U64 R12, R12, 0x10, R13 ;  /* 0x000000100c0c7819 */ /* 0x000fe2000000120d */
[----:B------:R-:W-:Y:S01]  /*4250*/  IMAD.U32 R103, R46, 0x10000, RZ ;  /* 0x000100002e677824 */ /* 0x000fe200078e00ff */
[----:B------:R-:W-:Y:S02]  /*4260*/  SHF.R.U32.HI R33, RZ, 0x10, R33 ;  /* 0x00000010ff217819 */ /* 0x000fe40000011621 */
[----:B------:R-:W-:-:S02]  /*4270*/  SHF.R.U32.HI R13, RZ, 0x10, R13 ;  /* 0x00000010ff0d7819 */ /* 0x000fc4000001160d */
[----:B------:R-:W-:Y:S02]  /*4280*/  PRMT R118, R118, 0x5410, R33 ;  /* 0x0000541076767816 */ /* 0x000fe40000000021 */
[----:B------:R-:W-:Y:S02]  /*4290*/  PRMT R115, R115, 0x5410, R13 ;  /* 0x0000541073737816 */ /* 0x000fe4000000000d */
[--C-:B------:R-:W-:Y:S01]  /*42a0*/  SHF.R.U64 R32, R34, 0x10, R35.reuse ;  /* 0x0000001022207819 */ /* 0x100fe20000001223 */
[----:B------:R-:W-:Y:S01]  /*42b0*/  IMAD.U32 R33, R118, 0x10000, RZ ;  /* 0x0001000076217824 */ /* 0x000fe200078e00ff */
[----:B------:R-:W-:Y:S01]  /*42c0*/  SHF.R.U32.HI R34, RZ, 0x10, R35 ;  /* 0x00000010ff227819 */ /* 0x000fe20000011623 */
[----:B------:R-:W-:Y:S01]  /*42d0*/  IMAD.U32 R13, R115, 0x10000, RZ ;  /* 0x00010000730d7824 */ /* 0x000fe200078e00ff */
[----:B------:R-:W-:Y:S01]  /*42e0*/  PRMT R99, R117, 0x5410, R99 ;  /* 0x0000541075637816 */ /* 0x000fe20000000063 */
[----:B------:R-:W-:Y:S01]  /*42f0*/  IMAD.U32 R35, R45, 0x10000, RZ ;  /* 0x000100002d237824 */ /* 0x000fe200078e00ff */
[----:B------:R-:W-:Y:S01]  /*4300*/  LOP3.LUT R101, R49, 0xffff0000, RZ, 0xc0, !PT ;  /* 0xffff000031657812 */ /* 0x000fe200078ec0ff */
[----:B------:R-:W-:Y:S01]  /*4310*/  FMUL.FTZ R120, R102, R33 ;  /* 0x0000002166787220 */ /* 0x000fe20000410000 */
[----:B------:R-:W-:Y:S01]  /*4320*/  PRMT R15, R116, 0x5410, R15 ;  /* 0x00005410740f7816 */ /* 0x000fe2000000000f */
[-C--:B------:R-:W-:Y:S01]  /*4330*/  FMUL.FTZ R102, R102, R13.reuse ;  /* 0x0000000d66667220 */ /* 0x080fe20000410000 */
[----:B------:R-:W-:Y:S01]  /*4340*/  LOP3.LUT R117, R118, 0xffff0000, RZ, 0xc0, !PT ;  /* 0xffff000076757812 */ /* 0x000fe200078ec0ff */
[----:B------:R-:W-:Y:S01]  /*4350*/  FFMA.FTZ R13, R35, R13, -R120 ;  /* 0x0000000d230d7223 */ /* 0x000fe20000010878 */
[----:B------:R-:W-:Y:S01]  /*4360*/  PRMT R116, R105, 0x5432, R34 ;  /* 0x0000543269747816 */ /* 0x000fe20000000022 */
[----:B------:R-:W-:Y:S01]  /*4370*/  FFMA.FTZ R35, R35, R33, R102 ;  /* 0x0000002123237223 */ /* 0x000fe20000010066 */
[----:B------:R-:W-:Y:S01]  /*4380*/  LOP3.LUT R34, R115, 0xffff0000, RZ, 0xc0, !PT ;  /* 0xffff000073227812 */ /* 0x000fe200078ec0ff */
[----:B------:R-:W-:Y:S01]  /*4390*/  FMUL.FTZ R119, R101, R117 ;  /* 0x0000007565777220 */ /* 0x000fe20000410000 */
[----:B------:R-:W-:Y:S01]  /*43a0*/  LOP3.LUT R100, R45, 0xffff0000, RZ, 0xc0, !PT ;  /* 0xffff00002d647812 */ /* 0x000fe200078ec0ff */
[C---:B------:R-:W-:Y:S01]  /*43b0*/  IMAD.U32 R115, R116.reuse, 0x10000, RZ ;  /* 0x0001000074737824 */ /* 0x040fe200078e00ff */
[----:B------:R-:W-:Y:S01]  /*43c0*/  SHF.L.U32 R33, R99, 0x10, RZ ;  /* 0x0000001063217819 */ /* 0x000fe200000006ff */
[-C--:B------:R-:W-:Y:S01]  /*43d0*/  FMUL.FTZ R101, R101, R34.reuse ;  /* 0x0000002265657220 */ /* 0x080fe20000410000 */
[----:B------:R-:W-:Y:S01]  /*43e0*/  LOP3.LUT R102, R116, 0xffff0000, RZ, 0xc0, !PT ;  /* 0xffff000074667812 */ /* 0x000fe200078ec0ff */
[----:B------:R-:W-:Y:S01]  /*43f0*/  FFMA.FTZ R34, R100, R34, -R119 ;  /* 0x0000002264227223 */ /* 0x000fe20000010877 */
[----:B------:R-:W-:Y:S01]  /*4400*/  FMUL.FTZ R119, R114, R115 ;  /* 0x0000007372777220 */ /* 0x000fe20000410000 */
[----:B------:R-:W-:Y:S01]  /*4410*/  PRMT R12, R108, 0x5432, R12 ;  /* 0x000054326c0c7816 */ /* 0x000fe2000000000c */
[-C--:B------:R-:W-:Y:S01]  /*4420*/  FMUL.FTZ R116, R114, R33.reuse ;  /* 0x0000002172747220 */ /* 0x080fe20000410000 */
[----:B------:R-:W-:Y:S01]  /*4430*/  LOP3.LUT R51, R51, 0xffff0000, RZ, 0xc0, !PT ;  /* 0xffff000033337812 */ /* 0x000fe200078ec0ff */
[----:B------:R-:W-:Y:S01]  /*4440*/  FFMA.FTZ R33, R104, R33, -R119 ;  /* 0x0000002168217223 */ /* 0x000fe20000010877 */
[----:B------:R-:W-:Y:S01]  /*4450*/  LOP3.LUT R114, R99, 0xffff0000, RZ, 0xc0, !PT ;  /* 0xffff000063727812 */ /* 0x000fe200078ec0ff */
[----:B------:R-:W-:-:S02]  /*4460*/  IMAD.U32 R49, R48, 0x10000, RZ ;  /* 0x0001000030317824 */ /* 0x000fc400078e00ff */
[----:B------:R-:W-:Y:S01]  /*4470*/  FFMA.FTZ R104, R104, R115, R116 ;  /* 0x0000007368687223 */ /* 0x000fe20000010074 */
[C---:B------:R-:W-:Y:S01]  /*4480*/  IMAD.U32 R118, R15.reuse, 0x10000, RZ ;  /* 0x000100000f767824 */ /* 0x040fe200078e00ff */
[----:B------:R-:W-:Y:S01]  /*4490*/  LOP3.LUT R48, R48, 0xffff0000, RZ, 0xc0, !PT ;  /* 0xffff000030307812 */ /* 0x000fe200078ec0ff */
[C---:B------:R-:W-:Y:S01]  /*44a0*/  IMAD.U32 R116, R12.reuse, 0x10000, RZ ;  /* 0x000100000c747824 */ /* 0x040fe200078e00ff */
[----:B------:R-:W-:Y:S01]  /*44b0*/  LOP3.LUT R15, R15, 0xffff0000, RZ, 0xc0, !PT ;  /* 0xffff00000f0f7812 */ /* 0x000fe200078ec0ff */
[C---:B------:R-:W-:Y:S01]  /*44c0*/  FMUL.FTZ R120, R51.reuse, R102 ;  /* 0x0000006633787220 */ /* 0x040fe20000410000 */
[----:B------:R-:W-:Y:S01]  /*44d0*/  FMUL.FTZ R122, R51, R114 ;  /* 0x00000072337a7220 */ /* 0x000fe20000410000 */
[----:B------:R-:W-:Y:S01]  /*44e0*/  LOP3.LUT R51, R12, 0xffff0000, RZ, 0xc0, !PT ;  /* 0xffff00000c337812 */ /* 0x000fe200078ec0ff */
[C---:B------:R-:W-:Y:S02]  /*44f0*/  IMAD.U32 R45, R44.reuse, 0x10000, RZ ;  /* 0x000100002c2d7824 */ /* 0x040fe400078e00ff */
[C---:B------:R-:W-:Y:S01]  /*4500*/  FMUL.FTZ R12, R49.reuse, R118 ;  /* 0x00000076310c7220 */ /* 0x040fe20000410000 */
[----:B------:R-:W-:Y:S01]  /*4510*/  LOP3.LUT R44, R44, 0xffff0000, RZ, 0xc0, !PT ;  /* 0xffff00002c2c7812 */ /* 0x000fe200078ec0ff */
[-C--:B------:R-:W-:Y:S01]  /*4520*/  FMUL.FTZ R49, R49, R116.reuse ;  /* 0x0000007431317220 */ /* 0x080fe20000410000 */
[----:B------:R-:W-:Y:S01]  /*4530*/  PRMT R32, R106, 0x5432, R32 ;  /* 0x000054326a207816 */ /* 0x000fe20000000020 */
[----:B------:R-:W-:Y:S01]  /*4540*/  FMUL.FTZ R99, R48, R15 ;  /* 0x0000000f30637220 */ /* 0x000fe20000410000 */
[C---:B------:R-:W-:Y:S01]  /*4550*/  FFMA.FTZ R12, R45.reuse, R116, -R12 ;  /* 0x000000742d0c7223 */ /* 0x040fe2000001080c */
[----:B------:R-:W-:Y:S01]  /*4560*/  FFMA.FTZ R100, R100, R117, R101 ;  /* 0x0000007564647223 */ /* 0x000fe20000010065 */
[----:B------:R-:W-:Y:S01]  /*4570*/  FFMA.FTZ R45, R45, R118, R49 ;  /* 0x000000762d2d7223 */ /* 0x000fe20000010031 */
[----:B------:R-:W-:Y:S01]  /*4580*/  LOP3.LUT R47, R47, 0xffff0000, RZ, 0xc0, !PT ;  /* 0xffff00002f2f7812 */ /* 0x000fe200078ec0ff */
[-C--:B------:R-:W-:Y:S01]  /*4590*/  FMUL.FTZ R101, R48, R51.reuse ;  /* 0x0000003330657220 */ /* 0x080fe20000410000 */
[----:B------:R-:W-:Y:S01]  /*45a0*/  LOP3.LUT R113, R46, 0xffff0000, RZ, 0xc0, !PT ;  /* 0xffff00002e717812 */ /* 0x000fe200078ec0ff */
[----:B------:R-:W-:Y:S01]  /*45b0*/  FFMA.FTZ R49, R44, R51, -R99 ;  /* 0x000000332c317223 */ /* 0x000fe20000010863 */
[----:B------:R-:W-:Y:S01]  /*45c0*/  PRMT R14, R107, 0x5432, R14 ;  /* 0x000054326b0e7816 */ /* 0x000fe2000000000e */
[C---:B------:R-:W-:Y:S01]  /*45d0*/  IMAD.U32 R46, R50.reuse, 0x10000, RZ ;  /* 0x00010000322e7824 */ /* 0x040fe200078e00ff */
[----:B------:R-:W-:Y:S01]  /*45e0*/  LOP3.LUT R50, R50, 0xffff0000, RZ, 0xc0, !PT ;  /* 0xffff000032327812 */ /* 0x000fe200078ec0ff */
[C---:B------:R-:W-:Y:S01]  /*45f0*/  IMAD.U32 R51, R32.reuse, 0x10000, RZ ;  /* 0x0001000020337824 */ /* 0x040fe200078e00ff */
[----:B------:R-:W-:Y:S01]  /*4600*/  LOP3.LUT R32, R32, 0xffff0000, RZ, 0xc0, !PT ;  /* 0xffff000020207812 */ /* 0x000fe200078ec0ff */
[----:B------:R-:W-:Y:S01]  /*4610*/  FFMA.FTZ R114, R47, R114, -R120 ;  /* 0x000000722f727223 */ /* 0x000fe20000010878 */
[----:B------:R-:W-:-:S02]  /*4620*/  IMAD.U32 R48, R14, 0x10000, RZ ;  /* 0x000100000e307824 */ /* 0x000fc400078e00ff */
[----:B------:R-:W-:Y:S01]  /*4630*/  FFMA.FTZ R47, R47, R102, R122 ;  /* 0x000000662f2f7223 */ /* 0x000fe2000001007a */
[----:B------:R-:W-:Y:S01]  /*4640*/  LOP3.LUT R14, R14, 0xffff0000, RZ, 0xc0, !PT ;  /* 0xffff00000e0e7812 */ /* 0x000fe200078ec0ff */
[----:B------:R-:W-:Y:S01]  /*4650*/  FMUL.FTZ R102, R46, R51 ;  /* 0x000000332e667220 */ /* 0x000fe20000410000 */
[----:B------:R-:W-:Y:S01]  /*4660*/  FMUL.FTZ R116, R50, R32 ;  /* 0x0000002032747220 */ /* 0x000fe20000410000 */
[----:B------:R-:W-:Y:S01]  /*4670*/  FFMA.FTZ R44, R44, R15, R101 ;  /* 0x0000000f2c2c7223 */ /* 0x000fe20000010065 */
[----:B------:R-:W-:Y:S01]  /*4680*/  FMUL.FTZ R46, R46, R48 ;  /* 0x000000302e2e7220 */ /* 0x000fe20000410000 */
        /* <DEDUP_REMOVED lines=18> */
.L_x_2281:
[----:B------:R-:W-:Y:S05]  /*47b0*/  BSYNC B2 ;  /* 0x0000000000027941 */ /* 0x000fea0003800000 */
.L_x_2280:
        /* <DEDUP_REMOVED lines=12> */
.L_x_2279:
[----:B------:R-:W-:Y:S05]  /*4880*/  BSYNC B1 ;  /* 0x0000000000017941 */ /* 0x000fea0003800000 */
.L_x_2278:
        /* <DEDUP_REMOVED lines=11> */
[----:B------:R-:W-:Y:S01]  /*4940*/  VIADD R32, R19, 0x60 ;  /* 0x0000006013207836 */ /* 0x000fe20000000000 */
[----:B------:R-:W-:Y:S01]  /*4950*/  IADD3.X R13, R76, R47, R5, P5, P6 ;  /* 0x0000002f4c0d7210 */ /* 0x000fe20002fec405 */
[----:B------:R-:W-:Y:S01]  /*4960*/  IMAD.SHL.U32 R15, R15, 0x40, RZ ;  /* 0x000000400f0f7824 */ /* 0x000fe200078e00ff */
[----:B------:R-:W-:Y:S01]  /*4970*/  LEA R44, P5, R12, R80, 0x1 ;  /* 0x000000500c2c7211 */ /* 0x000fe200078a08ff */
[----:B------:R-:W-:Y:S01]  /*4980*/  IMAD.SHL.U32 R32, R32, 0x40, RZ ;  /* 0x0000004020207824 */ /* 0x000fe200078e00ff */
[----:B------:R-:W-:Y:S02]  /*4990*/  BSSY B1, `(.L_x_2282) ;  /* 0x000006e000017945 */ /* 0x000fe40003800000 */
[----:B------:R-:W-:-:S02]  /*49a0*/  LEA.HI.X R45, R12, R81, R13, 0x1, P5 ;  /* 0x000000510c2d7211 */ /* 0x000fc400028f0c0d */
[----:B------:R-:W-:Y:S02]  /*49b0*/  SHF.R.S32.HI R13, RZ, 0x1f, R96 ;  /* 0x0000001fff0d7819 */ /* 0x000fe40000011460 */
[----:B------:R-:W-:Y:S02]  /*49c0*/  LOP3.LUT R15, R15, 0x1c0, RZ, 0xc0, !PT ;  /* 0x000001c00f0f7812 */ /* 0x000fe400078ec0ff */
[----:B------:R-:W-:Y:S02]  /*49d0*/  LEA.HI R13, R13, R96, RZ, 0x4 ;  /* 0x000000600d0d7211 */ /* 0x000fe400078f20ff */
[----:B------:R-:W-:Y:S02]  /*49e0*/  LOP3.LUT R32, R32, 0x1c0, RZ, 0xc0, !PT ;  /* 0x000001c020207812 */ /* 0x000fe400078ec0ff */
[----:B------:R-:W-:Y:S02]  /*49f0*/  LEA.HI.SX32 R13, R13, R6, 0x1c ;  /* 0x000000060d0d7211 */ /* 0x000fe400078fe2ff */
[----:B------:R-:W-:-:S03]  /*4a00*/  SHF.R.U32.HI R15, RZ, 0x3, R15 ;  /* 0x00000003ff0f7819 */ /* 0x000fc6000001160f */
[----:B------:R-:W-:Y:S01]  /*4a10*/  IMAD.SHL.U32 R49, R13, 0x8, RZ ;  /* 0x000000080d317824 */ /* 0x000fe200078e00ff */
[----:B------:R-:W-:-:S04]  /*4a20*/  LEA R13, R22, R3, 0xd ;  /* 0x00000003160d7211 */ /* 0x000fc800078e68ff */
[----:B------:R-:W-:Y:S01]  /*4a30*/  LOP3.LUT R12, R32, 0x38, R49, 0xf8, !PT ;  /* 0x00000038200c7812 */ /* 0x000fe200078ef831 */
[----:B------:R-:W-:-:S03]  /*4a40*/  IMAD R13, R13, 0x2, R2 ;  /* 0x000000020d0d7824 */ /* 0x000fc600078e0202 */
        /* <DEDUP_REMOVED lines=10> */
[----:B------:R-:W-:Y:S02]  /*4af0*/  PRMT R112, R112, 0x5410, R51 ;  /* 0x0000541070707816 */ /* 0x000fe40000000033 */
[----:B------:R-:W-:Y:S02]  /*4b00*/  PRMT R108, R108, 0x5410, R93 ;  /* 0x000054106c6c7816 */ /* 0x000fe4000000005d */
[----:B------:R-:W-:Y:S01]  /*4b10*/  SHF.R.U32.HI R89, RZ, 0x10, R43 ;  /* 0x00000010ff597819 */ /* 0x000fe2000001162b */
[----:B------:R-:W-:Y:S01]  /*4b20*/  IMAD.U32 R51, R112, 0x10000, RZ ;  /* 0x0001000070337824 */ /* 0x000fe200078e00ff */
[----:B------:R-:W-:-:S02]  /*4b30*/  SHF.R.U32.HI R87, RZ, 0x10, R39 ;  /* 0x00000010ff577819 */ /* 0x000fc40000011627 */
[----:B------:R-:W-:Y:S01]  /*4b40*/  SHF.R.U64 R86, R38, 0x10, R39 ;  /* 0x0000001026567819 */ /* 0x000fe20000001227 */
[----:B-1----:R-:W-:Y:S01]  /*4b50*/  IMAD.U32 R38, R13, 0x10000, RZ ;  /* 0x000100000d267824 */ /* 0x002fe200078e00ff */
[----:B------:R-:W-:Y:S01]  /*4b60*/  SHF.R.U64 R48, R42, 0x10, R43 ;  /* 0x000000102a307819 */ /* 0x000fe2000000122b */
[C---:B------:R-:W-:Y:S01]  /*4b70*/  IMAD.U32 R43, R35.reuse, 0x10000, RZ ;  /* 0x00010000232b7824 */ /* 0x040fe200078e00ff */
[----:B------:R-:W-:Y:S01]  /*4b80*/  LOP3.LUT R39, R35, 0xffff0000, RZ, 0xc0, !PT ;  /* 0xffff000023277812 */ /* 0x000fe200078ec0ff */
[----:B------:R-:W-:Y:S01]  /*4b90*/  IMAD.U32 R35, R108, 0x10000, RZ ;  /* 0x000100006c237824 */ /* 0x000fe200078e00ff */
[----:B------:R-:W-:Y:S01]  /*4ba0*/  PRMT R110, R110, 0x5410, R89 ;  /* 0x000054106e6e7816 */ /* 0x000fe20000000059 */
[----:B------:R-:W-:Y:S01]  /*4bb0*/  IMAD.U32 R42, R15, 0x10000, RZ ;  /* 0x000100000f2a7824 */ /* 0x000fe200078e00ff */
[----:B------:R-:W-:Y:S01]  /*4bc0*/  PRMT R106, R106, 0x5410, R87 ;  /* 0x000054106a6a7816 */ /* 0x000fe20000000057 */
[C---:B------:R-:W-:Y:S01]  /*4bd0*/  FMUL.FTZ R87, R46.reuse, R51 ;  /* 0x000000332e577220 */ /* 0x040fe20000410000 */
[----:B------:R-:W-:Y:S01]  /*4be0*/  PRMT R109, R109, 0x5410, R48 ;  /* 0x000054106d6d7816 */ /* 0x000fe20000000030 */
[-C--:B------:R-:W-:Y:S01]  /*4bf0*/  FMUL.FTZ R89, R46, R35.reuse ;  /* 0x000000232e597220 */ /* 0x080fe20000410000 */
[----:B------:R-:W-:Y:S01]  /*4c00*/  IMAD.U32 R48, R110, 0x10000, RZ ;  /* 0x000100006e307824 */ /* 0x000fe200078e00ff */
[----:B------:R-:W-:Y:S01]  /*4c10*/  SHF.R.U64 R50, R40, 0x10, R41 ;  /* 0x0000001028327819 */ /* 0x000fe20000001229 */
[----:B------:R-:W-:Y:S01]  /*4c20*/  IMAD.U32 R46, R106, 0x10000, RZ ;  /* 0x000100006a2e7824 */ /* 0x000fe200078e00ff */
[----:B------:R-:W-:Y:S01]  /*4c30*/  SHF.R.U64 R88, R36, 0x10, R37 ;  /* 0x0000001024587819 */ /* 0x000fe20000001225 */
[C---:B------:R-:W-:Y:S01]  /*4c40*/  FFMA.FTZ R35, R38.reuse, R35, -R87 ;  /* 0x0000002326237223 */ /* 0x040fe20000010857 */
[----:B------:R-:W-:Y:S01]  /*4c50*/  LOP3.LUT R40, R33, 0xffff0000, RZ, 0xc0, !PT ;  /* 0xffff000021287812 */ /* 0x000fe200078ec0ff */
[----:B------:R-:W-:Y:S01]  /*4c60*/  FFMA.FTZ R38, R38, R51, R89 ;  /* 0x0000003326267223 */ /* 0x000fe20000010059 */
[----:B------:R-:W-:Y:S01]  /*4c70*/  LOP3.LUT R112, R112, 0xffff0000, RZ, 0xc0, !PT ;  /* 0xffff000070707812 */ /* 0x000fe200078ec0ff */
[----:B------:R-:W-:Y:S01]  /*4c80*/  FMUL.FTZ R51, R43, R48 ;  /* 0x000000302b337220 */ /* 0x000fe20000410000 */
[----:B------:R-:W-:Y:S01]  /*4c90*/  PRMT R111, R111, 0x5410, R50 ;  /* 0x000054106f6f7816 */ /* 0x000fe20000000032 */
[----:B------:R-:W-:Y:S01]  /*4ca0*/  FMUL.FTZ R43, R43, R46 ;  /* 0x0000002e2b2b7220 */ /* 0x000fe20000410000 */
[----:B------:R-:W-:Y:S01]  /*4cb0*/  LOP3.LUT R110, R110, 0xffff0000, RZ, 0xc0, !PT ;  /* 0xffff00006e6e7812 */ /* 0x000fe200078ec0ff */
[----:B------:R-:W-:Y:S01]  /*4cc0*/  FMUL.FTZ R50, R40, R112 ;  /* 0x0000007028327220 */ /* 0x000fe20000410000 */
[----:B------:R-:W-:Y:S01]  /*4cd0*/  PRMT R107, R107, 0x5410, R88 ;  /* 0x000054106b6b7816 */ /* 0x000fe20000000058 */
[----:B------:R-:W-:Y:S01]  /*4ce0*/  FFMA.FTZ R51, R42, R46, -R51 ;  /* 0x0000002e2a337223 */ /* 0x000fe20000010833 */
[----:B------:R-:W-:Y:S01]  /*4cf0*/  LOP3.LUT R108, R108, 0xffff0000, RZ, 0xc0, !PT ;  /* 0xffff00006c6c7812 */ /* 0x000fe200078ec0ff */
[----:B------:R-:W-:Y:S01]  /*4d00*/  FFMA.FTZ R48, R42, R48, R43 ;  /* 0x000000302a307223 */ /* 0x000fe2000001002b */
[----:B------:R-:W-:Y:S01]  /*4d10*/  LOP3.LUT R41, R13, 0xffff0000, RZ, 0xc0, !PT ;  /* 0xffff00000d297812 */ /* 0x000fe200078ec0ff */
[----:B------:R-:W-:Y:S01]  /*4d20*/  IMAD.U32 R33, R32, 0x10000, RZ ;  /* 0x0001000020217824 */ /* 0x000fe200078e00ff */
[----:B------:R-:W-:Y:S01]  /*4d30*/  LOP3.LUT R106, R106, 0xffff0000, RZ, 0xc0, !PT ;  /* 0xffff00006a6a7812 */ /* 0x000fe200078ec0ff */
[----:B------:R-:W-:Y:S01]  /*4d40*/  FMUL.FTZ R46, R39, R110 ;  /* 0x0000006e272e7220 */ /* 0x000fe20000410000 */
[----:B------:R-:W-:Y:S01]  /*4d50*/  LOP3.LUT R37, R15, 0xffff0000, RZ, 0xc0, !PT ;  /* 0xffff00000f257812 */ /* 0x000fe200078ec0ff */
[----:B------:R-:W-:Y:S01]  /*4d60*/  IMAD.U32 R43, R111, 0x10000, RZ ;  /* 0x000100006f2b7824 */ /* 0x000fe200078e00ff */
[----:B------:R-:W-:Y:S01]  /*4d70*/  PRMT R105, R105, 0x5410, R86 ;  /* 0x0000541069697816 */ /* 0x000fe20000000056 */
[-C--:B------:R-:W-:Y:S01]  /*4d80*/  FMUL.FTZ R86, R40, R108.reuse ;  /* 0x0000006c28567220 */ /* 0x080fe20000410000 */
[----:B------:R-:W-:Y:S01]  /*4d90*/  LOP3.LUT R32, R32, 0xffff0000, RZ, 0xc0, !PT ;  /* 0xffff000020207812 */ /* 0x000fe200078ec0ff */
[----:B------:R-:W-:Y:S01]  /*4da0*/  IMAD.U32 R42, R107, 0x10000, RZ ;  /* 0x000100006b2a7824 */ /* 0x000fe200078e00ff */
[----:B------:R-:W-:Y:S01]  /*4db0*/  LOP3.LUT R111, R111, 0xffff0000, RZ, 0xc0, !PT ;  /* 0xffff00006f6f7812 */ /* 0x000fe200078ec0ff */
[----:B------:R-:W-:Y:S01]  /*4dc0*/  FFMA.FTZ R40, R41, R108, -R50 ;  /* 0x0000006c29287223 */ /* 0x000fe20000010832 */
[----:B------:R-:W-:Y:S01]  /*4dd0*/  FMUL.FTZ R50, R39, R106 ;  /* 0x0000006a27327220 */ /* 0x000fe20000410000 */
[----:B------:R-:W-:-:S02]  /*4de0*/  IMAD.U32 R36, R12, 0x10000, RZ ;  /* 0x000100000c247824 */ /* 0x000fc400078e00ff */
[----:B------:R-:W-:Y:S01]  /*4df0*/  FFMA.FTZ R106, R37, R106, -R46 ;  /* 0x0000006a256a7223 */ /* 0x000fe2000001082e */
[----:B------:R-:W-:Y:S01]  /*4e00*/  LOP3.LUT R12, R12, 0xffff0000, RZ, 0xc0, !PT ;  /* 0xffff00000c0c7812 */ /* 0x000fe200078ec0ff */
[----:B------:R-:W-:Y:S01]  /*4e10*/  FMUL.FTZ R39, R33, R43 ;  /* 0x0000002b21277220 */ /* 0x000fe20000410000 */
[----:B------:R-:W-:Y:S01]  /*4e20*/  LOP3.LUT R107, R107, 0xffff0000, RZ, 0xc0, !PT ;  /* 0xffff00006b6b7812 */ /* 0x000fe200078ec0ff */
[-C--:B------:R-:W-:Y:S01]  /*4e30*/  FMUL.FTZ R46, R33, R42.reuse ;  /* 0x0000002a212e7220 */ /* 0x080fe20000410000 */
[----:B------:R-:W-:Y:S01]  /*4e40*/  FMUL.FTZ R33, R32, R111 ;  /* 0x0000006f20217220 */ /* 0x000fe20000410000 */
[----:B------:R-:W-:Y:S01]  /*4e50*/  FFMA.FTZ R39, R36, R42, -R39 ;  /* 0x0000002a24277223 */ /* 0x000fe20000010827 */
[----:B------:R-:W-:Y:S02]  /*4e60*/  IMAD.U32 R13, R14, 0x10000, RZ ;  /* 0x000100000e0d7824 */ /* 0x000fe400078e00ff */
[----:B------:R-:W-:Y:S01]  /*4e70*/  FFMA.FTZ R46, R36, R43, R46 ;  /* 0x0000002b242e7223 */ /* 0x000fe2000001002e */
[----:B------:R-:W-:Y:S01]  /*4e80*/  LOP3.LUT R15, R14, 0xffff0000, RZ, 0xc0, !PT ;  /* 0xffff00000e0f7812 */ /* 0x000fe200078ec0ff */
[----:B------:R-:W-:Y:S01]  /*4e90*/  FFMA.FTZ R36, R12, R107, -R33 ;  /* 0x0000006b0c247223 */ /* 0x000fe20000010821 */
[----:B------:R-:W-:-:S02]  /*4ea0*/  IMAD.U32 R14, R34, 0x10000, RZ ;  /* 0x00010000220e7824 */ /* 0x000fc400078e00ff */
[----:B------:R-:W-:Y:S01]  /*4eb0*/  FFMA.FTZ R87, R37, R110, R50 ;  /* 0x0000006e25577223 */ /* 0x000fe20000010032 */
[----:B------:R-:W-:Y:S01]  /*4ec0*/  SHF.L.U32 R33, R109, 0x10, RZ ;  /* 0x000000106d217819 */ /* 0x000fe200000006ff */
[----:B------:R-:W-:Y:S01]  /*4ed0*/  FMUL.FTZ R37, R32, R107 ;  /* 0x0000006b20257220 */ /* 0x000fe20000410000 */
[----:B------:R-:W-:Y:S01]  /*4ee0*/  LOP3.LUT R34, R34, 0xffff0000, RZ, 0xc0, !PT ;  /* 0xffff000022227812 */ /* 0x000fe200078ec0ff */
[----:B------:R-:W-:Y:S01]  /*4ef0*/  IMAD.U32 R32, R105, 0x10000, RZ ;  /* 0x0001000069207824 */ /* 0x000fe200078e00ff */
[----:B------:R-:W-:Y:S01]  /*4f00*/  LOP3.LUT R109, R109, 0xffff0000, RZ, 0xc0, !PT ;  /* 0xffff00006d6d7812 */ /* 0x000fe200078ec0ff */
[----:B------:R-:W-:Y:S01]  /*4f10*/  FFMA.FTZ R37, R12, R111, R37 ;  /* 0x0000006f0c257223 */ /* 0x000fe20000010025 */
[----:B------:R-:W-:Y:S01]  /*4f20*/  LOP3.LUT R105, R105, 0xffff0000, RZ, 0xc0, !PT ;  /* 0xffff000069697812 */ /* 0x000fe200078ec0ff */
[C---:B------:R-:W-:Y:S01]  /*4f30*/  FMUL.FTZ R12, R14.reuse, R33 ;  /* 0x000000210e0c7220 */ /* 0x040fe20000410000 */
[----:B------:R-:W-:Y:S01]  /*4f40*/  FMUL.FTZ R14, R14, R32 ;  /* 0x000000200e0e7220 */ /* 0x000fe20000410000 */
[C---:B------:R-:W-:Y:S01]  /*4f50*/  FMUL.FTZ R42, R34.reuse, R109 ;  /* 0x0000006d222a7220 */ /* 0x040fe20000410000 */
[----:B------:R-:W-:Y:S01]  /*4f60*/  FFMA.FTZ R41, R41, R112, R86 ;  /* 0x0000007029297223 */ /* 0x000fe20000010056 */
[-C--:B------:R-:W-:Y:S01]  /*4f70*/  FMUL.FTZ R34, R34, R105.reuse ;  /* 0x0000006922227220 */ /* 0x080fe20000410000 */
[----:B------:R-:W-:Y:S01]  /*4f80*/  FFMA.FTZ R12, R13, R32, -R12 ;  /* 0x000000200d0c7223 */ /* 0x000fe2000001080c */
[----:B------:R-:W-:Y:S01]  /*4f90*/  FFMA.FTZ R105, R15, R105, -R42 ;  /* 0x000000690f697223 */ /* 0x000fe2000001082a */
[----:B------:R-:W-:Y:S01]  /*4fa0*/  FFMA.FTZ R14, R13, R33, R14 ;  /* 0x000000210d0e7223 */ /* 0x000fe2000001000e */
        /* <DEDUP_REMOVED lines=10> */
[----:B------:R-:W-:-:S02]  /*5050*/  F2FP.BF16.F32.PACK_AB R35, R87, R48 ;  /* 0x000000305723723e */ /* 0x000fc400000010ff */
[----:B------:R-:W-:-:S07]  /*5060*/  F2FP.BF16.F32.PACK_AB R32, R37, R46 ;  /* 0x0000002e2520723e */ /* 0x000fce00000010ff */
.L_x_2283:
[----:B------:R-:W-:Y:S05]  /*5070*/  BSYNC B1 ;  /* 0x0000000000017941 */ /* 0x000fea0003800000 */
.L_x_2282:
        /* <DEDUP_REMOVED lines=10> */
.L_x_2249:
[----:B------:R-:W2:Y:S02]  /*5120*/  LDL R12, [R1+0x4] ;  /* 0x00000400010c7983 */ /* 0x000ea40000100800 */
[----:B--2---:R-:W-:-:S13]  /*5130*/  ISETP.NE.AND P3, PT, R12, 0x3, PT ;  /* 0x000000030c00780c */ /* 0x004fda0003f65270 */
[----:B------:R-:W-:Y:S05]  /*5140*/  @!P3 BRA `(.L_x_2284) ;  /* 0x000000000004b947 */ /* 0x000fea0003800000 */
[----:B------:R-:W-:Y:S01]  /*5150*/  BPT.TRAP 0x1 ;  /* 0x000000040000795c */ /* 0x000fe20000300000 */
.L_x_2284:
[----:B------:R-:W-:Y:S01]  /*5160*/  IMAD R78, R22, 0x8, R2 ;  /* 0x00000008164e7824 */ /* 0x000fe200078e0202 */
[----:B------:R-:W-:Y:S01]  /*5170*/  SHF.L.U32 R90, R154, 0x1f, RZ ;  /* 0x0000001f9a5a7819 */ /* 0x000fe200000006ff */
[----:B------:R-:W-:Y:S01]  /*5180*/  IMAD R83, R26, -0x80, R28 ;  /* 0xffffff801a537824 */ /* 0x000fe200078e021c */
[----:B------:R-:W-:Y:S02]  /*5190*/  BSSY B1, `(.L_x_2285) ;  /* 0x0000004000017945 */ /* 0x000fe40003800000 */
[----:B------:R-:W1:Y:S02]  /*51a0*/  SYNCS.PHASECHK.TRANS64.TRYWAIT P4, [R78+URZ+0x16890], R90 ;  /* 0x0168905a4e0075a7 */ /* 0x000e64000808017f */
[----:B------:R-:W-:Y:S01]  /*51b0*/  VIMNMX R83, R83, 0x80, PT ;  /* 0x0000008053537848 */ /* 0x000fe20003fe0100 */
[----:B-1----:R-:W-:Y:S06]  /*51c0*/  @!P4 BRA `(.L_x_2286) ;  /* 0x0000014800c8c947 */ /* 0x002fec0003800000 */
.L_x_2517:
[----:B------:R-:W-:Y:S05]  /*51d0*/  BSYNC B1 ;  /* 0x0000000000017941 */ /* 0x000fea0003800000 */
.L_x_2285:
[----:B------:R-:W-:Y:S01]  /*51e0*/  ISETP.GE.AND P4, PT, R19, R83, PT ;  /* 0x000000531300720c */ /* 0x000fe20003f86270 */
[----:B------:R-:W-:-:S12]  /*51f0*/  BSSY B1, `(.L_x_2287) ;  /* 0x0000006000017945 */ /* 0x000fd80003800000 */
[----:B------:R-:W-:Y:S05]  /*5200*/  @P4 BRA `(.L_x_2288) ;  /* 0x0000000000104947 */ /* 0x000fea0003800000 */
[----:B------:R-:W2:Y:S04]  /*5210*/  @!P1 LDS.128 R12, [R82+0xe000] ;  /* 0x00e00000520c9984 */ /* 0x000ea80000000c00 */
[----:B0-----:R-:W0:Y:S04]  /*5220*/  @!P2 LDS.128 R32, [R79+0xe000] ;  /* 0x00e000004f20a984 */ /* 0x001e280000000c00 */
[----:B--2---:R2:W-:Y:S04]  /*5230*/  @!P1 STG.E.128 desc[UR40][R38.64], R12 ;  /* 0x0000000c26009986 */ /* 0x0045e8000c101d28 */
[----:B0-----:R2:W-:Y:S02]  /*5240*/  @!P2 STG.E.128 desc[UR40][R38.64+0x40], R32 ;  /* 0x000040202600a986 */ /* 0x0015e4000c101d28 */
.L_x_2288:
[----:B------:R-:W-:Y:S05]  /*5250*/  BSYNC B1 ;  /* 0x0000000000017941 */ /* 0x000fea0003800000 */
.L_x_2287:
[----:B--2---:R-:W-:-:S05]  /*5260*/  VIADD R12, R19, 0x60 ;  /* 0x00000060130c7836 */ /* 0x004fca0000000000 */
[----:B------:R-:W-:-:S13]  /*5270*/  ISETP.GE.AND P4, PT, R12, R83, PT ;  /* 0x000000530c00720c */ /* 0x000fda0003f86270 */
[----:B------:R-:W-:Y:S05]  /*5280*/  @P4 BRA `(.L_x_2266) ;  /* 0x0000000000104947 */ /* 0x000fea0003800000 */
[----:B------:R-:W2:Y:S04]  /*5290*/  @!P1 LDS.128 R12, [R82+0x11000] ;  /* 0x01100000520c9984 */ /* 0x000ea80000000c00 */
[----:B0-----:R-:W0:Y:S04]  /*52a0*/  @!P2 LDS.128 R32, [R79+0x11000] ;  /* 0x011000004f20a984 */ /* 0x001e280000000c00 */
[----:B--2---:R2:W-:Y:S04]  /*52b0*/  @!P1 STG.E.128 desc[UR40][R36.64], R12 ;  /* 0x0000000c24009986 */ /* 0x0045e8000c101d28 */
[----:B0-----:R2:W-:Y:S02]  /*52c0*/  @!P2 STG.E.128 desc[UR40][R36.64+0x40], R32 ;  /* 0x000040202400a986 */ /* 0x0015e4000c101d28 */
.L_x_2266:
[----:B------:R-:W-:Y:S05]  /*52d0*/  BSYNC B0 ;  /* 0x0000000000007941 */ /* 0x000fea0003800000 */
.L_x_2248:
        /* <DEDUP_REMOVED lines=17> */
.L_x_2290:
[----:B------:R-:W-:Y:S05]  /*53f0*/  BSYNC B0 ;  /* 0x0000000000007941 */ /* 0x000fea0003800000 */
.L_x_2289:
[----:B------:R-:W2:Y:S01]  /*5400*/  SYNCS.PHASECHK.TRANS64.TRYWAIT P3, [R78+URZ+0x168b0], R90 ;  /* 0x0168b05a4e0075a7 */ /* 0x000ea2000806017f */
[----:B------:R-:W-:Y:S01]  /*5410*/  ULDC UR42, c[0x0][0x2f4] ;  /* 0x0000bd00002a7ab9 */ /* 0x000fe20000000800 */
[----:B------:R-:W-:Y:S01]  /*5420*/  ULDC.64 UR36, c[0x0][0x328] ;  /* 0x0000ca0000247ab9 */ /* 0x000fe20000000a00 */
[----:B------:R-:W-:Y:S01]  /*5430*/  ULDC.64 UR38, c[0x0][0x318] ;  /* 0x0000c60000267ab9 */ /* 0x000fe20000000a00 */
[----:B------:R-:W-:Y:S01]  /*5440*/  BSSY B0, `(.L_x_2291) ;  /* 0x0000003000007945 */ /* 0x000fe20003800000 */
[----:B----4-:R-:W-:-:S03]  /*5450*/  IMAD.WIDE R32, R26, 0x80, R10 ;  /* 0x000000801a207825 */ /* 0x010fc600078e020a */
[----:B--2---:R-:W-:Y:S05]  /*5460*/  @!P3 BRA `(.L_x_2292) ;  /* 0x000001480034b947 */ /* 0x004fea0003800000 */
.L_x_2518:
[----:B------:R-:W-:Y:S05]  /*5470*/  BSYNC B0 ;  /* 0x0000000000007941 */ /* 0x000fea0003800000 */
.L_x_2291:
        /* <DEDUP_REMOVED lines=17> */
.L_x_2294:
[----:B------:R-:W-:Y:S05]  /*5590*/  BSYNC B0 ;  /* 0x0000000000007941 */ /* 0x000fea0003800000 */
.L_x_2293:
        /* <DEDUP_REMOVED lines=20> */
.L_x_2296:
[----:B------:R-:W-:Y:S05]  /*56e0*/  BSYNC B0 ;  /* 0x0000000000007941 */ /* 0x000fea0003800000 */
.L_x_2295:
        /* <DEDUP_REMOVED lines=12> */
[----:B------:R-:W-:Y:S02]  /*57b0*/  SEL R13, RZ, 0x1, P3 ;  /* 0x00000001ff0d7807 */ /* 0x000fe40001800000 */
[----:B------:R-:W-:Y:S02]  /*57c0*/  SEL R22, R22, RZ, P3 ;  /* 0x000000ff16167207 */ /* 0x000fe40001800000 */
[----:B------:R-:W-:Y:S01]  /*57d0*/  LOP3.LUT R154, R154, R13, RZ, 0x3c, !PT ;  /* 0x0000000d9a9a7212 */ /* 0x000fe200078e3cff */
[----:B------:R0:W-:Y:S01]  /*57e0*/  @!P4 SYNCS.ARRIVE.TRANS64.RED.A1T0 RZ, [R78+URZ], RZ ;  /* 0x000000ff4effc9a7 */ /* 0x0001e2000810043f */
[----:B---3--:R-:W-:-:S13]  /*57f0*/  LOP3.LUT P5, RZ, R12, 0x2, RZ, 0xc0, !PT ;  /* 0x000000020cff7812 */ /* 0x008fda00078ac0ff */
[----:B0-----:R-:W-:Y:S05]  /*5800*/  @P5 BRA `(.L_x_2297) ;  /* 0xffffffc800a05947 */ /* 0x001fea000383ffff */
[----:B------:R-:W0:Y:S01]  /*5810*/  S2R R12, SR_TID.X ;  /* 0x00000000000c7919 */ /* 0x000e220000002100 */
[----:B------:R-:W-:Y:S02]  /*5820*/  PLOP3.LUT P0, PT, PT, PT, PT, 0x8, 0x0 ;  /* 0x000000000000781c */ /* 0x000fe40003f0e170 */
[----:B0-----:R-:W-:-:S04]  /*5830*/  SHF.R.U32.HI R12, RZ, 0x7, R12 ;  /* 0x00000007ff0c7819 */ /* 0x001fc8000001160c */
[----:B------:R-:W-:-:S13]  /*5840*/  ISETP.NE.AND P5, PT, R12, 0x1, PT ;  /* 0x000000010c00780c */ /* 0x000fda0003fa5270 */
[----:B------:R-:W-:Y:S06]  /*5850*/  @!P5 BAR.ARV 0x9, 0x100 ;  /* 0x024400000000db1d */ /* 0x000fec0000002000 */
.L_x_2243:
[----:B------:R-:W2:Y:S01]  /*5860*/  LDL R5, [R1+0x2c] ;  /* 0x00002c0001057983 */ /* 0x000ea20000100800 */
[----:B------:R-:W0:Y:S01]  /*5870*/  LDC R0, c[0x0][0x448] ;  /* 0x00011200ff007b82 */ /* 0x000e220000000800 */
        /* <DEDUP_REMOVED lines=12> */
[----:B------:R-:W-:Y:S01]  /*5940*/  CS2R R14, SRZ ;  /* 0x00000000000e7805 */ /* 0x000fe2000001ff00 */
[----:B------:R-:W-:Y:S02]  /*5950*/  IMAD.MOV.U32 R94, RZ, RZ, RZ ;  /* 0x000000ffff5e7224 */ /* 0x000fe400078e00ff */
[----:B------:R-:W-:Y:S02]  /*5960*/  IMAD.MOV.U32 R25, RZ, RZ, RZ ;  /* 0x000000ffff197224 */ /* 0x000fe400078e00ff */
[----:B------:R-:W-:Y:S02]  /*5970*/  IMAD.MOV.U32 R13, RZ, RZ, RZ ;  /* 0x000000ffff0d7224 */ /* 0x000fe400078e00ff */
[----:B------:R-:W-:Y:S01]  /*5980*/  IMAD.MOV.U32 R90, RZ, RZ, RZ ;  /* 0x000000ffff5a7224 */ /* 0x000fe200078e00ff */
[----:B0-----:R-:W-:-:S13]  /*5990*/  ISETP.NE.AND P1, PT, R0, 0x1, PT ;  /* 0x000000010000780c */ /* 0x001fda0003f25270 */
[----:B------:R-:W0:Y:S08]  /*59a0*/  @P1 LDC R3, c[0x0][0x44c] ;  /* 0x00011300ff031b82 */ /* 0x000e300000000800 */
[----:B------:R-:W1:Y:S01]  /*59b0*/  @P1 LDC R4, c[0x0][0x450] ;  /* 0x00011400ff041b82 */ /* 0x000e620000000800 */
[----:B--2---:R-:W-:-:S05]  /*59c0*/  IADD3 R0, R5, 0xbf, RZ ;  /* 0x000000bf05007810 */ /* 0x004fca0007ffe0ff */
[----:B0-----:R-:W-:-:S05]  /*59d0*/  @P1 IMAD.HI.U32 R3, R0, R3, RZ ;  /* 0x0000000300031227 */ /* 0x001fca00078e00ff */
[----:B-1----:R-:W-:Y:S02]  /*59e0*/  @P1 SHF.R.U32.HI R0, RZ, R4, R3 ;  /* 0x00000004ff001219 */ /* 0x002fe40000011603 */
[----:B------:R-:W-:-:S03]  /*59f0*/  PLOP3.LUT P1, PT, PT, PT, PT, 0x80, 0x0 ;  /* 0x000000000000781c */ /* 0x000fc60003f2f070 */
[----:B------:R-:W-:-:S05]  /*5a00*/  IMAD.IADD R0, R91, 0x1, R0 ;  /* 0x000000015b007824 */ /* 0x000fca00078e0200 */
[----:B------:R-:W-:-:S04]  /*5a10*/  SHF.R.S32.HI R3, RZ, 0x1f, R0 ;  /* 0x0000001fff037819 */ /* 0x000fc80000011400 */
[----:B------:R-:W-:Y:S01]  /*5a20*/  LEA.HI R3, R3, R0, RZ, 0x7 ;  /* 0x0000000003037211 */ /* 0x000fe200078f38ff */
[----:B------:R-:W-:-:S03]  /*5a30*/  IMAD.MOV.U32 R0, RZ, RZ, RZ ;  /* 0x000000ffff007224 */ /* 0x000fc600078e00ff */
[----:B------:R-:W-:-:S04]  /*5a40*/  SHF.R.S32.HI R3, RZ, 0x7, R3 ;  /* 0x00000007ff037819 */ /* 0x000fc80000011403 */
[----:B------:R-:W-:Y:S01]  /*5a50*/  VIMNMX R92, R92, R3, PT ;  /* 0x000000035c5c7248 */ /* 0x000fe20003fe0100 */
[----:B------:R-:W-:-:S03]  /*5a60*/  IMAD.MOV.U32 R3, RZ, RZ, RZ ;  /* 0x000000ffff037224 */ /* 0x000fc600078e00ff */
[----:B------:R-:W-:Y:S01]  /*5a70*/  ISETP.GE.AND P2, PT, R92, 0x1, PT ;  /* 0x000000015c00780c */ /* 0x000fe20003f46270 */
[----:B------:R-:W-:-:S12]  /*5a80*/  @P0 BRA `(.L_x_2298) ;  /* 0x00000000000c0947 */ /* 0x000fd80003800000 */
[----:B------:R-:W0:Y:S01]  /*5a90*/  FENCE.VIEW.ASYNC.G ;  /* 0x00000000000073c6 */ /* 0x000e220000000100 */
[----:B------:R-:W-:Y:S05]  /*5aa0*/  WARPSYNC.ALL ;  /* 0x0000000000007948 */ /* 0x000fea0003800000 */
[----:B0-----:R-:W-:Y:S06]  /*5ab0*/  BAR.ARV 0xc, 0x200 ;  /* 0x0308000000007b1d */ /* 0x001fec0000002000 */
.L_x_2298:
        /* <DEDUP_REMOVED lines=12> */
.L_x_2521:
        /* <DEDUP_REMOVED lines=27> */
[----:B-1---5:R-:W-:Y:S05]  /*5d30*/  CALL.ABS.NOINC R14 ;  /* 0x000000000e007343 */ /* 0x022fea0003c00000 */
.L_x_2302:
[----:B------:R-:W-:Y:S05]  /*5d40*/  BSYNC B6 ;  /* 0x0000000000067941 */ /* 0x000fea0003800000 */
.L_x_2301:
        /* <DEDUP_REMOVED lines=13> */
.L_x_2306:
[----:B--2---:R2:W3:Y:S02]  /*5e20*/  SYNCS.PHASECHK.TRANS64.TRYWAIT P0, [R2+URZ+0x16800], R3 ;  /* 0x01680003020075a7 */ /* 0x0044e4000800017f */
[----:B---3--:R-:W-:Y:S05]  /*5e30*/  @!P0 NANOSLEEP.SYNCS 0x989680 ;  /* 0x009896800000895d */ /* 0x008fea0003900000 */
[----:B------:R-:W3:Y:S02]  /*5e40*/  @!P0 SYNCS.PHASECHK.TRANS64 P0, [R2+URZ+0x16800], R3 ;  /* 0x01680003020085a7 */ /* 0x000ee4000800007f */
[----:B---3--:R-:W-:Y:S05]  /*5e50*/  @!P0 BRA `(.L_x_2306) ;  /* 0xfffffffc00f08947 */ /* 0x008fea000383ffff */
.L_x_2305:
[----:B------:R-:W-:Y:S05]  /*5e60*/  BSYNC B0 ;  /* 0x0000000000007941 */ /* 0x000fea0003800000 */
.L_x_2304:
[----:B------:R-:W-:Y:S05]  /*5e70*/  BRA `(.L_x_2307) ;  /* 0x0000003000247947 */ /* 0x000fea0003800000 */
.L_x_2303:
        /* <DEDUP_REMOVED lines=30> */
.L_x_2309:
[----:B------:R-:W-:Y:S05]  /*6060*/  BSYNC B6 ;  /* 0x0000000000067941 */ /* 0x000fea0003800000 */
.L_x_2308:
[----:B------:R-:W2:Y:S01]  /*6070*/  LDL R20, [R1+0x2c] ;  /* 0x00002c0001147983 */ /* 0x000ea20000100800 */
[----:B------:R-:W-:Y:S01]  /*6080*/  ULDC.U8 UR4, c[0x0][0x410] ;  /* 0x0001040000047ab9 */ /* 0x000fe20000000000 */
[----:B------:R-:W-:Y:S01]  /*6090*/  BSSY B0, `(.L_x_2310) ;  /* 0x00002df000007945 */ /* 0x000fe20003800000 */
[----:B------:R-:W-:Y:S01]  /*60a0*/  ISETP.NE.AND P0, PT, RZ, UR4, PT ;  /* 0x00000004ff007c0c */ /* 0x000fe2000bf05270 */
[----:B--2---:R-:W-:-:S12]  /*60b0*/  IMAD.IADD R41, R19, 0x1, R20 ;  /* 0x0000000113297824 */ /* 0x004fd800078e0214 */
[----:B------:R-:W-:Y:S05]  /*60c0*/  @!P0 BRA `(.L_x_2311) ;  /* 0x0000001400d88947 */ /* 0x000fea0003800000 */
[----:B------:R-:W1:Y:S01]  /*60d0*/  LDC R36, c[0x0][0x448] ;  /* 0x00011200ff247b82 */ /* 0x000e620000000800 */
[----:B------:R-:W2:Y:S01]  /*60e0*/  S2R R20, SR_TID.X ;  /* 0x0000000000147919 */ /* 0x000ea20000002100 */
[----:B------:R-:W-:Y:S01]  /*60f0*/  ULDC.64 UR4, c[0x0][0x3f8] ;  /* 0x0000fe0000047ab9 */ /* 0x000fe20000000a00 */
[----:B------:R-:W-:Y:S01]  /*6100*/  ULDC.64 UR6, c[0x0][0x408] ;  /* 0x0001020000067ab9 */ /* 0x000fe20000000a00 */
[----:B------:R-:W-:Y:S01]  /*6110*/  IMAD.MOV.U32 R6, RZ, RZ, R26 ;  /* 0x000000ffff067224 */ /* 0x000fe200078e001a */
[----:B------:R-:W-:Y:S01]  /*6120*/  SHF.R.S32.HI R38, RZ, 0x1f, R155 ;  /* 0x0000001fff267819 */ /* 0x000fe2000001149b */
[----:B------:R-:W-:Y:S02]  /*6130*/  IMAD.MOV.U32 R7, RZ, RZ, R31 ;  /* 0x000000ffff077224 */ /* 0x000fe400078e001f */
[----:B------:R-:W-:Y:S02]  /*6140*/  IMAD.MOV.U32 R8, RZ, RZ, R24 ;  /* 0x000000ffff087224 */ /* 0x000fe400078e0018 */
[----:B------:R-:W-:Y:S01]  /*6150*/  IMAD.MOV.U32 R9, RZ, RZ, R33 ;  /* 0x000000ffff097224 */ /* 0x000fe200078e0021 */
[----:B-1----:R-:W-:-:S02]  /*6160*/  ISETP.NE.AND P0, PT, R36, 0x1, PT ;  /* 0x000000012400780c */ /* 0x002fc40003f05270 */
[----:B--2---:R-:W-:-:S11]  /*6170*/  IADD3 R21, R20, -0x80, RZ ;  /* 0xffffff8014157810 */ /* 0x004fd60007ffe0ff */
[----:B------:R-:W1:Y:S01]  /*6180*/  @P0 LDC R0, c[0x0][0x44c] ;  /* 0x00011300ff000b82 */ /* 0x000e620000000800 */
[----:B------:R-:W-:-:S04]  /*6190*/  SHF.R.S32.HI R20, RZ, 0x1f, R21 ;  /* 0x0000001fff147819 */ /* 0x000fc80000011415 */
[----:B------:R-:W-:-:S03]  /*61a0*/  LEA.HI R20, R20, R21, RZ, 0x2 ;  /* 0x0000001514147211 */ /* 0x000fc600078f10ff */
[----:B------:R-:W2:Y:S01]  /*61b0*/  @P0 LDC R5, c[0x0][0x450] ;  /* 0x00011400ff050b82 */ /* 0x000ea20000000800 */
[----:B------:R-:W-:-:S05]  /*61c0*/  LOP3.LUT R20, R20, 0xfffffffc, RZ, 0xc0, !PT ;  /* 0xfffffffc14147812 */ /* 0x000fca00078ec0ff */
[----:B------:R-:W-:-:S04]  /*61d0*/  IMAD.IADD R20, R21, 0x1, -R20 ;  /* 0x0000000115147824 */ /* 0x000fc800078e0a14 */
[----:B------:R-:W-:-:S04]  /*61e0*/  IMAD R3, R20, 0x60, R41 ;  /* 0x0000006014037824 */ /* 0x000fc800078e0229 */
[----:B-1----:R-:W-:-:S05]  /*61f0*/  @P0 IMAD.HI.U32 R0, R3, R0, RZ ;  /* 0x0000000003000227 */ /* 0x002fca00078e00ff */
[----:B--2---:R-:W-:-:S04]  /*6200*/  @P0 SHF.R.U32.HI R3, RZ, R5, R0 ;  /* 0x00000005ff030219 */ /* 0x004fc80000011600 */
        /* <DEDUP_REMOVED lines=17> */
[----:B------:R1:W2:Y:S04]  /*6320*/  SHFL.IDX PT, R3, R6, RZ, 0x1c1f ;  /* 0x001c1fff06037589 */ /* 0x0002a800000e0000 */
[----:B------:R1:W3:Y:S04]  /*6330*/  SHFL.IDX PT, R0, R4, RZ, 0x1c1f ;  /* 0x001c1fff04007589 */ /* 0x0002e800000e0000 */
[----:B------:R1:W4:Y:S04]  /*6340*/  SHFL.IDX PT, R5, R8, RZ, 0x1c1f ;  /* 0x001c1fff08057589 */ /* 0x00032800000e0000 */
[----:B0-----:R1:W0:Y:S02]  /*6350*/  SHFL.IDX PT, R14, R7, RZ, 0x1c1f ;  /* 0x001c1fff070e7589 */ /* 0x00122400000e0000 */
.L_x_2527:
        /* <DEDUP_REMOVED lines=31> */
.L_x_2314:
[----:B------:R-:W-:Y:S05]  /*6550*/  BSYNC B1 ;  /* 0x0000000000017941 */ /* 0x000fea0003800000 */
.L_x_2313:
[----:B---3-5:R-:W-:Y:S01]  /*6560*/  IMAD.MOV.U32 R0, RZ, RZ, R32 ;  /* 0x000000ffff007224 */ /* 0x028fe200078e0020 */
[----:B------:R-:W-:Y:S01]  /*6570*/  MOV R9, R27 ;  /* 0x0000001b00097202 */ /* 0x000fe20000000f00 */
[----:B--2---:R-:W-:Y:S01]  /*6580*/  IMAD.MOV.U32 R3, RZ, RZ, R33 ;  /* 0x000000ffff037224 */ /* 0x004fe200078e0021 */
[----:B------:R-:W-:Y:S01]  /*6590*/  UMOV UR4, 0xffffffff ;  /* 0xffffffff00047882 */ /* 0x000fe20000000000 */
[----:B----4-:R-:W-:Y:S01]  /*65a0*/  IMAD.MOV.U32 R5, RZ, RZ, R26 ;  /* 0x000000ffff057224 */ /* 0x010fe200078e001a */
        /* <DEDUP_REMOVED lines=8> */
[----:B0-----:R-:W-:-:S02]  /*6630*/  CS2R R20, SRZ ;  /* 0x0000000000147805 */ /* 0x001fc4000001ff00 */
[----:B------:R-:W-:Y:S02]  /*6640*/  PRMT R47, R3, 0x7610, R47 ;  /* 0x00007610032f7816 */ /* 0x000fe4000000002f */
[----:B------:R-:W-:Y:S01]  /*6650*/  PRMT R50, R9, 0x5410, R5 ;  /* 0x0000541009327816 */ /* 0x000fe20000000005 */
[----:B------:R-:W-:Y:S06]  /*6660*/  BRA.DIV UR4, `(.L_x_2315) ;  /* 0x0000013a04787947 */ /* 0x000fec000b800000 */
[----:B------:R0:W2:Y:S04]  /*6670*/  SHFL.IDX PT, R3, R6, 0x1, 0x1c1f ;  /* 0x003c1f0006037f89 */ /* 0x0000a800000e0000 */
[----:B------:R0:W3:Y:S04]  /*6680*/  SHFL.IDX PT, R0, R4, 0x1, 0x1c1f ;  /* 0x003c1f0004007f89 */ /* 0x0000e800000e0000 */
[----:B------:R0:W4:Y:S04]  /*6690*/  SHFL.IDX PT, R5, R8, 0x1, 0x1c1f ;  /* 0x003c1f0008057f89 */ /* 0x00012800000e0000 */
[----:B------:R0:W0:Y:S02]  /*66a0*/  SHFL.IDX PT, R14, R7, 0x1, 0x1c1f ;  /* 0x003c1f00070e7f89 */ /* 0x00002400000e0000 */
.L_x_2533:
        /* <DEDUP_REMOVED lines=27> */
[----:B------:R-:W-:Y:S01]  /*6860*/  @!P3 IADD3 R4, P1, R14, R9, RZ ;  /* 0x000000090e04b210 */ /* 0x000fe20007f3e0ff */
        /* <DEDUP_REMOVED lines=8> */
.L_x_2317:
[----:B------:R-:W-:Y:S05]  /*68f0*/  BSYNC B1 ;  /* 0x0000000000017941 */ /* 0x000fea0003800000 */
.L_x_2316:
[----:B0-----:R-:W0:Y:S01]  /*6900*/  S2R R7, SR_TID.X ;  /* 0x0000000000077919 */ /* 0x001e220000002100 */
[----:B------:R-:W1:Y:S01]  /*6910*/  SYNCS.PHASECHK.TRANS64.TRYWAIT P0, [R2+URZ+0x16800], R43 ;  /* 0x0168002b020075a7 */ /* 0x000e62000800017f */
[----:B------:R-:W-:Y:S01]  /*6920*/  LOP3.LUT R37, R37, 0x1c0, RZ, 0xc0, !PT ;  /* 0x000001c025257812 */ /* 0x000fe200078ec0ff */
[----:B-----5:R-:W-:Y:S01]  /*6930*/  IMAD.MOV.U32 R3, RZ, RZ, R20 ;  /* 0x000000ffff037224 */ /* 0x020fe200078e0014 */
[----:B----4-:R-:W-:Y:S01]  /*6940*/  MOV R5, R9 ;  /* 0x0000000900057202 */ /* 0x010fe20000000f00 */
[----:B------:R-:W-:Y:S01]  /*6950*/  IMAD.MOV.U32 R4, RZ, RZ, R8 ;  /* 0x000000ffff047224 */ /* 0x000fe200078e0008 */
[----:B---3--:R-:W-:Y:S01]  /*6960*/  LOP3.LUT R0, R37, 0x18, R16, 0xf8, !PT ;  /* 0x0000001825007812 */ /* 0x008fe200078ef810 */
[----:B------:R-:W-:Y:S01]  /*6970*/  IMAD R14, R29, -0xc0, R36 ;  /* 0xffffff401d0e7824 */ /* 0x000fe200078e0224 */
[----:B------:R-:W-:Y:S01]  /*6980*/  SHF.R.U32.HI R37, RZ, 0x3, R37 ;  /* 0x00000003ff257819 */ /* 0x000fe20000011625 */
[----:B------:R-:W-:Y:S01]  /*6990*/  IMAD.MOV.U32 R6, RZ, RZ, R12 ;  /* 0x000000ffff067224 */ /* 0x000fe200078e000c */
[----:B------:R-:W-:Y:S01]  /*69a0*/  PRMT R15, R4, 0x7610, R15 ;  /* 0x00007610040f7816 */ /* 0x000fe2000000000f */
[----:B------:R-:W-:Y:S01]  /*69b0*/  IMAD.MOV.U32 R4, RZ, RZ, R10 ;  /* 0x000000ffff047224 */ /* 0x000fe200078e000a */
[----:B------:R-:W-:Y:S01]  /*69c0*/  LOP3.LUT R0, R0, R37, RZ, 0x3c, !PT ;  /* 0x0000002500007212 */ /* 0x000fe200078e3cff */
[----:B------:R-:W-:Y:S01]  /*69d0*/  BSSY B1, `(.L_x_2318) ;  /* 0x0000016000017945 */ /* 0x000fe20003800000 */
[----:B------:R-:W-:Y:S01]  /*69e0*/  PRMT R37, R3, 0x7610, R37 ;  /* 0x0000761003257816 */ /* 0x000fe20000000025 */
[----:B------:R-:W-:Y:S01]  /*69f0*/  IMAD.MOV.U32 R3, RZ, RZ, R21 ;  /* 0x000000ffff037224 */ /* 0x000fe200078e0015 */
[----:B------:R-:W-:-:S02]  /*6a00*/  VIMNMX R14, R14, 0xc0, PT ;  /* 0x000000c00e0e7848 */ /* 0x000fc40003fe0100 */
[----:B------:R-:W-:Y:S01]  /*6a10*/  PRMT R29, R5, 0x7610, R29 ;  /* 0x00007610051d7816 */ /* 0x000fe2000000001d */
[----:B------:R-:W-:Y:S01]  /*6a20*/  IMAD.MOV.U32 R5, RZ, RZ, R11 ;  /* 0x000000ffff057224 */ /* 0x000fe200078e000b */
[----:B------:R-:W-:Y:S02]  /*6a30*/  PRMT R36, R3, 0x7610, R36 ;  /* 0x0000761003247816 */ /* 0x000fe40000000024 */
        /* <DEDUP_REMOVED lines=15> */
.L_x_2534:
[----:B------:R-:W-:Y:S05]  /*6b30*/  BSYNC B1 ;  /* 0x0000000000017941 */ /* 0x000fea0003800000 */
.L_x_2318:
[----:B------:R-:W-:Y:S01]  /*6b40*/  BSSY B1, `(.L_x_2320) ;  /* 0x0000067000017945 */ /* 0x000fe20003800000 */
[----:B------:R-:W-:Y:S01]  /*6b50*/  PRMT R35, R5, 0x7610, R35 ;  /* 0x0000761005237816 */ /* 0x000fe20000000023 */
[----:B------:R-:W-:Y:S02]  /*6b60*/  @P2 VIADD R0, R4, 0xffffffc0 ;  /* 0xffffffc004002836 */ /* 0x000fe40000000000 */
[----:B------:R-:W-:Y:S05]  /*6b70*/  @P1 BRA `(.L_x_2321) ;  /* 0x00000004008c1947 */ /* 0x000fea0003800000 */
[----:B------:R-:W1:Y:S01]  /*6b80*/  LDC R4, c[0x0][0x3f4] ;  /* 0x0000fd00ff047b82 */ /* 0x000e620000000800 */
[----:B------:R-:W-:Y:S01]  /*6b90*/  BSSY B2, `(.L_x_2322) ;  /* 0x0000032000027945 */ /* 0x000fe20003800000 */
[-C--:B-1----:R-:W-:Y:S02]  /*6ba0*/  ISETP.GE.AND P0, PT, R152, R4.reuse, PT ;  /* 0x000000049800720c */ /* 0x082fe40003f06270 */
[----:B------:R-:W-:-:S11]  /*6bb0*/  ISETP.GE.AND P1, PT, R155, R4, PT ;  /* 0x000000049b00720c */ /* 0x000fd60003f26270 */
        /* <DEDUP_REMOVED lines=25> */
[----:B------:R-:W-:Y:S02]  /*6d50*/  IMAD.U32 R7, R5, 0x10000, RZ ;  /* 0x0001000005077824 */ /* 0x000fe400078e00ff */
[----:B------:R-:W-:Y:S01]  /*6d60*/  FMUL.FTZ R51, R33, R43 ;  /* 0x0000002b21337220 */ /* 0x000fe20000410000 */
[----:B------:R-:W-:Y:S01]  /*6d70*/  IMAD.U32 R31, R42, 0x10000, RZ ;  /* 0x000100002a1f7824 */ /* 0x000fe200078e00ff */
[----:B------:R-:W-:-:S02]  /*6d80*/  LOP3.LUT R4, R4, 0xffff0000, RZ, 0xc0, !PT ;  /* 0xffff000004047812 */ /* 0x000fc400078ec0ff */
[----:B------:R-:W-:Y:S01]  /*6d90*/  LOP3.LUT R5, R5, 0xffff0000, RZ, 0xc0, !PT ;  /* 0xffff000005057812 */ /* 0x000fe200078ec0ff */
[----:B------:R-:W-:Y:S01]  /*6da0*/  FFMA.FTZ R46, R32, R46, R51 ;  /* 0x0000002e202e7223 */ /* 0x000fe20000010033 */
[C---:B------:R-:W-:Y:S01]  /*6db0*/  SHF.L.U32 R33, R45.reuse, 0x10, RZ ;  /* 0x000000102d217819 */ /* 0x040fe200000006ff */
[----:B------:R-:W-:Y:S01]  /*6dc0*/  FMUL.FTZ R32, R4, R31 ;  /* 0x0000001f04207220 */ /* 0x000fe20000410000 */
[----:B------:R-:W-:Y:S02]  /*6dd0*/  LOP3.LUT R30, R45, 0xffff0000, RZ, 0xc0, !PT ;  /* 0xffff00002d1e7812 */ /* 0x000fe400078ec0ff */
[----:B------:R-:W-:Y:S01]  /*6de0*/  LOP3.LUT R42, R42, 0xffff0000, RZ, 0xc0, !PT ;  /* 0xffff00002a2a7812 */ /* 0x000fe200078ec0ff */
[-C--:B------:R-:W-:Y:S01]  /*6df0*/  FMUL.FTZ R43, R4, R33.reuse ;  /* 0x00000021042b7220 */ /* 0x080fe20000410000 */
[C---:B------:R-:W-:Y:S01]  /*6e00*/  FFMA.FTZ R33, R6.reuse, R33, R32 ;  /* 0x0000002106217223 */ /* 0x040fe20000010020 */
[C---:B------:R-:W-:Y:S02]  /*6e10*/  FMUL.FTZ R44, R5.reuse, R30 ;  /* 0x0000001e052c7220 */ /* 0x040fe40000410000 */
[-C--:B------:R-:W-:Y:S01]  /*6e20*/  FMUL.FTZ R45, R5, R42.reuse ;  /* 0x0000002a052d7220 */ /* 0x080fe20000410000 */
[----:B------:R-:W-:Y:S01]  /*6e30*/  FFMA.FTZ R4, R6, R31, -R43 ;  /* 0x0000001f06047223 */ /* 0x000fe2000001082b */
[C---:B------:R-:W-:Y:S01]  /*6e40*/  FFMA.FTZ R5, R7.reuse, R42, -R44 ;  /* 0x0000002a07057223 */ /* 0x040fe2000001082c */
[----:B------:R-:W-:Y:S01]  /*6e50*/  F2FP.BF16.F32.PACK_AB R6, R48, R49 ;  /* 0x000000313006723e */ /* 0x000fe200000010ff */
[----:B------:R-:W-:Y:S01]  /*6e60*/  FFMA.FTZ R30, R7, R30, R45 ;  /* 0x0000001e071e7223 */ /* 0x000fe2000001002d */
[----:B------:R-:W-:-:S02]  /*6e70*/  F2FP.BF16.F32.PACK_AB R7, R46, R47 ;  /* 0x0000002f2e07723e */ /* 0x000fc400000010ff */
[----:B------:R-:W-:Y:S02]  /*6e80*/  F2FP.BF16.F32.PACK_AB R4, R33, R4 ;  /* 0x000000042104723e */ /* 0x000fe400000010ff */
[----:B------:R-:W-:-:S05]  /*6e90*/  F2FP.BF16.F32.PACK_AB R5, R30, R5 ;  /* 0x000000051e05723e */ /* 0x000fca00000010ff */
[----:B------:R1:W-:Y:S02]  /*6ea0*/  STS.128 [R3+0x8400], R4 ;  /* 0x0084000403007388 */ /* 0x0003e40000000c00 */
.L_x_2323:
[----:B------:R-:W-:Y:S05]  /*6eb0*/  BSYNC B2 ;  /* 0x0000000000027941 */ /* 0x000fea0003800000 */
.L_x_2322:
[----:B------:R-:W-:Y:S05]  /*6ec0*/  @P1 BRA `(.L_x_2321) ;  /* 0x0000000000b81947 */ /* 0x000fea0003800000 */
[----:B-1----:R-:W1:Y:S01]  /*6ed0*/  LDS.128 R4, [R0] ;  /* 0x0000000000047984 */ /* 0x002e620000000c00 */
        /* <DEDUP_REMOVED lines=16> */
[C---:B0-----:R-:W-:Y:S01]  /*6fe0*/  FMUL.FTZ R43, R25.reuse, R33 ;  /* 0x00000021192b7220 */ /* 0x041fe20000410000 */
[----:B------:R-:W-:Y:S01]  /*6ff0*/  FMUL.FTZ R42, R25, R32 ;  /* 0x00000020192a7220 */ /* 0x000fe20000410000 */
[----:B------:R-:W-:Y:S01]  /*7000*/  FMUL.FTZ R25, R27, R40 ;  /* 0x000000281b197220 */ /* 0x000fe20000410000 */
[----:B------:R-:W-:Y:S02]  /*7010*/  IMAD.U32 R6, R4, 0x10000, RZ ;  /* 0x0001000004067824 */ /* 0x000fe400078e00ff */
[----:B------:R-:W-:Y:S01]  /*7020*/  FFMA.FTZ R43, R24, R32, -R43 ;  /* 0x00000020182b7223 */ /* 0x000fe2000001082b */
[----:B------:R-:W-:Y:S02]  /*7030*/  IMAD.U32 R7, R5, 0x10000, RZ ;  /* 0x0001000005077824 */ /* 0x000fe400078e00ff */
[----:B------:R-:W-:Y:S01]  /*7040*/  FFMA.FTZ R44, R26, R31, -R25 ;  /* 0x0000001f1a2c7223 */ /* 0x000fe20000010819 */
[----:B------:R-:W-:Y:S01]  /*7050*/  FFMA.FTZ R42, R24, R33, R42 ;  /* 0x00000021182a7223 */ /* 0x000fe2000001002a */
[----:B------:R-:W-:Y:S01]  /*7060*/  IMAD.U32 R25, R30, 0x10000, RZ ;  /* 0x000100001e197824 */ /* 0x000fe200078e00ff */
[----:B------:R-:W-:Y:S01]  /*7070*/  LOP3.LUT R4, R4, 0xffff0000, RZ, 0xc0, !PT ;  /* 0xffff000004047812 */ /* 0x000fe200078ec0ff */
[----:B------:R-:W-:Y:S01]  /*7080*/  FMUL.FTZ R33, R27, R31 ;  /* 0x0000001f1b217220 */ /* 0x000fe20000410000 */
[----:B------:R-:W-:Y:S01]  /*7090*/  LOP3.LUT R5, R5, 0xffff0000, RZ, 0xc0, !PT ;  /* 0xffff000005057812 */ /* 0x000fe200078ec0ff */
[C---:B------:R-:W-:Y:S01]  /*70a0*/  IMAD.U32 R27, R39.reuse, 0x10000, RZ ;  /* 0x00010000271b7824 */ /* 0x040fe200078e00ff */
[----:B------:R-:W-:Y:S01]  /*70b0*/  LOP3.LUT R24, R39, 0xffff0000, RZ, 0xc0, !PT ;  /* 0xffff000027187812 */ /* 0x000fe200078ec0ff */
[----:B------:R-:W-:Y:S01]  /*70c0*/  FFMA.FTZ R39, R26, R40, R33 ;  /* 0x000000281a277223 */ /* 0x000fe20000010021 */
[----:B------:R-:W-:Y:S01]  /*70d0*/  LOP3.LUT R30, R30, 0xffff0000, RZ, 0xc0, !PT ;  /* 0xffff00001e1e7812 */ /* 0x000fe200078ec0ff */
[C---:B------:R-:W-:Y:S01]  /*70e0*/  FMUL.FTZ R31, R4.reuse, R27 ;  /* 0x0000001b041f7220 */ /* 0x040fe20000410000 */
[----:B------:R-:W-:Y:S01]  /*70f0*/  FMUL.FTZ R26, R4, R25 ;  /* 0x00000019041a7220 */ /* 0x000fe20000410000 */
[----:B------:R-:W-:-:S02]  /*7100*/  FMUL.FTZ R32, R5, R24 ;  /* 0x0000001805207220 */ /* 0x000fc40000410000 */
[-C--:B------:R-:W-:Y:S01]  /*7110*/  FMUL.FTZ R33, R5, R30.reuse ;  /* 0x0000001e05217220 */ /* 0x080fe20000410000 */
[C---:B------:R-:W-:Y:S01]  /*7120*/  FFMA.FTZ R4, R6.reuse, R25, -R31 ;  /* 0x0000001906047223 */ /* 0x040fe2000001081f */
[----:B------:R-:W-:Y:S01]  /*7130*/  FFMA.FTZ R27, R6, R27, R26 ;  /* 0x0000001b061b7223 */ /* 0x000fe2000001001a */
[C---:B------:R-:W-:Y:S01]  /*7140*/  FFMA.FTZ R5, R7.reuse, R30, -R32 ;  /* 0x0000001e07057223 */ /* 0x040fe20000010820 */
[----:B------:R-:W-:Y:S01]  /*7150*/  FFMA.FTZ R24, R7, R24, R33 ;  /* 0x0000001807187223 */ /* 0x000fe20000010021 */
[----:B------:R-:W-:Y:S02]  /*7160*/  F2FP.BF16.F32.PACK_AB R6, R42, R43 ;  /* 0x0000002b2a06723e */ /* 0x000fe400000010ff */
[----:B------:R-:W-:Y:S02]  /*7170*/  F2FP.BF16.F32.PACK_AB R7, R39, R44 ;  /* 0x0000002c2707723e */ /* 0x000fe400000010ff */
[----:B------:R-:W-:Y:S02]  /*7180*/  F2FP.BF16.F32.PACK_AB R4, R27, R4 ;  /* 0x000000041b04723e */ /* 0x000fe400000010ff */
[----:B------:R-:W-:-:S05]  /*7190*/  F2FP.BF16.F32.PACK_AB R5, R24, R5 ;  /* 0x000000051805723e */ /* 0x000fca00000010ff */
[----:B------:R2:W-:Y:S02]  /*71a0*/  STS.128 [R0], R4 ;  /* 0x0000000400007388 */ /* 0x0005e40000000c00 */
.L_x_2321:
[----:B------:R-:W-:Y:S05]  /*71b0*/  BSYNC B1 ;  /* 0x0000000000017941 */ /* 0x000fea0003800000 */
.L_x_2320:
        /* <DEDUP_REMOVED lines=16> */
[----:B------:R-:W-:Y:S01]  /*72c0*/  IMAD.U32 R24, R36, 0x10000, RZ ;  /* 0x0001000024187824 */ /* 0x000fe200078e00ff */
        /* <DEDUP_REMOVED lines=18> */
[----:B------:R-:W-:Y:S01]  /*73f0*/  FMUL.FTZ R27, R20, R41 ;  /* 0x00000029141b7220 */ /* 0x000fe20000410000 */
[----:B------:R-:W-:-:S02]  /*7400*/  SHF.L.U32 R21, R37, 0x10, RZ ;  /* 0x0000001025157819 */ /* 0x000fc400000006ff */
[----:B------:R-:W-:Y:S01]  /*7410*/  LOP3.LUT R12, R37, 0xffff0000, RZ, 0xc0, !PT ;  /* 0xffff0000250c7812 */ /* 0x000fe200078ec0ff */
[----:B------:R-:W-:Y:S01]  /*7420*/  FFMA.FTZ R33, R14, R41, -R33 ;  /* 0x000000290e217223 */ /* 0x000fe20000010821 */
        /* <DEDUP_REMOVED lines=15> */
.L_x_2326:
[----:B------:R-:W-:Y:S05]  /*7520*/  BSYNC B1 ;  /* 0x0000000000017941 */ /* 0x000fea0003800000 */
.L_x_2325:
        /* <DEDUP_REMOVED lines=48> */
.L_x_2311:
        /* <DEDUP_REMOVED lines=45> */
[C---:B------:R-:W-:Y:S02]  /*7b00*/  @!P1 SHF.L.U32 R5, R16.reuse, 0x1, RZ ;  /* 0x0000000110059819 */ /* 0x040fe400000006ff */
[----:B------:R-:W-:Y:S02]  /*7b10*/  @!P1 SHF.L.U64.HI R21, R16, 0x1, R43 ;  /* 0x0000000110159819 */ /* 0x000fe4000001022b */
        /* <DEDUP_REMOVED lines=28> */
[----:B------:R-:W-:Y:S01]  /*7ce0*/  @!P1 IMAD.MOV.U32 R31, RZ, RZ, R7 ;  /* 0x000000ffff1f9224 */ /* 0x000fe200078e0007 */
[----:B------:R-:W-:Y:S01]  /*7cf0*/  MOV R5, R21 ;  /* 0x0000001500057202 */ /* 0x000fe20000000f00 */
[----:B------:R-:W-:Y:S02]  /*7d00*/  IMAD.MOV.U32 R4, RZ, RZ, R20 ;  /* 0x000000ffff047224 */ /* 0x000fe400078e0014 */
[----:B------:R-:W-:Y:S01]  /*7d10*/  IMAD.MOV.U32 R9, RZ, RZ, R39 ;  /* 0x000000ffff097224 */ /* 0x000fe200078e0027 */
[----:B------:R-:W-:Y:S01]  /*7d20*/  PRMT R54, R5, 0x7610, R54 ;  /* 0x0000761005367816 */ /* 0x000fe20000000036 */
[----:B------:R-:W-:Y:S01]  /*7d30*/  IMAD.MOV.U32 R6, RZ, RZ, R30 ;  /* 0x000000ffff067224 */ /* 0x000fe200078e001e */
[----:B------:R-:W-:Y:S01]  /*7d40*/  PRMT R50, R4, 0x7610, R50 ;  /* 0x0000761004327816 */ /* 0x000fe20000000032 */
[----:B------:R-:W-:Y:S01]  /*7d50*/  IMAD.MOV.U32 R7, RZ, RZ, R31 ;  /* 0x000000ffff077224 */ /* 0x000fe200078e001f */
[----:B------:R-:W-:-:S02]  /*7d60*/  PRMT R34, R9, 0x7610, R34 ;  /* 0x0000761009227816 */ /* 0x000fc40000000022 */
[----:B------:R-:W-:Y:S02]  /*7d70*/  CS2R R4, SRZ ;  /* 0x0000000000047805 */ /* 0x000fe4000001ff00 */
[----:B------:R-:W-:Y:S02]  /*7d80*/  PRMT R33, R33, 0x5410, R6 ;  /* 0x0000541021217816 */ /* 0x000fe40000000006 */
[----:B012-4-:R-:W-:-:S07]  /*7d90*/  PRMT R55, R7, 0x7610, R55 ;  /* 0x0000761007377816 */ /* 0x017fce0000000037 */
.L_x_2544:
        /* <DEDUP_REMOVED lines=24> */
.L_x_2329:
[----:B------:R-:W-:Y:S05]  /*7f20*/  BSYNC B1 ;  /* 0x0000000000017941 */ /* 0x000fea0003800000 */
.L_x_2328:
[----:B------:R-:W0:Y:S01]  /*7f30*/  SYNCS.PHASECHK.TRANS64.TRYWAIT P1, [R2+URZ+0x16800], R13 ;  /* 0x0168000d020075a7 */ /* 0x000e22000802017f */
[----:B------:R-:W-:Y:S01]  /*7f40*/  IMAD R29, R29, -0xc0, R32 ;  /* 0xffffff401d1d7824 */ /* 0x000fe200078e0220 */
[----:B------:R-:W-:Y:S01]  /*7f50*/  BSSY B1, `(.L_x_2330) ;  /* 0x0000014000017945 */ /* 0x000fe20003800000 */
[----:B------:R-:W-:Y:S02]  /*7f60*/  VIADD R14, R19, 0x60 ;  /* 0x00000060130e7836 */ /* 0x000fe40000000000 */
[----:B---3-5:R-:W-:Y:S01]  /*7f70*/  IMAD.MOV.U32 R3, RZ, RZ, R4 ;  /* 0x000000ffff037224 */ /* 0x028fe200078e0004 */
[----:B------:R-:W-:Y:S01]  /*7f80*/  VIMNMX R0, R29, 0xc0, PT ;  /* 0x000000c01d007848 */ /* 0x000fe20003fe0100 */
[----:B------:R-:W-:-:S03]  /*7f90*/  IMAD.MOV.U32 R12, RZ, RZ, R5 ;  /* 0x000000ffff0c7224 */ /* 0x000fc600078e0005 */
[-C--:B------:R-:W-:Y:S02]  /*7fa0*/  ISETP.GE.OR P2, PT, R19, R0.reuse, P0 ;  /* 0x000000001300720c */ /* 0x080fe40000746670 */
[----:B------:R-:W-:Y:S01]  /*7fb0*/  ISETP.GE.OR P0, PT, R14, R0, P0 ;  /* 0x000000000e00720c */ /* 0x000fe20000706670 */
        /* <DEDUP_REMOVED lines=12> */
[----:B0-----:R-:W-:Y:S06]  /*8080*/  @!P1 BRA `(.L_x_2331) ;  /* 0x0000012400e89947 */ /* 0x001fec0003800000 */
.L_x_2545:
[----:B------:R-:W-:Y:S05]  /*8090*/  BSYNC B1 ;  /* 0x0000000000017941 */ /* 0x000fea0003800000 */
.L_x_2330:
        /* <DEDUP_REMOVED lines=27> */
[----:B------:R-:W-:Y:S02]  /*8250*/  SHF.R.S32.HI R24, RZ, 0x5, R24 ;  /* 0x00000005ff187819 */ /* 0x000fe40000011418 */
[----:B--2---:R-:W-:-:S04]  /*8260*/  SHF.L.U32 R12, R12, 0x6, RZ ;  /* 0x000000060c0c7819 */ /* 0x004fc800000006ff */
[----:B------:R-:W-:-:S04]  /*8270*/  LOP3.LUT R14, R12, 0x1c0, RZ, 0xc0, !PT ;  /* 0x000001c00c0e7812 */ /* 0x000fc800078ec0ff */
[----:B------:R-:W-:Y:S02]  /*8280*/  SHF.R.U32.HI R15, RZ, 0x3, R14 ;  /* 0x00000003ff0f7819 */ /* 0x000fe4000001160e */
[C---:B------:R-:W-:Y:S02]  /*8290*/  LOP3.LUT R13, R14.reuse, 0x38, R13, 0xf8, !PT ;  /* 0x000000380e0d7812 */ /* 0x040fe400078ef80d */
        /* <DEDUP_REMOVED lines=13> */
[C---:B-1----:R-:W-:Y:S02]  /*8370*/  IMAD.U32 R20, R12.reuse, 0x10000, RZ ;  /* 0x000100000c147824 */ /* 0x042fe400078e00ff */
[C---:B------:R-:W-:Y:S01]  /*8380*/  FMUL.FTZ R55, R33.reuse, R50 ;  /* 0x0000003221377220 */ /* 0x040fe20000410000 */
[----:B------:R-:W-:Y:S01]  /*8390*/  FMUL.FTZ R57, R33, R39 ;  /* 0x0000002721397220 */ /* 0x000fe20000410000 */
[----:B------:R-:W-:Y:S01]  /*83a0*/  LOP3.LUT R12, R12, 0xffff0000, RZ, 0xc0, !PT ;  /* 0xffff00000c0c7812 */ /* 0x000fe200078ec0ff */
[----:B------:R-:W-:-:S02]  /*83b0*/  IMAD.U32 R21, R13, 0x10000, RZ ;  /* 0x000100000d157824 */ /* 0x000fc400078e00ff */
[----:B------:R-:W-:Y:S01]  /*83c0*/  FFMA.FTZ R55, R20, R39, -R55 ;  /* 0x0000002714377223 */ /* 0x000fe20000010837 */
[----:B------:R-:W-:Y:S01]  /*83d0*/  LOP3.LUT R33, R38, 0xffff0000, RZ, 0xc0, !PT ;  /* 0xffff000026217812 */ /* 0x000fe200078ec0ff */
[----:B------:R-:W-:Y:S01]  /*83e0*/  FMUL.FTZ R39, R24, R49 ;  /* 0x0000003118277220 */ /* 0x000fe20000410000 */
[----:B------:R-:W-:Y:S01]  /*83f0*/  FFMA.FTZ R57, R20, R50, R57 ;  /* 0x0000003214397223 */ /* 0x000fe20000010039 */
[C---:B------:R-:W-:Y:S01]  /*8400*/  SHF.L.U32 R38, R51.reuse, 0x10, RZ ;  /* 0x0000001033267819 */ /* 0x040fe200000006ff */
[----:B------:R-:W-:Y:S02]  /*8410*/  IMAD.U32 R20, R46, 0x10000, RZ ;  /* 0x000100002e147824 */ /* 0x000fe400078e00ff */
[-C--:B------:R-:W-:Y:S01]  /*8420*/  FMUL.FTZ R59, R24, R33.reuse ;  /* 0x00000021183b7220 */ /* 0x080fe20000410000 */
[----:B------:R-:W-:Y:S01]  /*8430*/  FFMA.FTZ R50, R12, R33, -R39 ;  /* 0x000000210c327223 */ /* 0x000fe20000010827 */
[----:B------:R-:W-:Y:S01]  /*8440*/  LOP3.LUT R24, R51, 0xffff0000, RZ, 0xc0, !PT ;  /* 0xffff000033187812 */ /* 0x000fe200078ec0ff */
[C---:B------:R-:W-:Y:S01]  /*8450*/  FMUL.FTZ R33, R34.reuse, R20 ;  /* 0x0000001422217220 */ /* 0x040fe20000410000 */
[----:B------:R-:W-:Y:S01]  /*8460*/  FMUL.FTZ R54, R34, R38 ;  /* 0x0000002622367220 */ /* 0x000fe20000410000 */
[----:B------:R-:W-:Y:S01]  /*8470*/  LOP3.LUT R46, R46, 0xffff0000, RZ, 0xc0, !PT ;  /* 0xffff00002e2e7812 */ /* 0x000fe200078ec0ff */
[----:B------:R-:W-:-:S02]  /*8480*/  IMAD.U32 R36, R26, 0x10000, RZ ;  /* 0x000100001a247824 */ /* 0x000fc400078e00ff */
[----:B------:R-:W-:Y:S01]  /*8490*/  FFMA.FTZ R38, R21, R38, R33 ;  /* 0x0000002615267223 */ /* 0x000fe20000010021 */
[----:B------:R-:W-:Y:S01]  /*84a0*/  LOP3.LUT R13, R13, 0xffff0000, RZ, 0xc0, !PT ;  /* 0xffff00000d0d7812 */ /* 0x000fe200078ec0ff */
[----:B------:R-:W-:Y:S01]  /*84b0*/  FFMA.FTZ R34, R12, R49, R59 ;  /* 0x000000310c227223 */ /* 0x000fe2000001003b */
[----:B------:R-:W-:Y:S01]  /*84c0*/  FFMA.FTZ R54, R21, R20, -R54 ;  /* 0x0000001415367223 */ /* 0x000fe20000010836 */
[----:B------:R-:W-:Y:S02]  /*84d0*/  IMAD.U32 R33, R52, 0x10000, RZ ;  /* 0x0001000034217824 */ /* 0x000fe400078e00ff */
[----:B------:R-:W-:Y:S01]  /*84e0*/  FMUL.FTZ R12, R25, R24 ;  /* 0x00000018190c7220 */ /* 0x000fe20000410000 */
[----:B------:R-:W-:Y:S02]  /*84f0*/  IMAD.U32 R21, R47, 0x10000, RZ ;  /* 0x000100002f157824 */ /* 0x000fe400078e00ff */
[----:B------:R-:W-:Y:S01]  /*8500*/  FMUL.FTZ R56, R25, R46 ;  /* 0x0000002e19387220 */ /* 0x000fe20000410000 */
[----:B------:R-:W-:-:S02]  /*8510*/  IMAD.U32 R37, R27, 0x10000, RZ ;  /* 0x000100001b257824 */ /* 0x000fc400078e00ff */
[----:B------:R-:W-:Y:S01]  /*8520*/  FMUL.FTZ R49, R36, R33 ;  /* 0x0000002124317220 */ /* 0x000fe20000410000 */
[----:B------:R-:W-:Y:S02]  /*8530*/  IMAD.U32 R20, R53, 0x10000, RZ ;  /* 0x0001000035147824 */ /* 0x000fe400078e00ff */
[C---:B------:R-:W-:Y:S01]  /*8540*/  FFMA.FTZ R25, R13.reuse, R46, -R12 ;  /* 0x0000002e0d197223 */ /* 0x040fe2000001080c */
[----:B------:R-:W-:Y:S02]  /*8550*/  IMAD.U32 R30, R14, 0x10000, RZ ;  /* 0x000100000e1e7824 */ /* 0x000fe400078e00ff */
[----:B------:R-:W-:Y:S01]  /*8560*/  FMUL.FTZ R36, R36, R21 ;  /* 0x0000001524247220 */ /* 0x000fe20000410000 */
[----:B------:R-:W-:Y:S01]  /*8570*/  FFMA.FTZ R39, R13, R24, R56 ;  /* 0x000000180d277223 */ /* 0x000fe20000010038 */
[----:B------:R-:W-:Y:S02]  /*8580*/  IMAD.U32 R31, R15, 0x10000, RZ ;  /* 0x000100000f1f7824 */ /* 0x000fe400078e00ff */
[----:B------:R-:W-:Y:S01]  /*8590*/  FMUL.FTZ R24, R37, R20 ;  /* 0x0000001425187220 */ /* 0x000fe20000410000 */
[----:B------:R-:W-:-:S02]  /*85a0*/  IMAD.U32 R12, R48, 0x10000, RZ ;  /* 0x00010000300c7824 */ /* 0x000fc400078e00ff */
[C---:B------:R-:W-:Y:S01]  /*85b0*/  FFMA.FTZ R49, R30.reuse, R21, -R49 ;  /* 0x000000151e317223 */ /* 0x040fe20000010831 */
[----:B------:R-:W-:Y:S01]  /*85c0*/  FFMA.FTZ R36, R30, R33, R36 ;  /* 0x000000211e247223 */ /* 0x000fe20000010024 */
[----:B------:R-:W-:Y:S01]  /*85d0*/  LOP3.LUT R26, R26, 0xffff0000, RZ, 0xc0, !PT ;  /* 0xffff00001a1a7812 */ /* 0x000fe200078ec0ff */
[-C--:B------:R-:W-:Y:S01]  /*85e0*/  FMUL.FTZ R46, R37, R12.reuse ;  /* 0x0000000c252e7220 */ /* 0x080fe20000410000 */
[----:B------:R-:W-:Y:S01]  /*85f0*/  FFMA.FTZ R30, R31, R12, -R24 ;  /* 0x0000000c1f1e7223 */ /* 0x000fe20000010818 */
[----:B------:R-:W-:Y:S02]  /*8600*/  LOP3.LUT R27, R27, 0xffff0000, RZ, 0xc0, !PT ;  /* 0xffff00001b1b7812 */ /* 0x000fe400078ec0ff */
        /* <DEDUP_REMOVED lines=25> */
.L_x_2333:
[----:B------:R-:W-:Y:S05]  /*87a0*/  BSYNC B1 ;  /* 0x0000000000017941 */ /* 0x000fea0003800000 */
.L_x_2332:
        /* <DEDUP_REMOVED lines=38> */
[----:B------:R-:W-:Y:S02]  /*8a10*/  PRMT R40, R40, 0x5410, R7 ;  /* 0x0000541028287816 */ /* 0x000fe40000000007 */
[C---:B0-----:R-:W-:Y:S01]  /*8a20*/  SHF.L.U32 R9, R24.reuse, 0x10, RZ ;  /* 0x0000001018097819 */ /* 0x041fe200000006ff */
[C---:B------:R-:W-:Y:S01]  /*8a30*/  IMAD.U32 R11, R25.reuse, 0x10000, RZ ;  /* 0x00010000190b7824 */ /* 0x040fe200078e00ff */
[----:B------:R-:W-:Y:S02]  /*8a40*/  LOP3.LUT R10, R24, 0xffff0000, RZ, 0xc0, !PT ;  /* 0xffff0000180a7812 */ /* 0x000fe400078ec0ff */
        /* <DEDUP_REMOVED lines=67> */
.L_x_2324:
[----:B------:R-:W-:Y:S05]  /*8e80*/  BSYNC B0 ;  /* 0x0000000000007941 */ /* 0x000fea0003800000 */
.L_x_2310:
        /* <DEDUP_REMOVED lines=8> */
.L_x_2307:
[----:B--2---:R-:W2:Y:S02]  /*8f10*/  LDL R0, [R1+0x4] ;  /* 0x0000040001007983 */ /* 0x004ea40000100800 */
[----:B--2---:R-:W-:-:S13]  /*8f20*/  ISETP.NE.AND P0, PT, R0, 0x3, PT ;  /* 0x000000030000780c */ /* 0x004fda0003f05270 */
[----:B------:R-:W-:Y:S05]  /*8f30*/  @!P0 BRA `(.L_x_2334) ;  /* 0x0000000000048947 */ /* 0x000fea0003800000 */
[----:B------:R-:W-:Y:S01]  /*8f40*/  BPT.TRAP 0x1 ;  /* 0x000000040000795c */ /* 0x000fe20000300000 */
.L_x_2334:
[----:B------:R-:W-:Y:S01]  /*8f50*/  IMAD R0, R18, 0x8, R2 ;  /* 0x0000000812007824 */ /* 0x000fe200078e0202 */
[----:B-1-3--:R-:W-:-:S04]  /*8f60*/  SHF.L.U32 R3, R23, 0x1f, RZ ;  /* 0x0000001f17037819 */ /* 0x00afc800000006ff */
[----:B------:R1:W2:Y:S01]  /*8f70*/  SYNCS.PHASECHK.TRANS64.TRYWAIT P2, [R0+URZ+0x16830], R3 ;  /* 0x01683003000075a7 */ /* 0x0002a2000804017f */
[----:B------:R-:W-:Y:S05]  /*8f80*/  @!P0 BRA `(.L_x_2335) ;  /* 0x0000000000048947 */ /* 0x000fea0003800000 */
[----:B------:R-:W-:Y:S01]  /*8f90*/  BPT.TRAP 0x1 ;  /* 0x000000040000795c */ /* 0x000fe20000300000 */
.L_x_2335:
[----:B------:R-:W3:Y:S02]  /*8fa0*/  S2R R4, SR_TID.X ;  /* 0x0000000000047919 */ /* 0x000ee40000002100 */
[----:B---3--:R-:W-:-:S04]  /*8fb0*/  LOP3.LUT R4, R4, 0x7f, RZ, 0xc0, !PT ;  /* 0x0000007f04047812 */ /* 0x008fc800078ec0ff */
[----:B------:R-:W-:Y:S01]  /*8fc0*/  ISETP.NE.AND P1, PT, R4, RZ, PT ;  /* 0x000000ff0400720c */ /* 0x000fe20003f25270 */
[----:B--2---:R-:W-:-:S12]  /*8fd0*/  @P2 BRA `(.L_x_2336) ;  /* 0x0000000000082947 */ /* 0x004fd80003800000 */
[----:B------:R-:W2:Y:S02]  /*8fe0*/  SYNCS.PHASECHK.TRANS64.TRYWAIT P2, [R0+URZ+0x16830], R3 ;  /* 0x01683003000075a7 */ /* 0x000ea4000804017f */
[----:B--2---:R-:W-:Y:S05]  /*8ff0*/  @!P2 BRA `(.L_x_2337) ;  /* 0x000001180020a947 */ /* 0x004fea0003800000 */
.L_x_2336:
[----:B------:R-:W-:Y:S05]  /*9000*/  WARPSYNC.ALL ;  /* 0x0000000000007948 */ /* 0x000fea0003800000 */
[----:B-12---:R-:W-:Y:S01]  /*9010*/  VIADD R3, R2, 0xe400 ;  /* 0x0000e40002037836 */ /* 0x006fe20000000000 */
[----:B------:R-:W-:-:S04]  /*9020*/  LOP3.LUT R4, R28, 0x10000, RZ, 0xfc, !PT ;  /* 0x000100001c047812 */ /* 0x000fc800078efcff */
[----:B------:R-:W-:-:S04]  /*9030*/  SHF.R.U32.HI R3, RZ, 0x4, R3 ;  /* 0x00000004ff037819 */ /* 0x000fc80000011603 */
[----:B------:R-:W-:-:S04]  /*9040*/  LOP3.LUT R3, R3, 0x3fff, RZ, 0xc0, !PT ;  /* 0x00003fff03037812 */ /* 0x000fc800078ec0ff */
[----:B------:R-:W-:Y:S01]  /*9050*/  LOP3.LUT R6, R3, 0x10000, RZ, 0xfc, !PT ;  /* 0x0001000003067812 */ /* 0x000fe200078efcff */
[----:B------:R-:W-:Y:S02]  /*9060*/  IMAD.MOV.U32 R5, RZ, RZ, 0x40000040 ;  /* 0x40000040ff057424 */ /* 0x000fe400078e00ff */
[----:B------:R-:W-:Y:S02]  /*9070*/  IMAD.MOV.U32 R9, RZ, RZ, 0x40000040 ;  /* 0x40000040ff097424 */ /* 0x000fe400078e00ff */
[----:B------:R-:W-:Y:S01]  /*9080*/  IMAD R8, R18, 0x400, R6 ;  /* 0x0000040012087824 */ /* 0x000fe200078e0206 */
[----:B------:R-:W-:Y:S01]  /*9090*/  R2UR UR4, R4 ;  /* 0x00000000040472ca */ /* 0x000fe200000e0000 */
[----:B0----5:R-:W-:Y:S01]  /*90a0*/  WARPGROUP.ARRIVE ;  /* 0x00000000000079c5 */ /* 0x021fe20000000000 */
[----:B------:R-:W-:Y:S01]  /*90b0*/  R2UR UR5, R5 ;  /* 0x00000000050572ca */ /* 0x000fe200000e0000 */
[----:B------:R0:W-:Y:S01]  /*90c0*/  STL [R1+0x28], R6 ;  /* 0x0000280601007387 */ /* 0x0001e20000100800 */
[----:B------:R-:W-:-:S02]  /*90d0*/  R2UR UR6, R8 ;  /* 0x00000000080672ca */ /* 0x000fc400000e0000 */
[----:B------:R-:W-:Y:S01]  /*90e0*/  R2UR UR7, R9 ;  /* 0x00000000090772ca */ /* 0x000fe200000e0000 */
[----:B------:R-:W-:Y:S01]  /*90f0*/  IMAD.MOV.U32 R157, RZ, RZ, 0x40000040 ;  /* 0x40000040ff9d7424 */ /* 0x000fe200078e00ff */
[----:B------:R-:W-:Y:S01]  /*9100*/  IADD3 R156, R4, 0x2, RZ ;  /* 0x00000002049c7810 */ /* 0x000fe20007ffe0ff */
[----:B------:R-:W-:Y:S01]  /*9110*/  IMAD.MOV.U32 R7, RZ, RZ, 0x40000040 ;  /* 0x40000040ff077424 */ /* 0x000fe200078e00ff */
[----:B------:R-:W2:Y:S01]  /*9120*/  LDL R89, [R1+0x44] ;  /* 0x0000440001597983 */ /* 0x000ea20000100800 */
[----:B0-----:R-:W-:-:S03]  /*9130*/  VIADD R6, R8, 0x2 ;  /* 0x0000000208067836 */ /* 0x001fc60000000000 */
[----:B------:R-:W2:Y:S04]  /*9140*/  LDL R95, [R1+0x2c] ;  /* 0x00002c00015f7983 */ /* 0x000ea80000100800 */
[----:B------:R-:W3:Y:S01]  /*9150*/  LDL R88, [R1+0x40] ;  /* 0x0000400001587983 */ /* 0x000ee20000100800 */
[----:B------:R-:W-:Y:S01]  /*9160*/  HGMMA.64x128x16.F32.BF16 R24, gdesc[UR4], RZ, !UPT, gsb0 ;  /* 0x01e00000041879f0 */ /* 0x000fe2000c0018ff */
[----:B------:R-:W-:Y:S02]  /*9170*/  R2UR UR4, R156 ;  /* 0x000000009c0472ca */ /* 0x000fe400000e0000 */
[----:B------:R-:W-:Y:S01]  /*9180*/  R2UR UR5, R157 ;  /* 0x000000009d0572ca */ /* 0x000fe200000e0000 */
[----:B------:R-:W4:Y:S01]  /*9190*/  LDL R91, [R1+0x30] ;  /* 0x00003000015b7983 */ /* 0x000f220000100800 */
[----:B------:R-:W-:-:S02]  /*91a0*/  R2UR UR6, R6 ;  /* 0x00000000060672ca */ /* 0x000fc400000e0000 */
[----:B------:R-:W-:Y:S01]  /*91b0*/  R2UR UR7, R7 ;  /* 0x00000000070772ca */ /* 0x000fe200000e0000 */
[----:B------:R-:W3:Y:S01]  /*91c0*/  LDL R93, [R1+0x20] ;  /* 0x00002000015d7983 */ /* 0x000ee20000100800 */
[----:B------:R-:W-:Y:S02]  /*91d0*/  VIADD R20, R4, 0x4 ;  /* 0x0000000404147836 */ /* 0x000fe40000000000 */
[----:B------:R-:W-:Y:S02]  /*91e0*/  VIADD R6, R8, 0x4 ;  /* 0x0000000408067836 */ /* 0x000fe40000000000 */
        /* <DEDUP_REMOVED lines=19> */
[----:B------:R-:W-:Y:S02]  /*9320*/  R2UR UR7, R9 ;  /* 0x00000000090772ca */ /* 0x000fe400000e0000 */
[----:B------:R-:W0:Y:S01]  /*9330*/  LDC R9, c[0x0][0x448] ;  /* 0x00011200ff097b82 */ /* 0x000e220000000800 */
[----:B------:R-:W-:-:S02]  /*9340*/  WARPGROUP.DEPBAR.LE gsb0, 0x0 ;  /* 0x00008000000079c5 */ /* 0x000fc40000010000 */
[----:B------:R-:W-:-:S08]  /*9350*/  WARPGROUP.ARRIVE ;  /* 0x00000000000079c5 */ /* 0x000fd00000000000 */
[----:B------:R-:W-:Y:S01]  /*9360*/  HGMMA.64x128x16.F32.BF16 R24, gdesc[UR4], R24, gsb0 ;  /* 0x01e00000041879f0 */ /* 0x000fe20008001818 */
[----:B0-----:R-:W-:Y:S01]  /*9370*/  ISETP.NE.AND P2, PT, R9, 0x1, PT ;  /* 0x000000010900780c */ /* 0x001fe20003f45270 */
[----:B------:R-:W-:Y:S01]  /*9380*/  ULDC UR4, c[0x0][0x9d8] ;  /* 0x0002760000047ab9 */ /* 0x000fe20000000800 */
[----:B--2---:R-:W-:Y:S01]  /*9390*/  IMAD.IADD R89, R89, 0x1, R95 ;  /* 0x0000000159597824 */ /* 0x004fe200078e025f */
[----:B------:R-:W-:Y:S01]  /*93a0*/  ULDC UR5, c[0x0][0x988] ;  /* 0x0002620000057ab9 */ /* 0x000fe20000000800 */
[----:B------:R-:W-:Y:S01]  /*93b0*/  @!P1 IADD3 R0, R0, 0x16840, RZ ;  /* 0x0001684000009810 */ /* 0x000fe20007ffe0ff */
[----:B------:R-:W-:Y:S01]  /*93c0*/  ULDC UR6, c[0x0][0x988] ;  /* 0x0002620000067ab9 */ /* 0x000fe20000000800 */
[----:B------:R-:W-:Y:S01]  /*93d0*/  ULDC UR7, c[0x0][0x988] ;  /* 0x0002620000077ab9 */ /* 0x000fe20000000800 */
[----:B------:R-:W-:Y:S02]  /*93e0*/  WARPGROUP.DEPBAR.LE gsb0, 0x0 ;  /* 0x00008000000079c5 */ /* 0x000fe40000010000 */
[----:B------:R-:W-:-:S04]  /*93f0*/  FMUL.FTZ R11, R42, UR4 ;  /* 0x000000042a0b7c20 */ /* 0x000fc80008410000 */
[----:B------:R-:W0:Y:S01]  /*9400*/  @P2 LDC R42, c[0x0][0x44c] ;  /* 0x00011300ff2a2b82 */ /* 0x000e220000000800 */
[----:B------:R-:W-:Y:S01]  /*9410*/  FMUL.FTZ R14, R33, UR4 ;  /* 0x00000004210e7c20 */ /* 0x000fe20008410000 */
[----:B------:R-:W-:-:S06]  /*9420*/  FMUL.FTZ R33, R48, UR4 ;  /* 0x0000000430217c20 */ /* 0x000fcc0008410000 */
[----:B------:R-:W1:Y:S01]  /*9430*/  @P2 LDC R48, c[0x0][0x450] ;  /* 0x00011400ff302b82 */ /* 0x000e620000000800 */
[----:B------:R-:W-:Y:S01]  /*9440*/  FMUL.FTZ R108, R31, UR4 ;  /* 0x000000041f6c7c20 */ /* 0x000fe20008410000 */
[----:B0-----:R-:W-:-:S05]  /*9450*/  @P2 IMAD.HI.U32 R9, R89, R42, RZ ;  /* 0x0000002a59092227 */ /* 0x001fca00078e00ff */
[----:B-1----:R-:W-:Y:S01]  /*9460*/  @P2 SHF.R.U32.HI R89, RZ, R48, R9 ;  /* 0x00000030ff592219 */ /* 0x002fe20000011609 */
[----:B------:R-:W-:-:S04]  /*9470*/  IMAD.MOV.U32 R9, RZ, RZ, -0x80 ;  /* 0xffffff80ff097424 */ /* 0x000fc800078e00ff */
[----:B------:R-:W0:Y:S01]  /*9480*/  SHFL.IDX PT, R31, R89, 0x1, 0x1c1f ;  /* 0x003c1f00591f7f89 */ /* 0x000e2200000e0000 */
[----:B------:R-:W-:Y:S02]  /*9490*/  IMAD R9, R92, R9, 0x80 ;  /* 0x000000805c097424 */ /* 0x000fe400078e0209 */
[----:B------:R-:W-:Y:S01]  /*94a0*/  FMUL.FTZ R110, R26, UR4 ;  /* 0x000000041a6e7c20 */ /* 0x000fe20008410000 */
[----:B------:R-:W-:Y:S01]  /*94b0*/  FMUL.FTZ R112, R27, UR4 ;  /* 0x000000041b707c20 */ /* 0x000fe20008410000 */
[----:B------:R-:W-:Y:S01]  /*94c0*/  FMUL.FTZ R12, R29, UR4 ;  /* 0x000000041d0c7c20 */ /* 0x000fe20008410000 */
[----:B------:R-:W-:Y:S02]  /*94d0*/  VIADD R27, R9, 0x1 ;  /* 0x00000001091b7836 */ /* 0x000fe40000000000 */
[----:B------:R-:W-:Y:S01]  /*94e0*/  FMUL.FTZ R29, R44, UR4 ;  /* 0x000000042c1d7c20 */ /* 0x000fe20008410000 */
[----:B------:R-:W-:Y:S01]  /*94f0*/  FMUL.FTZ R114, R30, UR4 ;  /* 0x000000041e727c20 */ /* 0x000fe20008410000 */
[----:B------:R-:W-:Y:S01]  /*9500*/  FMUL.FTZ R44, R57, UR4 ;  /* 0x00000004392c7c20 */ /* 0x000fe20008410000 */
[----:B------:R-:W1:Y:S01]  /*9510*/  MUFU.TANH R110, R110 ;  /* 0x0000006e006e7308 */ /* 0x000e620000002400 */
[----:B----4-:R-:W-:-:S02]  /*9520*/  IMAD.IADD R57, R91, 0x1, R9 ;  /* 0x000000015b397824 */ /* 0x010fc400078e0209 */
[----:B---3--:R-:W-:-:S05]  /*9530*/  IMAD R27, R88, -0x2, R27 ;  /* 0xfffffffe581b7824 */ /* 0x008fca00078e021b */
[----:B------:R-:W2:Y:S01]  /*9540*/  MUFU.TANH R112, R112 ;  /* 0x0000007000707308 */ /* 0x000ea20000002400 */
[----:B------:R-:W-:Y:S01]  /*9550*/  IMAD R57, R88, -0x2, R57 ;  /* 0xfffffffe58397824 */ /* 0x000fe200078e0239 */
[----:B------:R-:W-:Y:S01]  /*9560*/  IADD3 R106, -R93, R27, R91 ;  /* 0x0000001b5d6a7210 */ /* 0x000fe20007ffe15b */
[----:B------:R-:W-:-:S05]  /*9570*/  FMUL.FTZ R98, R34, UR4 ;  /* 0x0000000422627c20 */ /* 0x000fca0008410000 */
[----:B------:R-:W3:Y:S01]  /*9580*/  MUFU.TANH R114, R114 ;  /* 0x0000007200727308 */ /* 0x000ee20000002400 */
[----:B0-----:R-:W-:Y:S01]  /*9590*/  VIADDMNMX R9, R31, R106, R57, PT ;  /* 0x0000006a1f097246 */ /* 0x001fe20003800139 */
[----:B------:R-:W-:-:S06]  /*95a0*/  FMUL.FTZ R100, R35, UR4 ;  /* 0x0000000423647c20 */ /* 0x000fcc0008410000 */
[----:B------:R-:W0:Y:S01]  /*95b0*/  MUFU.TANH R108, R108 ;  /* 0x0000006c006c7308 */ /* 0x000e220000002400 */
[C---:B------:R-:W-:Y:S01]  /*95c0*/  ISETP.GT.AND P4, PT, R9.reuse, RZ, PT ;  /* 0x000000ff0900720c */ /* 0x040fe20003f84270 */
[----:B------:R-:W-:Y:S01]  /*95d0*/  FMUL.FTZ R104, R38, UR4 ;  /* 0x0000000426687c20 */ /* 0x000fe20008410000 */
[----:B------:R-:W-:-:S05]  /*95e0*/  ISETP.GT.AND P5, PT, R9, 0x1, PT ;  /* 0x000000010900780c */ /* 0x000fca0003fa4270 */
[----:B------:R-:W4:Y:S01]  /*95f0*/  MUFU.TANH R98, R98 ;  /* 0x0000006200627308 */ /* 0x000f220000002400 */
[----:B------:R-:W-:Y:S01]  /*9600*/  ISETP.GT.AND P3, PT, R9, 0x8, PT ;  /* 0x000000080900780c */ /* 0x000fe20003f64270 */
[----:B------:R-:W-:Y:S01]  /*9610*/  FMUL.FTZ R102, R39, UR4 ;  /* 0x0000000427667c20 */ /* 0x000fe20008410000 */
[----:B-1----:R-:W-:Y:S02]  /*9620*/  FSEL R110, R110, -INF , P4 ;  /* 0xff8000006e6e7808 */ /* 0x002fe40002000000 */
[----:B--2---:R-:W-:-:S03]  /*9630*/  FSEL R112, R112, -INF , P5 ;  /* 0xff80000070707808 */ /* 0x004fc60002800000 */
[----:B------:R-:W1:Y:S01]  /*9640*/  MUFU.TANH R100, R100 ;  /* 0x0000006400647308 */ /* 0x000e620000002400 */
[----:B------:R-:W-:Y:S02]  /*9650*/  ISETP.GT.AND P4, PT, R9, 0x9, PT ;  /* 0x000000090900780c */ /* 0x000fe40003f84270 */
[----:B---3--:R-:W-:Y:S02]  /*9660*/  FSEL R114, R114, -INF , P3 ;  /* 0xff80000072727808 */ /* 0x008fe40001800000 */
[----:B------:R-:W-:-:S03]  /*9670*/  FMNMX.FTZ R27, R110, R112, !PT ;  /* 0x000000706e1b7209 */ /* 0x000fc60007810000 */
[----:B------:R-:W2:Y:S01]  /*9680*/  MUFU.TANH R104, R104 ;  /* 0x0000006800687308 */ /* 0x000ea20000002400 */
[----:B------:R-:W-:Y:S01]  /*9690*/  ISETP.GT.AND P3, PT, R9, 0x10, PT ;  /* 0x000000100900780c */ /* 0x000fe20003f64270 */
[----:B------:R-:W-:Y:S01]  /*96a0*/  FMUL.FTZ R26, R43, UR4 ;  /* 0x000000042b1a7c20 */ /* 0x000fe20008410000 */
[----:B0-----:R-:W-:Y:S02]  /*96b0*/  FSEL R108, R108, -INF , P4 ;  /* 0xff8000006c6c7808 */ /* 0x001fe40002000000 */
[----:B------:R-:W-:-:S03]  /*96c0*/  FMNMX.FTZ R27, R114, R27, !PT ;  /* 0x0000001b721b7209 */ /* 0x000fc60007810000 */
[----:B------:R-:W0:Y:S01]  /*96d0*/  MUFU.TANH R102, R102 ;  /* 0x0000006600667308 */ /* 0x000e220000002400 */
[----:B------:R-:W-:Y:S01]  /*96e0*/  ISETP.GT.AND P4, PT, R9, 0x11, PT ;  /* 0x000000110900780c */ /* 0x000fe20003f84270 */
[----:B------:R-:W-:Y:S01]  /*96f0*/  FMUL.FTZ R34, R46, UR4 ;  /* 0x000000042e227c20 */ /* 0x000fe20008410000 */
[----:B----4-:R-:W-:Y:S02]  /*9700*/  FSEL R98, R98, -INF , P3 ;  /* 0xff80000062627808 */ /* 0x010fe40001800000 */
[----:B------:R-:W-:-:S03]  /*9710*/  FMNMX.FTZ R27, R108, R27, !PT ;  /* 0x0000001b6c1b7209 */ /* 0x000fc60007810000 */
[----:B------:R-:W3:Y:S01]  /*9720*/  MUFU.TANH R11, R11 ;  /* 0x0000000b000b7308 */ /* 0x000ee20000002400 */
[----:B------:R-:W-:Y:S01]  /*9730*/  ISETP.GT.AND P3, PT, R9, 0x18, PT ;  /* 0x000000180900780c */ /* 0x000fe20003f64270 */
[----:B------:R-:W-:Y:S01]  /*9740*/  FMUL.FTZ R30, R47, UR4 ;  /* 0x000000042f1e7c20 */ /* 0x000fe20008410000 */
[----:B-1----:R-:W-:Y:S02]  /*9750*/  FSEL R100, R100, -INF , P4 ;  /* 0xff80000064647808 */ /* 0x002fe40002000000 */
[----:B------:R-:W-:-:S03]  /*9760*/  FMNMX.FTZ R27, R98, R27, !PT ;  /* 0x0000001b621b7209 */ /* 0x000fc60007810000 */
[----:B------:R-:W1:Y:S01]  /*9770*/  MUFU.TANH R26, R26 ;  /* 0x0000001a001a7308 */ /* 0x000e620000002400 */
[----:B------:R-:W-:Y:S01]  /*9780*/  ISETP.GT.AND P4, PT, R9, 0x19, PT ;  /* 0x000000190900780c */ /* 0x000fe20003f84270 */
[----:B------:R-:W-:Y:S01]  /*9790*/  FMUL.FTZ R38, R50, UR4 ;  /* 0x0000000432267c20 */ /* 0x000fe20008410000 */
[----:B--2---:R-:W-:Y:S02]  /*97a0*/  FSEL R104, R104, -INF , P3 ;  /* 0xff80000068687808 */ /* 0x004fe40001800000 */
        /* <DEDUP_REMOVED lines=9> */
[----:B---3--:R-:W-:Y:S02]  /*9840*/  FSEL R46, R11, -INF , P3 ;  /* 0xff8000000b2e7808 */ /* 0x008fe40001800000 */
[----:B------:R-:W-:-:S03]  /*9850*/  FMNMX.FTZ R27, R102, R27, !PT ;  /* 0x0000001b661b7209 */ /* 0x000fc60007810000 */
[----:B------:R-:W3:Y:S01]  /*9860*/  MUFU.TANH R38, R38 ;  /* 0x0000002600267308 */ /* 0x000ee20000002400 */
[----:B------:R-:W-:Y:S01]  /*9870*/  ISETP.GT.AND P3, PT, R9, 0x28, PT ;  /* 0x000000280900780c */ /* 0x000fe20003f64270 */
[----:B------:R-:W-:Y:S01]  /*9880*/  FMUL.FTZ R48, R55, UR4 ;  /* 0x0000000437307c20 */ /* 0x000fe20008410000 */
[----:B-1----:R-:W-:Y:S02]  /*9890*/  FSEL R26, R26, -INF , P4 ;  /* 0xff8000001a1a7808 */ /* 0x002fe40002000000 */
[----:B------:R-:W-:-:S03]  /*98a0*/  FMNMX.FTZ R27, R46, R27, !PT ;  /* 0x0000001b2e1b7209 */ /* 0x000fc60007810000 */
[----:B------:R-:W1:Y:S01]  /*98b0*/  MUFU.TANH R42, R42 ;  /* 0x0000002a002a7308 */ /* 0x000e620000002400 */
[----:B------:R-:W-:Y:S01]  /*98c0*/  FMUL.FTZ R3, R24, UR4 ;  /* 0x0000000418037c20 */ /* 0x000fe20008410000 */
[----:B------:R-:W-:Y:S01]  /*98d0*/  FMUL.FTZ R24, R37, UR4 ;  /* 0x0000000425187c20 */ /* 0x000fe20008410000 */
[----:B------:R-:W-:Y:S01]  /*98e0*/  FMUL.FTZ R37, R52, UR4 ;  /* 0x0000000434257c20 */ /* 0x000fe20008410000 */
[----:B------:R-:W-:Y:S01]  /*98f0*/  ISETP.GT.AND P4, PT, R9, 0x29, PT ;  /* 0x000000290900780c */ /* 0x000fe20003f84270 */
[----:B------:R-:W-:Y:S01]  /*9900*/  FMUL.FTZ R52, R58, UR4 ;  /* 0x000000043a347c20 */ /* 0x000fe20008410000 */
[----:B--2---:R-:W-:Y:S02]  /*9910*/  FSEL R34, R34, -INF , P3 ;  /* 0xff80000022227808 */ /* 0x004fe40001800000 */
[----:B------:R-:W2:Y:S01]  /*9920*/  MUFU.TANH R50, R50 ;  /* 0x0000003200327308 */ /* 0x000ea20000002400 */
[----:B------:R-:W-:Y:S01]  /*9930*/  FMNMX.FTZ R27, R26, R27, !PT ;  /* 0x0000001b1a1b7209 */ /* 0x000fe20007810000 */
[----:B------:R-:W-:Y:S01]  /*9940*/  FMUL.FTZ R54, R59, UR4 ;  /* 0x000000043b367c20 */ /* 0x000fe20008410000 */
[----:B------:R-:W-:-:S02]  /*9950*/  ISETP.GT.AND P3, PT, R9, 0x30, PT ;  /* 0x000000300900780c */ /* 0x000fc40003f64270 */
[----:B0-----:R-:W-:Y:S02]  /*9960*/  FSEL R30, R30, -INF , P4 ;  /* 0xff8000001e1e7808 */ /* 0x001fe40002000000 */
[----:B------:R-:W-:Y:S01]  /*9970*/  FMNMX.FTZ R27, R34, R27, !PT ;  /* 0x0000001b221b7209 */ /* 0x000fe20007810000 */
[----:B------:R-:W0:Y:S01]  /*9980*/  MUFU.TANH R48, R48 ;  /* 0x0000003000307308 */ /* 0x000e220000002400 */
[----:B------:R-:W-:Y:S01]  /*9990*/  FMUL.FTZ R10, R28, UR4 ;  /* 0x000000041c0a7c20 */ /* 0x000fe20008410000 */
[----:B------:R-:W-:Y:S01]  /*99a0*/  FMUL.FTZ R28, R41, UR4 ;  /* 0x00000004291c7c20 */ /* 0x000fe20008410000 */
[----:B------:R-:W-:Y:S01]  /*99b0*/  FMUL.FTZ R41, R56, UR4 ;  /* 0x0000000438297c20 */ /* 0x000fe20008410000 */
[----:B------:R-:W-:Y:S01]  /*99c0*/  ISETP.GT.AND P4, PT, R9, 0x31, PT ;  /* 0x000000310900780c */ /* 0x000fe20003f84270 */
[----:B------:R-:W-:Y:S01]  /*99d0*/  FMUL.FTZ R56, R62, UR4 ;  /* 0x000000043e387c20 */ /* 0x000fe20008410000 */
[----:B---3--:R-:W-:Y:S02]  /*99e0*/  FSEL R38, R38, -INF , P3 ;  /* 0xff80000026267808 */ /* 0x008fe40001800000 */
[----:B------:R-:W3:Y:S01]  /*99f0*/  MUFU.TANH R52, R52 ;  /* 0x0000003400347308 */ /* 0x000ee20000002400 */
[----:B------:R-:W-:Y:S01]  /*9a00*/  FMNMX.FTZ R27, R30, R27, !PT ;  /* 0x0000001b1e1b7209 */ /* 0x000fe20007810000 */
[----:B------:R-:W-:Y:S01]  /*9a10*/  FMUL.FTZ R58, R63, UR4 ;  /* 0x000000043f3a7c20 */ /* 0x000fe20008410000 */
[----:B------:R-:W-:-:S02]  /*9a20*/  ISETP.GT.AND P3, PT, R9, 0x38, PT ;  /* 0x000000380900780c */ /* 0x000fc40003f64270 */
[----:B-1----:R-:W-:Y:S02]  /*9a30*/  FSEL R42, R42, -INF , P4 ;  /* 0xff8000002a2a7808 */ /* 0x002fe40002000000 */
[----:B------:R-:W-:Y:S01]  /*9a40*/  FMNMX.FTZ R27, R38, R27, !PT ;  /* 0x0000001b261b7209 */ /* 0x000fe20007810000 */
        /* <DEDUP_REMOVED lines=21> */
[----:B------:R-:W-:Y:S02]  /*9ba0*/  ISETP.GT.AND P4, PT, R9, 0x49, PT ;  /* 0x000000490900780c */ /* 0x000fe40003f84270 */
[----:B--2---:R-:W-:Y:S02]  /*9bb0*/  FSEL R56, R56, -INF , P3 ;  /* 0xff80000038387808 */ /* 0x004fe40001800000 */
[----:B------:R-:W-:-:S03]  /*9bc0*/  FMNMX.FTZ R27, R54, R27, !PT ;  /* 0x0000001b361b7209 */ /* 0x000fc60007810000 */
[----:B------:R-:W2:Y:S01]  /*9bd0*/  MUFU.TANH R70, R70 ;  /* 0x0000004600467308 */ /* 0x000ea20000002400 */
[----:B------:R-:W-:Y:S01]  /*9be0*/  FMUL.FTZ R74, R74, UR4 ;  /* 0x000000044a4a7c20 */ /* 0x000fe20008410000 */
[----:B------:R-:W-:Y:S01]  /*9bf0*/  ISETP.GT.AND P3, PT, R9, 0x50, PT ;  /* 0x000000500900780c */ /* 0x000fe20003f64270 */
[----:B------:R-:W-:Y:S01]  /*9c00*/  FMUL.FTZ R75, R75, UR4 ;  /* 0x000000044b4b7c20 */ /* 0x000fe20008410000 */
[----:B0-----:R-:W-:Y:S02]  /*9c10*/  FSEL R58, R58, -INF , P4 ;  /* 0xff8000003a3a7808 */ /* 0x001fe40002000000 */
[----:B------:R-:W-:Y:S02]  /*9c20*/  FMNMX.FTZ R27, R56, R27, !PT ;  /* 0x0000001b381b7209 */ /* 0x000fe40007810000 */
[----:B------:R-:W0:Y:S01]  /*9c30*/  MUFU.TANH R71, R71 ;  /* 0x0000004700477308 */ /* 0x000e220000002400 */
[----:B------:R-:W-:Y:S02]  /*9c40*/  ISETP.GT.AND P4, PT, R9, 0x51, PT ;  /* 0x000000510900780c */ /* 0x000fe40003f84270 */
[----:B---3--:R-:W-:-:S02]  /*9c50*/  FSEL R62, R62, -INF , P3 ;  /* 0xff8000003e3e7808 */ /* 0x008fc40001800000 */
[----:B------:R-:W-:-:S03]  /*9c60*/  FMNMX.FTZ R27, R58, R27, !PT ;  /* 0x0000001b3a1b7209 */ /* 0x000fc60007810000 */
[----:B------:R0:W-:Y:S01]  /*9c70*/  MUFU.TANH R31, R74 ;  /* 0x0000004a001f7308 */ /* 0x0001e20000002400 */
[----:B------:R-:W-:Y:S01]  /*9c80*/  FMUL.FTZ R78, R78, UR4 ;  /* 0x000000044e4e7c20 */ /* 0x000fe20008410000 */
[----:B------:R-:W-:Y:S01]  /*9c90*/  ISETP.GT.AND P3, PT, R9, 0x58, PT ;  /* 0x000000580900780c */ /* 0x000fe20003f64270 */
[----:B------:R-:W-:Y:S01]  /*9ca0*/  FMUL.FTZ R79, R79, UR4 ;  /* 0x000000044f4f7c20 */ /* 0x000fe20008410000 */
[----:B-1----:R-:W-:Y:S02]  /*9cb0*/  FSEL R66, R66, -INF , P4 ;  /* 0xff80000042427808 */ /* 0x002fe40002000000 */
[----:B------:R-:W-:Y:S02]  /*9cc0*/  FMNMX.FTZ R27, R62, R27, !PT ;  /* 0x0000001b3e1b7209 */ /* 0x000fe40007810000 */
[----:B------:R-:W1:Y:S01]  /*9cd0*/  MUFU.TANH R75, R75 ;  /* 0x0000004b004b7308 */ /* 0x000e620000002400 */
[----:B------:R-:W-:Y:S02]  /*9ce0*/  ISETP.GT.AND P4, PT, R9, 0x59, PT ;  /* 0x000000590900780c */ /* 0x000fe40003f84270 */
[----:B--2---:R-:W-:-:S02]  /*9cf0*/  FSEL R70, R70, -INF , P3 ;  /* 0xff80000046467808 */ /* 0x004fc40001800000 */
[----:B------:R-:W-:-:S03]  /*9d00*/  FMNMX.FTZ R27, R66, R27, !PT ;  /* 0x0000001b421b7209 */ /* 0x000fc60007810000 */
[----:B------:R1:W2:Y:S01]  /*9d10*/  MUFU.TANH R35, R78 ;  /* 0x0000004e00237308 */ /* 0x0002a20000002400 */
[----:B------:R-:W-:Y:S01]  /*9d20*/  FMUL.FTZ R82, R82, UR4 ;  /* 0x0000000452527c20 */ /* 0x000fe20008410000 */
[----:B------:R-:W-:Y:S01]  /*9d30*/  ISETP.GT.AND P3, PT, R9, 0x60, PT ;  /* 0x000000600900780c */ /* 0x000fe20003f64270 */
[----:B------:R-:W-:Y:S01]  /*9d40*/  FMUL.FTZ R83, R83, UR4 ;  /* 0x0000000453537c20 */ /* 0x000fe20008410000 */
[----:B0-----:R-:W-:Y:S02]  /*9d50*/  FSEL R74, R71, -INF , P4 ;  /* 0xff800000474a7808 */ /* 0x001fe40002000000 */
[----:B------:R-:W-:Y:S02]  /*9d60*/  FMNMX.FTZ R27, R70, R27, !PT ;  /* 0x0000001b461b7209 */ /* 0x000fe40007810000 */
[----:B------:R-:W0:Y:S01]  /*9d70*/  MUFU.TANH R79, R79 ;  /* 0x0000004f004f7308 */ /* 0x000e220000002400 */
[----:B------:R-:W-:Y:S01]  /*9d80*/  ISETP.GT.AND P4, PT, R9, 0x61, PT ;  /* 0x000000610900780c */ /* 0x000fe20003f84270 */
[----:B------:R-:W-:Y:S01]  /*9d90*/  FMUL.FTZ R11, R86, UR4 ;  /* 0x00000004560b7c20 */ /* 0x000fe20008410000 */
[----:B------:R-:W-:-:S05]  /*9da0*/  FMNMX.FTZ R27, R74, R27, !PT ;  /* 0x0000001b4a1b7209 */ /* 0x000fca0007810000 */
[----:B------:R3:W4:Y:S01]  /*9db0*/  MUFU.TANH R39, R82 ;  /* 0x0000005200277308 */ /* 0x0007220000002400 */
[----:B-1----:R-:W-:Y:S01]  /*9dc0*/  FSEL R78, R75, -INF , P4 ;  /* 0xff8000004b4e7808 */ /* 0x002fe20002000000 */
[----:B------:R-:W-:Y:S01]  /*9dd0*/  FMUL.FTZ R87, R87, UR4 ;  /* 0x0000000457577c20 */ /* 0x000fe20008410000 */
[----:B---3--:R-:W-:-:S05]  /*9de0*/  FSEL R82, R31, -INF , P3 ;  /* 0xff8000001f527808 */ /* 0x008fca0001800000 */
[----:B------:R-:W1:Y:S01]  /*9df0*/  MUFU.TANH R83, R83 ;  /* 0x0000005300537308 */ /* 0x000e620000002400 */
[C---:B------:R-:W-:Y:S02]  /*9e00*/  ISETP.GT.AND P3, PT, R9.reuse, 0x68, PT ;  /* 0x000000680900780c */ /* 0x040fe40003f64270 */
[----:B------:R-:W-:Y:S02]  /*9e10*/  FMNMX.FTZ R27, R82, R27, !PT ;  /* 0x0000001b521b7209 */ /* 0x000fe40007810000 */
[----:B------:R-:W-:Y:S02]  /*9e20*/  ISETP.GT.AND P4, PT, R9, 0x69, PT ;  /* 0x000000690900780c */ /* 0x000fe40003f84270 */
[----:B--2---:R-:W-:Y:S01]  /*9e30*/  FSEL R86, R35, -INF , P3 ;  /* 0xff80000023567808 */ /* 0x004fe20001800000 */
[----:B------:R-:W2:Y:S01]  /*9e40*/  MUFU.TANH R11, R11 ;  /* 0x0000000b000b7308 */ /* 0x000ea20000002400 */
[----:B------:R-:W-:Y:S02]  /*9e50*/  FMNMX.FTZ R27, R78, R27, !PT ;  /* 0x0000001b4e1b7209 */ /* 0x000fe40007810000 */
[----:B------:R-:W-:-:S02]  /*9e60*/  ISETP.GT.AND P3, PT, R9, 0x70, PT ;  /* 0x000000700900780c */ /* 0x000fc40003f64270 */
[----:B0-----:R-:W-:Y:S02]  /*9e70*/  FSEL R88, R79, -INF , P4 ;  /* 0xff8000004f587808 */ /* 0x001fe40002000000 */
[----:B------:R-:W-:Y:S01]  /*9e80*/  FMNMX.FTZ R27, R86, R27, !PT ;  /* 0x0000001b561b7209 */ /* 0x000fe20007810000 */
[----:B------:R-:W0:Y:S01]  /*9e90*/  MUFU.TANH R87, R87 ;  /* 0x0000005700577308 */ /* 0x000e220000002400 */
[----:B------:R-:W-:Y:S01]  /*9ea0*/  FMUL.FTZ R63, R60, UR4 ;  /* 0x000000043c3f7c20 */ /* 0x000fe20008410000 */
[----:B------:R-:W-:Y:S02]  /*9eb0*/  ISETP.GT.AND P4, PT, R9, 0x71, PT ;  /* 0x000000710900780c */ /* 0x000fe40003f84270 */
[----:B----4-:R-:W-:Y:S02]  /*9ec0*/  FSEL R60, R39, -INF , P3 ;  /* 0xff800000273c7808 */ /* 0x010fe40001800000 */
[----:B------:R-:W-:Y:S02]  /*9ed0*/  FMNMX.FTZ R27, R88, R27, !PT ;  /* 0x0000001b581b7209 */ /* 0x000fe40007810000 */
[----:B------:R-:W-:-:S02]  /*9ee0*/  ISETP.GT.AND P3, PT, R9, 0x78, PT ;  /* 0x000000780900780c */ /* 0x000fc40003f64270 */
[----:B-1----:R-:W-:Y:S02]  /*9ef0*/  FSEL R96, R83, -INF , P4 ;  /* 0xff80000053607808 */ /* 0x002fe40002000000 */
[----:B------:R-:W-:Y:S02]  /*9f00*/  FMNMX.FTZ R27, R60, R27, !PT ;  /* 0x0000001b3c1b7209 */ /* 0x000fe40007810000 */
[----:B------:R-:W-:Y:S02]  /*9f10*/  ISETP.GT.AND P4, PT, R9, 0x79, PT ;  /* 0x000000790900780c */ /* 0x000fe40003f84270 */
[----:B--2---:R-:W-:Y:S02]  /*9f20*/  FSEL R94, R11, -INF , P3 ;  /* 0xff8000000b5e7808 */ /* 0x004fe40001800000 */
[----:B------:R-:W-:Y:S02]  /*9f30*/  FMNMX.FTZ R27, R96, R27, !PT ;  /* 0x0000001b601b7209 */ /* 0x000fe40007810000 */
[----:B0-----:R-:W-:-:S02]  /*9f40*/  FSEL R90, R87, -INF , P4 ;  /* 0xff800000575a7808 */ /* 0x001fc40002000000 */
[----:B------:R-:W-:-:S04]  /*9f50*/  FMNMX.FTZ R27, R94, R27, !PT ;  /* 0x0000001b5e1b7209 */ /* 0x000fc80007810000 */
[----:B------:R-:W-:Y:S01]  /*9f60*/  FMNMX.FTZ R9, R90, R27, !PT ;  /* 0x0000001b5a097209 */ /* 0x000fe20007810000 */
[----:B------:R-:W-:-:S04]  /*9f70*/  FMUL.FTZ R59, R64, UR4 ;  /* 0x00000004403b7c20 */ /* 0x000fc80008410000 */
[----:B------:R-:W0:Y:S04]  /*9f80*/  SHFL.BFLY PT, R64, R9, 0x2, 0x1f ;  /* 0x0c401f0009407f89 */ /* 0x000e2800000e0000 */
[----:B------:R-:W1:Y:S01]  /*9f90*/  SHFL.IDX PT, R89, R89, RZ, 0x1c1f ;  /* 0x001c1fff59597589 */ /* 0x000e6200000e0000 */
[----:B------:R-:W-:Y:S01]  /*9fa0*/  FMUL.FTZ R8, R25, UR4 ;  /* 0x0000000419087c20 */ /* 0x000fe20008410000 */
[----:B0-----:R-:W-:-:S05]  /*9fb0*/  FMNMX.FTZ R64, R9, R64, !PT ;  /* 0x0000004009407209 */ /* 0x001fca0007810000 */
[----:B------:R-:W0:Y:S01]  /*9fc0*/  SHFL.BFLY PT, R11, R64, 0x1, 0x1f ;  /* 0x0c201f00400b7f89 */ /* 0x000e2200000e0000 */
[----:B------:R-:W2:Y:S01]  /*9fd0*/  MUFU.TANH R3, R3 ;  /* 0x0000000300037308 */ /* 0x000ea20000002400 */
[----:B------:R-:W-:-:S07]  /*9fe0*/  FMUL.FTZ R13, R32, UR4 ;  /* 0x00000004200d7c20 */ /* 0x000fce0008410000 */
[----:B------:R-:W3:Y:S01]  /*9ff0*/  MUFU.TANH R8, R8 ;  /* 0x0000000800087308 */ /* 0x000ee20000002400 */
[----:B------:R-:W-:Y:S02]  /*a000*/  IMAD.U32 R9, RZ, RZ, UR5 ;  /* 0x00000005ff097e24 */ /* 0x000fe4000f8e00ff */
[----:B------:R-:W-:Y:S01]  /*a010*/  FMUL.FTZ R15, R36, UR4 ;  /* 0x00000004240f7c20 */ /* 0x000fe20008410000 */
[----:B-1----:R-:W-:-:S04]  /*a020*/  VIADDMNMX R57, R89, R106, R57, PT ;  /* 0x0000006a59397246 */ /* 0x002fc80003800139 */
[----:B------:R-:W1:Y:S01]  /*a030*/  MUFU.TANH R10, R10 ;  /* 0x0000000a000a7308 */ /* 0x000e620000002400 */
[----:B------:R-:W-:Y:S01]  /*a040*/  FMUL.FTZ R36, R49, UR4 ;  /* 0x0000000431247c20 */ /* 0x000fe20008410000 */
[----:B0-----:R-:W-:-:S06]  /*a050*/  FMNMX.FTZ R11, R64, R11, !PT ;  /* 0x0000000b400b7209 */ /* 0x001fcc0007810000 */
[----:B------:R-:W0:Y:S01]  /*a060*/  MUFU.TANH R12, R12 ;  /* 0x0000000c000c7308 */ /* 0x000e220000002400 */
[----:B------:R-:W-:Y:S01]  /*a070*/  ISETP.GT.AND P4, PT, R57, RZ, PT ;  /* 0x000000ff3900720c */ /* 0x000fe20003f84270 */
[----:B------:R-:W-:Y:S01]  /*a080*/  FMUL.FTZ R27, R68, UR4 ;  /* 0x00000004441b7c20 */ /* 0x000fe20008410000 */
[C---:B------:R-:W-:Y:S01]  /*a090*/  FSETP.NEU.FTZ.AND P3, PT, R11.reuse, -INF , PT ;  /* 0xff8000000b00780b */ /* 0x040fe20003f7d000 */
[----:B------:R-:W-:Y:S01]  /*a0a0*/  FMUL.FTZ R49, R11, R9 ;  /* 0x000000090b317220 */ /* 0x000fe20000410000 */
[----:B------:R-:W-:-:S03]  /*a0b0*/  ISETP.GT.AND P5, PT, R57, 0x1, PT ;  /* 0x000000013900780c */ /* 0x000fc60003fa4270 */
[----:B------:R-:W-:Y:S01]  /*a0c0*/  MUFU.TANH R14, R14 ;  /* 0x0000000e000e7308 */ /* 0x000fe20000002400 */
[----:B------:R-:W-:Y:S01]  /*a0d0*/  FSEL R49, R49, RZ, P3 ;  /* 0x000000ff31317208 */ /* 0x000fe20001800000 */
[----:B------:R-:W-:Y:S01]  /*a0e0*/  FMUL.FTZ R31, R72, UR4 ;  /* 0x00000004481f7c20 */ /* 0x000fe20008410000 */
[----:B------:R-:W-:Y:S01]  /*a0f0*/  ISETP.GT.AND P3, PT, R57, 0x8, PT ;  /* 0x000000083900780c */ /* 0x000fe20003f64270 */
[----:B------:R-:W-:-:S04]  /*a100*/  FMUL.FTZ R25, R40, UR4 ;  /* 0x0000000428197c20 */ /* 0x000fc80008410000 */
[----:B------:R-:W4:Y:S01]  /*a110*/  MUFU.TANH R13, R13 ;  /* 0x0000000d000d7308 */ /* 0x000f220000002400 */
[----:B--2---:R-:W-:Y:S01]  /*a120*/  FSEL R68, R3, -INF , P4 ;  /* 0xff80000003447808 */ /* 0x004fe20002000000 */
[----:B------:R-:W-:Y:S01]  /*a130*/  FMUL.FTZ R39, R76, UR4 ;  /* 0x000000044c277c20 */ /* 0x000fe20008410000 */
[----:B---3--:R-:W-:Y:S01]  /*a140*/  FSEL R8, R8, -INF , P5 ;  /* 0xff80000008087808 */ /* 0x008fe20002800000 */
[----:B------:R-:W-:Y:S01]  /*a150*/  FMUL.FTZ R47, R80, UR4 ;  /* 0x00000004502f7c20 */ /* 0x000fe20008410000 */
[----:B------:R-:W-:-:S03]  /*a160*/  ISETP.GT.AND P4, PT, R57, 0x9, PT ;  /* 0x000000093900780c */ /* 0x000fc60003f84270 */
[----:B------:R-:W-:Y:S01]  /*a170*/  MUFU.TANH R24, R24 ;  /* 0x0000001800187308 */ /* 0x000fe20000002400 */
[----:B-1----:R-:W-:Y:S01]  /*a180*/  FSEL R72, R10, -INF , P3 ;  /* 0xff8000000a487808 */ /* 0x002fe20001800000 */
[----:B------:R-:W-:Y:S01]  /*a190*/  FMUL.FTZ R32, R45, UR4 ;  /* 0x000000042d207c20 */ /* 0x000fe20008410000 */
[----:B------:R-:W-:-:S05]  /*a1a0*/  FMNMX.FTZ R3, R68, R8, !PT ;  /* 0x0000000844037209 */ /* 0x000fca0007810000 */
[----:B------:R-:W-:Y:S01]  /*a1b0*/  MUFU.TANH R28, R28 ;  /* 0x0000001c001c7308 */ /* 0x000fe20000002400 */
[----:B------:R-:W-:-:S07]  /*a1c0*/  ISETP.GT.AND P3, PT, R57, 0x10, PT ;  /* 0x000000103900780c */ /* 0x000fce0003f64270 */
[----:B------:R-:W-:Y:S01]  /*a1d0*/  MUFU.TANH R29, R29 ;  /* 0x0000001d001d7308 */ /* 0x000fe20000002400 */
[----:B0-----:R-:W-:-:S07]  /*a1e0*/  FSEL R76, R12, -INF , P4 ;  /* 0xff8000000c4c7808 */ /* 0x001fce0002000000 */
[----:B------:R-:W-:Y:S01]  /*a1f0*/  MUFU.TANH R33, R33 ;  /* 0x0000002100217308 */ /* 0x000fe20000002400 */
[----:B------:R-:W-:-:S07]  /*a200*/  FMNMX.FTZ R3, R72, R3, !PT ;  /* 0x0000000348037209 */ /* 0x000fce0007810000 */
[----:B------:R-:W-:Y:S01]  /*a210*/  MUFU.TANH R37, R37 ;  /* 0x0000002500257308 */ /* 0x000fe20000002400 */
[----:B------:R-:W-:-:S07]  /*a220*/  FMUL.FTZ R67, R61, UR4 ;  /* 0x000000043d437c20 */ /* 0x000fce0008410000 */
[----:B------:R-:W-:Y:S08]  /*a230*/  MUFU.TANH R41, R41 ;  /* 0x0000002900297308 */ /* 0x000ff00000002400 */
[----:B------:R-:W-:Y:S01]  /*a240*/  MUFU.TANH R44, R44 ;  /* 0x0000002c002c7308 */ /* 0x000fe20000002400 */
[----:B------:R-:W-:Y:S01]  /*a250*/  FMUL.FTZ R35, R69, UR4 ;  /* 0x0000000445237c20 */ /* 0x000fe20008410000 */
[----:B------:R-:W-:Y:S01]  /*a260*/  FMUL.FTZ R43, R73, UR4 ;  /* 0x00000004492b7c20 */ /* 0x000fe20008410000 */
[----:B------:R-:W-:Y:S01]  /*a270*/  FMUL.FTZ R51, R81, UR4 ;  /* 0x0000000451337c20 */ /* 0x000fe20008410000 */
[----:B------:R-:W-:Y:S01]  /*a280*/  FMUL.FTZ R55, R85, UR4 ;  /* 0x0000000455377c20 */ /* 0x000fe20008410000 */
[----:B------:R-:W-:Y:S01]  /*a290*/  @!P1 PRMT R0, RZ, 0x654, R0 ;  /* 0x00000654ff009816 */ /* 0x000fe20000000000 */
[----:B------:R-:W-:-:S02]  /*a2a0*/  ULDC UR5, c[0x0][0x9d8] ;  /* 0x0002760000057ab9 */ /* 0x000fc40000000800 */
[----:B------:R-:W0:Y:S01]  /*a2b0*/  MUFU.TANH R15, R15 ;  /* 0x0000000f000f7308 */ /* 0x000e220000002400 */
[----:B------:R-:W-:Y:S02]  /*a2c0*/  ISETP.GT.AND P4, PT, R57, 0x11, PT ;  /* 0x000000113900780c */ /* 0x000fe40003f84270 */
[----:B----4-:R-:W-:Y:S02]  /*a2d0*/  FSEL R80, R13, -INF , P3 ;  /* 0xff8000000d507808 */ /* 0x010fe40001800000 */
[----:B------:R-:W-:-:S03]  /*a2e0*/  FMNMX.FTZ R3, R76, R3, !PT ;  /* 0x000000034c037209 */ /* 0x000fc60007810000 */
[----:B------:R-:W1:Y:S01]  /*a2f0*/  MUFU.TANH R25, R25 ;  /* 0x0000001900197308 */ /* 0x000e620000002400 */
[----:B------:R-:W-:Y:S01]  /*a300*/  FMUL.FTZ R40, R53, UR4 ;  /* 0x0000000435287c20 */ /* 0x000fe20008410000 */
[----:B------:R-:W-:Y:S01]  /*a310*/  FMUL.FTZ R53, R84, UR4 ;  /* 0x0000000454357c20 */ /* 0x000fe20008410000 */
[----:B------:R-:W-:Y:S01]  /*a320*/  ISETP.GT.AND P3, PT, R57, 0x18, PT ;  /* 0x000000183900780c */ /* 0x000fe20003f64270 */
[----:B------:R-:W-:Y:S01]  /*a330*/  FFMA.FTZ R145, R98, R9, -R49 ;  /* 0x0000000962917223 */ /* 0x000fe20000010831 */
[----:B------:R-:W-:-:S03]  /*a340*/  FSEL R84, R14, -INF , P4 ;  /* 0xff8000000e547808 */ /* 0x000fc60002000000 */
[----:B------:R-:W2:Y:S01]  /*a350*/  MUFU.TANH R32, R32 ;  /* 0x0000002000207308 */ /* 0x000ea20000002400 */
[----:B------:R-:W-:Y:S01]  /*a360*/  FMNMX.FTZ R3, R80, R3, !PT ;  /* 0x0000000350037209 */ /* 0x000fe20007810000 */
[----:B------:R-:W-:Y:S01]  /*a370*/  FFMA.FTZ R147, R104, R9, -R49 ;  /* 0x0000000968937223 */ /* 0x000fe20000010831 */
[----:B------:R-:W-:-:S05]  /*a380*/  ISETP.GT.AND P4, PT, R57, 0x19, PT ;  /* 0x000000193900780c */ /* 0x000fca0003f84270 */
[----:B------:R-:W3:Y:S01]  /*a390*/  MUFU.TANH R36, R36 ;  /* 0x0000002400247308 */ /* 0x000ee20000002400 */
[----:B0-----:R-:W-:Y:S01]  /*a3a0*/  FSEL R98, R15, -INF , P3 ;  /* 0xff8000000f627808 */ /* 0x001fe20001800000 */
[--C-:B------:R-:W-:Y:S01]  /*a3b0*/  FFMA.FTZ R141, R46, R9, -R49.reuse ;  /* 0x000000092e8d7223 */ /* 0x100fe20000010831 */
[----:B------:R-:W-:Y:S01]  /*a3c0*/  FMNMX.FTZ R3, R84, R3, !PT ;  /* 0x0000000354037209 */ /* 0x000fe20007810000 */
[----:B------:R-:W-:Y:S01]  /*a3d0*/  FFMA.FTZ R108, R108, R9, -R49 ;  /* 0x000000096c6c7223 */ /* 0x000fe20000010831 */
[----:B------:R-:W-:-:S03]  /*a3e0*/  ISETP.GT.AND P3, PT, R57, 0x20, PT ;  /* 0x000000203900780c */ /* 0x000fc60003f64270 */
[----:B------:R-:W-:Y:S01]  /*a3f0*/  MUFU.TANH R63, R63 ;  /* 0x0000003f003f7308 */ /* 0x000fe20000002400 */
[----:B------:R-:W-:Y:S01]  /*a400*/  FSEL R24, R24, -INF , P4 ;  /* 0xff80000018187808 */ /* 0x000fe20002000000 */
[----:B------:R-:W-:Y:S01]  /*a410*/  FMUL.FTZ R61, R65, UR4 ;  /* 0x00000004413d7c20 */ /* 0x000fe20008410000 */
[----:B------:R-:W-:Y:S01]  /*a420*/  FMNMX.FTZ R3, R98, R3, !PT ;  /* 0x0000000362037209 */ /* 0x000fe20007810000 */
[----:B------:R-:W-:Y:S01]  /*a430*/  FFMA.FTZ R14, R100, R9, -R49 ;  /* 0x00000009640e7223 */ /* 0x000fe20000010831 */
[----:B------:R-:W-:-:S03]  /*a440*/  ISETP.GT.AND P4, PT, R57, 0x21, PT ;  /* 0x000000213900780c */ /* 0x000fc60003f84270 */
[----:B------:R-:W-:Y:S01]  /*a450*/  MUFU.TANH R59, R59 ;  /* 0x0000003b003b7308 */ /* 0x000fe20000002400 */
[----:B-1----:R-:W-:Y:S01]  /*a460*/  FSEL R100, R25, -INF , P3 ;  /* 0xff80000019647808 */ /* 0x002fe20001800000 */
[--C-:B------:R-:W-:Y:S01]  /*a470*/  FFMA.FTZ R143, R34, R9, -R49.reuse ;  /* 0x00000009228f7223 */ /* 0x100fe20000010831 */
[----:B------:R-:W-:Y:S01]  /*a480*/  FMNMX.FTZ R3, R24, R3, !PT ;  /* 0x0000000318037209 */ /* 0x000fe20007810000 */
[----:B------:R-:W-:Y:S01]  /*a490*/  FFMA.FTZ R149, R110, R9, -R49 ;  /* 0x000000096e957223 */ /* 0x000fe20000010831 */
[----:B------:R-:W-:-:S03]  /*a4a0*/  ISETP.GT.AND P3, PT, R57, 0x28, PT ;  /* 0x000000283900780c */ /* 0x000fc60003f64270 */
[----:B------:R-:W-:Y:S01]  /*a4b0*/  MUFU.TANH R27, R27 ;  /* 0x0000001b001b7308 */ /* 0x000fe20000002400 */
[----:B------:R-:W-:Y:S01]  /*a4c0*/  FSEL R104, R28, -INF , P4 ;  /* 0xff8000001c687808 */ /* 0x000fe20002000000 */
        /* <DEDUP_REMOVED lines=8> */
[-CC-:B------:R-:W-:Y:S01]  /*a550*/  FFMA.FTZ R28, R102, R9.reuse, -R49.reuse ;  /* 0x00000009661c7223 */ /* 0x180fe20000010831 */
[C---:B------:R-:W-:Y:S01]  /*a560*/  ISETP.GT.AND P3, PT, R57.reuse, 0x30, PT ;  /* 0x000000303900780c */ /* 0x040fe20003f64270 */
[--C-:B------:R-:W-:Y:S01]  /*a570*/  FFMA.FTZ R139, R50, R9, -R49.reuse ;  /* 0x00000009328b7223 */ /* 0x100fe20000010831 */
[----:B--2---:R-:W-:Y:S01]  /*a580*/  FSEL R32, R32, -INF , P4 ;  /* 0xff80000020207808 */ /* 0x004fe20002000000 */
[----:B------:R-:W0:Y:S01]  /*a590*/  MUFU.TANH R40, R40 ;  /* 0x0000002800287308 */ /* 0x000e220000002400 */
[----:B------:R-:W-:Y:S01]  /*a5a0*/  FMNMX.FTZ R3, R106, R3, !PT ;  /* 0x000000036a037209 */ /* 0x000fe20007810000 */
[-CC-:B------:R-:W-:Y:S01]  /*a5b0*/  FFMA.FTZ R26, R26, R9.reuse, -R49.reuse ;  /* 0x000000091a1a7223 */ /* 0x180fe20000010831 */
[----:B------:R-:W-:Y:S01]  /*a5c0*/  ISETP.GT.AND P4, PT, R57, 0x31, PT ;  /* 0x000000313900780c */ /* 0x000fe20003f84270 */
[-CC-:B------:R-:W-:Y:S01]  /*a5d0*/  FFMA.FTZ R30, R30, R9.reuse, -R49.reuse ;  /* 0x000000091e1e7223 */ /* 0x180fe20000010831 */
[----:B------:R-:W-:Y:S01]  /*a5e0*/  FSEL R102, R33, -INF , P3 ;  /* 0xff80000021667808 */ /* 0x000fe20001800000 */
[--C-:B------:R-:W-:Y:S01]  /*a5f0*/  FFMA.FTZ R137, R38, R9, -R49.reuse ;  /* 0x0000000926897223 */ /* 0x100fe20000010831 */
[----:B------:R-:W-:Y:S01]  /*a600*/  FMNMX.FTZ R3, R32, R3, !PT ;  /* 0x0000000320037209 */ /* 0x000fe20007810000 */
[----:B------:R-:W1:Y:S01]  /*a610*/  MUFU.TANH R67, R67 ;  /* 0x0000004300437308 */ /* 0x000e620000002400 */
[C---:B------:R-:W-:Y:S01]  /*a620*/  ISETP.GT.AND P3, PT, R57.reuse, 0x38, PT ;  /* 0x000000383900780c */ /* 0x040fe20003f64270 */
[----:B------:R2:W-:Y:S01]  /*a630*/  @!P1 SYNCS.ARRIVE.TRANS64.RED.A1T0 RZ, [R0+URZ], RZ ;  /* 0x000000ff00ff99a7 */ /* 0x0005e2000810043f */
[----:B---3--:R-:W-:Y:S01]  /*a640*/  FSEL R36, R36, -INF , P4 ;  /* 0xff80000024247808 */ /* 0x008fe20002000000 */
[--C-:B------:R-:W-:Y:S01]  /*a650*/  FFMA.FTZ R133, R52, R9, -R49.reuse ;  /* 0x0000000934857223 */ /* 0x100fe20000010831 */
[----:B------:R-:W-:Y:S01]  /*a660*/  FMNMX.FTZ R3, R102, R3, !PT ;  /* 0x0000000366037209 */ /* 0x000fe20007810000 */
[-CC-:B------:R-:W-:Y:S01]  /*a670*/  FFMA.FTZ R135, R56, R9.reuse, -R49.reuse ;  /* 0x0000000938877223 */ /* 0x180fe20000010831 */
[----:B------:R-:W-:Y:S01]  /*a680*/  ISETP.GT.AND P4, PT, R57, 0x39, PT ;  /* 0x000000393900780c */ /* 0x000fe20003f84270 */
[----:B------:R3:W-:Y:S01]  /*a690*/  MUFU.EX2 R12, R108 ;  /* 0x0000006c000c7308 */ /* 0x0007e20000000800 */
[----:B------:R-:W-:Y:S01]  /*a6a0*/  FSEL R46, R37, -INF , P3 ;  /* 0xff800000252e7808 */ /* 0x000fe20001800000 */
[--C-:B------:R-:W-:Y:S01]  /*a6b0*/  FFMA.FTZ R129, R62, R9, -R49.reuse ;  /* 0x000000093e817223 */ /* 0x100fe20000010831 */
[----:B------:R-:W-:Y:S01]  /*a6c0*/  FMNMX.FTZ R3, R36, R3, !PT ;  /* 0x0000000324037209 */ /* 0x000fe20007810000 */
[-CC-:B------:R-:W-:Y:S01]  /*a6d0*/  FFMA.FTZ R131, R70, R9.reuse, -R49.reuse ;  /* 0x0000000946837223 */ /* 0x180fe20000010831 */
[C---:B------:R-:W-:Y:S01]  /*a6e0*/  ISETP.GT.AND P3, PT, R57.reuse, 0x40, PT ;  /* 0x000000403900780c */ /* 0x040fe20003f64270 */
[--C-:B------:R-:W-:Y:S01]  /*a6f0*/  FFMA.FTZ R121, R60, R9, -R49.reuse ;  /* 0x000000093c797223 */ /* 0x100fe20000010831 */
[----:B0-----:R-:W-:Y:S01]  /*a700*/  FSEL R40, R40, -INF , P4 ;  /* 0xff80000028287808 */ /* 0x001fe20002000000 */
[----:B------:R-:W0:Y:S01]  /*a710*/  MUFU.TANH R61, R61 ;  /* 0x0000003d003d7308 */ /* 0x000e220000002400 */
[----:B------:R-:W-:Y:S01]  /*a720*/  FMNMX.FTZ R3, R46, R3, !PT ;  /* 0x000000032e037209 */ /* 0x000fe20007810000 */
[-CC-:B------:R-:W-:Y:S01]  /*a730*/  FFMA.FTZ R125, R82, R9.reuse, -R49.reuse ;  /* 0x00000009527d7223 */ /* 0x180fe20000010831 */
[----:B------:R-:W-:Y:S01]  /*a740*/  ISETP.GT.AND P4, PT, R57, 0x41, PT ;  /* 0x000000413900780c */ /* 0x000fe20003f84270 */
[-CC-:B------:R-:W-:Y:S01]  /*a750*/  FFMA.FTZ R127, R86, R9.reuse, -R49.reuse ;  /* 0x00000009567f7223 */ /* 0x180fe20000010831 */
[----:B---3--:R-:W-:Y:S01]  /*a760*/  FSEL R108, R41, -INF , P3 ;  /* 0xff800000296c7808 */ /* 0x008fe20001800000 */
[----:B------:R-:W-:Y:S01]  /*a770*/  FFMA.FTZ R123, R94, R9, -R49 ;  /* 0x000000095e7b7223 */ /* 0x000fe20000010831 */
[----:B------:R-:W-:Y:S01]  /*a780*/  FMNMX.FTZ R3, R40, R3, !PT ;  /* 0x0000000328037209 */ /* 0x000fe20007810000 */
[----:B------:R-:W3:Y:S01]  /*a790*/  MUFU.TANH R35, R35 ;  /* 0x0000002300237308 */ /* 0x000ee20000002400 */
[----:B------:R-:W-:Y:S01]  /*a7a0*/  ISETP.GT.AND P3, PT, R57, 0x48, PT ;  /* 0x000000483900780c */ /* 0x000fe20003f64270 */
[----:B------:R-:W-:Y:S01]  /*a7b0*/  ULDC UR4, c[0x0][0x9d8] ;  /* 0x0002760000047ab9 */ /* 0x000fe20000000800 */
[----:B------:R-:W-:-:S02]  /*a7c0*/  FSEL R44, R44, -INF , P4 ;  /* 0xff8000002c2c7808 */ /* 0x000fc40002000000 */
[----:B------:R-:W-:Y:S02]  /*a7d0*/  FMNMX.FTZ R3, R108, R3, !PT ;  /* 0x000000036c037209 */ /* 0x000fe40007810000 */
[----:B------:R-:W-:Y:S02]  /*a7e0*/  ISETP.GT.AND P4, PT, R57, 0x49, PT ;  /* 0x000000493900780c */ /* 0x000fe40003f84270 */
[----:B------:R-:W-:Y:S02]  /*a7f0*/  FSEL R34, R63, -INF , P3 ;  /* 0xff8000003f227808 */ /* 0x000fe40001800000 */
[----:B------:R-:W-:Y:S02]  /*a800*/  FMNMX.FTZ R3, R44, R3, !PT ;  /* 0x000000032c037209 */ /* 0x000fe40007810000 */
[----:B------:R-:W-:Y:S02]  /*a810*/  ISETP.GT.AND P3, PT, R57, 0x50, PT ;  /* 0x000000503900780c */ /* 0x000fe40003f64270 */
[----:B-1----:R-:W-:-:S02]  /*a820*/  FSEL R110, R67, -INF , P4 ;  /* 0xff800000436e7808 */ /* 0x002fc40002000000 */
[----:B------:R-:W-:Y:S02]  /*a830*/  FMNMX.FTZ R3, R34, R3, !PT ;  /* 0x0000000322037209 */ /* 0x000fe40007810000 */
[----:B------:R-:W-:Y:S02]  /*a840*/  ISETP.GT.AND P4, PT, R57, 0x51, PT ;  /* 0x000000513900780c */ /* 0x000fe40003f84270 */
[----:B------:R-:W-:Y:S02]  /*a850*/  FSEL R112, R59, -INF , P3 ;  /* 0xff8000003b707808 */ /* 0x000fe40001800000 */
[----:B------:R-:W-:Y:S01]  /*a860*/  FMNMX.FTZ R3, R110, R3, !PT ;  /* 0x000000036e037209 */ /* 0x000fe20007810000 */
[----:B------:R-:W1:Y:S01]  /*a870*/  MUFU.TANH R43, R43 ;  /* 0x0000002b002b7308 */ /* 0x000e620000002400 */
[----:B------:R-:W-:Y:S02]  /*a880*/  ISETP.GT.AND P3, PT, R57, 0x58, PT ;  /* 0x000000583900780c */ /* 0x000fe40003f64270 */
[----:B0-----:R-:W-:-:S02]  /*a890*/  FSEL R114, R61, -INF , P4 ;  /* 0xff8000003d727808 */ /* 0x001fc40002000000 */
[----:B------:R-:W-:Y:S02]  /*a8a0*/  FMNMX.FTZ R3, R112, R3, !PT ;  /* 0x0000000370037209 */ /* 0x000fe40007810000 */
[----:B------:R-:W-:Y:S01]  /*a8b0*/  ISETP.GT.AND P4, PT, R57, 0x59, PT ;  /* 0x000000593900780c */ /* 0x000fe20003f84270 */
[----:B------:R-:W0:Y:S01]  /*a8c0*/  MUFU.TANH R39, R39 ;  /* 0x0000002700277308 */ /* 0x000e220000002400 */
[----:B------:R-:W-:Y:S02]  /*a8d0*/  FSEL R116, R27, -INF , P3 ;  /* 0xff8000001b747808 */ /* 0x000fe40001800000 */
[----:B------:R-:W-:Y:S02]  /*a8e0*/  FMNMX.FTZ R3, R114, R3, !PT ;  /* 0x0000000372037209 */ /* 0x000fe40007810000 */
[----:B------:R-:W-:Y:S02]  /*a8f0*/  ISETP.GT.AND P3, PT, R57, 0x60, PT ;  /* 0x000000603900780c */ /* 0x000fe40003f64270 */
[----:B---3--:R-:W-:Y:S01]  /*a900*/  FSEL R118, R35, -INF , P4 ;  /* 0xff80000023767808 */ /* 0x008fe20002000000 */
[----:B------:R-:W3:Y:S01]  /*a910*/  MUFU.TANH R45, R45 ;  /* 0x0000002d002d7308 */ /* 0x000ee20000002400 */
[----:B------:R-:W-:-:S02]  /*a920*/  FMNMX.FTZ R3, R116, R3, !PT ;  /* 0x0000000374037209 */ /* 0x000fc40007810000 */
[----:B------:R-:W-:Y:S02]  /*a930*/  ISETP.GT.AND P4, PT, R57, 0x61, PT ;  /* 0x000000613900780c */ /* 0x000fe40003f84270 */
[----:B------:R-:W-:Y:S02]  /*a940*/  FSEL R120, R31, -INF , P3 ;  /* 0xff8000001f787808 */ /* 0x000fe40001800000 */
[----:B------:R-:W-:Y:S01]  /*a950*/  FMNMX.FTZ R3, R118, R3, !PT ;  /* 0x0000000376037209 */ /* 0x000fe20007810000 */
[----:B------:R-:W4:Y:S01]  /*a960*/  MUFU.TANH R47, R47 ;  /* 0x0000002f002f7308 */ /* 0x000f220000002400 */
[----:B------:R-:W-:Y:S02]  /*a970*/  ISETP.GT.AND P3, PT, R57, 0x68, PT ;  /* 0x000000683900780c */ /* 0x000fe40003f64270 */
[----:B-1----:R-:W-:Y:S02]  /*a980*/  FSEL R50, R43, -INF , P4 ;  /* 0xff8000002b327808 */ /* 0x002fe40002000000 */
[----:B------:R-:W-:-:S03]  /*a990*/  FMNMX.FTZ R3, R120, R3, !PT ;  /* 0x0000000378037209 */ /* 0x000fc60007810000 */
[----:B------:R-:W1:Y:S01]  /*a9a0*/  MUFU.TANH R51, R51 ;  /* 0x0000003300337308 */ /* 0x000e620000002400 */
[----:B------:R-:W-:Y:S02]  /*a9b0*/  ISETP.GT.AND P4, PT, R57, 0x69, PT ;  /* 0x000000693900780c */ /* 0x000fe40003f84270 */
[----:B0-----:R-:W-:Y:S02]  /*a9c0*/  FSEL R122, R39, -INF , P3 ;  /* 0xff800000277a7808 */ /* 0x001fe40001800000 */
[----:B------:R-:W-:-:S03]  /*a9d0*/  FMNMX.FTZ R3, R50, R3, !PT ;  /* 0x0000000332037209 */ /* 0x000fc60007810000 */
[----:B------:R-:W0:Y:S01]  /*a9e0*/  MUFU.TANH R53, R53 ;  /* 0x0000003500357308 */ /* 0x000e220000002400 */
[----:B------:R-:W-:Y:S02]  /*a9f0*/  ISETP.GT.AND P3, PT, R57, 0x70, PT ;  /* 0x000000703900780c */ /* 0x000fe40003f64270 */
[----:B---3--:R-:W-:Y:S02]  /*aa00*/  FSEL R124, R45, -INF , P4 ;  /* 0xff8000002d7c7808 */ /* 0x008fe40002000000 */
[----:B------:R-:W-:Y:S01]  /*aa10*/  FMNMX.FTZ R3, R122, R3, !PT ;  /* 0x000000037a037209 */ /* 0x000fe20007810000 */
[----:B------:R-:W3:Y:S02]  /*aa20*/  @P2 LDC R45, c[0x0][0x450] ;  /* 0x00011400ff2d2b82 */ /* 0x000ee40000000800 */
[----:B------:R-:W2:Y:S01]  /*aa30*/  MUFU.TANH R55, R55 ;  /* 0x0000003700377308 */ /* 0x000ea20000002400 */
[----:B------:R-:W-:Y:S02]  /*aa40*/  ISETP.GT.AND P4, PT, R57, 0x71, PT ;  /* 0x000000713900780c */ /* 0x000fe40003f84270 */
[----:B----4-:R-:W-:-:S02]  /*aa50*/  FSEL R126, R47, -INF , P3 ;  /* 0xff8000002f7e7808 */ /* 0x010fc40001800000 */
[----:B------:R-:W-:Y:S02]  /*aa60*/  FMNMX.FTZ R3, R124, R3, !PT ;  /* 0x000000037c037209 */ /* 0x000fe40007810000 */
[----:B------:R-:W-:Y:S02]  /*aa70*/  ISETP.GT.AND P3, PT, R57, 0x78, PT ;  /* 0x000000783900780c */ /* 0x000fe40003f64270 */
[----:B-1----:R-:W-:Y:S02]  /*aa80*/  FSEL R128, R51, -INF , P4 ;  /* 0xff80000033807808 */ /* 0x002fe40002000000 */
[----:B------:R-:W-:Y:S02]  /*aa90*/  FMNMX.FTZ R3, R126, R3, !PT ;  /* 0x000000037e037209 */ /* 0x000fe40007810000 */
[----:B------:R-:W-:Y:S02]  /*aaa0*/  ISETP.GT.AND P4, PT, R57, 0x79, PT ;  /* 0x000000793900780c */ /* 0x000fe40003f84270 */
[----:B0-----:R-:W-:-:S02]  /*aab0*/  FSEL R130, R53, -INF , P3 ;  /* 0xff80000035827808 */ /* 0x001fc40001800000 */
[----:B------:R-:W-:Y:S02]  /*aac0*/  FMNMX.FTZ R3, R128, R3, !PT ;  /* 0x0000000380037209 */ /* 0x000fe40007810000 */
[----:B--2---:R-:W-:Y:S02]  /*aad0*/  FSEL R132, R55, -INF , P4 ;  /* 0xff80000037847808 */ /* 0x004fe40002000000 */
[----:B------:R-:W-:-:S04]  /*aae0*/  FMNMX.FTZ R3, R130, R3, !PT ;  /* 0x0000000382037209 */ /* 0x000fc80007810000 */
[----:B------:R-:W-:-:S05]  /*aaf0*/  FMNMX.FTZ R3, R132, R3, !PT ;  /* 0x0000000384037209 */ /* 0x000fca0007810000 */
[----:B------:R-:W0:Y:S02]  /*ab00*/  SHFL.BFLY PT, R10, R3, 0x2, 0x1f ;  /* 0x0c401f00030a7f89 */ /* 0x000e2400000e0000 */
[----:B0-----:R-:W-:-:S05]  /*ab10*/  FMNMX.FTZ R13, R3, R10, !PT ;  /* 0x0000000a030d7209 */ /* 0x001fca0007810000 */
[----:B------:R-:W0:Y:S01]  /*ab20*/  SHFL.BFLY PT, R10, R13, 0x1, 0x1f ;  /* 0x0c201f000d0a7f89 */ /* 0x000e2200000e0000 */
[----:B------:R-:W-:Y:S08]  /*ab30*/  MUFU.EX2 R149, R149 ;  /* 0x0000009500957308 */ /* 0x000ff00000000800 */
[----:B------:R-:W1:Y:S01]  /*ab40*/  MUFU.EX2 R64, R64 ;  /* 0x0000004000407308 */ /* 0x000e620000000800 */
[----:B0-----:R-:W-:-:S07]  /*ab50*/  FMNMX.FTZ R10, R13, R10, !PT ;  /* 0x0000000a0d0a7209 */ /* 0x001fce0007810000 */
[----:B------:R-:W0:Y:S01]  /*ab60*/  MUFU.EX2 R151, R151 ;  /* 0x0000009700977308 */ /* 0x000e220000000800 */
[C---:B------:R-:W-:Y:S01]  /*ab70*/  FSETP.NEU.FTZ.AND P3, PT, R10.reuse, -INF , PT ;  /* 0xff8000000a00780b */ /* 0x040fe20003f7d000 */
[----:B------:R-:W-:-:S05]  /*ab80*/  FMUL.FTZ R37, R10, R9 ;  /* 0x000000090a257220 */ /* 0x000fca0000410000 */
[----:B------:R-:W-:Y:S01]  /*ab90*/  FSEL R37, R37, RZ, P3 ;  /* 0x000000ff25257208 */ /* 0x000fe20001800000 */
[----:B------:R-:W2:Y:S04]  /*aba0*/  MUFU.EX2 R145, R145 ;  /* 0x0000009100917308 */ /* 0x000ea80000000800 */
[-CC-:B------:R-:W-:Y:S01]  /*abb0*/  FFMA.FTZ R148, R68, R9.reuse, -R37.reuse ;  /* 0x0000000944947223 */ /* 0x180fe20000010825 */
[-CC-:B------:R-:W-:Y:S01]  /*abc0*/  FFMA.FTZ R3, R8, R9.reuse, -R37.reuse ;  /* 0x0000000908037223 */ /* 0x180fe20000010825 */
[-CC-:B------:R-:W-:Y:S01]  /*abd0*/  FFMA.FTZ R150, R72, R9.reuse, -R37.reuse ;  /* 0x0000000948967223 */ /* 0x180fe20000010825 */
[----:B-1----:R-:W-:Y:S01]  /*abe0*/  FADD.FTZ R8, R149, R64 ;  /* 0x0000004095087221 */ /* 0x002fe20000010000 */
[----:B------:R-:W1:Y:S01]  /*abf0*/  MUFU.EX2 R14, R14 ;  /* 0x0000000e000e7308 */ /* 0x000e620000000800 */
[----:B------:R-:W-:-:S02]  /*ac00*/  FFMA.FTZ R13, R76, R9, -R37 ;  /* 0x000000094c0d7223 */ /* 0x000fc40000010825 */
[----:B0-----:R-:W-:-:S05]  /*ac10*/  FADD.FTZ R35, R151, R8 ;  /* 0x0000000897237221 */ /* 0x001fca0000010000 */
[----:B------:R-:W-:Y:S01]  /*ac20*/  MUFU.EX2 R148, R148 ;  /* 0x0000009400947308 */ /* 0x000fe20000000800 */
[----:B------:R-:W-:-:S07]  /*ac30*/  FFMA.FTZ R144, R80, R9, -R37 ;  /* 0x0000000950907223 */ /* 0x000fce0000010825 */
[----:B------:R-:W0:Y:S01]  /*ac40*/  MUFU.EX2 R3, R3 ;  /* 0x0000000300037308 */ /* 0x000e220000000800 */
[----:B------:R-:W-:-:S07]  /*ac50*/  FADD.FTZ R8, R12, R35 ;  /* 0x000000230c087221 */ /* 0x000fce0000010000 */
[----:B------:R-:W4:Y:S01]  /*ac60*/  MUFU.EX2 R147, R147 ;  /* 0x0000009300937308 */ /* 0x000f220000000800 */
[----:B------:R-:W-:-:S07]  /*ac70*/  FFMA.FTZ R15, R84, R9, -R37 ;  /* 0x00000009540f7223 */ /* 0x000fce0000010825 */
[----:B------:R-:W3:Y:S01]  /*ac80*/  MUFU.EX2 R150, R150 ;  /* 0x0000009600967308 */ /* 0x000ee20000000800 */
[----:B--2---:R-:W-:Y:S01]  /*ac90*/  FADD.FTZ R39, R145, R8 ;  /* 0x0000000891277221 */ /* 0x004fe20000010000 */
[----:B------:R-:W-:-:S06]  /*aca0*/  FFMA.FTZ R31, R36, R9, -R37 ;  /* 0x00000009241f7223 */ /* 0x000fcc0000010825 */
[----:B------:R-:W2:Y:S01]  /*acb0*/  MUFU.EX2 R28, R28 ;  /* 0x0000001c001c7308 */ /* 0x000ea20000000800 */
[----:B------:R-:W-:Y:S01]  /*acc0*/  FFMA.FTZ R146, R98, R9, -R37 ;  /* 0x0000000962927223 */ /* 0x000fe20000010825 */
[----:B------:R-:W2:Y:S06]  /*acd0*/  @P2 LDC R36, c[0x0][0x44c] ;  /* 0x00011300ff242b82 */ /* 0x000eac0000000800 */
[----:B------:R-:W2:Y:S01]  /*ace0*/  MUFU.EX2 R13, R13 ;  /* 0x0000000d000d7308 */ /* 0x000ea20000000800 */
[----:B-1----:R-:W-:Y:S01]  /*acf0*/  FADD.FTZ R8, R14, R39 ;  /* 0x000000270e087221 */ /* 0x002fe20000010000 */
[----:B0-----:R-:W-:-:S06]  /*ad00*/  FADD.FTZ R41, R148, R3 ;  /* 0x0000000394297221 */ /* 0x001fcc0000010000 */
[----:B------:R-:W0:Y:S01]  /*ad10*/  MUFU.EX2 R141, R141 ;  /* 0x0000008d008d7308 */ /* 0x000e220000000800 */
[----:B------:R-:W-:-:S07]  /*ad20*/  FFMA.FTZ R25, R24, R9, -R37 ;  /* 0x0000000918197223 */ /* 0x000fce0000010825 */
[----:B------:R-:W1:Y:S01]  /*ad30*/  MUFU.EX2 R144, R144 ;  /* 0x0000009000907308 */ /* 0x000e620000000800 */
[----:B----4-:R-:W-:Y:S01]  /*ad40*/  FADD.FTZ R39, R147, R8 ;  /* 0x0000000893277221 */ /* 0x010fe20000010000 */
[----:B---3--:R-:W-:-:S06]  /*ad50*/  FADD.FTZ R8, R150, R41 ;  /* 0x0000002996087221 */ /* 0x008fcc0000010000 */
[----:B------:R-:W3:Y:S01]  /*ad60*/  MUFU.EX2 R26, R26 ;  /* 0x0000001a001a7308 */ /* 0x000ee20000000800 */
[----:B------:R-:W-:-:S07]  /*ad70*/  FFMA.FTZ R140, R100, R9, -R37 ;  /* 0x00000009648c7223 */ /* 0x000fce0000010825 */
[----:B------:R-:W4:Y:S01]  /*ad80*/  MUFU.EX2 R15, R15 ;  /* 0x0000000f000f7308 */ /* 0x000f220000000800 */
[----:B------:R-:W-:Y:S01]  /*ad90*/  FFMA.FTZ R29, R32, R9, -R37 ;  /* 0x00000009201d7223 */ /* 0x000fe20000010825 */
[----:B--2---:R-:W-:-:S06]  /*ada0*/  FADD.FTZ R32, R28, R39 ;  /* 0x000000271c207221 */ /* 0x004fcc0000010000 */
[----:B------:R-:W2:Y:S01]  /*adb0*/  MUFU.EX2 R143, R143 ;  /* 0x0000008f008f7308 */ /* 0x000ea20000000800 */
[----:B------:R-:W-:Y:S01]  /*adc0*/  FFMA.FTZ R38, R42, R9, -R49 ;  /* 0x000000092a267223 */ /* 0x000fe20000010831 */
[----:B------:R-:W-:-:S06]  /*add0*/  FADD.FTZ R41, R13, R8 ;  /* 0x000000080d297221 */ /* 0x000fcc0000010000 */
[----:B------:R-:W2:Y:S01]  /*ade0*/  MUFU.EX2 R146, R146 ;  /* 0x0000009200927308 */ /* 0x000ea20000000800 */
[----:B------:R-:W-:Y:S01]  /*adf0*/  FFMA.FTZ R27, R104, R9, -R37 ;  /* 0x00000009681b7223 */ /* 0x000fe20000010825 */
[----:B0-----:R-:W-:-:S06]  /*ae00*/  FADD.FTZ R43, R141, R32 ;  /* 0x000000208d2b7221 */ /* 0x001fcc0000010000 */
[----:B------:R-:W0:Y:S01]  /*ae10*/  MUFU.EX2 R30, R30 ;  /* 0x0000001e001e7308 */ /* 0x000e220000000800 */
[----:B-1----:R-:W-:Y:S01]  /*ae20*/  FADD.FTZ R0, R144, R41 ;  /* 0x0000002990007221 */ /* 0x002fe20000010000 */
[----:B------:R-:W-:-:S06]  /*ae30*/  FFMA.FTZ R142, R106, R9, -R37 ;  /* 0x000000096a8e7223 */ /* 0x000fcc0000010825 */
[----:B------:R-:W1:Y:S01]  /*ae40*/  MUFU.EX2 R25, R25 ;  /* 0x0000001900197308 */ /* 0x000e620000000800 */
[----:B---3--:R-:W-:Y:S01]  /*ae50*/  FADD.FTZ R8, R26, R43 ;  /* 0x0000002b1a087221 */ /* 0x008fe20000010000 */
[----:B------:R-:W-:-:S06]  /*ae60*/  FFMA.FTZ R42, R48, R9, -R49 ;  /* 0x00000009302a7223 */ /* 0x000fcc0000010831 */
[----:B------:R-:W3:Y:S01]  /*ae70*/  MUFU.EX2 R137, R137 ;  /* 0x0000008900897308 */ /* 0x000ee20000000800 */
[----:B----4-:R-:W-:-:S07]  /*ae80*/  FADD.FTZ R43, R15, R0 ;  /* 0x000000000f2b7221 */ /* 0x010fce0000010000 */
[----:B------:R-:W4:Y:S01]  /*ae90*/  MUFU.EX2 R140, R140 ;  /* 0x0000008c008c7308 */ /* 0x000f220000000800 */
[----:B--2---:R-:W-:Y:S01]  /*aea0*/  FADD.FTZ R41, R143, R8 ;  /* 0x000000088f297221 */ /* 0x004fe20000010000 */
[----:B------:R-:W-:-:S06]  /*aeb0*/  FADD.FTZ R0, R146, R43 ;  /* 0x0000002b92007221 */ /* 0x000fcc0000010000 */
[----:B------:R-:W2:Y:S01]  /*aec0*/  MUFU.EX2 R38, R38 ;  /* 0x0000002600267308 */ /* 0x000ea20000000800 */
[----:B------:R-:W-:Y:S01]  /*aed0*/  FFMA.FTZ R136, R102, R9, -R37 ;  /* 0x0000000966887223 */ /* 0x000fe20000010825 */
[----:B------:R-:W-:-:S06]  /*aee0*/  @P2 IMAD.HI.U32 R36, R95, R36, RZ ;  /* 0x000000245f242227 */ /* 0x000fcc00078e00ff */
[----:B------:R-:W2:Y:S01]  /*aef0*/  MUFU.EX2 R27, R27 ;  /* 0x0000001b001b7308 */ /* 0x000ea20000000800 */
[----:B0-----:R-:W-:Y:S01]  /*af00*/  FADD.FTZ R8, R30, R41 ;  /* 0x000000291e087221 */ /* 0x001fe20000010000 */
[----:B------:R-:W-:-:S06]  /*af10*/  FFMA.FTZ R48, R54, R9, -R49 ;  /* 0x0000000936307223 */ /* 0x000fcc0000010831 */
[----:B------:R-:W0:Y:S01]  /*af20*/  MUFU.EX2 R139, R139 ;  /* 0x0000008b008b7308 */ /* 0x000e220000000800 */
[----:B------:R-:W-:Y:S01]  /*af30*/  FFMA.FTZ R134, R34, R9, -R37 ;  /* 0x0000000922867223 */ /* 0x000fe20000010825 */
[----:B-1----:R-:W-:-:S06]  /*af40*/  FADD.FTZ R43, R25, R0 ;  /* 0x00000000192b7221 */ /* 0x002fcc0000010000 */
[----:B------:R-:W1:Y:S01]  /*af50*/  MUFU.EX2 R142, R142 ;  /* 0x0000008e008e7308 */ /* 0x000e620000000800 */
[----:B------:R-:W-:Y:S01]  /*af60*/  IMAD.MOV.U32 R34, RZ, RZ, R95 ;  /* 0x000000ffff227224 */ /* 0x000fe200078e005f */
[----:B------:R-:W-:Y:S01]  /*af70*/  @P2 SHF.R.U32.HI R34, RZ, R45, R36 ;  /* 0x0000002dff222219 */ /* 0x000fe20000011624 */
[----:B---3--:R-:W-:-:S05]  /*af80*/  FADD.FTZ R45, R137, R8 ;  /* 0x00000008892d7221 */ /* 0x008fca0000010000 */
[----:B------:R-:W3:Y:S01]  /*af90*/  MUFU.EX2 R42, R42 ;  /* 0x0000002a002a7308 */ /* 0x000ee20000000800 */
[----:B----4-:R-:W-:Y:S01]  /*afa0*/  FADD.FTZ R0, R140, R43 ;  /* 0x0000002b8c007221 */ /* 0x010fe20000010000 */
[----:B------:R-:W-:-:S06]  /*afb0*/  FFMA.FTZ R138, R46, R9, -R37 ;  /* 0x000000092e8a7223 */ /* 0x000fcc0000010825 */
[----:B------:R-:W4:Y:S01]  /*afc0*/  MUFU.EX2 R29, R29 ;  /* 0x0000001d001d7308 */ /* 0x000f220000000800 */
[----:B--2---:R-:W-:Y:S01]  /*afd0*/  FADD.FTZ R8, R38, R45 ;  /* 0x0000002d26087221 */ /* 0x004fe20000010000 */
[----:B------:R-:W-:-:S06]  /*afe0*/  FFMA.FTZ R52, R58, R9, -R49 ;  /* 0x000000093a347223 */ /* 0x000fcc0000010831 */
[----:B------:R-:W2:Y:S01]  /*aff0*/  MUFU.EX2 R133, R133 ;  /* 0x0000008500857308 */ /* 0x000ea20000000800 */
[----:B------:R-:W-:Y:S01]  /*b000*/  FADD.FTZ R45, R27, R0 ;  /* 0x000000001b2d7221 */ /* 0x000fe20000010000 */
[----:B------:R-:W-:-:S06]  /*b010*/  FFMA.FTZ R33, R40, R9, -R37 ;  /* 0x0000000928217223 */ /* 0x000fcc0000010825 */
[----:B------:R-:W2:Y:S01]  /*b020*/  MUFU.EX2 R136, R136 ;  /* 0x0000008800887308 */ /* 0x000ea20000000800 */
[----:B0-----:R-:W-:Y:S01]  /*b030*/  FADD.FTZ R47, R139, R8 ;  /* 0x000000088b2f7221 */ /* 0x001fe20000010000 */
[----:B-1----:R-:W-:-:S06]  /*b040*/  FADD.FTZ R0, R142, R45 ;  /* 0x0000002d8e007221 */ /* 0x002fcc0000010000 */
[----:B------:R-:W0:Y:S01]  /*b050*/  MUFU.EX2 R48, R48 ;  /* 0x0000003000307308 */ /* 0x000e220000000800 */
[----:B------:R-:W-:-:S07]  /*b060*/  FFMA.FTZ R24, R108, R9, -R37 ;  /* 0x000000096c187223 */ /* 0x000fce0000010825 */
[----:B------:R-:W1:Y:S01]  /*b070*/  MUFU.EX2 R31, R31 ;  /* 0x0000001f001f7308 */ /* 0x000e620000000800 */
[----:B---3--:R-:W-:Y:S01]  /*b080*/  FADD.FTZ R8, R42, R47 ;  /* 0x0000002f2a087221 */ /* 0x008fe20000010000 */
[----:B------:R-:W-:-:S06]  /*b090*/  FFMA.FTZ R54, R66, R9, -R49 ;  /* 0x0000000942367223 */ /* 0x000fcc0000010831 */
[----:B------:R-:W3:Y:S01]  /*b0a0*/  MUFU.EX2 R135, R135 ;  /* 0x0000008700877308 */ /* 0x000ee20000000800 */
[----:B----4-:R-:W-:Y:S01]  /*b0b0*/  FADD.FTZ R47, R29, R0 ;  /* 0x000000001d2f7221 */ /* 0x010fe20000010000 */
[----:B------:R-:W-:-:S06]  /*b0c0*/  FFMA.FTZ R35, R44, R9, -R37 ;  /* 0x000000092c237223 */ /* 0x000fcc0000010825 */
[----:B------:R-:W4:Y:S01]  /*b0d0*/  MUFU.EX2 R138, R138 ;  /* 0x0000008a008a7308 */ /* 0x000f220000000800 */
[----:B--2---:R-:W-:Y:S01]  /*b0e0*/  FADD.FTZ R45, R133, R8 ;  /* 0x00000008852d7221 */ /* 0x004fe20000010000 */
[----:B------:R-:W-:-:S06]  /*b0f0*/  FADD.FTZ R8, R136, R47 ;  /* 0x0000002f88087221 */ /* 0x000fcc0000010000 */
[----:B------:R-:W2:Y:S08]  /*b100*/  MUFU.EX2 R52, R52 ;  /* 0x0000003400347308 */ /* 0x000eb00000000800 */
[----:B------:R-:W2:Y:S01]  /*b110*/  MUFU.EX2 R33, R33 ;  /* 0x0000002100217308 */ /* 0x000ea20000000800 */
[----:B0-----:R-:W-:Y:S01]  /*b120*/  FADD.FTZ R36, R48, R45 ;  /* 0x0000002d30247221 */ /* 0x001fe20000010000 */
[----:B------:R-:W-:-:S06]  /*b130*/  FFMA.FTZ R56, R74, R9, -R49 ;  /* 0x000000094a387223 */ /* 0x000fcc0000010831 */
[----:B------:R-:W0:Y:S01]  /*b140*/  MUFU.EX2 R129, R129 ;  /* 0x0000008100817308 */ /* 0x000e220000000800 */
[----:B-1----:R-:W-:Y:S01]  /*b150*/  FADD.FTZ R47, R31, R8 ;  /* 0x000000081f2f7221 */ /* 0x002fe20000010000 */
[----:B------:R-:W-:-:S06]  /*b160*/  FFMA.FTZ R39, R110, R9, -R37 ;  /* 0x000000096e277223 */ /* 0x000fcc0000010825 */
[----:B------:R-:W1:Y:S01]  /*b170*/  MUFU.EX2 R24, R24 ;  /* 0x0000001800187308 */ /* 0x000e620000000800 */
[-CC-:B------:R-:W-:Y:S01]  /*b180*/  FFMA.FTZ R58, R78, R9.reuse, -R49.reuse ;  /* 0x000000094e3a7223 */ /* 0x180fe20000010831 */
[-CC-:B------:R-:W-:Y:S01]  /*b190*/  FFMA.FTZ R62, R88, R9.reuse, -R49.reuse ;  /* 0x00000009583e7223 */ /* 0x180fe20000010831 */
[-CC-:B------:R-:W-:Y:S01]  /*b1a0*/  FFMA.FTZ R60, R96, R9.reuse, -R49.reuse ;  /* 0x00000009603c7223 */ /* 0x180fe20000010831 */
[----:B------:R-:W-:-:S04]  /*b1b0*/  FFMA.FTZ R66, R90, R9, -R49 ;  /* 0x000000095a427223 */ /* 0x000fc80000010831 */
[----:B------:R-:W1:Y:S01]  /*b1c0*/  MUFU.EX2 R54, R54 ;  /* 0x0000003600367308 */ /* 0x000e620000000800 */
[----:B---3--:R-:W-:Y:S01]  /*b1d0*/  FADD.FTZ R49, R135, R36 ;  /* 0x0000002487317221 */ /* 0x008fe20000010000 */
[----:B----4-:R-:W-:-:S06]  /*b1e0*/  FADD.FTZ R40, R138, R47 ;  /* 0x0000002f8a287221 */ /* 0x010fcc0000010000 */
[----:B------:R-:W3:Y:S01]  /*b1f0*/  MUFU.EX2 R35, R35 ;  /* 0x0000002300237308 */ /* 0x000ee20000000800 */
[----:B------:R-:W-:Y:S01]  /*b200*/  FFMA.FTZ R32, R112, R9, -R37 ;  /* 0x0000000970207223 */ /* 0x000fe20000010825 */
[----:B--2---:R-:W-:-:S06]  /*b210*/  FADD.FTZ R8, R52, R49 ;  /* 0x0000003134087221 */ /* 0x004fcc0000010000 */
[----:B------:R-:W2:Y:S01]  /*b220*/  MUFU.EX2 R131, R131 ;  /* 0x0000008300837308 */ /* 0x000ea20000000800 */
[----:B------:R-:W-:Y:S01]  /*b230*/  FADD.FTZ R47, R33, R40 ;  /* 0x00000028212f7221 */ /* 0x000fe20000010000 */
[----:B------:R-:W-:-:S06]  /*b240*/  FFMA.FTZ R41, R114, R9, -R37 ;  /* 0x0000000972297223 */ /* 0x000fcc0000010825 */
[----:B------:R-:W4:Y:S01]  /*b250*/  MUFU.EX2 R134, R134 ;  /* 0x0000008600867308 */ /* 0x000f220000000800 */
[----:B0-----:R-:W-:Y:S01]  /*b260*/  FADD.FTZ R49, R129, R8 ;  /* 0x0000000881317221 */ /* 0x001fe20000010000 */
[----:B------:R-:W-:-:S06]  /*b270*/  F2FP.BF16.F32.PACK_AB R151, R12, R151 ;  /* 0x000000970c97723e */ /* 0x000fcc00000010ff */
[----:B------:R-:W0:Y:S01]  /*b280*/  MUFU.EX2 R56, R56 ;  /* 0x0000003800387308 */ /* 0x000e220000000800 */
[----:B------:R-:W-:Y:S01]  /*b290*/  IADD3 R44, R34, R91, -R93 ;  /* 0x0000005b222c7210 */ /* 0x000fe20007ffe85d */
[----:B-1----:R-:W-:-:S06]  /*b2a0*/  FADD.FTZ R12, R24, R47 ;  /* 0x0000002f180c7221 */ /* 0x002fcc0000010000 */
[----:B------:R-:W1:Y:S01]  /*b2b0*/  MUFU.EX2 R39, R39 ;  /* 0x0000002700277308 */ /* 0x000e620000000800 */
[----:B------:R-:W-:Y:S01]  /*b2c0*/  FFMA.FTZ R34, R116, R9, -R37 ;  /* 0x0000000974227223 */ /* 0x000fe20000010825 */
[----:B------:R-:W-:-:S06]  /*b2d0*/  FADD.FTZ R40, R54, R49 ;  /* 0x0000003136287221 */ /* 0x000fcc0000010000 */
[----:B------:R-:W1:Y:S01]  /*b2e0*/  MUFU.EX2 R125, R125 ;  /* 0x0000007d007d7308 */ /* 0x000e620000000800 */
[----:B---3--:R-:W-:Y:S01]  /*b2f0*/  FADD.FTZ R47, R35, R12 ;  /* 0x0000000c232f7221 */ /* 0x008fe20000010000 */
[----:B------:R-:W-:-:S06]  /*b300*/  FFMA.FTZ R43, R118, R9, -R37 ;  /* 0x00000009762b7223 */ /* 0x000fcc0000010825 */
[----:B------:R-:W3:Y:S01]  /*b310*/  MUFU.EX2 R32, R32 ;  /* 0x0000002000207308 */ /* 0x000ee20000000800 */
[----:B--2---:R-:W-:Y:S01]  /*b320*/  FADD.FTZ R49, R131, R40 ;  /* 0x0000002883317221 */ /* 0x004fe20000010000 */
[----:B----4-:R-:W-:-:S06]  /*b330*/  FADD.FTZ R12, R134, R47 ;  /* 0x0000002f860c7221 */ /* 0x010fcc0000010000 */
[----:B------:R-:W2:Y:S01]  /*b340*/  MUFU.EX2 R58, R58 ;  /* 0x0000003a003a7308 */ /* 0x000ea20000000800 */
[----:B------:R-:W-:-:S07]  /*b350*/  F2FP.BF16.F32.PACK_AB R145, R14, R145 ;  /* 0x000000910e91723e */ /* 0x000fce00000010ff */
[----:B------:R-:W4:Y:S01]  /*b360*/  MUFU.EX2 R41, R41 ;  /* 0x0000002900297308 */ /* 0x000f220000000800 */
[----:B------:R-:W-:Y:S01]  /*b370*/  FFMA.FTZ R120, R120, R9, -R37 ;  /* 0x0000000978787223 */ /* 0x000fe20000010825 */
[----:B0-----:R-:W-:-:S06]  /*b380*/  FADD.FTZ R14, R56, R49 ;  /* 0x00000031380e7221 */ /* 0x001fcc0000010000 */
[----:B------:R-:W0:Y:S01]  /*b390*/  MUFU.EX2 R127, R127 ;  /* 0x0000007f007f7308 */ /* 0x000e220000000800 */
[----:B-1----:R-:W-:-:S07]  /*b3a0*/  FADD.FTZ R47, R39, R12 ;  /* 0x0000000c272f7221 */ /* 0x002fce0000010000 */
[----:B------:R-:W1:Y:S01]  /*b3b0*/  MUFU.EX2 R34, R34 ;  /* 0x0000002200227308 */ /* 0x000e620000000800 */
[-CC-:B------:R-:W-:Y:S01]  /*b3c0*/  FFMA.FTZ R45, R124, R9.reuse, -R37.reuse ;  /* 0x000000097c2d7223 */ /* 0x180fe20000010825 */
[----:B------:R-:W-:Y:S01]  /*b3d0*/  FFMA.FTZ R50, R50, R9, -R37 ;  /* 0x0000000932327223 */ /* 0x000fe20000010825 */
[----:B------:R-:W-:-:S05]  /*b3e0*/  FADD.FTZ R49, R125, R14 ;  /* 0x0000000e7d317221 */ /* 0x000fca0000010000 */
[----:B------:R-:W1:Y:S01]  /*b3f0*/  MUFU.EX2 R62, R62 ;  /* 0x0000003e003e7308 */ /* 0x000e620000000800 */
[----:B---3--:R-:W-:-:S07]  /*b400*/  FADD.FTZ R12, R32, R47 ;  /* 0x0000002f200c7221 */ /* 0x008fce0000010000 */
[----:B------:R-:W3:Y:S01]  /*b410*/  MUFU.EX2 R43, R43 ;  /* 0x0000002b002b7308 */ /* 0x000ee20000000800 */
[-CC-:B------:R-:W-:Y:S01]  /*b420*/  FFMA.FTZ R122, R122, R9.reuse, -R37.reuse ;  /* 0x000000097a7a7223 */ /* 0x180fe20000010825 */
[-CC-:B------:R-:W-:Y:S01]  /*b430*/  FFMA.FTZ R0, R126, R9.reuse, -R37.reuse ;  /* 0x000000097e007223 */ /* 0x180fe20000010825 */
[-CC-:B------:R-:W-:Y:S01]  /*b440*/  FFMA.FTZ R128, R128, R9.reuse, -R37.reuse ;  /* 0x0000000980807223 */ /* 0x180fe20000010825 */
[----:B------:R-:W-:-:S04]  /*b450*/  FFMA.FTZ R130, R130, R9, -R37 ;  /* 0x0000000982827223 */ /* 0x000fc80000010825 */
[----:B------:R-:W3:Y:S01]  /*b460*/  MUFU.EX2 R121, R121 ;  /* 0x0000007900797308 */ /* 0x000ee20000000800 */
[----:B------:R-:W-:Y:S01]  /*b470*/  FFMA.FTZ R36, R132, R9, -R37 ;  /* 0x0000000984247223 */ /* 0x000fe20000010825 */
[----:B--2---:R-:W-:Y:S01]  /*b480*/  FADD.FTZ R14, R58, R49 ;  /* 0x000000313a0e7221 */ /* 0x004fe20000010000 */
[----:B----4-:R-:W-:-:S05]  /*b490*/  FADD.FTZ R47, R41, R12 ;  /* 0x0000000c292f7221 */ /* 0x010fca0000010000 */
[----:B------:R-:W-:Y:S01]  /*b4a0*/  MUFU.EX2 R124, R120 ;  /* 0x00000078007c7308 */ /* 0x000fe20000000800 */
[----:B0-----:R-:W-:Y:S01]  /*b4b0*/  FADD.FTZ R49, R127, R14 ;  /* 0x0000000e7f317221 */ /* 0x001fe20000010000 */
[----:B-1----:R-:W-:-:S06]  /*b4c0*/  FADD.FTZ R12, R34, R47 ;  /* 0x0000002f220c7221 */ /* 0x002fcc0000010000 */
[----:B------:R-:W0:Y:S01]  /*b4d0*/  MUFU.EX2 R60, R60 ;  /* 0x0000003c003c7308 */ /* 0x000e220000000800 */
[----:B------:R-:W-:-:S07]  /*b4e0*/  SHF.R.S32.HI R51, RZ, 0x1f, R44 ;  /* 0x0000001fff337819 */ /* 0x000fce000001142c */
[----:B------:R-:W-:Y:S01]  /*b4f0*/  MUFU.EX2 R37, R50 ;  /* 0x0000003200257308 */ /* 0x000fe20000000800 */
[----:B------:R-:W-:Y:S01]  /*b500*/  FADD.FTZ R14, R62, R49 ;  /* 0x000000313e0e7221 */ /* 0x000fe20000010000 */
[----:B---3--:R-:W-:-:S06]  /*b510*/  FADD.FTZ R49, R43, R12 ;  /* 0x0000000c2b317221 */ /* 0x008fcc0000010000 */
[----:B------:R-:W1:Y:S01]  /*b520*/  MUFU.EX2 R123, R123 ;  /* 0x0000007b007b7308 */ /* 0x000e620000000800 */
[----:B------:R-:W-:-:S07]  /*b530*/  LEA.HI R8, R51, R44, RZ, 0x7 ;  /* 0x0000002c33087211 */ /* 0x000fce00078f38ff */
[----:B------:R-:W2:Y:S01]  /*b540*/  MUFU.EX2 R126, R122 ;  /* 0x0000007a007e7308 */ /* 0x000ea20000000800 */
[----:B------:R-:W-:-:S07]  /*b550*/  FADD.FTZ R51, R121, R14 ;  /* 0x0000000e79337221 */ /* 0x000fce0000010000 */
[----:B------:R-:W3:Y:S01]  /*b560*/  MUFU.EX2 R45, R45 ;  /* 0x0000002d002d7308 */ /* 0x000ee20000000800 */
[----:B0-----:R-:W-:-:S07]  /*b570*/  FADD.FTZ R12, R60, R51 ;  /* 0x000000333c0c7221 */ /* 0x001fce0000010000 */
[----:B------:R0:W4:Y:S01]  /*b580*/  MUFU.EX2 R120, R0 ;  /* 0x0000000000787308 */ /* 0x0001220000000800 */
[----:B-1----:R-:W-:Y:S01]  /*b590*/  FADD.FTZ R51, R123, R12 ;  /* 0x0000000c7b337221 */ /* 0x002fe20000010000 */
[----:B0-----:R-:W-:-:S06]  /*b5a0*/  FADD.FTZ R0, R124, R49 ;  /* 0x000000317c007221 */ /* 0x001fcc0000010000 */
[----:B------:R-:W0:Y:S01]  /*b5b0*/  MUFU.EX2 R47, R128 ;  /* 0x00000080002f7308 */ /* 0x000e220000000800 */
[----:B------:R-:W-:Y:S01]  /*b5c0*/  FADD.FTZ R49, R37, R0 ;  /* 0x0000000025317221 */ /* 0x000fe20000010000 */
[----:B------:R-:W-:-:S03]  /*b5d0*/  F2FP.BF16.F32.PACK_AB R150, R13, R150 ;  /* 0x000000960d96723e */ /* 0x000fc600000010ff */
[----:B--2---:R-:W-:-:S03]  /*b5e0*/  FADD.FTZ R12, R126, R49 ;  /* 0x000000317e0c7221 */ /* 0x004fc60000010000 */
[----:B------:R-:W1:Y:S01]  /*b5f0*/  MUFU.EX2 R122, R130 ;  /* 0x00000082007a7308 */ /* 0x000e620000000800 */
[----:B------:R-:W-:Y:S01]  /*b600*/  F2FP.BF16.F32.PACK_AB R148, R3, R148 ;  /* 0x000000940394723e */ /* 0x000fe200000010ff */
[----:B---3--:R-:W-:-:S06]  /*b610*/  FADD.FTZ R3, R45, R12 ;  /* 0x0000000c2d037221 */ /* 0x008fcc0000010000 */
[----:B------:R-:W2:Y:S01]  /*b620*/  MUFU.EX2 R13, R36 ;  /* 0x00000024000d7308 */ /* 0x000ea20000000800 */
[----:B----4-:R-:W-:Y:S01]  /*b630*/  FADD.FTZ R12, R120, R3 ;  /* 0x00000003780c7221 */ /* 0x010fe20000010000 */
[----:B------:R-:W-:-:S03]  /*b640*/  SHF.R.S32.HI R8, RZ, 0x7, R8 ;  /* 0x00000007ff087819 */ /* 0x000fc60000011408 */
[----:B0-----:R-:W-:Y:S01]  /*b650*/  FADD.FTZ R3, R47, R12 ;  /* 0x0000000c2f037221 */ /* 0x001fe20000010000 */
[----:B------:R-:W-:-:S03]  /*b660*/  VIMNMX R46, RZ, R8, !PT ;  /* 0x00000008ff2e7248 */ /* 0x000fc60007fe0100 */
[----:B-1----:R-:W-:Y:S02]  /*b670*/  FADD.FTZ R12, R122, R3 ;  /* 0x000000037a0c7221 */ /* 0x002fe40000010000 */
[----:B------:R0:W-:Y:S01]  /*b680*/  STL [R1+0x34], R46 ;  /* 0x0000342e01007387 */ /* 0x0001e20000100800 */
[----:B------:R-:W1:Y:S01]  /*b690*/  MUFU.EX2 R66, R66 ;  /* 0x0000004200427308 */ /* 0x000e620000000800 */
[----:B--2---:R-:W-:Y:S01]  /*b6a0*/  FADD.FTZ R3, R13, R12 ;  /* 0x0000000c0d037221 */ /* 0x004fe20000010000 */
[----:B------:R-:W-:-:S05]  /*b6b0*/  VIADD R12, R92, 0xfffffffe ;  /* 0xfffffffe5c0c7836 */ /* 0x000fca0000000000 */
[----:B------:R-:W-:Y:S02]  /*b6c0*/  ISETP.GE.AND P3, PT, R12, R46, PT ;  /* 0x0000002e0c00720c */ /* 0x000fe40003f66270 */
[----:B------:R-:W-:Y:S02]  /*b6d0*/  CS2R R118, SRZ ;  /* 0x0000000000767805 */ /* 0x000fe4000001ff00 */
[----:B------:R-:W-:Y:S02]  /*b6e0*/  F2FP.BF16.F32.PACK_AB R149, R64, R149 ;  /* 0x000000954095723e */ /* 0x000fe400000010ff */
[----:B------:R-:W-:Y:S02]  /*b6f0*/  CS2R R116, SRZ ;  /* 0x0000000000747805 */ /* 0x000fe4000001ff00 */
[----:B------:R-:W-:Y:S02]  /*b700*/  F2FP.BF16.F32.PACK_AB R147, R28, R147 ;  /* 0x000000931c93723e */ /* 0x000fe400000010ff */
[----:B------:R-:W-:-:S02]  /*b710*/  CS2R R114, SRZ ;  /* 0x0000000000727805 */ /* 0x000fc4000001ff00 */
[----:B------:R-:W-:Y:S01]  /*b720*/  F2FP.BF16.F32.PACK_AB R141, R26, R141 ;  /* 0x0000008d1a8d723e */ /* 0x000fe200000010ff */
[----:B-1----:R-:W-:Y:S01]  /*b730*/  FADD.FTZ R0, R66, R51 ;  /* 0x0000003342007221 */ /* 0x002fe20000010000 */
[----:B------:R-:W-:Y:S02]  /*b740*/  F2FP.BF16.F32.PACK_AB R143, R30, R143 ;  /* 0x0000008f1e8f723e */ /* 0x000fe400000010ff */
[----:B------:R-:W-:Y:S02]  /*b750*/  CS2R R112, SRZ ;  /* 0x0000000000707805 */ /* 0x000fe4000001ff00 */
[----:B------:R-:W-:Y:S02]  /*b760*/  F2FP.BF16.F32.PACK_AB R137, R38, R137 ;  /* 0x000000892689723e */ /* 0x000fe400000010ff */
[----:B------:R-:W-:Y:S02]  /*b770*/  CS2R R110, SRZ ;  /* 0x00000000006e7805 */ /* 0x000fe4000001ff00 */
[----:B------:R-:W-:-:S02]  /*b780*/  F2FP.BF16.F32.PACK_AB R139, R42, R139 ;  /* 0x0000008b2a8b723e */ /* 0x000fc400000010ff */
[----:B------:R-:W-:Y:S02]  /*b790*/  CS2R R108, SRZ ;  /* 0x00000000006c7805 */ /* 0x000fe4000001ff00 */
        /* <DEDUP_REMOVED lines=31> */
[----:B------:R-:W-:Y:S01]  /*b990*/  F2FP.BF16.F32.PACK_AB R122, R13, R122 ;  /* 0x0000007a0d7a723e */ /* 0x000fe200000010ff */
[----:B0-----:R-:W-:Y:S06]  /*b9a0*/  @!P3 BRA `(.L_x_2338) ;  /* 0x00000030006cb947 */ /* 0x001fec0003800000 */
[----:B------:R-:W-:Y:S02]  /*b9b0*/  IMAD.MOV.U32 R15, RZ, RZ, R11 ;  /* 0x000000ffff0f7224 */ /* 0x000fe400078e000b */
[----:B------:R-:W-:Y:S02]  /*b9c0*/  IMAD.MOV.U32 R13, RZ, RZ, R10 ;  /* 0x000000ffff0d7224 */ /* 0x000fe400078e000a */
[----:B------:R-:W-:Y:S02]  /*b9d0*/  IMAD.MOV.U32 R8, RZ, RZ, R23 ;  /* 0x000000ffff087224 */ /* 0x000fe400078e0017 */
[----:B------:R-:W-:Y:S02]  /*b9e0*/  IMAD.MOV.U32 R14, RZ, RZ, R18 ;  /* 0x000000ffff0e7224 */ /* 0x000fe400078e0012 */
[----:B------:R-:W-:-:S07]  /*b9f0*/  IMAD.MOV.U32 R119, RZ, RZ, RZ ;  /* 0x000000ffff777224 */ /* 0x000fce00078e00ff */
.L_x_2348:
        /* <DEDUP_REMOVED lines=11> */
.L_x_2340:
[----:B------:R-:W-:Y:S01]  /*bab0*/  IMAD R9, R18, 0x8, R2 ;  /* 0x0000000812097824 */ /* 0x000fe200078e0202 */
[----:B------:R-:W-:-:S04]  /*bac0*/  SHF.L.U32 R10, R23, 0x1f, RZ ;  /* 0x0000001f170a7819 */ /* 0x000fc800000006ff */
[----:B------:R0:W1:Y:S01]  /*bad0*/  SYNCS.PHASECHK.TRANS64.TRYWAIT P4, [R9+URZ+0x16830], R10 ;  /* 0x0168300a090075a7 */ /* 0x000062000808017f */
[----:B------:R-:W-:Y:S05]  /*bae0*/  @!P0 BRA `(.L_x_2341) ;  /* 0x0000000000048947 */ /* 0x000fea0003800000 */
[----:B------:R-:W-:Y:S01]  /*baf0*/  BPT.TRAP 0x1 ;  /* 0x000000040000795c */ /* 0x000fe20000300000 */
.L_x_2341:
[----:B------:R-:W-:Y:S04]  /*bb00*/  BSSY B0, `(.L_x_2339) ;  /* 0x0000004000007945 */ /* 0x000fe80003800000 */
[----:B-1----:R-:W-:Y:S05]  /*bb10*/  @P4 BRA `(.L_x_2342) ;  /* 0x0000000000084947 */ /* 0x002fea0003800000 */
[----:B------:R-:W1:Y:S02]  /*bb20*/  SYNCS.PHASECHK.TRANS64.TRYWAIT P4, [R9+URZ+0x16830], R10 ;  /* 0x0168300a090075a7 */ /* 0x000e64000808017f */
[----:B-1----:R-:W-:Y:S05]  /*bb30*/  @!P4 BRA `(.L_x_2343) ;  /* 0x000000ec0064c947 */ /* 0x002fea0003800000 */
.L_x_2342:
[----:B------:R-:W-:Y:S05]  /*bb40*/  BSYNC B0 ;  /* 0x0000000000007941 */ /* 0x000fea0003800000 */
.L_x_2339:
[----:B01----:R-:W2:Y:S01]  /*bb50*/  LDL R10, [R1+0x28] ;  /* 0x00002800010a7983 */ /* 0x003ea20000100800 */
[----:B------:R-:W0:Y:S01]  /*bb60*/  S2R R9, SR_TID.X ;  /* 0x0000000000097919 */ /* 0x000e220000002100 */
        /* <DEDUP_REMOVED lines=13> */
[----:B------:R-:W-:Y:S02]  /*bc40*/  MOV R11, 0x40000040 ;  /* 0x40000040000b7802 */ /* 0x000fe40000000f00 */
        /* <DEDUP_REMOVED lines=28> */
.L_x_2345:
[----:B------:R-:W-:Y:S01]  /*be10*/  SHF.L.U32 R8, R8, 0x1f, RZ ;  /* 0x0000001f08087819 */ /* 0x000fe200000006ff */
[----:B------:R-:W-:-:S04]  /*be20*/  IMAD R9, R14, 0x8, R2 ;  /* 0x000000080e097824 */ /* 0x000fc800078e0202 */
[----:B------:R0:W1:Y:S01]  /*be30*/  SYNCS.PHASECHK.TRANS64.TRYWAIT P3, [R9+URZ+0x16850], R8 ;  /* 0x01685008090075a7 */ /* 0x000062000806017f */
[----:B------:R-:W-:Y:S05]  /*be40*/  @!P0 BRA `(.L_x_2346) ;  /* 0x0000000000048947 */ /* 0x000fea0003800000 */
[----:B------:R-:W-:Y:S01]  /*be50*/  BPT.TRAP 0x1 ;  /* 0x000000040000795c */ /* 0x000fe20000300000 */
.L_x_2346:
[----:B-1----:R-:W-:Y:S05]  /*be60*/  @P3 BRA `(.L_x_2344) ;  /* 0x0000000000083947 */ /* 0x002fea0003800000 */
[----:B------:R-:W1:Y:S02]  /*be70*/  SYNCS.PHASECHK.TRANS64.TRYWAIT P3, [R9+URZ+0x16850], R8 ;  /* 0x01685008090075a7 */ /* 0x000e64000806017f */
[----:B-1----:R-:W-:Y:S05]  /*be80*/  @!P3 BRA `(.L_x_2347) ;  /* 0x000000e800a4b947 */ /* 0x002fea0003800000 */
.L_x_2344:
[----:B01----:R-:W-:Y:S01]  /*be90*/  VIADD R8, R2, 0x400 ;  /* 0x0000040002087836 */ /* 0x003fe20000000000 */
[----:B------:R-:W-:Y:S05]  /*bea0*/  WARPSYNC.ALL ;  /* 0x0000000000007948 */ /* 0x000fea0003800000 */
[----:B------:R-:W-:Y:S01]  /*beb0*/  SHF.R.U32.HI R8, RZ, 0x4, R8 ;  /* 0x00000004ff087819 */ /* 0x000fe20000011608 */
[----:B------:R-:W-:Y:S01]  /*bec0*/  IMAD.MOV.U32 R9, RZ, RZ, 0x40000040 ;  /* 0x40000040ff097424 */ /* 0x000fe200078e00ff */
[----:B------:R-:W-:Y:S01]  /*bed0*/  WARPGROUP.ARRIVE ;  /* 0x00000000000079c5 */ /* 0x000fe20000000000 */
[----:B------:R-:W-:Y:S01]  /*bee0*/  IMAD.MOV.U32 R11, RZ, RZ, 0x40000040 ;  /* 0x40000040ff0b7424 */ /* 0x000fe200078e00ff */
[----:B------:R-:W-:Y:S01]  /*bef0*/  LOP3.LUT R8, R8, 0x3fff, RZ, 0xc0, !PT ;  /* 0x00003fff08087812 */ /* 0x000fe200078ec0ff */
[----:B------:R-:W-:Y:S01]  /*bf00*/  FMUL.FTZ R31, R31, UR5 ;  /* 0x000000051f1f7c20 */ /* 0x000fe20008410000 */
[----:B------:R-:W-:Y:S01]  /*bf10*/  R2UR UR11, R9 ;  /* 0x00000000090b72ca */ /* 0x000fe200000e0000 */
[----:B------:R-:W-:Y:S01]  /*bf20*/  FMUL.FTZ R34, R34, UR5 ;  /* 0x0000000522227c20 */ /* 0x000fe20008410000 */
[----:B------:R-:W-:Y:S01]  /*bf30*/  FMUL.FTZ R35, R35, UR5 ;  /* 0x0000000523237c20 */ /* 0x000fe20008410000 */
[----:B------:R-:W-:-:S02]  /*bf40*/  IMAD R8, R14, 0x400, R8 ;  /* 0x000004000e087824 */ /* 0x000fc400078e0208 */
[----:B------:R-:W-:Y:S01]  /*bf50*/  FMUL.FTZ R30, R30, UR5 ;  /* 0x000000051e1e7c20 */ /* 0x000fe20008410000 */
[----:B------:R-:W0:Y:S01]  /*bf60*/  @P2 LDC R9, c[0x0][0x44c] ;  /* 0x00011300ff092b82 */ /* 0x000e220000000800 */
[----:B------:R-:W-:Y:S01]  /*bf70*/  FMUL.FTZ R26, R26, UR5 ;  /* 0x000000051a1a7c20 */ /* 0x000fe20008410000 */
[C---:B------:R-:W-:Y:S01]  /*bf80*/  VIADD R10, R8.reuse, 0x80 ;  /* 0x00000080080a7836 */ /* 0x040fe20000000000 */
[----:B------:R-:W-:Y:S01]  /*bf90*/  R2UR UR10, R8 ;  /* 0x00000000080a72ca */ /* 0x000fe200000e0000 */
[----:B------:R-:W-:Y:S01]  /*bfa0*/  FMUL.FTZ R27, R27, UR5 ;  /* 0x000000051b1b7c20 */ /* 0x000fe20008410000 */
[----:B------:R-:W-:Y:S01]  /*bfb0*/  FMUL.FTZ R41, R41, UR5 ;  /* 0x0000000529297c20 */ /* 0x000fe20008410000 */
[----:B------:R-:W-:Y:S01]  /*bfc0*/  FMUL.FTZ R68, R68, UR5 ;  /* 0x0000000544447c20 */ /* 0x000fe20008410000 */
[----:B------:R-:W-:-:S04]  /*bfd0*/  FMUL.FTZ R69, R69, UR5 ;  /* 0x0000000545457c20 */ /* 0x000fc80008410000 */
[----:B------:R-:W-:Y:S05]  /*bfe0*/  MUFU.TANH R41, R41 ;  /* 0x0000002900297308 */ /* 0x000fea0000002400 */
[----:B------:R-:W-:Y:S01]  /*bff0*/  HGMMA.64x64x16.F32.BF16 R88, R148, gdesc[UR8].tnspB, R88, gsb0 ;  /* 0x40e0000894587df0 */ /* 0x000fe20008001858 */
[----:B------:R-:W-:Y:S01]  /*c000*/  R2UR UR10, R10 ;  /* 0x000000000a0a72ca */ /* 0x000fe200000e0000 */
[----:B------:R-:W-:Y:S01]  /*c010*/  VIADD R10, R8, 0x100 ;  /* 0x00000100080a7836 */ /* 0x000fe20000000000 */
[----:B------:R-:W-:Y:S01]  /*c020*/  R2UR UR11, R11 ;  /* 0x000000000b0b72ca */ /* 0x000fe200000e0000 */
[----:B------:R-:W-:Y:S01]  /*c030*/  IMAD.MOV.U32 R11, RZ, RZ, 0x40000040 ;  /* 0x40000040ff0b7424 */ /* 0x000fe200078e00ff */
[----:B------:R-:W-:-:S02]  /*c040*/  WARPGROUP.DEPBAR.LE gsb0, 0x0 ;  /* 0x00008000000079c5 */ /* 0x000fc40000010000 */
[----:B------:R-:W-:Y:S01]  /*c050*/  WARPGROUP.ARRIVE ;  /* 0x00000000000079c5 */ /* 0x000fe20000000000 */
[----:B------:R-:W-:Y:S01]  /*c060*/  FMUL.FTZ R151, R39, UR5 ;  /* 0x0000000527977c20 */ /* 0x000fe20008410000 */
[----:B------:R1:W-:Y:S01]  /*c070*/  MUFU.TANH R150, R26 ;  /* 0x0000001a00967308 */ /* 0x0003e20000002400 */
[----:B------:R-:W-:-:S06]  /*c080*/  FMUL.FTZ R149, R43, UR5 ;  /* 0x000000052b957c20 */ /* 0x000fcc0008410000 */
[----:B------:R-:W-:Y:S01]  /*c090*/  HGMMA.64x64x16.F32.BF16 R88, R144, gdesc[UR8].tnspB, R88, gsb0 ;  /* 0x40e0000890587df0 */ /* 0x000fe20008001858 */
[----:B------:R-:W-:Y:S01]  /*c0a0*/  R2UR UR10, R10 ;  /* 0x000000000a0a72ca */ /* 0x000fe200000e0000 */
[----:B------:R-:W-:Y:S01]  /*c0b0*/  FMUL.FTZ R39, R49, UR5 ;  /* 0x0000000531277c20 */ /* 0x000fe20008410000 */
[----:B------:R-:W-:Y:S01]  /*c0c0*/  R2UR UR11, R11 ;  /* 0x000000000b0b72ca */ /* 0x000fe200000e0000 */
[----:B------:R-:W2:Y:S01]  /*c0d0*/  LDL R49, [R1+0x40] ;  /* 0x0000400001317983 */ /* 0x000ea20000100800 */
[----:B------:R-:W-:Y:S02]  /*c0e0*/  VIADD R10, R8, 0x180 ;  /* 0x00000180080a7836 */ /* 0x000fe40000000000 */
[----:B-1----:R-:W-:Y:S01]  /*c0f0*/  FMUL.FTZ R26, R33, UR5 ;  /* 0x00000005211a7c20 */ /* 0x002fe20008410000 */
[----:B------:R-:W-:Y:S01]  /*c100*/  IMAD.MOV.U32 R11, RZ, RZ, 0x40000040 ;  /* 0x40000040ff0b7424 */ /* 0x000fe200078e00ff */
[----:B------:R1:W-:Y:S01]  /*c110*/  MUFU.TANH R148, R27 ;  /* 0x0000001b00947308 */ /* 0x0003e20000002400 */
[----:B------:R-:W-:Y:S01]  /*c120*/  FMUL.FTZ R80, R80, UR5 ;  /* 0x0000000550507c20 */ /* 0x000fe20008410000 */
[----:B------:R-:W-:-:S06]  /*c130*/  FMUL.FTZ R84, R84, UR5 ;  /* 0x0000000554547c20 */ /* 0x000fcc0008410000 */
[----:B------:R-:W-:Y:S08]  /*c140*/  MUFU.TANH R151, R151 ;  /* 0x0000009700977308 */ /* 0x000ff00000002400 */
[----:B------:R-:W-:Y:S01]  /*c150*/  MUFU.TANH R149, R149 ;  /* 0x0000009500957308 */ /* 0x000fe20000002400 */
[----:B------:R-:W-:Y:S02]  /*c160*/  WARPGROUP.DEPBAR.LE gsb0, 0x0 ;  /* 0x00008000000079c5 */ /* 0x000fe40000010000 */
[----:B------:R-:W-:-:S05]  /*c170*/  WARPGROUP.ARRIVE ;  /* 0x00000000000079c5 */ /* 0x000fca0000000000 */
[----:B------:R3:W-:Y:S01]  /*c180*/  MUFU.TANH R147, R31 ;  /* 0x0000001f00937308 */ /* 0x0007e20000002400 */
[----:B------:R-:W-:Y:S01]  /*c190*/  FMUL.FTZ R146, R42, UR5 ;  /* 0x000000052a927c20 */ /* 0x000fe20008410000 */
[----:B------:R-:W-:Y:S01]  /*c1a0*/  FMUL.FTZ R33, R48, UR5 ;  /* 0x0000000530217c20 */ /* 0x000fe20008410000 */
[----:B------:R-:W4:Y:S01]  /*c1b0*/  LDL R42, [R1+0x30] ;  /* 0x00003000012a7983 */ /* 0x000f220000100800 */
[----:B-1----:R-:W-:Y:S01]  /*c1c0*/  FMUL.FTZ R27, R36, UR5 ;  /* 0x00000005241b7c20 */ /* 0x002fe20008410000 */
[----:B------:R-:W-:Y:S01]  /*c1d0*/  HGMMA.64x64x16.F32.BF16 R88, R140, gdesc[UR8].tnspB, R88, gsb0 ;  /* 0x40e000088c587df0 */ /* 0x000fe20008001858 */
[----:B------:R-:W-:Y:S01]  /*c1e0*/  R2UR UR10, R10 ;  /* 0x000000000a0a72ca */ /* 0x000fe200000e0000 */
[----:B------:R-:W-:Y:S01]  /*c1f0*/  FMUL.FTZ R10, R24, UR5 ;  /* 0x00000005180a7c20 */ /* 0x000fe20008410000 */
[----:B------:R1:W5:Y:S01]  /*c200*/  MUFU.TANH R145, R30 ;  /* 0x0000001e00917308 */ /* 0x0003620000002400 */
[----:B---3--:R-:W3:Y:S01]  /*c210*/  LDL R31, [R1+0x44] ;  /* 0x00004400011f7983 */ /* 0x008ee20000100800 */
[----:B------:R-:W-:Y:S01]  /*c220*/  R2UR UR11, R11 ;  /* 0x000000000b0b72ca */ /* 0x000fe200000e0000 */
[----:B------:R-:W-:Y:S01]  /*c230*/  FMUL.FTZ R11, R28, UR5 ;  /* 0x000000051c0b7c20 */ /* 0x000fe20008410000 */
[----:B------:R-:W-:Y:S01]  /*c240*/  FMUL.FTZ R24, R29, UR5 ;  /* 0x000000051d187c20 */ /* 0x000fe20008410000 */
[----:B------:R-:W-:Y:S01]  /*c250*/  FMUL.FTZ R28, R37, UR5 ;  /* 0x00000005251c7c20 */ /* 0x000fe20008410000 */
[----:B------:R-:W-:Y:S01]  /*c260*/  FMUL.FTZ R29, R40, UR5 ;  /* 0x00000005281d7c20 */ /* 0x000fe20008410000 */
[----:B------:R-:W-:Y:S01]  /*c270*/  FMUL.FTZ R144, R38, UR5 ;  /* 0x0000000526907c20 */ /* 0x000fe20008410000 */
[----:B------:R-:W-:Y:S01]  /*c280*/  MUFU.TANH R10, R10 ;  /* 0x0000000a000a7308 */ /* 0x000fe20000002400 */
[----:B-1----:R-:W1:Y:S07]  /*c290*/  @P2 LDC R30, c[0x0][0x450] ;  /* 0x00011400ff1e2b82 */ /* 0x002e6e0000000800 */
[----:B------:R-:W-:Y:S08]  /*c2a0*/  MUFU.TANH R11, R11 ;  /* 0x0000000b000b7308 */ /* 0x000ff00000002400 */
[----:B------:R-:W-:Y:S08]  /*c2b0*/  MUFU.TANH R24, R24 ;  /* 0x0000001800187308 */ /* 0x000ff00000002400 */
[----:B------:R-:W-:Y:S08]  /*c2c0*/  MUFU.TANH R26, R26 ;  /* 0x0000001a001a7308 */ /* 0x000ff00000002400 */
[----:B------:R-:W-:Y:S08]  /*c2d0*/  MUFU.TANH R27, R27 ;  /* 0x0000001b001b7308 */ /* 0x000ff00000002400 */
[----:B------:R-:W-:Y:S08]  /*c2e0*/  MUFU.TANH R39, R39 ;  /* 0x0000002700277308 */ /* 0x000ff00000002400 */
[----:B------:R-:W-:Y:S01]  /*c2f0*/  MUFU.TANH R146, R146 ;  /* 0x0000009200927308 */ /* 0x000fe20000002400 */
[----:B------:R-:W-:-:S07]  /*c300*/  WARPGROUP.DEPBAR.LE gsb0, 0x0 ;  /* 0x00008000000079c5 */ /* 0x000fce0000010000 */
[----:B------:R0:W1:Y:S01]  /*c310*/  MUFU.TANH R141, R34 ;  /* 0x00000022008d7308 */ /* 0x0000620000002400 */
[----:B------:R-:W-:-:S07]  /*c320*/  FMUL.FTZ R143, R25, UR5 ;  /* 0x00000005198f7c20 */ /* 0x000fce0008410000 */
[----:B------:R1:W1:Y:S01]  /*c330*/  MUFU.TANH R142, R35 ;  /* 0x00000023008e7308 */ /* 0x0002620000002400 */
[----:B0-----:R-:W3:Y:S01]  /*c340*/  LDL R34, [R1+0x2c] ;  /* 0x00002c0001227983 */ /* 0x001ee20000100800 */
[----:B------:R-:W-:Y:S01]  /*c350*/  WARPGROUP.ARRIVE ;  /* 0x00000000000079c5 */ /* 0x000fe20000000000 */
[----:B------:R-:W-:Y:S01]  /*c360*/  FMUL.FTZ R25, R32, UR5 ;  /* 0x0000000520197c20 */ /* 0x000fe20008410000 */
[----:B------:R-:W-:Y:S01]  /*c370*/  FMUL.FTZ R32, R44, UR5 ;  /* 0x000000052c207c20 */ /* 0x000fe20008410000 */
[----:B-----5:R-:W-:-:S03]  /*c380*/  IMAD.MOV.U32 R44, RZ, RZ, R145 ;  /* 0x000000ffff2c7224 */ /* 0x020fc600078e0091 */
[----:B------:R-:W-:Y:S01]  /*c390*/  HGMMA.64x64x16.F32.BF16 R88, R136, gdesc[UR8].tnspB, R88, gsb0 ;  /* 0x40e0000888587df0 */ /* 0x000fe20008001858 */
[----:B-1----:R-:W4:Y:S01]  /*c3a0*/  LDL R35, [R1+0x20] ;  /* 0x0000200001237983 */ /* 0x002f220000100800 */
[----:B------:R-:W0:Y:S01]  /*c3b0*/  MUFU.TANH R143, R143 ;  /* 0x0000008f008f7308 */ /* 0x000e220000002400 */
[----:B------:R-:W-:Y:S02]  /*c3c0*/  IMAD.MOV.U32 R43, RZ, RZ, R141 ;  /* 0x000000ffff2b7224 */ /* 0x000fe400078e008d */
[----:B------:R-:W-:-:S05]  /*c3d0*/  IMAD.MOV.U32 R48, RZ, RZ, R142 ;  /* 0x000000ffff307224 */ /* 0x000fca00078e008e */
[----:B------:R-:W1:Y:S01]  /*c3e0*/  MUFU.TANH R25, R25 ;  /* 0x0000001900197308 */ /* 0x000e620000002400 */
[----:B------:R-:W-:-:S04]  /*c3f0*/  IMAD.MOV.U32 R142, RZ, RZ, -0x80 ;  /* 0xffffff80ff8e7424 */ /* 0x000fc800078e00ff */
[----:B------:R-:W-:Y:S02]  /*c400*/  IMAD R142, R12, R142, 0x1 ;  /* 0x000000010c8e7424 */ /* 0x000fe400078e028e */
[----:B------:R-:W-:Y:S01]  /*c410*/  FMUL.FTZ R141, R51, UR5 ;  /* 0x00000005338d7c20 */ /* 0x000fe20008410000 */
[----:B------:R-:W-:Y:S02]  /*c420*/  IMAD.MOV.U32 R51, RZ, RZ, R44 ;  /* 0x000000ffff337224 */ /* 0x000fe400078e002c */
[----:B------:R-:W-:Y:S01]  /*c430*/  FMUL.FTZ R40, R45, UR5 ;  /* 0x000000052d287c20 */ /* 0x000fe20008410000 */
[----:B------:R-:W-:Y:S02]  /*c440*/  IMAD.MOV.U32 R45, RZ, RZ, R147 ;  /* 0x000000ffff2d7224 */ /* 0x000fe400078e0093 */
[----:B------:R-:W-:Y:S01]  /*c450*/  FMUL.FTZ R147, R47, UR5 ;  /* 0x000000052f937c20 */ /* 0x000fe20008410000 */
[----:B------:R-:W-:Y:S01]  /*c460*/  FMUL.FTZ R47, R52, UR5 ;  /* 0x00000005342f7c20 */ /* 0x000fe20008410000 */
[----:B------:R-:W-:Y:S01]  /*c470*/  MUFU.TANH R28, R28 ;  /* 0x0000001c001c7308 */ /* 0x000fe20000002400 */
[----:B------:R-:W-:-:S02]  /*c480*/  IMAD.MOV.U32 R52, RZ, RZ, R45 ;  /* 0x000000ffff347224 */ /* 0x000fc400078e002d */
[----:B------:R-:W-:Y:S01]  /*c490*/  FMUL.FTZ R38, R53, UR5 ;  /* 0x0000000535267c20 */ /* 0x000fe20008410000 */
[----:B------:R-:W-:Y:S02]  /*c4a0*/  IMAD.MOV.U32 R53, RZ, RZ, R48 ;  /* 0x000000ffff357224 */ /* 0x000fe400078e0030 */
[----:B------:R-:W-:Y:S02]  /*c4b0*/  IMAD.MOV.U32 R48, RZ, RZ, R43 ;  /* 0x000000ffff307224 */ /* 0x000fe400078e002b */
[----:B------:R-:W5:Y:S08]  /*c4c0*/  MUFU.TANH R29, R29 ;  /* 0x0000001d001d7308 */ /* 0x000f700000002400 */
[----:B------:R-:W5:Y:S08]  /*c4d0*/  MUFU.TANH R32, R32 ;  /* 0x0000002000207308 */ /* 0x000f700000002400 */
[----:B------:R-:W5:Y:S01]  /*c4e0*/  MUFU.TANH R40, R40 ;  /* 0x0000002800287308 */ /* 0x000f620000002400 */
[----:B------:R-:W-:-:S07]  /*c4f0*/  FMUL.FTZ R37, R57, UR5 ;  /* 0x0000000539257c20 */ /* 0x000fce0008410000 */
[----:B------:R-:W5:Y:S01]  /*c500*/  MUFU.TANH R33, R33 ;  /* 0x0000002100217308 */ /* 0x000f620000002400 */
[----:B------:R-:W-:Y:S02]  /*c510*/  IMAD.MOV.U32 R57, RZ, RZ, R48 ;  /* 0x000000ffff397224 */ /* 0x000fe400078e0030 */
[----:B------:R-:W-:Y:S01]  /*c520*/  FMUL.FTZ R145, R46, UR5 ;  /* 0x000000052e917c20 */ /* 0x000fe20008410000 */
[----:B------:R-:W-:-:S04]  /*c530*/  FMUL.FTZ R46, R56, UR5 ;  /* 0x00000005382e7c20 */ /* 0x000fc80008410000 */
[----:B------:R-:W5:Y:S01]  /*c540*/  MUFU.TANH R47, R47 ;  /* 0x0000002f002f7308 */ /* 0x000f620000002400 */
[----:B------:R-:W-:-:S07]  /*c550*/  FMUL.FTZ R36, R60, UR5 ;  /* 0x000000053c247c20 */ /* 0x000fce0008410000 */
[----:B------:R-:W-:Y:S01]  /*c560*/  MUFU.TANH R144, R144 ;  /* 0x0000009000907308 */ /* 0x000fe20000002400 */
[----:B--2---:R-:W-:Y:S02]  /*c570*/  IMAD R142, R49, -0x2, R142 ;  /* 0xfffffffe318e7824 */ /* 0x004fe400078e028e */
[----:B------:R-:W-:-:S05]  /*c580*/  FMUL.FTZ R49, R72, UR5 ;  /* 0x0000000548317c20 */ /* 0x000fca0008410000 */
[----:B------:R-:W2:Y:S01]  /*c590*/  MUFU.TANH R38, R38 ;  /* 0x0000002600267308 */ /* 0x000ea20000002400 */
[----:B------:R-:W-:Y:S02]  /*c5a0*/  WARPGROUP.DEPBAR.LE gsb0, 0x0 ;  /* 0x00008000000079c5 */ /* 0x000fe40000010000 */
[----:B------:R-:W-:Y:S01]  /*c5b0*/  FMUL.FTZ R139, R55, UR5 ;  /* 0x00000005378b7c20 */ /* 0x000fe20008410000 */
[----:B------:R-:W-:-:S04]  /*c5c0*/  IMAD.MOV.U32 R55, RZ, RZ, R51 ;  /* 0x000000ffff377224 */ /* 0x000fc800078e0033 */
[----:B------:R-:W2:Y:S08]  /*c5d0*/  MUFU.TANH R46, R46 ;  /* 0x0000002e002e7308 */ /* 0x000eb00000002400 */
[----:B------:R-:W2:Y:S08]  /*c5e0*/  MUFU.TANH R37, R37 ;  /* 0x0000002500257308 */ /* 0x000eb00000002400 */
[----:B------:R-:W2:Y:S01]  /*c5f0*/  MUFU.TANH R36, R36 ;  /* 0x0000002400247308 */ /* 0x000ea20000002400 */
[----:B------:R-:W-:Y:S01]  /*c600*/  FMUL.FTZ R140, R50, UR5 ;  /* 0x00000005328c7c20 */ /* 0x000fe20008410000 */
[----:B------:R-:W-:Y:S01]  /*c610*/  FMUL.FTZ R50, R73, UR5 ;  /* 0x0000000549327c20 */ /* 0x000fe20008410000 */
[----:B------:R-:W-:-:S02]  /*c620*/  IMAD.MOV.U32 R73, RZ, RZ, R53 ;  /* 0x000000ffff497224 */ /* 0x000fc400078e0035 */
[----:B------:R-:W-:Y:S01]  /*c630*/  FMUL.FTZ R53, R77, UR5 ;  /* 0x000000054d357c20 */ /* 0x000fe20008410000 */
[----:B------:R-:W-:Y:S02]  /*c640*/  IMAD.MOV.U32 R56, RZ, RZ, R52 ;  /* 0x000000ffff387224 */ /* 0x000fe400078e0034 */
[----:B------:R-:W-:Y:S01]  /*c650*/  FMUL.FTZ R52, R76, UR5 ;  /* 0x000000054c347c20 */ /* 0x000fe20008410000 */
[----:B------:R-:W-:Y:S08]  /*c660*/  MUFU.TANH R49, R49 ;  /* 0x0000003100317308 */ /* 0x000ff00000002400 */
[----:B------:R-:W-:Y:S01]  /*c670*/  MUFU.TANH R50, R50 ;  /* 0x0000003200327308 */ /* 0x000fe20000002400 */
[----:B---3--:R-:W-:-:S04]  /*c680*/  IMAD.IADD R31, R31, 0x1, R34 ;  /* 0x000000011f1f7824 */ /* 0x008fc800078e0222 */
[----:B------:R-:W-:-:S04]  /*c690*/  @P2 IMAD.HI.U32 R34, R31, R9, RZ ;  /* 0x000000091f222227 */ /* 0x000fc800078e00ff */
[----:B------:R-:W-:Y:S01]  /*c6a0*/  IMAD.MOV.U32 R9, RZ, RZ, R31 ;  /* 0x000000ffff097224 */ /* 0x000fe200078e001f */
[----:B------:R-:W-:-:S05]  /*c6b0*/  @P2 SHF.R.U32.HI R9, RZ, R30, R34 ;  /* 0x0000001eff092219 */ /* 0x000fca0000011622 */
[----:B------:R-:W3:Y:S01]  /*c6c0*/  SHFL.IDX PT, R34, R9, RZ, 0x1c1f ;  /* 0x001c1fff09227589 */ /* 0x000ee200000e0000 */
[----:B----4-:R-:W-:-:S05]  /*c6d0*/  IADD3 R142, -R35, R142, R42 ;  /* 0x0000008e238e7210 */ /* 0x010fca0007ffe12a */
[----:B---3--:R-:W-:-:S05]  /*c6e0*/  IMAD.IADD R34, R142, 0x1, R34 ;  /* 0x000000018e227824 */ /* 0x008fca00078e0222 */
[C---:B------:R-:W-:Y:S02]  /*c6f0*/  ISETP.GT.AND P3, PT, R34.reuse, RZ, PT ;  /* 0x000000ff2200720c */ /* 0x040fe40003f64270 */
[----:B------:R-:W-:Y:S02]  /*c700*/  ISETP.GT.AND P4, PT, R34, 0x1, PT ;  /* 0x000000012200780c */ /* 0x000fe40003f84270 */
[----:B------:R-:W-:Y:S02]  /*c710*/  FSEL R44, R10, -INF , P3 ;  /* 0xff8000000a2c7808 */ /* 0x000fe40001800000 */
[----:B------:R-:W-:Y:S02]  /*c720*/  ISETP.GT.AND P3, PT, R34, 0x8, PT ;  /* 0x000000082200780c */ /* 0x000fe40003f64270 */
[----:B0-----:R-:W-:Y:S02]  /*c730*/  FSEL R143, R143, -INF , P4 ;  /* 0xff8000008f8f7808 */ /* 0x001fe40002000000 */
[----:B------:R-:W-:Y:S01]  /*c740*/  FMNMX.FTZ R42, R44, R13, !PT ;  /* 0x0000000d2c2a7209 */ /* 0x000fe20007810000 */
[----:B------:R0:W-:Y:S01]  /*c750*/  MUFU.TANH R10, R68 ;  /* 0x00000044000a7308 */ /* 0x0001e20000002400 */
[----:B------:R-:W-:-:S02]  /*c760*/  ISETP.GT.AND P4, PT, R34, 0x9, PT ;  /* 0x000000092200780c */ /* 0x000fc40003f84270 */
[----:B------:R-:W-:Y:S02]  /*c770*/  FMNMX.FTZ R42, R143, R42, !PT ;  /* 0x0000002a8f2a7209 */ /* 0x000fe40007810000 */
[----:B------:R-:W-:Y:S02]  /*c780*/  FSEL R45, R24, -INF , P4 ;  /* 0xff800000182d7808 */ /* 0x000fe40002000000 */
[----:B0-----:R-:W-:Y:S02]  /*c790*/  FSEL R68, R11, -INF , P3 ;  /* 0xff8000000b447808 */ /* 0x001fe40001800000 */
[----:B------:R-:W-:Y:S02]  /*c7a0*/  ISETP.GT.AND P3, PT, R34, 0x10, PT ;  /* 0x000000102200780c */ /* 0x000fe40003f64270 */
[----:B------:R-:W-:Y:S02]  /*c7b0*/  FMNMX.FTZ R42, R68, R42, !PT ;  /* 0x0000002a442a7209 */ /* 0x000fe40007810000 */
[----:B------:R-:W-:-:S02]  /*c7c0*/  ISETP.GT.AND P4, PT, R34, 0x11, PT ;  /* 0x000000112200780c */ /* 0x000fc40003f84270 */
[----:B-1----:R-:W-:Y:S02]  /*c7d0*/  FSEL R43, R25, -INF , P3 ;  /* 0xff800000192b7808 */ /* 0x002fe40001800000 */
[----:B------:R-:W-:Y:S01]  /*c7e0*/  FMNMX.FTZ R42, R45, R42, !PT ;  /* 0x0000002a2d2a7209 */ /* 0x000fe20007810000 */
[----:B------:R-:W-:Y:S01]  /*c7f0*/  FMUL.FTZ R35, R65, UR5 ;  /* 0x0000000541237c20 */ /* 0x000fe20008410000 */
[----:B------:R-:W-:Y:S02]  /*c800*/  ISETP.GT.AND P3, PT, R34, 0x18, PT ;  /* 0x000000182200780c */ /* 0x000fe40003f64270 */
[----:B------:R-:W-:Y:S02]  /*c810*/  FSEL R65, R26, -INF , P4 ;  /* 0xff8000001a417808 */ /* 0x000fe40002000000 */
[----:B------:R-:W-:Y:S02]  /*c820*/  FMNMX.FTZ R24, R43, R42, !PT ;  /* 0x0000002a2b187209 */ /* 0x000fe40007810000 */
[----:B------:R-:W-:-:S02]  /*c830*/  ISETP.GT.AND P4, PT, R34, 0x19, PT ;  /* 0x000000192200780c */ /* 0x000fc40003f84270 */
[----:B------:R-:W-:Y:S02]  /*c840*/  FSEL R42, R27, -INF , P3 ;  /* 0xff8000001b2a7808 */ /* 0x000fe40001800000 */
[----:B------:R-:W-:Y:S01]  /*c850*/  FMNMX.FTZ R24, R65, R24, !PT ;  /* 0x0000001841187209 */ /* 0x000fe20007810000 */
[----:B------:R0:W-:Y:S01]  /*c860*/  MUFU.TANH R11, R69 ;  /* 0x00000045000b7308 */ /* 0x0001e20000002400 */
[----:B------:R-:W-:Y:S02]  /*c870*/  ISETP.GT.AND P3, PT, R34, 0x20, PT ;  /* 0x000000202200780c */ /* 0x000fe40003f64270 */
[----:B------:R-:W-:Y:S02]  /*c880*/  FMNMX.FTZ R24, R42, R24, !PT ;  /* 0x000000182a187209 */ /* 0x000fe40007810000 */
[----:B-----5:R-:W-:Y:S02]  /*c890*/  FSEL R72, R29, -INF , P3 ;  /* 0xff8000001d487808 */ /* 0x020fe40001800000 */
[----:B0-----:R-:W-:-:S02]  /*c8a0*/  FSEL R69, R28, -INF , P4 ;  /* 0xff8000001c457808 */ /* 0x001fc40002000000 */
[C---:B------:R-:W-:Y:S02]  /*c8b0*/  ISETP.GT.AND P4, PT, R34.reuse, 0x21, PT ;  /* 0x000000212200780c */ /* 0x040fe40003f84270 */
[----:B------:R-:W-:Y:S02]  /*c8c0*/  FMNMX.FTZ R24, R69, R24, !PT ;  /* 0x0000001845187209 */ /* 0x000fe40007810000 */
[----:B------:R-:W-:Y:S02]  /*c8d0*/  ISETP.GT.AND P3, PT, R34, 0x28, PT ;  /* 0x000000282200780c */ /* 0x000fe40003f64270 */
[----:B------:R-:W-:Y:S02]  /*c8e0*/  FSEL R41, R41, -INF , P4 ;  /* 0xff80000029297808 */ /* 0x000fe40002000000 */
[----:B------:R-:W-:Y:S02]  /*c8f0*/  FMNMX.FTZ R24, R72, R24, !PT ;  /* 0x0000001848187209 */ /* 0x000fe40007810000 */
[----:B------:R-:W-:-:S02]  /*c900*/  ISETP.GT.AND P4, PT, R34, 0x29, PT ;  /* 0x000000292200780c */ /* 0x000fc40003f84270 */
[----:B------:R-:W-:Y:S02]  /*c910*/  FSEL R48, R32, -INF , P3 ;  /* 0xff80000020307808 */ /* 0x000fe40001800000 */
[----:B------:R-:W-:Y:S02]  /*c920*/  FMNMX.FTZ R24, R41, R24, !PT ;  /* 0x0000001829187209 */ /* 0x000fe40007810000 */
[----:B------:R-:W-:Y:S02]  /*c930*/  ISETP.GT.AND P3, PT, R34, 0x30, PT ;  /* 0x000000302200780c */ /* 0x000fe40003f64270 */
[----:B------:R-:W-:Y:S02]  /*c940*/  FSEL R40, R40, -INF , P4 ;  /* 0xff80000028287808 */ /* 0x000fe40002000000 */
[----:B------:R-:W-:Y:S02]  /*c950*/  FMNMX.FTZ R24, R48, R24, !PT ;  /* 0x0000001830187209 */ /* 0x000fe40007810000 */
[----:B------:R-:W-:-:S02]  /*c960*/  IADD3 R30, R8, 0x200, RZ ;  /* 0x00000200081e7810 */ /* 0x000fc40007ffe0ff */
[----:B------:R-:W-:Y:S02]  /*c970*/  ISETP.GT.AND P4, PT, R34, 0x31, PT ;  /* 0x000000312200780c */ /* 0x000fe40003f84270 */
[----:B------:R-:W-:Y:S02]  /*c980*/  FSEL R51, R33, -INF , P3 ;  /* 0xff80000021337808 */ /* 0x000fe40001800000 */
[----:B------:R-:W-:Y:S01]  /*c990*/  FMNMX.FTZ R24, R40, R24, !PT ;  /* 0x0000001828187209 */ /* 0x000fe20007810000 */
[----:B------:R-:W-:Y:S01]  /*c9a0*/  IMAD.MOV.U32 R31, RZ, RZ, 0x40000040 ;  /* 0x40000040ff1f7424 */ /* 0x000fe200078e00ff */
[----:B------:R-:W-:Y:S01]  /*c9b0*/  R2UR UR10, R30 ;  /* 0x000000001e0a72ca */ /* 0x000fe200000e0000 */
[----:B------:R-:W-:Y:S01]  /*c9c0*/  FMUL.FTZ R30, R61, UR5 ;  /* 0x000000053d1e7c20 */ /* 0x000fe20008410000 */
[----:B------:R-:W-:Y:S02]  /*c9d0*/  ISETP.GT.AND P3, PT, R34, 0x38, PT ;  /* 0x000000382200780c */ /* 0x000fe40003f64270 */
[----:B------:R-:W-:-:S02]  /*c9e0*/  FSEL R39, R39, -INF , P4 ;  /* 0xff80000027277808 */ /* 0x000fc40002000000 */
[----:B------:R-:W-:Y:S02]  /*c9f0*/  FMNMX.FTZ R24, R51, R24, !PT ;  /* 0x0000001833187209 */ /* 0x000fe40007810000 */
[----:B------:R-:W-:Y:S01]  /*ca00*/  R2UR UR11, R31 ;  /* 0x000000001f0b72ca */ /* 0x000fe200000e0000 */
[----:B------:R-:W-:Y:S01]  /*ca10*/  FMUL.FTZ R31, R64, UR5 ;  /* 0x00000005401f7c20 */ /* 0x000fe20008410000 */
[C---:B------:R-:W-:Y:S02]  /*ca20*/  ISETP.GT.AND P4, PT, R34.reuse, 0x39, PT ;  /* 0x000000392200780c */ /* 0x040fe40003f84270 */
[----:B------:R-:W-:Y:S02]  /*ca30*/  FSEL R47, R47, -INF , P3 ;  /* 0xff8000002f2f7808 */ /* 0x000fe40001800000 */
[----:B------:R-:W-:Y:S01]  /*ca40*/  FMNMX.FTZ R24, R39, R24, !PT ;  /* 0x0000001827187209 */ /* 0x000fe20007810000 */
[----:B------:R-:W0:Y:S01]  /*ca50*/  MUFU.TANH R30, R30 ;  /* 0x0000001e001e7308 */ /* 0x000e220000002400 */
[----:B------:R-:W-:-:S02]  /*ca60*/  ISETP.GT.AND P3, PT, R34, 0x40, PT ;  /* 0x000000402200780c */ /* 0x000fc40003f64270 */
[----:B--2---:R-:W-:Y:S02]  /*ca70*/  FSEL R38, R38, -INF , P4 ;  /* 0xff80000026267808 */ /* 0x004fe40002000000 */
[----:B------:R-:W-:Y:S02]  /*ca80*/  FMNMX.FTZ R24, R47, R24, !PT ;  /* 0x000000182f187209 */ /* 0x000fe40007810000 */
[----:B------:R-:W-:Y:S01]  /*ca90*/  ISETP.GT.AND P4, PT, R34, 0x41, PT ;  /* 0x000000412200780c */ /* 0x000fe20003f84270 */
[----:B------:R-:W1:Y:S01]  /*caa0*/  MUFU.TANH R31, R31 ;  /* 0x0000001f001f7308 */ /* 0x000e620000002400 */
[----:B------:R-:W-:Y:S02]  /*cab0*/  FSEL R46, R46, -INF , P3 ;  /* 0xff8000002e2e7808 */ /* 0x000fe40001800000 */
[----:B------:R-:W-:Y:S02]  /*cac0*/  FMNMX.FTZ R24, R38, R24, !PT ;  /* 0x0000001826187209 */ /* 0x000fe40007810000 */
[----:B------:R-:W-:-:S02]  /*cad0*/  ISETP.GT.AND P3, PT, R34, 0x48, PT ;  /* 0x000000482200780c */ /* 0x000fc40003f64270 */
[----:B------:R-:W-:Y:S01]  /*cae0*/  FSEL R37, R37, -INF , P4 ;  /* 0xff80000025257808 */ /* 0x000fe20002000000 */
[----:B------:R-:W2:Y:S01]  /*caf0*/  MUFU.TANH R35, R35 ;  /* 0x0000002300237308 */ /* 0x000ea20000002400 */
[----:B------:R-:W-:Y:S02]  /*cb00*/  FMNMX.FTZ R24, R46, R24, !PT ;  /* 0x000000182e187209 */ /* 0x000fe40007810000 */
[----:B------:R-:W-:Y:S02]  /*cb10*/  ISETP.GT.AND P5, PT, R34, 0x49, PT ;  /* 0x000000492200780c */ /* 0x000fe40003fa4270 */
[----:B------:R-:W-:Y:S02]  /*cb20*/  FSEL R36, R36, -INF , P3 ;  /* 0xff80000024247808 */ /* 0x000fe40001800000 */
[----:B------:R-:W-:Y:S02]  /*cb30*/  FMNMX.FTZ R25, R37, R24, !PT ;  /* 0x0000001825197209 */ /* 0x000fe40007810000 */
[----:B------:R-:W-:-:S02]  /*cb40*/  ISETP.GT.AND P4, PT, R34, 0x50, PT ;  /* 0x000000502200780c */ /* 0x000fc40003f84270 */
[----:B0-----:R-:W-:Y:S02]  /*cb50*/  FSEL R32, R30, -INF , P5 ;  /* 0xff8000001e207808 */ /* 0x001fe40002800000 */
[----:B------:R-:W-:Y:S02]  /*cb60*/  FMNMX.FTZ R28, R36, R25, !PT ;  /* 0x00000019241c7209 */ /* 0x000fe40007810000 */
[C---:B------:R-:W-:Y:S02]  /*cb70*/  ISETP.GT.AND P5, PT, R34.reuse, 0x58, PT ;  /* 0x000000582200780c */ /* 0x040fe40003fa4270 */
[----:B------:R-:W-:Y:S02]  /*cb80*/  ISETP.GT.AND P3, PT, R34, 0x51, PT ;  /* 0x000000512200780c */ /* 0x000fe40003f64270 */
[----:B-1----:R-:W-:Y:S02]  /*cb90*/  FSEL R24, R31, -INF , P4 ;  /* 0xff8000001f187808 */ /* 0x002fe40002000000 */
[----:B------:R-:W-:Y:S01]  /*cba0*/  FMNMX.FTZ R28, R32, R28, !PT ;  /* 0x0000001c201c7209 */ /* 0x000fe20007810000 */
[----:B------:R-:W0:Y:S01]  /*cbb0*/  MUFU.TANH R52, R52 ;  /* 0x0000003400347308 */ /* 0x000e220000002400 */
[----:B------:R-:W-:-:S02]  /*cbc0*/  FSEL R26, R10, -INF , P5 ;  /* 0xff8000000a1a7808 */ /* 0x000fc40002800000 */
[----:B--2---:R-:W-:Y:S02]  /*cbd0*/  FSEL R25, R35, -INF , P3 ;  /* 0xff80000023197808 */ /* 0x004fe40001800000 */
[----:B------:R-:W-:-:S03]  /*cbe0*/  FMNMX.FTZ R10, R24, R28, !PT ;  /* 0x0000001c180a7209 */ /* 0x000fc60007810000 */
[----:B------:R-:W1:Y:S01]  /*cbf0*/  MUFU.TANH R53, R53 ;  /* 0x0000003500357308 */ /* 0x000e620000002400 */
[----:B------:R-:W-:Y:S02]  /*cc00*/  ISETP.GT.AND P4, PT, R34, 0x59, PT ;  /* 0x000000592200780c */ /* 0x000fe40003f84270 */
[----:B------:R-:W-:-:S05]  /*cc10*/  FMNMX.FTZ R10, R25, R10, !PT ;  /* 0x0000000a190a7209 */ /* 0x000fca0007810000 */
[----:B------:R-:W2:Y:S01]  /*cc20*/  MUFU.TANH R33, R80 ;  /* 0x0000005000217308 */ /* 0x000ea20000002400 */
[----:B------:R-:W-:Y:S01]  /*cc30*/  FMUL.FTZ R138, R54, UR5 ;  /* 0x00000005368a7c20 */ /* 0x000fe20008410000 */
[C---:B------:R-:W-:Y:S01]  /*cc40*/  ISETP.GT.AND P3, PT, R34.reuse, 0x60, PT ;  /* 0x000000602200780c */ /* 0x040fe20003f64270 */
[----:B------:R-:W-:Y:S01]  /*cc50*/  FMUL.FTZ R54, R81, UR5 ;  /* 0x0000000551367c20 */ /* 0x000fe20008410000 */
[----:B------:R-:W-:Y:S02]  /*cc60*/  ISETP.GT.AND P5, PT, R34, 0x61, PT ;  /* 0x000000612200780c */ /* 0x000fe40003fa4270 */
[----:B------:R-:W-:Y:S02]  /*cc70*/  FSEL R27, R11, -INF , P4 ;  /* 0xff8000000b1b7808 */ /* 0x000fe40002000000 */
[----:B------:R-:W-:Y:S02]  /*cc80*/  FMNMX.FTZ R10, R26, R10, !PT ;  /* 0x0000000a1a0a7209 */ /* 0x000fe40007810000 */
[----:B------:R-:W-:-:S02]  /*cc90*/  FSEL R28, R49, -INF , P3 ;  /* 0xff800000311c7808 */ /* 0x000fc40001800000 */
[----:B------:R-:W-:Y:S02]  /*cca0*/  FSEL R29, R50, -INF , P5 ;  /* 0xff800000321d7808 */ /* 0x000fe40002800000 */
[----:B------:R-:W-:Y:S02]  /*ccb0*/  FMNMX.FTZ R10, R27, R10, !PT ;  /* 0x0000000a1b0a7209 */ /* 0x000fe40007810000 */
[C---:B------:R-:W-:Y:S02]  /*ccc0*/  ISETP.GT.AND P4, PT, R34.reuse, 0x68, PT ;  /* 0x000000682200780c */ /* 0x040fe40003f84270 */
[C---:B------:R-:W-:Y:S02]  /*ccd0*/  ISETP.GT.AND P3, PT, R34.reuse, 0x69, PT ;  /* 0x000000692200780c */ /* 0x040fe40003f64270 */
[----:B------:R-:W-:Y:S01]  /*cce0*/  ISETP.GT.AND P5, PT, R34, 0x70, PT ;  /* 0x000000702200780c */ /* 0x000fe20003fa4270 */
[----:B------:R-:W3:Y:S01]  /*ccf0*/  MUFU.TANH R54, R54 ;  /* 0x0000003600367308 */ /* 0x000ee20000002400 */
[----:B------:R-:W-:Y:S01]  /*cd00*/  FMNMX.FTZ R10, R28, R10, !PT ;  /* 0x0000000a1c0a7209 */ /* 0x000fe20007810000 */
[----:B------:R-:W-:Y:S01]  /*cd10*/  FMUL.FTZ R35, R85, UR5 ;  /* 0x0000000555237c20 */ /* 0x000fe20008410000 */
[----:B0-----:R-:W-:-:S02]  /*cd20*/  FSEL R30, R52, -INF , P4 ;  /* 0xff800000341e7808 */ /* 0x001fc40002000000 */
[----:B-1----:R-:W-:Y:S02]  /*cd30*/  FSEL R31, R53, -INF , P3 ;  /* 0xff800000351f7808 */ /* 0x002fe40001800000 */
[----:B--2---:R-:W-:Y:S02]  /*cd40*/  FSEL R11, R33, -INF , P5 ;  /* 0xff800000210b7808 */ /* 0x004fe40002800000 */
[C---:B------:R-:W-:Y:S02]  /*cd50*/  ISETP.GT.AND P4, PT, R34.reuse, 0x71, PT ;  /* 0x000000712200780c */ /* 0x040fe40003f84270 */
[C---:B------:R-:W-:Y:S02]  /*cd60*/  ISETP.GT.AND P3, PT, R34.reuse, 0x78, PT ;  /* 0x000000782200780c */ /* 0x040fe40003f64270 */
[----:B------:R-:W-:Y:S02]  /*cd70*/  ISETP.GT.AND P5, PT, R34, 0x79, PT ;  /* 0x000000792200780c */ /* 0x000fe40003fa4270 */
[----:B------:R-:W0:Y:S01]  /*cd80*/  MUFU.TANH R34, R84 ;  /* 0x0000005400227308 */ /* 0x000e220000002400 */
[----:B------:R-:W-:-:S04]  /*cd90*/  FMNMX.FTZ R10, R29, R10, !PT ;  /* 0x0000000a1d0a7209 */ /* 0x000fc80007810000 */
[----:B------:R-:W-:-:S03]  /*cda0*/  FMNMX.FTZ R10, R30, R10, !PT ;  /* 0x0000000a1e0a7209 */ /* 0x000fc60007810000 */
[----:B------:R-:W1:Y:S01]  /*cdb0*/  MUFU.TANH R35, R35 ;  /* 0x0000002300237308 */ /* 0x000e620000002400 */
[----:B------:R-:W-:Y:S02]  /*cdc0*/  FMNMX.FTZ R10, R31, R10, !PT ;  /* 0x0000000a1f0a7209 */ /* 0x000fe40007810000 */
[----:B---3--:R-:W-:Y:S02]  /*cdd0*/  FSEL R33, R54, -INF , P4 ;  /* 0xff80000036217808 */ /* 0x008fe40002000000 */
[----:B------:R-:W-:Y:S02]  /*cde0*/  FMNMX.FTZ R10, R11, R10, !PT ;  /* 0x0000000a0b0a7209 */ /* 0x000fe40007810000 */
[----:B0-----:R-:W-:Y:S02]  /*cdf0*/  FSEL R34, R34, -INF , P3 ;  /* 0xff80000022227808 */ /* 0x001fe40001800000 */
[----:B------:R-:W-:-:S04]  /*ce00*/  FMNMX.FTZ R10, R33, R10, !PT ;  /* 0x0000000a210a7209 */ /* 0x000fc80007810000 */
[----:B------:R-:W-:Y:S02]  /*ce10*/  FMNMX.FTZ R10, R34, R10, !PT ;  /* 0x0000000a220a7209 */ /* 0x000fe40007810000 */
[----:B-1----:R-:W-:-:S04]  /*ce20*/  FSEL R35, R35, -INF , P5 ;  /* 0xff80000023237808 */ /* 0x002fc80002800000 */
[----:B------:R-:W-:Y:S01]  /*ce30*/  FMNMX.FTZ R10, R35, R10, !PT ;  /* 0x0000000a230a7209 */ /* 0x000fe20007810000 */
[----:B------:R-:W-:-:S04]  /*ce40*/  IMAD.MOV.U32 R84, RZ, RZ, R56 ;  /* 0x000000ffff547224 */ /* 0x000fc800078e0038 */
[----:B------:R-:W0:Y:S01]  /*ce50*/  SHFL.BFLY PT, R56, R10, 0x2, 0x1f ;  /* 0x0c401f000a387f89 */ /* 0x000e2200000e0000 */
[----:B------:R-:W-:-:S03]  /*ce60*/  FMUL.FTZ R49, R62, UR5 ;  /* 0x000000053e317c20 */ /* 0x000fc60008410000 */
[----:B------:R-:W1:Y:S01]  /*ce70*/  SHFL.IDX PT, R62, R9, 0x1, 0x1c1f ;  /* 0x003c1f00093e7f89 */ /* 0x000e6200000e0000 */
[----:B0-----:R-:W-:-:S05]  /*ce80*/  FMNMX.FTZ R10, R10, R56, !PT ;  /* 0x000000380a0a7209 */ /* 0x001fca0007810000 */
[----:B------:R-:W0:Y:S01]  /*ce90*/  SHFL.BFLY PT, R61, R10, 0x1, 0x1f ;  /* 0x0c201f000a3d7f89 */ /* 0x000e2200000e0000 */
[----:B-1----:R-:W-:Y:S02]  /*cea0*/  IMAD.IADD R62, R142, 0x1, R62 ;  /* 0x000000018e3e7824 */ /* 0x002fe400078e023e */
[----:B------:R-:W-:-:S03]  /*ceb0*/  IMAD.MOV.U32 R76, RZ, RZ, R150 ;  /* 0x000000ffff4c7224 */ /* 0x000fc600078e0096 */
[C---:B------:R-:W-:Y:S01]  /*cec0*/  ISETP.GT.AND P5, PT, R62.reuse, RZ, PT ;  /* 0x000000ff3e00720c */ /* 0x040fe20003fa4270 */
[----:B------:R-:W-:Y:S01]  /*ced0*/  IMAD.MOV.U32 R77, RZ, RZ, R148 ;  /* 0x000000ffff4d7224 */ /* 0x000fe200078e0094 */
[----:B------:R-:W-:Y:S02]  /*cee0*/  ISETP.GT.AND P4, PT, R62, 0x1, PT ;  /* 0x000000013e00780c */ /* 0x000fe40003f84270 */
[----:B------:R-:W-:Y:S01]  /*cef0*/  FSEL R76, R76, -INF , P5 ;  /* 0xff8000004c4c7808 */ /* 0x000fe20002800000 */
[----:B------:R-:W-:Y:S02]  /*cf00*/  IMAD.MOV.U32 R85, RZ, RZ, R55 ;  /* 0x000000ffff557224 */ /* 0x000fe400078e0037 */
[----:B------:R-:W-:Y:S01]  /*cf10*/  FMUL.FTZ R50, R63, UR5 ;  /* 0x000000053f327c20 */ /* 0x000fe20008410000 */
[----:B------:R-:W-:Y:S02]  /*cf20*/  MOV R9, UR7 ;  /* 0x0000000700097c02 */ /* 0x000fe40008000f00 */
[----:B------:R-:W-:-:S02]  /*cf30*/  ISETP.GT.AND P5, PT, R62, 0x8, PT ;  /* 0x000000083e00780c */ /* 0x000fc40003fa4270 */
[----:B------:R-:W-:Y:S02]  /*cf40*/  FSEL R77, R77, -INF , P4 ;  /* 0xff8000004d4d7808 */ /* 0x000fe40002000000 */
[----:B------:R-:W-:Y:S01]  /*cf50*/  FMNMX.FTZ R63, R76, R15, !PT ;  /* 0x0000000f4c3f7209 */ /* 0x000fe20007810000 */
[----:B------:R-:W-:Y:S02]  /*cf60*/  IMAD.MOV.U32 R80, RZ, RZ, R57 ;  /* 0x000000ffff507224 */ /* 0x000fe400078e0039 */
[----:B------:R-:W-:Y:S01]  /*cf70*/  FMUL.FTZ R57, R78, UR5 ;  /* 0x000000054e397c20 */ /* 0x000fe20008410000 */
[----:B0-----:R-:W-:Y:S02]  /*cf80*/  FMNMX.FTZ R10, R10, R61, !PT ;  /* 0x0000003d0a0a7209 */ /* 0x001fe40007810000 */
[----:B------:R-:W-:Y:S02]  /*cf90*/  ISETP.GT.AND P4, PT, R62, 0x9, PT ;  /* 0x000000093e00780c */ /* 0x000fe40003f84270 */
[----:B------:R-:W-:Y:S01]  /*cfa0*/  FSEL R78, R85, -INF , P5 ;  /* 0xff800000554e7808 */ /* 0x000fe20002800000 */
[----:B------:R-:W-:Y:S01]  /*cfb0*/  FMUL.FTZ R64, R10, R9 ;  /* 0x000000090a407220 */ /* 0x000fe20000410000 */
[----:B------:R-:W-:Y:S01]  /*cfc0*/  FMNMX.FTZ R63, R77, R63, !PT ;  /* 0x0000003f4d3f7209 */ /* 0x000fe20007810000 */
[----:B------:R-:W-:Y:S01]  /*cfd0*/  FMUL.FTZ R136, R58, UR5 ;  /* 0x000000053a887c20 */ /* 0x000fe20008410000 */
[----:B------:R-:W-:Y:S01]  /*cfe0*/  FSETP.NEU.FTZ.AND P3, PT, R10, -INF , PT ;  /* 0xff8000000a00780b */ /* 0x000fe20003f7d000 */
[----:B------:R-:W-:Y:S01]  /*cff0*/  FMUL.FTZ R58, R79, UR5 ;  /* 0x000000054f3a7c20 */ /* 0x000fe20008410000 */
[----:B------:R-:W-:-:S02]  /*d000*/  ISETP.GT.AND P5, PT, R62, 0x10, PT ;  /* 0x000000103e00780c */ /* 0x000fc40003fa4270 */
[----:B------:R-:W-:Y:S02]  /*d010*/  FSEL R79, R84, -INF , P4 ;  /* 0xff800000544f7808 */ /* 0x000fe40002000000 */
[----:B------:R-:W-:Y:S01]  /*d020*/  FMNMX.FTZ R63, R78, R63, !PT ;  /* 0x0000003f4e3f7209 */ /* 0x000fe20007810000 */
[----:B------:R-:W-:Y:S01]  /*d030*/  FMUL.FTZ R60, R66, UR5 ;  /* 0x00000005423c7c20 */ /* 0x000fe20008410000 */
[----:B------:R-:W-:Y:S02]  /*d040*/  FSEL R64, R64, RZ, P3 ;  /* 0x000000ff40407208 */ /* 0x000fe40001800000 */
[----:B------:R-:W-:Y:S02]  /*d050*/  ISETP.GT.AND P4, PT, R62, 0x11, PT ;  /* 0x000000113e00780c */ /* 0x000fe40003f84270 */
[----:B------:R-:W-:Y:S02]  /*d060*/  FSEL R80, R80, -INF , P5 ;  /* 0xff80000050507808 */ /* 0x000fe40002800000 */
[----:B------:R-:W-:Y:S01]  /*d070*/  FMNMX.FTZ R66, R79, R63, !PT ;  /* 0x0000003f4f427209 */ /* 0x000fe20007810000 */
[----:B------:R-:W-:Y:S01]  /*d080*/  FMUL.FTZ R52, R67, UR5 ;  /* 0x0000000543347c20 */ /* 0x000fe20008410000 */
[----:B------:R-:W-:Y:S01]  /*d090*/  ISETP.GT.AND P5, PT, R62, 0x18, PT ;  /* 0x000000183e00780c */ /* 0x000fe20003fa4270 */
[----:B------:R-:W-:Y:S01]  /*d0a0*/  FFMA.FTZ R67, R65, R9, -R64 ;  /* 0x0000000941437223 */ /* 0x000fe20000010840 */
[----:B------:R-:W-:-:S02]  /*d0b0*/  FSEL R63, R73, -INF , P4 ;  /* 0xff800000493f7808 */ /* 0x000fc40002000000 */
[----:B------:R-:W-:Y:S01]  /*d0c0*/  FMNMX.FTZ R66, R80, R66, !PT ;  /* 0x0000004250427209 */ /* 0x000fe20007810000 */
[----:B------:R-:W0:Y:S01]  /*d0d0*/  MUFU.TANH R145, R145 ;  /* 0x0000009100917308 */ /* 0x000e220000002400 */
[----:B------:R-:W-:Y:S02]  /*d0e0*/  FSEL R65, R144, -INF , P5 ;  /* 0xff80000090417808 */ /* 0x000fe40002800000 */
[----:B------:R-:W-:Y:S01]  /*d0f0*/  ISETP.GT.AND P4, PT, R62, 0x19, PT ;  /* 0x000000193e00780c */ /* 0x000fe20003f84270 */
[----:B------:R-:W-:-:S04]  /*d100*/  FFMA.FTZ R150, R68, R9, -R64 ;  /* 0x0000000944967223 */ /* 0x000fc80000010840 */
[----:B------:R1:W-:Y:S01]  /*d110*/  MUFU.EX2 R144, R67 ;  /* 0x0000004300907308 */ /* 0x0003e20000000800 */
[----:B------:R-:W-:Y:S01]  /*d120*/  ISETP.GT.AND P5, PT, R62, 0x20, PT ;  /* 0x000000203e00780c */ /* 0x000fe20003fa4270 */
[----:B------:R-:W-:Y:S01]  /*d130*/  FMUL.FTZ R53, R70, UR5 ;  /* 0x0000000546357c20 */ /* 0x000fe20008410000 */
[----:B-1----:R-:W-:-:S05]  /*d140*/  FMNMX.FTZ R67, R63, R66, !PT ;  /* 0x000000423f437209 */ /* 0x002fca0007810000 */
[----:B------:R-:W1:Y:S01]  /*d150*/  MUFU.TANH R147, R147 ;  /* 0x0000009300937308 */ /* 0x000e620000002400 */
[----:B------:R-:W-:Y:S02]  /*d160*/  FSEL R66, R151, -INF , P4 ;  /* 0xff80000097427808 */ /* 0x000fe40002000000 */
[----:B------:R-:W-:Y:S02]  /*d170*/  FMNMX.FTZ R68, R65, R67, !PT ;  /* 0x0000004341447209 */ /* 0x000fe40007810000 */
[----:B------:R-:W-:Y:S02]  /*d180*/  ISETP.GT.AND P4, PT, R62, 0x21, PT ;  /* 0x000000213e00780c */ /* 0x000fe40003f84270 */
[----:B------:R-:W-:Y:S01]  /*d190*/  FSEL R67, R146, -INF , P5 ;  /* 0xff80000092437808 */ /* 0x000fe20002800000 */
[----:B------:R-:W2:Y:S01]  /*d1a0*/  MUFU.TANH R140, R140 ;  /* 0x0000008c008c7308 */ /* 0x000ea20000002400 */
[----:B------:R-:W-:Y:S02]  /*d1b0*/  FMNMX.FTZ R70, R66, R68, !PT ;  /* 0x0000004442467209 */ /* 0x000fe40007810000 */
[----:B------:R-:W-:-:S02]  /*d1c0*/  ISETP.GT.AND P5, PT, R62, 0x28, PT ;  /* 0x000000283e00780c */ /* 0x000fc40003fa4270 */
[----:B------:R-:W-:Y:S02]  /*d1d0*/  FSEL R68, R149, -INF , P4 ;  /* 0xff80000095447808 */ /* 0x000fe40002000000 */
[----:B------:R-:W-:Y:S01]  /*d1e0*/  FMNMX.FTZ R70, R67, R70, !PT ;  /* 0x0000004643467209 */ /* 0x000fe20007810000 */
[----:B------:R-:W-:Y:S01]  /*d1f0*/  MUFU.TANH R141, R141 ;  /* 0x0000008d008d7308 */ /* 0x000fe20000002400 */
[----:B------:R-:W-:Y:S01]  /*d200*/  FMUL.FTZ R54, R71, UR5 ;  /* 0x0000000547367c20 */ /* 0x000fe20008410000 */
[----:B------:R-:W-:Y:S01]  /*d210*/  FFMA.FTZ R146, R69, R9, -R64 ;  /* 0x0000000945927223 */ /* 0x000fe20000010840 */
[----:B------:R-:W-:Y:S02]  /*d220*/  ISETP.GT.AND P4, PT, R62, 0x29, PT ;  /* 0x000000293e00780c */ /* 0x000fe40003f84270 */
[----:B0-----:R-:W-:Y:S02]  /*d230*/  FSEL R69, R145, -INF , P5 ;  /* 0xff80000091457808 */ /* 0x001fe40002800000 */
[----:B------:R-:W-:Y:S01]  /*d240*/  FMNMX.FTZ R71, R68, R70, !PT ;  /* 0x0000004644477209 */ /* 0x000fe20007810000 */
[----:B------:R-:W0:Y:S01]  /*d250*/  MUFU.TANH R138, R138 ;  /* 0x0000008a008a7308 */ /* 0x000e220000002400 */
[----:B------:R-:W-:Y:S01]  /*d260*/  ISETP.GT.AND P5, PT, R62, 0x30, PT ;  /* 0x000000303e00780c */ /* 0x000fe20003fa4270 */
[----:B------:R-:W-:Y:S01]  /*d270*/  FMUL.FTZ R137, R59, UR5 ;  /* 0x000000053b897c20 */ /* 0x000fe20008410000 */
[----:B-1----:R-:W-:-:S02]  /*d280*/  FSEL R70, R147, -INF , P4 ;  /* 0xff80000093467808 */ /* 0x002fc40002000000 */
[----:B------:R-:W-:-:S03]  /*d290*/  FMNMX.FTZ R73, R69, R71, !PT ;  /* 0x0000004745497209 */ /* 0x000fc60007810000 */
[----:B------:R-:W1:Y:S01]  /*d2a0*/  MUFU.TANH R139, R139 ;  /* 0x0000008b008b7308 */ /* 0x000e620000002400 */
[----:B------:R-:W-:Y:S01]  /*d2b0*/  FFMA.FTZ R72, R72, R9, -R64 ;  /* 0x0000000948487223 */ /* 0x000fe20000010840 */
[----:B------:R-:W-:Y:S02]  /*d2c0*/  ISETP.GT.AND P4, PT, R62, 0x31, PT ;  /* 0x000000313e00780c */ /* 0x000fe40003f84270 */
[----:B--2---:R-:W-:Y:S02]  /*d2d0*/  FSEL R71, R140, -INF , P5 ;  /* 0xff8000008c477808 */ /* 0x004fe40002800000 */
[----:B------:R-:W-:Y:S02]  /*d2e0*/  FMNMX.FTZ R73, R70, R73, !PT ;  /* 0x0000004946497209 */ /* 0x000fe40007810000 */
[----:B------:R-:W2:Y:S01]  /*d2f0*/  MUFU.TANH R136, R136 ;  /* 0x0000008800887308 */ /* 0x000ea20000002400 */
[----:B------:R-:W-:Y:S01]  /*d300*/  FMUL.FTZ R55, R74, UR5 ;  /* 0x000000054a377c20 */ /* 0x000fe20008410000 */
[----:B------:R-:W-:-:S02]  /*d310*/  ISETP.GT.AND P5, PT, R62, 0x38, PT ;  /* 0x000000383e00780c */ /* 0x000fc40003fa4270 */
[----:B------:R-:W-:-:S04]  /*d320*/  FMNMX.FTZ R74, R71, R73, !PT ;  /* 0x00000049474a7209 */ /* 0x000fc80007810000 */
[----:B------:R-:W3:Y:S01]  /*d330*/  MUFU.TANH R137, R137 ;  /* 0x0000008900897308 */ /* 0x000ee20000002400 */
[----:B------:R-:W-:Y:S01]  /*d340*/  FMUL.FTZ R56, R75, UR5 ;  /* 0x000000054b387c20 */ /* 0x000fe20008410000 */
[----:B0-----:R-:W-:-:S06]  /*d350*/  FSEL R73, R138, -INF , P5 ;  /* 0xff8000008a497808 */ /* 0x001fcc0002800000 */
[----:B------:R0:W-:Y:S01]  /*d360*/  MUFU.EX2 R140, R72 ;  /* 0x00000048008c7308 */ /* 0x0001e20000000800 */
[----:B------:R-:W-:Y:S01]  /*d370*/  WARPGROUP.ARRIVE ;  /* 0x00000000000079c5 */ /* 0x000fe20000000000 */
[----:B------:R-:W-:Y:S01]  /*d380*/  FFMA.FTZ R142, R48, R9, -R64 ;  /* 0x00000009308e7223 */ /* 0x000fe20000010840 */
[----:B------:R-:W-:Y:S01]  /*d390*/  ISETP.GT.AND P5, PT, R62, 0x40, PT ;  /* 0x000000403e00780c */ /* 0x000fe20003fa4270 */
[----:B------:R-:W-:-:S03]  /*d3a0*/  FMUL.FTZ R81, R83, UR5 ;  /* 0x0000000553517c20 */ /* 0x000fc60008410000 */
[----:B------:R-:W-:Y:S01]  /*d3b0*/  HGMMA.64x64x16.F32.BF16 R88, R132, gdesc[UR8].tnspB, R88, gsb0 ;  /* 0x40e0000884587df0 */ /* 0x000fe20008001858 */
[----:B0-----:R-:W-:Y:S01]  /*d3c0*/  FSEL R72, R141, -INF , P4 ;  /* 0xff8000008d487808 */ /* 0x001fe20002000000 */
[----:B------:R-:W0:Y:S01]  /*d3d0*/  MUFU.TANH R49, R49 ;  /* 0x0000003100317308 */ /* 0x000e220000002400 */
[----:B------:R-:W-:Y:S02]  /*d3e0*/  ISETP.GT.AND P4, PT, R62, 0x39, PT ;  /* 0x000000393e00780c */ /* 0x000fe40003f84270 */
[----:B------:R-:W-:Y:S02]  /*d3f0*/  FMNMX.FTZ R75, R72, R74, !PT ;  /* 0x0000004a484b7209 */ /* 0x000fe40007810000 */
[----:B-1----:R-:W-:Y:S02]  /*d400*/  FSEL R74, R139, -INF , P4 ;  /* 0xff8000008b4a7808 */ /* 0x002fe40002000000 */
[----:B------:R-:W-:Y:S01]  /*d410*/  FMNMX.FTZ R48, R73, R75, !PT ;  /* 0x0000004b49307209 */ /* 0x000fe20007810000 */
[----:B------:R-:W1:Y:S01]  /*d420*/  MUFU.TANH R50, R50 ;  /* 0x0000003200327308 */ /* 0x000e620000002400 */
[----:B------:R-:W-:-:S02]  /*d430*/  ISETP.GT.AND P4, PT, R62, 0x41, PT ;  /* 0x000000413e00780c */ /* 0x000fc40003f84270 */
[----:B--2---:R-:W-:Y:S02]  /*d440*/  FSEL R75, R136, -INF , P5 ;  /* 0xff800000884b7808 */ /* 0x004fe40002800000 */
[----:B------:R-:W-:-:S03]  /*d450*/  FMNMX.FTZ R83, R74, R48, !PT ;  /* 0x000000304a537209 */ /* 0x000fc60007810000 */
[----:B------:R-:W2:Y:S01]  /*d460*/  MUFU.TANH R60, R60 ;  /* 0x0000003c003c7308 */ /* 0x000ea20000002400 */
[----:B------:R-:W-:Y:S02]  /*d470*/  ISETP.GT.AND P5, PT, R62, 0x48, PT ;  /* 0x000000483e00780c */ /* 0x000fe40003fa4270 */
[----:B---3--:R-:W-:Y:S02]  /*d480*/  FSEL R48, R137, -INF , P4 ;  /* 0xff80000089307808 */ /* 0x008fe40002000000 */
[----:B------:R-:W-:-:S03]  /*d490*/  FMNMX.FTZ R83, R75, R83, !PT ;  /* 0x000000534b537209 */ /* 0x000fc60007810000 */
[----:B------:R-:W3:Y:S01]  /*d4a0*/  MUFU.TANH R52, R52 ;  /* 0x0000003400347308 */ /* 0x000ee20000002400 */
[----:B------:R-:W-:Y:S02]  /*d4b0*/  ISETP.GT.AND P4, PT, R62, 0x49, PT ;  /* 0x000000493e00780c */ /* 0x000fe40003f84270 */
[----:B0-----:R-:W-:Y:S02]  /*d4c0*/  FSEL R49, R49, -INF , P5 ;  /* 0xff80000031317808 */ /* 0x001fe40002800000 */
[----:B------:R-:W-:-:S03]  /*d4d0*/  FMNMX.FTZ R83, R48, R83, !PT ;  /* 0x0000005330537209 */ /* 0x000fc60007810000 */
[----:B------:R-:W0:Y:S01]  /*d4e0*/  MUFU.TANH R53, R53 ;  /* 0x0000003500357308 */ /* 0x000e220000002400 */
[----:B------:R-:W-:Y:S02]  /*d4f0*/  ISETP.GT.AND P5, PT, R62, 0x50, PT ;  /* 0x000000503e00780c */ /* 0x000fe40003fa4270 */
[----:B-1----:R-:W-:Y:S02]  /*d500*/  FSEL R50, R50, -INF , P4 ;  /* 0xff80000032327808 */ /* 0x002fe40002000000 */
[----:B------:R-:W-:-:S03]  /*d510*/  FMNMX.FTZ R83, R49, R83, !PT ;  /* 0x0000005331537209 */ /* 0x000fc60007810000 */
[----:B------:R-:W1:Y:S01]  /*d520*/  MUFU.TANH R54, R54 ;  /* 0x0000003600367308 */ /* 0x000e620000002400 */
[----:B------:R-:W-:Y:S01]  /*d530*/  FFMA.FTZ R136, R51, R9, -R64 ;  /* 0x0000000933887223 */ /* 0x000fe20000010840 */
[----:B------:R-:W-:Y:S02]  /*d540*/  ISETP.GT.AND P4, PT, R62, 0x51, PT ;  /* 0x000000513e00780c */ /* 0x000fe40003f84270 */
[----:B--2---:R-:W-:Y:S02]  /*d550*/  FSEL R51, R60, -INF , P5 ;  /* 0xff8000003c337808 */ /* 0x004fe40002800000 */
[----:B------:R-:W-:Y:S02]  /*d560*/  FMNMX.FTZ R83, R50, R83, !PT ;  /* 0x0000005332537209 */ /* 0x000fe40007810000 */
[----:B------:R-:W2:Y:S01]  /*d570*/  MUFU.TANH R55, R55 ;  /* 0x0000003700377308 */ /* 0x000ea20000002400 */
[----:B------:R-:W-:Y:S02]  /*d580*/  ISETP.GT.AND P5, PT, R62, 0x58, PT ;  /* 0x000000583e00780c */ /* 0x000fe40003fa4270 */
[----:B---3--:R-:W-:-:S02]  /*d590*/  FSEL R52, R52, -INF , P4 ;  /* 0xff80000034347808 */ /* 0x008fc40002000000 */
[----:B------:R-:W-:-:S03]  /*d5a0*/  FMNMX.FTZ R83, R51, R83, !PT ;  /* 0x0000005333537209 */ /* 0x000fc60007810000 */
[----:B------:R-:W3:Y:S01]  /*d5b0*/  MUFU.TANH R56, R56 ;  /* 0x0000003800387308 */ /* 0x000ee20000002400 */
[----:B------:R-:W-:Y:S01]  /*d5c0*/  ISETP.GT.AND P4, PT, R62, 0x59, PT ;  /* 0x000000593e00780c */ /* 0x000fe20003f84270 */
[----:B------:R-:W-:Y:S01]  /*d5d0*/  FMUL.FTZ R59, R82, UR5 ;  /* 0x00000005523b7c20 */ /* 0x000fe20008410000 */
[----:B0-----:R-:W-:Y:S02]  /*d5e0*/  FSEL R53, R53, -INF , P5 ;  /* 0xff80000035357808 */ /* 0x001fe40002800000 */
[----:B------:R-:W-:-:S03]  /*d5f0*/  FMNMX.FTZ R83, R52, R83, !PT ;  /* 0x0000005334537209 */ /* 0x000fc60007810000 */
[----:B------:R-:W0:Y:S01]  /*d600*/  MUFU.TANH R57, R57 ;  /* 0x0000003900397308 */ /* 0x000e220000002400 */
[----:B------:R-:W-:Y:S02]  /*d610*/  ISETP.GT.AND P5, PT, R62, 0x60, PT ;  /* 0x000000603e00780c */ /* 0x000fe40003fa4270 */
        /* <DEDUP_REMOVED lines=21> */
[----:B------:R-:W-:Y:S02]  /*d770*/  ISETP.GT.AND P4, PT, R62, 0x71, PT ;  /* 0x000000713e00780c */ /* 0x000fe40003f84270 */
[----:B--2---:R-:W-:Y:S02]  /*d780*/  FSEL R59, R59, -INF , P5 ;  /* 0xff8000003b3b7808 */ /* 0x004fe40002800000 */
[----:B------:R-:W-:Y:S02]  /*d790*/  FMNMX.FTZ R83, R58, R83, !PT ;  /* 0x000000533a537209 */ /* 0x000fe40007810000 */
[----:B------:R-:W-:Y:S02]  /*d7a0*/  ISETP.GT.AND P5, PT, R62, 0x78, PT ;  /* 0x000000783e00780c */ /* 0x000fe40003fa4270 */
[----:B---3--:R-:W-:Y:S02]  /*d7b0*/  FSEL R60, R81, -INF , P4 ;  /* 0xff800000513c7808 */ /* 0x008fe40002000000 */
[----:B------:R-:W-:-:S02]  /*d7c0*/  FMNMX.FTZ R83, R59, R83, !PT ;  /* 0x000000533b537209 */ /* 0x000fc40007810000 */
[----:B------:R-:W-:Y:S02]  /*d7d0*/  ISETP.GT.AND P4, PT, R62, 0x79, PT ;  /* 0x000000793e00780c */ /* 0x000fe40003f84270 */
[----:B0-----:R-:W-:Y:S02]  /*d7e0*/  FSEL R61, R61, -INF , P5 ;  /* 0xff8000003d3d7808 */ /* 0x001fe40002800000 */
[----:B------:R-:W-:Y:S02]  /*d7f0*/  FMNMX.FTZ R83, R60, R83, !PT ;  /* 0x000000533c537209 */ /* 0x000fe40007810000 */
[----:B-1----:R-:W-:Y:S02]  /*d800*/  FSEL R62, R82, -INF , P4 ;  /* 0xff800000523e7808 */ /* 0x002fe40002000000 */
[----:B------:R-:W-:Y:S01]  /*d810*/  FMNMX.FTZ R81, R61, R83, !PT ;  /* 0x000000533d517209 */ /* 0x000fe20007810000 */
[----:B------:R-:W-:-:S03]  /*d820*/  WARPGROUP.DEPBAR.LE gsb0, 0x0 ;  /* 0x00008000000079c5 */ /* 0x000fc60000010000 */
[----:B------:R-:W-:Y:S01]  /*d830*/  FMNMX.FTZ R81, R62, R81, !PT ;  /* 0x000000513e517209 */ /* 0x000fe20007810000 */
[-CC-:B------:R-:W-:Y:S01]  /*d840*/  FFMA.FTZ R134, R36, R9.reuse, -R64.reuse ;  /* 0x0000000924867223 */ /* 0x180fe20000010840 */
[----:B------:R-:W-:-:S03]  /*d850*/  FFMA.FTZ R36, R32, R9, -R64 ;  /* 0x0000000920247223 */ /* 0x000fc60000010840 */
[----:B------:R-:W0:Y:S01]  /*d860*/  SHFL.BFLY PT, R32, R81, 0x2, 0x1f ;  /* 0x0c401f0051207f89 */ /* 0x000e2200000e0000 */
[-CC-:B------:R-:W-:Y:S01]  /*d870*/  FFMA.FTZ R138, R47, R9.reuse, -R64.reuse ;  /* 0x000000092f8a7223 */ /* 0x180fe20000010840 */
[----:B------:R-:W-:Y:S01]  /*d880*/  FFMA.FTZ R132, R46, R9, -R64 ;  /* 0x000000092e847223 */ /* 0x000fe20000010840 */
[----:B0-----:R-:W-:-:S05]  /*d890*/  FMNMX.FTZ R81, R81, R32, !PT ;  /* 0x0000002051517209 */ /* 0x001fca0007810000 */
[----:B------:R-:W0:Y:S01]  /*d8a0*/  SHFL.BFLY PT, R82, R81, 0x1, 0x1f ;  /* 0x0c201f0051527f89 */ /* 0x000e2200000e0000 */
[----:B------:R-:W-:Y:S02]  /*d8b0*/  VIADD R46, R8, 0x280 ;  /* 0x00000280082e7836 */ /* 0x000fe40000000000 */
[----:B------:R-:W-:Y:S02]  /*d8c0*/  IMAD.MOV.U32 R47, RZ, RZ, 0x40000040 ;  /* 0x40000040ff2f7424 */ /* 0x000fe400078e00ff */
[----:B------:R-:W-:Y:S01]  /*d8d0*/  FFMA.FTZ R32, R11, R9, -R64 ;  /* 0x000000090b207223 */ /* 0x000fe20000010840 */
[----:B------:R-:W-:Y:S02]  /*d8e0*/  R2UR UR10, R46 ;  /* 0x000000002e0a72ca */ /* 0x000fe400000e0000 */
[----:B------:R-:W-:Y:S01]  /*d8f0*/  R2UR UR11, R47 ;  /* 0x000000002f0b72ca */ /* 0x000fe200000e0000 */
[----:B------:R-:W-:Y:S01]  /*d900*/  WARPGROUP.ARRIVE ;  /* 0x00000000000079c5 */ /* 0x000fe20000000000 */
[----:B0-----:R-:W-:-:S11]  /*d910*/  FMNMX.FTZ R11, R81, R82, !PT ;  /* 0x00000052510b7209 */ /* 0x001fd60007810000 */
[----:B------:R-:W-:Y:S01]  /*d920*/  HGMMA.64x64x16.F32.BF16 R88, R128, gdesc[UR8].tnspB, R88, gsb0 ;  /* 0x40e0000880587df0 */ /* 0x000fe20008001858 */
[C---:B------:R-:W-:Y:S01]  /*d930*/  FSETP.NEU.FTZ.AND P4, PT, R11.reuse, -INF , PT ;  /* 0xff8000000b00780b */ /* 0x040fe20003f9d000 */
[----:B------:R-:W-:-:S05]  /*d940*/  FMUL.FTZ R82, R11, R9 ;  /* 0x000000090b527220 */ /* 0x000fca0000410000 */
[----:B------:R-:W-:-:S05]  /*d950*/  FSEL R82, R82, RZ, P4 ;  /* 0x000000ff52527208 */ /* 0x000fca0002000000 */
[-CC-:B------:R-:W-:Y:S01]  /*d960*/  FFMA.FTZ R141, R67, R9.reuse, -R82.reuse ;  /* 0x00000009438d7223 */ /* 0x180fe20000010852 */
[----:B------:R-:W-:Y:S01]  /*d970*/  FFMA.FTZ R67, R70, R9, -R82 ;  /* 0x0000000946437223 */ /* 0x000fe20000010852 */
[----:B------:R-:W-:Y:S01]  /*d980*/  FSEL R70, R10, RZ, P3 ;  /* 0x000000ff0a467208 */ /* 0x000fe20001800000 */
[----:B------:R-:W-:-:S04]  /*d990*/  VIADD R46, R8, 0x300 ;  /* 0x00000300082e7836 */ /* 0x000fc80000000000 */
[----:B------:R-:W-:Y:S01]  /*d9a0*/  FADD.FTZ R70, -R70, R13 ;  /* 0x0000000d46467221 */ /* 0x000fe20000010100 */
[----:B------:R-:W-:Y:S01]  /*d9b0*/  R2UR UR10, R46 ;  /* 0x000000002e0a72ca */ /* 0x000fe200000e0000 */
[----:B------:R-:W-:Y:S02]  /*d9c0*/  VIADD R46, R8, 0x380 ;  /* 0x00000380082e7836 */ /* 0x000fe40000000000 */
[----:B------:R-:W-:Y:S02]  /*d9d0*/  FMUL.FTZ R8, R70, R9 ;  /* 0x0000000946087220 */ /* 0x000fe40000410000 */
[----:B------:R-:W2:Y:S01]  /*d9e0*/  LDL R70, [R1+0x34] ;  /* 0x0000340001467983 */ /* 0x000ea20000100800 */
[----:B------:R-:W-:-:S05]  /*d9f0*/  IMAD.MOV.U32 R47, RZ, RZ, 0x40000040 ;  /* 0x40000040ff2f7424 */ /* 0x000fca00078e00ff */
[----:B------:R-:W-:Y:S01]  /*da00*/  R2UR UR11, R47 ;  /* 0x000000002f0b72ca */ /* 0x000fe200000e0000 */
[----:B------:R-:W-:Y:S02]  /*da10*/  WARPGROUP.DEPBAR.LE gsb0, 0x0 ;  /* 0x00008000000079c5 */ /* 0x000fe40000010000 */
[----:B------:R-:W-:-:S10]  /*da20*/  WARPGROUP.ARRIVE ;  /* 0x00000000000079c5 */ /* 0x000fd40000000000 */
[----:B------:R-:W-:Y:S01]  /*da30*/  HGMMA.64x64x16.F32.BF16 R88, R124, gdesc[UR8].tnspB, R88, gsb0 ;  /* 0x40e000087c587df0 */ /* 0x000fe20008001858 */
[----:B------:R-:W-:-:S05]  /*da40*/  FSEL R47, R11, RZ, P4 ;  /* 0x000000ff0b2f7208 */ /* 0x000fca0002000000 */
[----:B------:R-:W-:Y:S01]  /*da50*/  FADD.FTZ R13, -R47, R15 ;  /* 0x0000000f2f0d7221 */ /* 0x000fe20000010100 */
[----:B------:R-:W-:Y:S01]  /*da60*/  IMAD.MOV.U32 R47, RZ, RZ, 0x40000040 ;  /* 0x40000040ff2f7424 */ /* 0x000fe200078e00ff */
[----:B------:R-:W-:-:S04]  /*da70*/  R2UR UR10, R46 ;  /* 0x000000002e0a72ca */ /* 0x000fc800000e0000 */
[----:B------:R-:W-:Y:S01]  /*da80*/  R2UR UR11, R47 ;  /* 0x000000002f0b72ca */ /* 0x000fe200000e0000 */
[----:B------:R-:W0:Y:S01]  /*da90*/  S2R R85, SR_TID.X ;  /* 0x0000000000557919 */ /* 0x000e220000002100 */
[-C--:B------:R-:W-:Y:S01]  /*daa0*/  FFMA.FTZ R44, R44, R9.reuse, -R64 ;  /* 0x000000092c2c7223 */ /* 0x080fe20000010840 */
[-C--:B------:R-:W-:Y:S01]  /*dab0*/  FFMA.FTZ R149, R76, R9.reuse, -R82 ;  /* 0x000000094c957223 */ /* 0x080fe20000010852 */
[-C--:B------:R-:W-:Y:S01]  /*dac0*/  FMUL.FTZ R13, R13, R9.reuse ;  /* 0x000000090d0d7220 */ /* 0x080fe20000410000 */
        /* <DEDUP_REMOVED lines=13> */
[----:B------:R-:W-:-:S02]  /*dba0*/  WARPGROUP.DEPBAR.LE gsb0, 0x0 ;  /* 0x00008000000079c5 */ /* 0x000fc40000010000 */
[----:B------:R-:W-:-:S06]  /*dbb0*/  WARPGROUP.ARRIVE ;  /* 0x00000000000079c5 */ /* 0x000fcc0000000000 */
[----:B------:R-:W-:Y:S01]  /*dbc0*/  HGMMA.64x64x16.F32.BF16 R88, R120, gdesc[UR8].tnspB, R88, gsb0 ;  /* 0x40e0000878587df0 */ /* 0x000fe20008001858 */
        /* <DEDUP_REMOVED lines=8> */
[----:B------:R-:W-:Y:S01]  /*dc50*/  MUFU.EX2 R44, R44 ;  /* 0x0000002c002c7308 */ /* 0x000fe20000000800 */
[----:B------:R-:W-:-:S07]  /*dc60*/  FFMA.FTZ R151, R78, R9, -R82 ;  /* 0x000000094e977223 */ /* 0x000fce0000010852 */
[----:B------:R-:W1:Y:S01]  /*dc70*/  MUFU.EX2 R8, R8 ;  /* 0x0000000800087308 */ /* 0x000e620000000800 */
[----:B------:R-:W-:-:S07]  /*dc80*/  FFMA.FTZ R76, R79, R9, -R82 ;  /* 0x000000094f4c7223 */ /* 0x000fce0000010852 */
[----:B------:R-:W-:Y:S01]  /*dc90*/  MUFU.EX2 R149, R149 ;  /* 0x0000009500957308 */ /* 0x000fe20000000800 */
[----:B0-----:R-:W-:-:S07]  /*dca0*/  SHF.R.U32.HI R84, RZ, 0x7, R85 ;  /* 0x00000007ff547819 */ /* 0x001fce0000011655 */
[----:B------:R-:W0:Y:S01]  /*dcb0*/  MUFU.EX2 R13, R13 ;  /* 0x0000000d000d7308 */ /* 0x000e220000000800 */
[----:B------:R-:W-:-:S07]  /*dcc0*/  FFMA.FTZ R145, R80, R9, -R82 ;  /* 0x0000000950917223 */ /* 0x000fce0000010852 */
[----:B------:R-:W3:Y:S01]  /*dcd0*/  MUFU.EX2 R148, R148 ;  /* 0x0000009400947308 */ /* 0x000ee20000000800 */
[----:B------:R-:W-:-:S07]  /*dce0*/  @!P1 IMAD R46, R18, 0x8, R2 ;  /* 0x00000008122e9824 */ /* 0x000fce00078e0202 */
[----:B------:R-:W4:Y:S01]  /*dcf0*/  MUFU.EX2 R64, R64 ;  /* 0x0000004000407308 */ /* 0x000f220000000800 */
[----:B------:R-:W-:Y:S01]  /*dd00*/  VIADD R15, R84, 0x9 ;  /* 0x00000009540f7836 */ /* 0x000fe20000000000 */
[----:B------:R-:W-:-:S06]  /*dd10*/  ISETP.GE.U32.AND P3, PT, R85, 0x180, PT ;  /* 0x000001805500780c */ /* 0x000fcc0003f66070 */
[----:B------:R-:W5:Y:S01]  /*dd20*/  MUFU.EX2 R150, R150 ;  /* 0x0000009600967308 */ /* 0x000f620000000800 */
[----:B------:R-:W-:Y:S01]  /*dd30*/  FFMA.FTZ R63, R63, R9, -R82 ;  /* 0x000000093f3f7223 */ /* 0x000fe20000010852 */
[----:B------:R-:W-:-:S06]  /*dd40*/  @!P1 VIADD R46, R46, 0x16840 ;  /* 0x000168402e2e9836 */ /* 0x000fcc0000000000 */
[----:B------:R-:W5:Y:S01]  /*dd50*/  MUFU.EX2 R151, R151 ;  /* 0x0000009700977308 */ /* 0x000f620000000800 */
[----:B-1----:R-:W-:Y:S01]  /*dd60*/  FFMA.FTZ R3, R8, R3, R44 ;  /* 0x0000000308037223 */ /* 0x002fe2000001002c */
[----:B------:R-:W-:-:S06]  /*dd70*/  FFMA.FTZ R135, R49, R9, -R82 ;  /* 0x0000000931877223 */ /* 0x000fcc0000010852 */
[----:B------:R-:W1:Y:S01]  /*dd80*/  MUFU.EX2 R45, R45 ;  /* 0x0000002d002d7308 */ /* 0x000e620000000800 */
[----:B------:R-:W-:Y:S01]  /*dd90*/  SEL R47, R15, 0x9, !P3 ;  /* 0x000000090f2f7807 */ /* 0x000fe20005800000 */
[----:B0-----:R-:W-:-:S06]  /*dda0*/  FFMA.FTZ R49, R13, R0, R149 ;  /* 0x000000000d317223 */ /* 0x001fcc0000010095 */
[----:B------:R-:W-:Y:S01]  /*ddb0*/  MUFU.EX2 R76, R76 ;  /* 0x0000004c004c7308 */ /* 0x000fe20000000800 */
[----:B------:R-:W-:Y:S01]  /*ddc0*/  FFMA.FTZ R147, R65, R9, -R82 ;  /* 0x0000000941937223 */ /* 0x000fe20000010852 */
[----:B------:R-:W-:Y:S01]  /*ddd0*/  @!P1 PRMT R46, RZ, 0x654, R46 ;  /* 0x00000654ff2e9816 */ /* 0x000fe2000000002e */
[----:B------:R-:W-:-:S05]  /*dde0*/  @!P1 IMAD R0, R14, 0x8, R2 ;  /* 0x000000080e009824 */ /* 0x000fca00078e0202 */
[----:B------:R-:W0:Y:S01]  /*ddf0*/  MUFU.EX2 R43, R43 ;  /* 0x0000002b002b7308 */ /* 0x000e220000000800 */
[----:B---3--:R-:W-:Y:S01]  /*de00*/  FADD.FTZ R3, R148, R3 ;  /* 0x0000000394037221 */ /* 0x008fe20000010000 */
[----:B------:R-:W-:-:S06]  /*de10*/  WARPGROUP.DEPBAR.LE gsb0, 0x0 ;  /* 0x00008000000079c5 */ /* 0x000fcc0000010000 */
[----:B------:R-:W3:Y:S01]  /*de20*/  MUFU.EX2 R145, R145 ;  /* 0x0000009100917308 */ /* 0x000ee20000000800 */
[----:B----4-:R-:W-:Y:S01]  /*de30*/  FADD.FTZ R14, R64, R49 ;  /* 0x00000031400e7221 */ /* 0x010fe20000010000 */
[-CC-:B------:R-:W-:Y:S01]  /*de40*/  FFMA.FTZ R65, R66, R9.reuse, -R82.reuse ;  /* 0x0000000942417223 */ /* 0x180fe20000010852 */
[----:B------:R0:W-:Y:S06]  /*de50*/  BAR.ARV R47, 0x100 ;  /* 0x0004002f0000751d */ /* 0x0001ec0000002000 */
[----:B------:R-:W4:Y:S01]  /*de60*/  MUFU.EX2 R63, R63 ;  /* 0x0000003f003f7308 */ /* 0x000f220000000800 */
[----:B------:R5:W-:Y:S01]  /*de70*/  @!P1 SYNCS.ARRIVE.TRANS64.RED.A1T0 RZ, [R46+URZ], RZ ;  /* 0x000000ff2eff99a7 */ /* 0x000be2000810043f */
[----:B------:R-:W-:-:S06]  /*de80*/  FFMA.FTZ R48, R48, R9, -R82 ;  /* 0x0000000930307223 */ /* 0x000fcc0000010852 */
[----:B------:R-:W4:Y:S01]  /*de90*/  MUFU.EX2 R42, R42 ;  /* 0x0000002a002a7308 */ /* 0x000f220000000800 */
[----:B-----5:R-:W-:Y:S01]  /*dea0*/  FADD.FTZ R46, R150, R3 ;  /* 0x00000003962e7221 */ /* 0x020fe20000010000 */
[----:B------:R-:W-:-:S06]  /*deb0*/  FADD.FTZ R3, R151, R14 ;  /* 0x0000000e97037221 */ /* 0x000fcc0000010000 */
[----:B------:R-:W5:Y:S01]  /*dec0*/  MUFU.EX2 R147, R147 ;  /* 0x0000009300937308 */ /* 0x000f620000000800 */
[----:B-1----:R-:W-:Y:S01]  /*ded0*/  FADD.FTZ R46, R45, R46 ;  /* 0x0000002e2d2e7221 */ /* 0x002fe20000010000 */
[----:B------:R-:W-:-:S06]  /*dee0*/  FFMA.FTZ R66, R68, R9, -R82 ;  /* 0x0000000944427223 */ /* 0x000fcc0000010852 */
[----:B------:R-:W1:Y:S01]  /*def0*/  MUFU.EX2 R146, R146 ;  /* 0x0000009200927308 */ /* 0x000e620000000800 */
[----:B0-----:R-:W-:Y:S01]  /*df00*/  FADD.FTZ R47, R43, R46 ;  /* 0x0000002e2b2f7221 */ /* 0x001fe20000010000 */
[----:B------:R-:W-:-:S06]  /*df10*/  FFMA.FTZ R143, R69, R9, -R82 ;  /* 0x00000009458f7223 */ /* 0x000fcc0000010852 */
[----:B------:R-:W0:Y:S08]  /*df20*/  MUFU.EX2 R65, R65 ;  /* 0x0000004100417308 */ /* 0x000e300000000800 */
[----:B------:R3:W-:Y:S01]  /*df30*/  MUFU.EX2 R15, R48 ;  /* 0x00000030000f7308 */ /* 0x0007e20000000800 */
[----:B------:R-:W-:Y:S01]  /*df40*/  FADD.FTZ R47, R144, R47 ;  /* 0x0000002f902f7221 */ /* 0x000fe20000010000 */
[----:B---3--:R-:W-:-:S06]  /*df50*/  FADD.FTZ R48, R76, R3 ;  /* 0x000000034c307221 */ /* 0x008fcc0000010000 */
[----:B------:R-:W3:Y:S01]  /*df60*/  MUFU.EX2 R141, R141 ;  /* 0x0000008d008d7308 */ /* 0x000ee20000000800 */
[----:B------:R-:W-:-:S07]  /*df70*/  FADD.FTZ R48, R145, R48 ;  /* 0x0000003091307221 */ /* 0x000fce0000010000 */
[----:B------:R-:W3:Y:S01]  /*df80*/  MUFU.EX2 R41, R41 ;  /* 0x0000002900297308 */ /* 0x000ee20000000800 */
[----:B----4-:R-:W-:Y:S01]  /*df90*/  FADD.FTZ R48, R63, R48 ;  /* 0x000000303f307221 */ /* 0x010fe20000010000 */
[----:B------:R-:W-:-:S06]  /*dfa0*/  FADD.FTZ R47, R42, R47 ;  /* 0x0000002f2a2f7221 */ /* 0x000fcc0000010000 */
[----:B------:R-:W4:Y:S01]  /*dfb0*/  MUFU.EX2 R66, R66 ;  /* 0x0000004200427308 */ /* 0x000f220000000800 */
[----:B-----5:R-:W-:Y:S01]  /*dfc0*/  FADD.FTZ R48, R147, R48 ;  /* 0x0000003093307221 */ /* 0x020fe20000010000 */
[----:B------:R-:W-:Y:S01]  /*dfd0*/  FFMA.FTZ R137, R71, R9, -R82 ;  /* 0x0000000947897223 */ /* 0x000fe20000010852 */
[----:B-1----:R-:W-:-:S05]  /*dfe0*/  FADD.FTZ R47, R146, R47 ;  /* 0x0000002f922f7221 */ /* 0x002fca0000010000 */
[----:B------:R-:W1:Y:S01]  /*dff0*/  MUFU.EX2 R142, R142 ;  /* 0x0000008e008e7308 */ /* 0x000e620000000800 */
[----:B0-----:R-:W-:Y:S01]  /*e000*/  FADD.FTZ R48, R65, R48 ;  /* 0x0000003041307221 */ /* 0x001fe20000010000 */
[----:B------:R-:W-:-:S06]  /*e010*/  FFMA.FTZ R68, R72, R9, -R82 ;  /* 0x0000000948447223 */ /* 0x000fcc0000010852 */
[----:B------:R-:W0:Y:S01]  /*e020*/  MUFU.EX2 R143, R143 ;  /* 0x0000008f008f7308 */ /* 0x000e220000000800 */
[----:B------:R-:W-:Y:S01]  /*e030*/  FADD.FTZ R46, R140, R47 ;  /* 0x0000002f8c2e7221 */ /* 0x000fe20000010000 */
[----:B---3--:R-:W-:-:S06]  /*e040*/  FADD.FTZ R47, R141, R48 ;  /* 0x000000308d2f7221 */ /* 0x008fcc0000010000 */
[----:B------:R-:W3:Y:S01]  /*e050*/  MUFU.EX2 R40, R40 ;  /* 0x0000002800287308 */ /* 0x000ee20000000800 */
[----:B------:R-:W-:-:S07]  /*e060*/  FFMA.FTZ R139, R73, R9, -R82 ;  /* 0x00000009498b7223 */ /* 0x000fce0000010852 */
[----:B------:R-:W5:Y:S01]  /*e070*/  MUFU.EX2 R67, R67 ;  /* 0x0000004300437308 */ /* 0x000f620000000800 */
[----:B------:R-:W-:Y:S01]  /*e080*/  FADD.FTZ R49, R41, R46 ;  /* 0x0000002e29317221 */ /* 0x000fe20000010000 */
[----:B----4-:R-:W-:-:S06]  /*e090*/  FADD.FTZ R46, R66, R47 ;  /* 0x0000002f422e7221 */ /* 0x010fcc0000010000 */
[----:B------:R-:W4:Y:S01]  /*e0a0*/  MUFU.EX2 R136, R136 ;  /* 0x0000008800887308 */ /* 0x000f220000000800 */
[----:B------:R-:W-:-:S07]  /*e0b0*/  FFMA.FTZ R69, R74, R9, -R82 ;  /* 0x000000094a457223 */ /* 0x000fce0000010852 */
[----:B------:R-:W4:Y:S01]  /*e0c0*/  MUFU.EX2 R137, R137 ;  /* 0x0000008900897308 */ /* 0x000f220000000800 */
[----:B-1----:R-:W-:Y:S01]  /*e0d0*/  FADD.FTZ R49, R142, R49 ;  /* 0x000000318e317221 */ /* 0x002fe20000010000 */
[----:B0-----:R-:W-:-:S06]  /*e0e0*/  FADD.FTZ R46, R143, R46 ;  /* 0x0000002e8f2e7221 */ /* 0x001fcc0000010000 */
[----:B------:R-:W0:Y:S01]  /*e0f0*/  MUFU.EX2 R39, R39 ;  /* 0x0000002700277308 */ /* 0x000e220000000800 */
[----:B------:R-:W-:-:S07]  /*e100*/  FFMA.FTZ R133, R75, R9, -R82 ;  /* 0x000000094b857223 */ /* 0x000fce0000010852 */
[----:B------:R-:W1:Y:S01]  /*e110*/  MUFU.EX2 R68, R68 ;  /* 0x0000004400447308 */ /* 0x000e620000000800 */
[----:B---3--:R-:W-:Y:S01]  /*e120*/  FADD.FTZ R49, R40, R49 ;  /* 0x0000003128317221 */ /* 0x008fe20000010000 */
[----:B-----5:R-:W-:-:S06]  /*e130*/  FADD.FTZ R46, R67, R46 ;  /* 0x0000002e432e7221 */ /* 0x020fcc0000010000 */
[----:B------:R-:W3:Y:S08]  /*e140*/  MUFU.EX2 R138, R138 ;  /* 0x0000008a008a7308 */ /* 0x000ef00000000800 */
[----:B------:R-:W5:Y:S01]  /*e150*/  MUFU.EX2 R139, R139 ;  /* 0x0000008b008b7308 */ /* 0x000f620000000800 */
[----:B----4-:R-:W-:Y:S01]  /*e160*/  FADD.FTZ R48, R136, R49 ;  /* 0x0000003188307221 */ /* 0x010fe20000010000 */
[----:B------:R-:W-:-:S06]  /*e170*/  FADD.FTZ R47, R137, R46 ;  /* 0x0000002e892f7221 */ /* 0x000fcc0000010000 */
[----:B------:R-:W4:Y:S01]  /*e180*/  MUFU.EX2 R38, R38 ;  /* 0x0000002600267308 */ /* 0x000f220000000800 */
[----:B------:R-:W-:-:S07]  /*e190*/  F2FP.BF16.F32.PACK_AB R150, R45, R150 ;  /* 0x000000962d96723e */ /* 0x000fce00000010ff */
[----:B------:R-:W2:Y:S01]  /*e1a0*/  MUFU.EX2 R69, R69 ;  /* 0x0000004500457308 */ /* 0x000ea20000000800 */
[----:B------:R-:W-:Y:S01]  /*e1b0*/  F2FP.BF16.F32.PACK_AB R148, R148, R44 ;  /* 0x0000002c9494723e */ /* 0x000fe200000010ff */
[----:B0-----:R-:W-:-:S06]  /*e1c0*/  FADD.FTZ R45, R39, R48 ;  /* 0x00000030272d7221 */ /* 0x001fcc0000010000 */
[----:B------:R-:W0:Y:S01]  /*e1d0*/  MUFU.EX2 R132, R132 ;  /* 0x0000008400847308 */ /* 0x000e220000000800 */
[----:B-1----:R-:W-:Y:S01]  /*e1e0*/  FADD.FTZ R44, R68, R47 ;  /* 0x0000002f442c7221 */ /* 0x002fe20000010000 */
[----:B------:R-:W-:-:S06]  /*e1f0*/  @!P1 VIADD R0, R0, 0x16860 ;  /* 0x0001686000009836 */ /* 0x000fcc0000000000 */
[----:B------:R-:W1:Y:S01]  /*e200*/  MUFU.EX2 R133, R133 ;  /* 0x0000008500857308 */ /* 0x000e620000000800 */
[----:B------:R-:W-:Y:S01]  /*e210*/  FFMA.FTZ R50, R50, R9, -R82 ;  /* 0x0000000932327223 */ /* 0x000fe20000010852 */
[----:B---3--:R-:W-:-:S06]  /*e220*/  FADD.FTZ R45, R138, R45 ;  /* 0x0000002d8a2d7221 */ /* 0x008fcc0000010000 */
[----:B------:R-:W3:Y:S01]  /*e230*/  MUFU.EX2 R37, R37 ;  /* 0x0000002500257308 */ /* 0x000ee20000000800 */
[----:B-----5:R-:W-:Y:S01]  /*e240*/  FADD.FTZ R44, R139, R44 ;  /* 0x0000002c8b2c7221 */ /* 0x020fe20000010000 */
[----:B------:R-:W-:Y:S01]  /*e250*/  FFMA.FTZ R129, R51, R9, -R82 ;  /* 0x0000000933817223 */ /* 0x000fe20000010852 */
[----:B------:R-:W-:-:S05]  /*e260*/  @!P1 PRMT R14, RZ, 0x654, R0 ;  /* 0x00000654ff0e9816 */ /* 0x000fca0000000000 */
[----:B------:R-:W5:Y:S01]  /*e270*/  MUFU.EX2 R134, R134 ;  /* 0x0000008600867308 */ /* 0x000f620000000800 */
[----:B----4-:R-:W-:Y:S01]  /*e280*/  FADD.FTZ R45, R38, R45 ;  /* 0x0000002d262d7221 */ /* 0x010fe20000010000 */
[----:B--2---:R-:W-:-:S06]  /*e290*/  FADD.FTZ R44, R69, R44 ;  /* 0x0000002c452c7221 */ /* 0x004fcc0000010000 */
        /* <DEDUP_REMOVED lines=8> */
[----:B------:R3:W-:Y:S06]  /*e320*/  @!P1 SYNCS.ARRIVE.TRANS64.RED.A1T0 RZ, [R14+URZ], RZ ;  /* 0x000000ff0eff99a7 */ /* 0x0007ec000810043f */
[----:B------:R-:W4:Y:S01]  /*e330*/  MUFU.EX2 R24, R24 ;  /* 0x0000001800187308 */ /* 0x000f220000000800 */
[----:B------:R-:W-:Y:S01]  /*e340*/  FADD.FTZ R44, R15, R44 ;  /* 0x0000002c0f2c7221 */ /* 0x000fe20000010000 */
[----:B---3--:R-:W-:-:S06]  /*e350*/  FFMA.FTZ R14, R54, R9, -R82 ;  /* 0x00000009360e7223 */ /* 0x008fcc0000010852 */
[----:B------:R-:W3:Y:S01]  /*e360*/  MUFU.EX2 R129, R129 ;  /* 0x0000008100817308 */ /* 0x000ee20000000800 */
[----:B------:R-:W-:Y:S01]  /*e370*/  F2FP.BF16.F32.PACK_AB R140, R41, R140 ;  /* 0x0000008c298c723e */ /* 0x000fe200000010ff */
[----:B-----5:R-:W-:-:S06]  /*e380*/  FADD.FTZ R45, R134, R45 ;  /* 0x0000002d862d7221 */ /* 0x020fcc0000010000 */
[----:B------:R-:W5:Y:S01]  /*e390*/  MUFU.EX2 R25, R25 ;  /* 0x0000001900197308 */ /* 0x000f620000000800 */
[----:B--2---:R-:W-:Y:S01]  /*e3a0*/  FADD.FTZ R41, R135, R44 ;  /* 0x0000002c87297221 */ /* 0x004fe20000010000 */
[----:B------:R-:W-:-:S06]  /*e3b0*/  FFMA.FTZ R125, R55, R9, -R82 ;  /* 0x00000009377d7223 */ /* 0x000fcc0000010852 */
[----:B------:R-:W2:Y:S01]  /*e3c0*/  MUFU.EX2 R3, R3 ;  /* 0x0000000300037308 */ /* 0x000ea20000000800 */
[----:B------:R-:W-:Y:S01]  /*e3d0*/  F2FP.BF16.F32.PACK_AB R142, R40, R142 ;  /* 0x0000008e288e723e */ /* 0x000fe200000010ff */
[----:B0-----:R-:W-:-:S06]  /*e3e0*/  FADD.FTZ R45, R36, R45 ;  /* 0x0000002d242d7221 */ /* 0x001fcc0000010000 */
[----:B------:R-:W0:Y:S01]  /*e3f0*/  MUFU.EX2 R26, R26 ;  /* 0x0000001a001a7308 */ /* 0x000e220000000800 */
[----:B-1----:R-:W-:-:S07]  /*e400*/  FADD.FTZ R40, R0, R41 ;  /* 0x0000002900287221 */ /* 0x002fce0000010000 */
[----:B------:R-:W1:Y:S01]  /*e410*/  MUFU.EX2 R131, R131 ;  /* 0x0000008300837308 */ /* 0x000e620000000800 */
[----:B------:R-:W-:Y:S01]  /*e420*/  F2FP.BF16.F32.PACK_AB R146, R146, R42 ;  /* 0x0000002a9292723e */ /* 0x000fe200000010ff */
[----:B------:R-:W-:Y:S01]  /*e430*/  FFMA.FTZ R56, R56, R9, -R82 ;  /* 0x0000000938387223 */ /* 0x000fe20000010852 */
[----:B----4-:R-:W-:-:S05]  /*e440*/  FADD.FTZ R42, R24, R45 ;  /* 0x0000002d182a7221 */ /* 0x010fca0000010000 */
[----:B------:R-:W4:Y:S01]  /*e450*/  MUFU.EX2 R27, R27 ;  /* 0x0000001b001b7308 */ /* 0x000f220000000800 */
[----:B---3--:R-:W-:Y:S01]  /*e460*/  FADD.FTZ R40, R129, R40 ;  /* 0x0000002881287221 */ /* 0x008fe20000010000 */
[----:B------:R-:W-:-:S06]  /*e470*/  FFMA.FTZ R57, R57, R9, -R82 ;  /* 0x0000000939397223 */ /* 0x000fcc0000010852 */
[----:B------:R-:W3:Y:S01]  /*e480*/  MUFU.EX2 R14, R14 ;  /* 0x0000000e000e7308 */ /* 0x000ee20000000800 */
[----:B------:R-:W-:Y:S02]  /*e490*/  F2FP.BF16.F32.PACK_AB R144, R144, R43 ;  /* 0x0000002b9090723e */ /* 0x000fe400000010ff */
[----:B------:R-:W-:-:S05]  /*e4a0*/  F2FP.BF16.F32.PACK_AB R136, R39, R136 ;  /* 0x000000882788723e */ /* 0x000fca00000010ff */
[----:B------:R-:W3:Y:S01]  /*e4b0*/  MUFU.EX2 R28, R28 ;  /* 0x0000001c001c7308 */ /* 0x000ee20000000800 */
[----:B-----5:R-:W-:Y:S01]  /*e4c0*/  FADD.FTZ R39, R25, R42 ;  /* 0x0000002a19277221 */ /* 0x020fe20000010000 */
[----:B--2---:R-:W-:-:S06]  /*e4d0*/  FADD.FTZ R40, R3, R40 ;  /* 0x0000002803287221 */ /* 0x004fcc0000010000 */
[----:B------:R-:W2:Y:S01]  /*e4e0*/  MUFU.EX2 R125, R125 ;  /* 0x0000007d007d7308 */ /* 0x000ea20000000800 */
[----:B------:R-:W-:Y:S01]  /*e4f0*/  FFMA.FTZ R58, R58, R9, -R82 ;  /* 0x000000093a3a7223 */ /* 0x000fe20000010852 */
[----:B------:R-:W-:Y:S01]  /*e500*/  F2FP.BF16.F32.PACK_AB R138, R38, R138 ;  /* 0x0000008a268a723e */ /* 0x000fe200000010ff */
[----:B0-----:R-:W-:-:S05]  /*e510*/  FADD.FTZ R38, R26, R39 ;  /* 0x000000271a267221 */ /* 0x001fca0000010000 */
[----:B------:R-:W0:Y:S01]  /*e520*/  MUFU.EX2 R29, R29 ;  /* 0x0000001d001d7308 */ /* 0x000e220000000800 */
[----:B-1----:R-:W-:Y:S01]  /*e530*/  FADD.FTZ R39, R131, R40 ;  /* 0x0000002883277221 */ /* 0x002fe20000010000 */
[----:B------:R-:W-:-:S06]  /*e540*/  FFMA.FTZ R59, R59, R9, -R82 ;  /* 0x000000093b3b7223 */ /* 0x000fcc0000010852 */
[----:B------:R-:W1:Y:S01]  /*e550*/  MUFU.EX2 R43, R56 ;  /* 0x00000038002b7308 */ /* 0x000e620000000800 */
[----:B------:R-:W-:Y:S01]  /*e560*/  F2FP.BF16.F32.PACK_AB R132, R37, R132 ;  /* 0x000000842584723e */ /* 0x000fe200000010ff */
[----:B----4-:R-:W-:-:S06]  /*e570*/  FADD.FTZ R37, R27, R38 ;  /* 0x000000261b257221 */ /* 0x010fcc0000010000 */
[----:B------:R-:W4:Y:S01]  /*e580*/  MUFU.EX2 R30, R30 ;  /* 0x0000001e001e7308 */ /* 0x000f220000000800 */
[----:B---3--:R-:W-:Y:S01]  /*e590*/  FADD.FTZ R38, R14, R39 ;  /* 0x000000270e267221 */ /* 0x008fe20000010000 */
[----:B------:R-:W-:-:S06]  /*e5a0*/  FFMA.FTZ R60, R60, R9, -R82 ;  /* 0x000000093c3c7223 */ /* 0x000fcc0000010852 */
[----:B------:R-:W3:Y:S01]  /*e5b0*/  MUFU.EX2 R57, R57 ;  /* 0x0000003900397308 */ /* 0x000ee20000000800 */
[----:B------:R-:W-:Y:S01]  /*e5c0*/  FADD.FTZ R40, R28, R37 ;  /* 0x000000251c287221 */ /* 0x000fe20000010000 */
[----:B--2---:R-:W-:-:S06]  /*e5d0*/  FADD.FTZ R38, R125, R38 ;  /* 0x000000267d267221 */ /* 0x004fcc0000010000 */
[----:B------:R-:W2:Y:S01]  /*e5e0*/  MUFU.EX2 R31, R31 ;  /* 0x0000001f001f7308 */ /* 0x000ea20000000800 */
[----:B------:R-:W-:-:S07]  /*e5f0*/  FFMA.FTZ R61, R61, R9, -R82 ;  /* 0x000000093d3d7223 */ /* 0x000fce0000010852 */
[----:B------:R-:W5:Y:S01]  /*e600*/  MUFU.EX2 R58, R58 ;  /* 0x0000003a003a7308 */ /* 0x000f620000000800 */
[----:B------:R-:W-:Y:S01]  /*e610*/  F2FP.BF16.F32.PACK_AB R133, R15, R133 ;  /* 0x000000850f85723e */ /* 0x000fe200000010ff */
[----:B0-----:R-:W-:-:S06]  /*e620*/  FADD.FTZ R15, R29, R40 ;  /* 0x000000281d0f7221 */ /* 0x001fcc0000010000 */
[----:B------:R-:W0:Y:S01]  /*e630*/  MUFU.EX2 R32, R32 ;  /* 0x0000002000207308 */ /* 0x000e220000000800 */
[----:B-1----:R-:W-:Y:S01]  /*e640*/  FADD.FTZ R38, R43, R38 ;  /* 0x000000262b267221 */ /* 0x002fe20000010000 */
[----:B------:R-:W-:-:S06]  /*e650*/  FFMA.FTZ R62, R62, R9, -R82 ;  /* 0x000000093e3e7223 */ /* 0x000fcc0000010852 */
[----:B------:R-:W1:Y:S01]  /*e660*/  MUFU.EX2 R59, R59 ;  /* 0x0000003b003b7308 */ /* 0x000e620000000800 */
[----:B------:R-:W-:Y:S01]  /*e670*/  F2FP.BF16.F32.PACK_AB R135, R0, R135 ;  /* 0x000000870087723e */ /* 0x000fe200000010ff */
[----:B----4-:R-:W-:Y:S01]  /*e680*/  FADD.FTZ R0, R30, R15 ;  /* 0x0000000f1e007221 */ /* 0x010fe20000010000 */
[----:B------:R-:W-:-:S05]  /*e690*/  F2FP.BF16.F32.PACK_AB R129, R3, R129 ;  /* 0x000000810381723e */ /* 0x000fca00000010ff */
[----:B------:R-:W4:Y:S01]  /*e6a0*/  MUFU.EX2 R33, R33 ;  /* 0x0000002100217308 */ /* 0x000f220000000800 */
[----:B---3--:R-:W-:-:S07]  /*e6b0*/  FADD.FTZ R3, R57, R38 ;  /* 0x0000002639037221 */ /* 0x008fce0000010000 */
[----:B------:R-:W3:Y:S01]  /*e6c0*/  MUFU.EX2 R60, R60 ;  /* 0x0000003c003c7308 */ /* 0x000ee20000000800 */
[----:B--2---:R-:W-:Y:S01]  /*e6d0*/  FADD.FTZ R15, R31, R0 ;  /* 0x000000001f0f7221 */ /* 0x004fe20000010000 */
[----:B-----5:R-:W-:-:S06]  /*e6e0*/  FADD.FTZ R0, R58, R3 ;  /* 0x000000033a007221 */ /* 0x020fcc0000010000 */
[----:B------:R-:W2:Y:S01]  /*e6f0*/  MUFU.EX2 R34, R34 ;  /* 0x0000002200227308 */ /* 0x000ea20000000800 */
[----:B------:R-:W-:-:S07]  /*e700*/  ISETP.GT.AND P3, PT, R12, R70, PT ;  /* 0x000000460c00720c */ /* 0x000fce0003f64270 */
[----:B------:R-:W5:Y:S01]  /*e710*/  MUFU.EX2 R61, R61 ;  /* 0x0000003d003d7308 */ /* 0x000f620000000800 */
[----:B------:R-:W-:Y:S01]  /*e720*/  F2FP.BF16.F32.PACK_AB R131, R14, R131 ;  /* 0x000000830e83723e */ /* 0x000fe200000010ff */
[----:B0-----:R-:W-:-:S06]  /*e730*/  FADD.FTZ R14, R32, R15 ;  /* 0x0000000f200e7221 */ /* 0x001fcc0000010000 */
[----:B------:R-:W0:Y:S01]  /*e740*/  MUFU.EX2 R35, R35 ;  /* 0x0000002300237308 */ /* 0x000e220000000800 */
[----:B-1----:R-:W-:-:S07]  /*e750*/  FADD.FTZ R3, R59, R0 ;  /* 0x000000003b037221 */ /* 0x002fce0000010000 */
[----:B------:R-:W1:Y:S01]  /*e760*/  MUFU.EX2 R62, R62 ;  /* 0x0000003e003e7308 */ /* 0x000e620000000800 */
[----:B----4-:R-:W-:Y:S01]  /*e770*/  FADD.FTZ R15, R33, R14 ;  /* 0x0000000e210f7221 */ /* 0x010fe20000010000 */
[----:B---3--:R-:W-:-:S03]  /*e780*/  FADD.FTZ R0, R60, R3 ;  /* 0x000000033c007221 */ /* 0x008fc60000010000 */
[----:B--2---:R-:W-:Y:S01]  /*e790*/  FADD.FTZ R14, R34, R15 ;  /* 0x0000000f220e7221 */ /* 0x004fe20000010000 */
[----:B-----5:R-:W-:Y:S01]  /*e7a0*/  FADD.FTZ R0, R61, R0 ;  /* 0x000000003d007221 */ /* 0x020fe20000010000 */
[-C--:B------:R-:W-:Y:S01]  /*e7b0*/  FMUL.FTZ R88, R88, R8.reuse ;  /* 0x0000000858587220 */ /* 0x080fe20000410000 */
[-C--:B------:R-:W-:Y:S01]  /*e7c0*/  FMUL.FTZ R89, R89, R8.reuse ;  /* 0x0000000859597220 */ /* 0x080fe20000410000 */
[----:B0-----:R-:W-:Y:S01]  /*e7d0*/  FADD.FTZ R3, R35, R14 ;  /* 0x0000000e23037221 */ /* 0x001fe20000010000 */
        /* <DEDUP_REMOVED lines=31> */
[----:B-1----:R-:W-:Y:S01]  /*e9d0*/  FADD.FTZ R0, R62, R0 ;  /* 0x000000003e007221 */ /* 0x002fe20000010000 */
[----:B------:R-:W-:Y:S01]  /*e9e0*/  F2FP.BF16.F32.PACK_AB R151, R76, R151 ;  /* 0x000000974c97723e */ /* 0x000fe200000010ff */
[----:B------:R-:W-:Y:S01]  /*e9f0*/  VIADD R12, R12, 0xffffffff ;  /* 0xffffffff0c0c7836 */ /* 0x000fe20000000000 */
[----:B------:R-:W-:Y:S01]  /*ea00*/  F2FP.BF16.F32.PACK_AB R145, R63, R145 ;  /* 0x000000913f91723e */ /* 0x000fe200000010ff */
[----:B------:R-:W-:Y:S01]  /*ea10*/  IMAD.MOV.U32 R8, RZ, RZ, R23 ;  /* 0x000000ffff087224 */ /* 0x000fe200078e0017 */
[----:B------:R-:W-:Y:S01]  /*ea20*/  F2FP.BF16.F32.PACK_AB R147, R65, R147 ;  /* 0x000000934193723e */ /* 0x000fe200000010ff */
[----:B------:R-:W-:Y:S01]  /*ea30*/  IMAD.MOV.U32 R14, RZ, RZ, R18 ;  /* 0x000000ffff0e7224 */ /* 0x000fe200078e0012 */
[----:B------:R-:W-:Y:S01]  /*ea40*/  F2FP.BF16.F32.PACK_AB R141, R66, R141 ;  /* 0x0000008d428d723e */ /* 0x000fe200000010ff */
[----:B------:R-:W-:Y:S01]  /*ea50*/  IMAD.MOV.U32 R15, RZ, RZ, R11 ;  /* 0x000000ffff0f7224 */ /* 0x000fe200078e000b */
        /* <DEDUP_REMOVED lines=14> */
[----:B------:R-:W-:Y:S01]  /*eb40*/  MOV R13, R10 ;  /* 0x0000000a000d7202 */ /* 0x000fe20000000f00 */
[----:B------:R-:W-:Y:S06]  /*eb50*/  @P3 BRA `(.L_x_2348) ;  /* 0xffffffcc00a83947 */ /* 0x000fec000383ffff */
.L_x_2338:
[----:B------:R-:W-:-:S13]  /*eb60*/  ISETP.GE.AND P2, PT, R12, RZ, PT ;  /* 0x000000ff0c00720c */ /* 0x000fda0003f46270 */
[----:B------:R-:W-:Y:S05]  /*eb70*/  @!P2 BRA `(.L_x_2349) ;  /* 0x0000002400cca947 */ /* 0x000fea0003800000 */
[----:B------:R-:W-:Y:S02]  /*eb80*/  IMAD.MOV.U32 R13, RZ, RZ, R11 ;  /* 0x000000ffff0d7224 */ /* 0x000fe400078e000b */
[----:B------:R-:W-:Y:S02]  /*eb90*/  IMAD.MOV.U32 R15, RZ, RZ, R10 ;  /* 0x000000ffff0f7224 */ /* 0x000fe400078e000a */
[----:B------:R-:W-:Y:S02]  /*eba0*/  IMAD.MOV.U32 R8, RZ, RZ, R23 ;  /* 0x000000ffff087224 */ /* 0x000fe400078e0017 */
[----:B------:R-:W-:-:S07]  /*ebb0*/  IMAD.MOV.U32 R14, RZ, RZ, R18 ;  /* 0x000000ffff0e7224 */ /* 0x000fce00078e0012 */
.L_x_2359:
        /* <DEDUP_REMOVED lines=11> */
.L_x_2351:
[----:B------:R-:W-:Y:S01]  /*ec70*/  IMAD R9, R18, 0x8, R2 ;  /* 0x0000000812097824 */ /* 0x000fe200078e0202 */
[----:B------:R-:W-:-:S04]  /*ec80*/  SHF.L.U32 R10, R23, 0x1f, RZ ;  /* 0x0000001f170a7819 */ /* 0x000fc800000006ff */
[----:B------:R0:W1:Y:S01]  /*ec90*/  SYNCS.PHASECHK.TRANS64.TRYWAIT P3, [R9+URZ+0x16830], R10 ;  /* 0x0168300a090075a7 */ /* 0x000062000806017f */
[----:B------:R-:W-:Y:S05]  /*eca0*/  @!P0 BRA `(.L_x_2352) ;  /* 0x0000000000048947 */ /* 0x000fea0003800000 */
[----:B------:R-:W-:Y:S01]  /*ecb0*/  BPT.TRAP 0x1 ;  /* 0x000000040000795c */ /* 0x000fe20000300000 */
.L_x_2352:
[----:B------:R-:W-:Y:S04]  /*ecc0*/  BSSY B0, `(.L_x_2350) ;  /* 0x0000004000007945 */ /* 0x000fe80003800000 */
[----:B-1----:R-:W-:Y:S05]  /*ecd0*/  @P3 BRA `(.L_x_2353) ;  /* 0x0000000000083947 */ /* 0x002fea0003800000 */
[----:B------:R-:W1:Y:S02]  /*ece0*/  SYNCS.PHASECHK.TRANS64.TRYWAIT P3, [R9+URZ+0x16830], R10 ;  /* 0x0168300a090075a7 */ /* 0x000e64000806017f */
[----:B-1----:R-:W-:Y:S05]  /*ecf0*/  @!P3 BRA `(.L_x_2354) ;  /* 0x000000bc001cb947 */ /* 0x002fea0003800000 */
.L_x_2353:
[----:B------:R-:W-:Y:S05]  /*ed00*/  BSYNC B0 ;  /* 0x0000000000007941 */ /* 0x000fea0003800000 */
.L_x_2350:
        /* <DEDUP_REMOVED lines=44> */
.L_x_2356:
[----:B------:R-:W-:Y:S01]  /*efd0*/  SHF.L.U32 R8, R8, 0x1f, RZ ;  /* 0x0000001f08087819 */ /* 0x000fe200000006ff */
[----:B------:R-:W-:-:S04]  /*efe0*/  IMAD R9, R14, 0x8, R2 ;  /* 0x000000080e097824 */ /* 0x000fc800078e0202 */
[----:B------:R0:W1:Y:S01]  /*eff0*/  SYNCS.PHASECHK.TRANS64.TRYWAIT P2, [R9+URZ+0x16850], R8 ;  /* 0x01685008090075a7 */ /* 0x000062000804017f */
[----:B------:R-:W-:Y:S05]  /*f000*/  @!P0 BRA `(.L_x_2357) ;  /* 0x0000000000048947 */ /* 0x000fea0003800000 */
[----:B------:R-:W-:Y:S01]  /*f010*/  BPT.TRAP 0x1 ;  /* 0x000000040000795c */ /* 0x000fe20000300000 */
.L_x_2357:
[----:B-1----:R-:W-:Y:S05]  /*f020*/  @P2 BRA `(.L_x_2355) ;  /* 0x0000000000082947 */ /* 0x002fea0003800000 */
[----:B------:R-:W1:Y:S02]  /*f030*/  SYNCS.PHASECHK.TRANS64.TRYWAIT P2, [R9+URZ+0x16850], R8 ;  /* 0x01685008090075a7 */ /* 0x000e64000804017f */
[----:B-1----:R-:W-:Y:S05]  /*f040*/  @!P2 BRA `(.L_x_2358) ;  /* 0x000000b8005ca947 */ /* 0x002fea0003800000 */
.L_x_2355:
        /* <DEDUP_REMOVED lines=10> */
[----:B------:R-:W-:Y:S01]  /*f0f0*/  LEA R8, R14, R8, 0xa ;  /* 0x000000080e087211 */ /* 0x000fe200078e50ff */
[----:B------:R-:W-:Y:S01]  /*f100*/  FMUL.FTZ R30, R30, UR4 ;  /* 0x000000041e1e7c20 */ /* 0x000fe20008410000 */
[----:B------:R-:W-:Y:S01]  /*f110*/  FMUL.FTZ R31, R31, UR4 ;  /* 0x000000041f1f7c20 */ /* 0x000fe20008410000 */
[----:B------:R-:W-:Y:S01]  /*f120*/  FMUL.FTZ R63, R63, UR4 ;  /* 0x000000043f3f7c20 */ /* 0x000fe20008410000 */
[C---:B------:R-:W-:Y:S01]  /*f130*/  R2UR UR10, R8.reuse ;  /* 0x00000000080a72ca */ /* 0x040fe200000e0000 */
[----:B------:R-:W-:-:S02]  /*f140*/  VIADD R10, R8, 0x80 ;  /* 0x00000080080a7836 */ /* 0x000fc40000000000 */
[----:B------:R-:W-:Y:S01]  /*f150*/  FMUL.FTZ R66, R66, UR4 ;  /* 0x0000000442427c20 */ /* 0x000fe20008410000 */
[----:B------:R-:W-:Y:S01]  /*f160*/  FMUL.FTZ R67, R67, UR4 ;  /* 0x0000000443437c20 */ /* 0x000fe20008410000 */
[----:B------:R-:W-:Y:S08]  /*f170*/  MUFU.TANH R63, R63 ;  /* 0x0000003f003f7308 */ /* 0x000ff00000002400 */
[----:B------:R-:W-:Y:S01]  /*f180*/  HGMMA.64x64x16.F32.BF16 R88, R148, gdesc[UR8].tnspB, R88, gsb0 ;  /* 0x40e0000894587df0 */ /* 0x000fe20008001858 */
[----:B------:R-:W-:Y:S01]  /*f190*/  R2UR UR10, R10 ;  /* 0x000000000a0a72ca */ /* 0x000fe200000e0000 */
[----:B------:R-:W-:Y:S01]  /*f1a0*/  VIADD R10, R8, 0x100 ;  /* 0x00000100080a7836 */ /* 0x000fe20000000000 */
[----:B------:R-:W-:Y:S01]  /*f1b0*/  R2UR UR11, R11 ;  /* 0x000000000b0b72ca */ /* 0x000fe200000e0000 */
[----:B------:R-:W-:Y:S01]  /*f1c0*/  IMAD.MOV.U32 R11, RZ, RZ, 0x40000040 ;  /* 0x40000040ff0b7424 */ /* 0x000fe200078e00ff */
        /* <DEDUP_REMOVED lines=11> */
[----:B------:R-:W-:Y:S01]  /*f280*/  FMUL.FTZ R151, R34, UR4 ;  /* 0x0000000422977c20 */ /* 0x000fe20008410000 */
        /* <DEDUP_REMOVED lines=12> */
[----:B0-----:R-:W-:Y:S01]  /*f350*/  FMUL.FTZ R27, R32, UR4 ;  /* 0x00000004201b7c20 */ /* 0x001fe20008410000 */
[----:B------:R-:W-:Y:S01]  /*f360*/  FMUL.FTZ R32, R41, UR4 ;  /* 0x0000000429207c20 */ /* 0x000fe20008410000 */
[----:B------:R-:W-:Y:S01]  /*f370*/  FMUL.FTZ R41, R52, UR4 ;  /* 0x0000000434297c20 */ /* 0x000fe20008410000 */
[----:B------:R-:W-:Y:S01]  /*f380*/  FMUL.FTZ R68, R85, UR4 ;  /* 0x0000000455447c20 */ /* 0x000fe20008410000 */
[----:B------:R-:W-:-:S02]  /*f390*/  VIADD R10, R8, 0x180 ;  /* 0x00000180080a7836 */ /* 0x000fc40000000000 */
[----:B------:R-:W-:Y:S01]  /*f3a0*/  FMUL.FTZ R69, R70, UR4 ;  /* 0x0000000446457c20 */ /* 0x000fe20008410000 */
[----:B------:R-:W-:Y:S01]  /*f3b0*/  VIADD R52, R8, 0x200 ;  /* 0x0000020008347836 */ /* 0x000fe20000000000 */
[----:B------:R-:W-:Y:S01]  /*f3c0*/  MUFU.TANH R27, R27 ;  /* 0x0000001b001b7308 */ /* 0x000fe20000002400 */
[----:B------:R-:W-:Y:S01]  /*f3d0*/  FMUL.FTZ R70, R71, UR4 ;  /* 0x0000000447467c20 */ /* 0x000fe20008410000 */
[----:B------:R-:W-:Y:S01]  /*f3e0*/  FMUL.FTZ R71, R74, UR4 ;  /* 0x000000044a477c20 */ /* 0x000fe20008410000 */
[----:B------:R-:W-:Y:S01]  /*f3f0*/  FMUL.FTZ R72, R75, UR4 ;  /* 0x000000044b487c20 */ /* 0x000fe20008410000 */
[----:B------:R-:W-:Y:S01]  /*f400*/  FMUL.FTZ R74, R79, UR4 ;  /* 0x000000044f4a7c20 */ /* 0x000fe20008410000 */
[----:B------:R-:W-:-:S03]  /*f410*/  FMUL.FTZ R75, R82, UR4 ;  /* 0x00000004524b7c20 */ /* 0x000fc60008410000 */
        /* <DEDUP_REMOVED lines=12> */
[----:B------:R-:W-:Y:S01]  /*f4e0*/  FMUL.FTZ R145, R39, UR4 ;  /* 0x0000000427917c20 */ /* 0x000fe20008410000 */
[----:B------:R-:W-:Y:S01]  /*f4f0*/  HGMMA.64x64x16.F32.BF16 R88, R140, gdesc[UR8].tnspB, R88, gsb0 ;  /* 0x40e000088c587df0 */ /* 0x000fe20008001858 */
[----:B------:R-:W-:Y:S01]  /*f500*/  R2UR UR11, R11 ;  /* 0x000000000b0b72ca */ /* 0x000fe200000e0000 */
[----:B------:R-:W-:Y:S01]  /*f510*/  FMUL.FTZ R11, R24, UR4 ;  /* 0x00000004180b7c20 */ /* 0x000fe20008410000 */
[----:B------:R-:W-:Y:S01]  /*f520*/  FMUL.FTZ R24, R25, UR4 ;  /* 0x0000000419187c20 */ /* 0x000fe20008410000 */
[----:B------:R-:W-:Y:S01]  /*f530*/  FMUL.FTZ R25, R28, UR4 ;  /* 0x000000041c197c20 */ /* 0x000fe20008410000 */
[----:B------:R-:W-:Y:S01]  /*f540*/  FMUL.FTZ R28, R33, UR4 ;  /* 0x00000004211c7c20 */ /* 0x000fe20008410000 */
        /* <DEDUP_REMOVED lines=9> */
[----:B------:R-:W2:Y:S01]  /*f5e0*/  MUFU.TANH R11, R11 ;  /* 0x0000000b000b7308 */ /* 0x000ea20000002400 */
[----:B0-----:R-:W-:Y:S01]  /*f5f0*/  FMUL.FTZ R31, R40, UR4 ;  /* 0x00000004281f7c20 */ /* 0x001fe20008410000 */
        /* <DEDUP_REMOVED lines=8> */
[----:B------:R-:W-:Y:S01]  /*f680*/  R2UR UR10, R10 ;  /* 0x000000000a0a72ca */ /* 0x000fe200000e0000 */
[----:B-1----:R-:W-:-:S02]  /*f690*/  IMAD.MOV.U32 R84, RZ, RZ, R150 ;  /* 0x000000ffff547224 */ /* 0x002fc400078e0096 */
[----:B------:R-:W-:Y:S01]  /*f6a0*/  FMUL.FTZ R73, R78, UR4 ;  /* 0x000000044e497c20 */ /* 0x000fe20008410000 */
[----:B------:R-:W-:Y:S01]  /*f6b0*/  FMUL.FTZ R76, R83, UR4 ;  /* 0x00000004534c7c20 */ /* 0x000fe20008410000 */
[----:B------:R-:W-:Y:S01]  /*f6c0*/  FMUL.FTZ R77, R86, UR4 ;  /* 0x00000004564d7c20 */ /* 0x000fe20008410000 */
[----:B------:R-:W-:Y:S01]  /*f6d0*/  FMUL.FTZ R78, R87, UR4 ;  /* 0x00000004574e7c20 */ /* 0x000fe20008410000 */
[----:B------:R-:W1:Y:S01]  /*f6e0*/  MUFU.TANH R25, R25 ;  /* 0x0000001900197308 */ /* 0x000e620000002400 */
[----:B--2---:R-:W-:-:S07]  /*f6f0*/  FMNMX.FTZ R9, R11, R15, !PT ;  /* 0x0000000f0b097209 */ /* 0x004fce0007810000 */
[----:B------:R-:W2:Y:S01]  /*f700*/  MUFU.TANH R28, R28 ;  /* 0x0000001c001c7308 */ /* 0x000ea20000002400 */
[----:B0-----:R-:W-:-:S07]  /*f710*/  FMNMX.FTZ R9, R24, R9, !PT ;  /* 0x0000000918097209 */ /* 0x001fce0007810000 */
[----:B------:R-:W0:Y:S01]  /*f720*/  MUFU.TANH R30, R30 ;  /* 0x0000001e001e7308 */ /* 0x000e220000002400 */
[----:B-1----:R-:W-:-:S04]  /*f730*/  FMNMX.FTZ R9, R25, R9, !PT ;  /* 0x0000000919097209 */ /* 0x002fc80007810000 */
[----:B------:R-:W-:-:S03]  /*f740*/  FMNMX.FTZ R9, R26, R9, !PT ;  /* 0x000000091a097209 */ /* 0x000fc60007810000 */
[----:B------:R-:W1:Y:S01]  /*f750*/  MUFU.TANH R31, R31 ;  /* 0x0000001f001f7308 */ /* 0x000e620000002400 */
[----:B------:R-:W-:-:S04]  /*f760*/  FMNMX.FTZ R9, R27, R9, !PT ;  /* 0x000000091b097209 */ /* 0x000fc80007810000 */
[----:B--2---:R-:W-:-:S03]  /*f770*/  FMNMX.FTZ R9, R28, R9, !PT ;  /* 0x000000091c097209 */ /* 0x004fc60007810000 */
[----:B------:R-:W2:Y:S01]  /*f780*/  MUFU.TANH R33, R33 ;  /* 0x0000002100217308 */ /* 0x000ea20000002400 */
[----:B------:R-:W-:-:S04]  /*f790*/  FMNMX.FTZ R9, R29, R9, !PT ;  /* 0x000000091d097209 */ /* 0x000fc80007810000 */
[----:B0-----:R-:W-:-:S03]  /*f7a0*/  FMNMX.FTZ R9, R30, R9, !PT ;  /* 0x000000091e097209 */ /* 0x001fc60007810000 */
[----:B------:R-:W0:Y:S01]  /*f7b0*/  MUFU.TANH R37, R37 ;  /* 0x0000002500257308 */ /* 0x000e220000002400 */
[----:B-1----:R-:W-:-:S04]  /*f7c0*/  FMNMX.FTZ R9, R31, R9, !PT ;  /* 0x000000091f097209 */ /* 0x002fc80007810000 */
[----:B------:R-:W-:Y:S01]  /*f7d0*/  FMNMX.FTZ R9, R32, R9, !PT ;  /* 0x0000000920097209 */ /* 0x000fe20007810000 */
[----:B------:R-:W-:Y:S02]  /*f7e0*/  WARPGROUP.DEPBAR.LE gsb0, 0x0 ;  /* 0x00008000000079c5 */ /* 0x000fe40000010000 */
[----:B------:R-:W1:Y:S01]  /*f7f0*/  MUFU.TANH R38, R38 ;  /* 0x0000002600267308 */ /* 0x000e620000002400 */
[----:B------:R-:W-:Y:S01]  /*f800*/  FMUL.FTZ R143, R42, UR4 ;  /* 0x000000042a8f7c20 */ /* 0x000fe20008410000 */
[----:B------:R-:W-:Y:S01]  /*f810*/  FMUL.FTZ R42, R53, UR4 ;  /* 0x00000004352a7c20 */ /* 0x000fe20008410000 */
[----:B--2---:R-:W-:Y:S01]  /*f820*/  FMNMX.FTZ R9, R33, R9, !PT ;  /* 0x0000000921097209 */ /* 0x004fe20007810000 */
[----:B------:R-:W-:Y:S01]  /*f830*/  FMUL.FTZ R141, R43, UR4 ;  /* 0x000000042b8d7c20 */ /* 0x000fe20008410000 */
[----:B------:R-:W-:Y:S01]  /*f840*/  FMUL.FTZ R43, R54, UR4 ;  /* 0x00000004362b7c20 */ /* 0x000fe20008410000 */
[----:B------:R-:W-:Y:S01]  /*f850*/  FMUL.FTZ R54, R64, UR4 ;  /* 0x0000000440367c20 */ /* 0x000fe20008410000 */
[----:B------:R-:W-:Y:S01]  /*f860*/  FMNMX.FTZ R9, R35, R9, !PT ;  /* 0x0000000923097209 */ /* 0x000fe20007810000 */
[----:B------:R-:W2:Y:S01]  /*f870*/  MUFU.TANH R42, R42 ;  /* 0x0000002a002a7308 */ /* 0x000ea20000002400 */
[----:B------:R-:W-:Y:S01]  /*f880*/  FMUL.FTZ R64, R81, UR4 ;  /* 0x0000000451407c20 */ /* 0x000fe20008410000 */
[----:B------:R-:W-:Y:S01]  /*f890*/  WARPGROUP.ARRIVE ;  /* 0x00000000000079c5 */ /* 0x000fe20000000000 */
[----:B0-----:R-:W-:Y:S01]  /*f8a0*/  FMNMX.FTZ R9, R37, R9, !PT ;  /* 0x0000000925097209 */ /* 0x001fe20007810000 */
[----:B------:R-:W-:-:S02]  /*f8b0*/  IMAD.MOV.U32 R81, RZ, RZ, R148 ;  /* 0x000000ffff517224 */ /* 0x000fc400078e0094 */
[----:B------:R-:W-:Y:S02]  /*f8c0*/  IMAD.MOV.U32 R53, RZ, RZ, 0x40000040 ;  /* 0x40000040ff357424 */ /* 0x000fe400078e00ff */
[----:B------:R-:W0:Y:S01]  /*f8d0*/  MUFU.TANH R49, R49 ;  /* 0x0000003100317308 */ /* 0x000e220000002400 */
[----:B-1----:R-:W-:Y:S01]  /*f8e0*/  FMNMX.FTZ R9, R38, R9, !PT ;  /* 0x0000000926097209 */ /* 0x002fe20007810000 */
[----:B------:R-:W-:Y:S01]  /*f8f0*/  HGMMA.64x64x16.F32.BF16 R88, R136, gdesc[UR8].tnspB, R88, gsb0 ;  /* 0x40e0000888587df0 */ /* 0x000fe20008001858 */
[----:B------:R-:W-:Y:S02]  /*f900*/  R2UR UR10, R52 ;  /* 0x00000000340a72ca */ /* 0x000fe400000e0000 */
[----:B------:R-:W-:Y:S02]  /*f910*/  FMNMX.FTZ R9, R41, R9, !PT ;  /* 0x0000000929097209 */ /* 0x000fe40007810000 */
[----:B------:R-:W-:Y:S01]  /*f920*/  R2UR UR11, R53 ;  /* 0x00000000350b72ca */ /* 0x000fe200000e0000 */
[----:B------:R-:W1:Y:S01]  /*f930*/  MUFU.TANH R50, R50 ;  /* 0x0000003200327308 */ /* 0x000e620000002400 */
[----:B--2---:R-:W-:-:S04]  /*f940*/  FMNMX.FTZ R9, R42, R9, !PT ;  /* 0x000000092a097209 */ /* 0x004fc80007810000 */
[----:B------:R-:W-:-:S03]  /*f950*/  FMNMX.FTZ R9, R45, R9, !PT ;  /* 0x000000092d097209 */ /* 0x000fc60007810000 */
[----:B------:R-:W2:Y:S01]  /*f960*/  MUFU.TANH R54, R54 ;  /* 0x0000003600367308 */ /* 0x000ea20000002400 */
[----:B------:R-:W-:-:S04]  /*f970*/  FMNMX.FTZ R9, R47, R9, !PT ;  /* 0x000000092f097209 */ /* 0x000fc80007810000 */
[----:B0-----:R-:W-:-:S03]  /*f980*/  FMNMX.FTZ R9, R49, R9, !PT ;  /* 0x0000000931097209 */ /* 0x001fc60007810000 */
        /* <DEDUP_REMOVED lines=17> */
[----:B------:R-:W-:Y:S01]  /*faa0*/  IMAD.MOV.U32 R137, RZ, RZ, R146 ;  /* 0x000000ffff897224 */ /* 0x000fe200078e0092 */
[----:B------:R-:W-:Y:S01]  /*fab0*/  WARPGROUP.ARRIVE ;  /* 0x00000000000079c5 */ /* 0x000fe20000000000 */
[----:B------:R-:W-:Y:S02]  /*fac0*/  IMAD.MOV.U32 R139, RZ, RZ, R144 ;  /* 0x000000ffff8b7224 */ /* 0x000fe400078e0090 */
[----:B------:R-:W2:Y:S01]  /*fad0*/  MUFU.TANH R64, R64 ;  /* 0x0000004000407308 */ /* 0x000ea20000002400 */
[----:B0-----:R-:W-:Y:S02]  /*fae0*/  FMNMX.FTZ R9, R61, R9, !PT ;  /* 0x000000093d097209 */ /* 0x001fe40007810000 */
[----:B------:R-:W-:Y:S05]  /*faf0*/  HGMMA.64x64x16.F32.BF16 R88, R132, gdesc[UR8].tnspB, R88, gsb0 ;  /* 0x40e0000884587df0 */ /* 0x000fea0008001858 */
[----:B------:R-:W0:Y:S01]  /*fb00*/  MUFU.TANH R65, R65 ;  /* 0x0000004100417308 */ /* 0x000e220000002400 */
[----:B-1----:R-:W-:-:S07]  /*fb10*/  FMNMX.FTZ R9, R62, R9, !PT ;  /* 0x000000093e097209 */ /* 0x002fce0007810000 */
[----:B------:R-:W1:Y:S01]  /*fb20*/  MUFU.TANH R68, R68 ;  /* 0x0000004400447308 */ /* 0x000e620000002400 */
[----:B--2---:R-:W-:-:S07]  /*fb30*/  FMNMX.FTZ R9, R64, R9, !PT ;  /* 0x0000000940097209 */ /* 0x004fce0007810000 */
[----:B------:R-:W2:Y:S01]  /*fb40*/  MUFU.TANH R151, R151 ;  /* 0x0000009700977308 */ /* 0x000ea20000002400 */
[----:B0-----:R-:W-:-:S07]  /*fb50*/  FMNMX.FTZ R9, R65, R9, !PT ;  /* 0x0000000941097209 */ /* 0x001fce0007810000 */
[----:B------:R-:W0:Y:S01]  /*fb60*/  MUFU.TANH R149, R149 ;  /* 0x0000009500957308 */ /* 0x000e220000002400 */
[----:B-1----:R-:W-:-:S05]  /*fb70*/  FMNMX.FTZ R10, R68, R9, !PT ;  /* 0x00000009440a7209 */ /* 0x002fca0007810000 */
[----:B------:R-:W1:Y:S02]  /*fb80*/  SHFL.BFLY PT, R9, R10, 0x2, 0x1f ;  /* 0x0c401f000a097f89 */ /* 0x000e6400000e0000 */
[----:B------:R-:W3:Y:S08]  /*fb90*/  MUFU.TANH R147, R147 ;  /* 0x0000009300937308 */ /* 0x000ef00000002400 */
[----:B------:R-:W4:Y:S08]  /*fba0*/  MUFU.TANH R145, R145 ;  /* 0x0000009100917308 */ /* 0x000f300000002400 */
[----:B------:R-:W5:Y:S01]  /*fbb0*/  MUFU.TANH R143, R143 ;  /* 0x0000008f008f7308 */ /* 0x000f620000002400 */
[----:B-1----:R-:W-:-:S07]  /*fbc0*/  FMNMX.FTZ R10, R10, R9, !PT ;  /* 0x000000090a0a7209 */ /* 0x002fce0007810000 */
[----:B------:R-:W1:Y:S01]  /*fbd0*/  MUFU.TANH R141, R141 ;  /* 0x0000008d008d7308 */ /* 0x000e620000002400 */
[----:B------:R-:W2:Y:S07]  /*fbe0*/  SHFL.BFLY PT, R9, R10, 0x1, 0x1f ;  /* 0x0c201f000a097f89 */ /* 0x000eae00000e0000 */
[----:B------:R-:W1:Y:S08]  /*fbf0*/  MUFU.TANH R34, R34 ;  /* 0x0000002200227308 */ /* 0x000e700000002400 */
[----:B------:R-:W1:Y:S01]  /*fc00*/  MUFU.TANH R36, R36 ;  /* 0x0000002400247308 */ /* 0x000e620000002400 */
[----:B------:R-:W-:-:S02]  /*fc10*/  WARPGROUP.DEPBAR.LE gsb0, 0x0 ;  /* 0x00008000000079c5 */ /* 0x000fc40000010000 */
[----:B------:R-:W-:-:S05]  /*fc20*/  WARPGROUP.ARRIVE ;  /* 0x00000000000079c5 */ /* 0x000fca0000000000 */
[----:B------:R-:W1:Y:S01]  /*fc30*/  MUFU.TANH R39, R39 ;  /* 0x0000002700277308 */ /* 0x000e620000002400 */
[----:B--2---:R-:W-:Y:S01]  /*fc40*/  FMNMX.FTZ R10, R10, R9, !PT ;  /* 0x000000090a0a7209 */ /* 0x004fe20007810000 */
[----:B------:R-:W-:-:S04]  /*fc50*/  IMAD.U32 R9, RZ, RZ, UR6 ;  /* 0x00000006ff097e24 */ /* 0x000fc8000f8e00ff */
[CC--:B------:R-:W-:Y:S02]  /*fc60*/  FMUL.FTZ R80, R10.reuse, R9.reuse ;  /* 0x000000090a507220 */ /* 0x0c0fe40000410000 */
[----:B------:R-:W2:Y:S01]  /*fc70*/  MUFU.TANH R40, R40 ;  /* 0x0000002800287308 */ /* 0x000ea20000002400 */
[----:B------:R-:W-:Y:S01]  /*fc80*/  FADD.FTZ R15, -R10, R15 ;  /* 0x0000000f0a0f7221 */ /* 0x000fe20000010100 */
[--C-:B------:R-:W-:Y:S01]  /*fc90*/  FFMA.FTZ R148, R11, R9, -R80.reuse ;  /* 0x000000090b947223 */ /* 0x100fe20000010850 */
[----:B------:R-:W-:Y:S01]  /*fca0*/  FMNMX.FTZ R11, R84, R13, !PT ;  /* 0x0000000d540b7209 */ /* 0x000fe20007810000 */
[-CC-:B------:R-:W-:Y:S01]  /*fcb0*/  FFMA.FTZ R52, R24, R9.reuse, -R80.reuse ;  /* 0x0000000918347223 */ /* 0x180fe20000010850 */
[----:B------:R-:W-:Y:S01]  /*fcc0*/  FFMA.FTZ R150, R25, R9, -R80 ;  /* 0x0000000919967223 */ /* 0x000fe20000010850 */
[----:B------:R-:W-:Y:S01]  /*fcd0*/  VIADD R24, R8, 0x280 ;  /* 0x0000028008187836 */ /* 0x000fe20000000000 */
[----:B------:R-:W-:Y:S01]  /*fce0*/  FMNMX.FTZ R11, R81, R11, !PT ;  /* 0x0000000b510b7209 */ /* 0x000fe20007810000 */
[----:B------:R-:W2:Y:S01]  /*fcf0*/  MUFU.TANH R43, R43 ;  /* 0x0000002b002b7308 */ /* 0x000ea20000002400 */
[----:B------:R-:W-:-:S02]  /*fd00*/  IMAD.MOV.U32 R25, RZ, RZ, 0x40000040 ;  /* 0x40000040ff197424 */ /* 0x000fc400078e00ff */
[--C-:B------:R-:W-:Y:S01]  /*fd10*/  FFMA.FTZ R146, R29, R9, -R80.reuse ;  /* 0x000000091d927223 */ /* 0x100fe20000010850 */
[----:B------:R-:W-:Y:S01]  /*fd20*/  FMNMX.FTZ R11, R137, R11, !PT ;  /* 0x0000000b890b7209 */ /* 0x000fe20007810000 */
[-CC-:B------:R-:W-:Y:S01]  /*fd30*/  FFMA.FTZ R29, R42, R9.reuse, -R80.reuse ;  /* 0x000000092a1d7223 */ /* 0x180fe20000010850 */
[----:B------:R-:W-:Y:S01]  /*fd40*/  R2UR UR10, R24 ;  /* 0x00000000180a72ca */ /* 0x000fe200000e0000 */
[--C-:B------:R-:W-:Y:S01]  /*fd50*/  FFMA.FTZ R142, R33, R9, -R80.reuse ;  /* 0x00000009218e7223 */ /* 0x100fe20000010850 */
[----:B------:R-:W-:Y:S01]  /*fd60*/  FMNMX.FTZ R11, R139, R11, !PT ;  /* 0x0000000b8b0b7209 */ /* 0x000fe20007810000 */
[----:B------:R-:W2:Y:S01]  /*fd70*/  MUFU.TANH R44, R44 ;  /* 0x0000002c002c7308 */ /* 0x000ea20000002400 */
[----:B------:R-:W-:Y:S01]  /*fd80*/  R2UR UR11, R25 ;  /* 0x00000000190b72ca */ /* 0x000fe200000e0000 */
[----:B------:R-:W-:Y:S01]  /*fd90*/  FFMA.FTZ R33, R55, R9, -R80 ;  /* 0x0000000937217223 */ /* 0x000fe20000010850 */
[----:B------:R-:W-:Y:S01]  /*fda0*/  FMNMX.FTZ R11, R151, R11, !PT ;  /* 0x0000000b970b7209 */ /* 0x000fe20007810000 */
[----:B------:R-:W-:-:S02]  /*fdb0*/  IMAD.MOV.U32 R25, RZ, RZ, 0x40000040 ;  /* 0x40000040ff197424 */ /* 0x000fc400078e00ff */
[-CC-:B------:R-:W-:Y:S01]  /*fdc0*/  FFMA.FTZ R138, R41, R9.reuse, -R80.reuse ;  /* 0x00000009298a7223 */ /* 0x180fe20000010850 */
[--C-:B------:R-:W-:Y:S01]  /*fdd0*/  FFMA.FTZ R41, R58, R9, -R80.reuse ;  /* 0x000000093a297223 */ /* 0x100fe20000010850 */
[----:B0-----:R-:W-:Y:S01]  /*fde0*/  FMNMX.FTZ R11, R149, R11, !PT ;  /* 0x0000000b950b7209 */ /* 0x001fe20007810000 */
[----:B------:R-:W0:Y:S01]  /*fdf0*/  MUFU.TANH R46, R46 ;  /* 0x0000002e002e7308 */ /* 0x000e220000002400 */
[-CC-:B------:R-:W-:Y:S01]  /*fe00*/  FFMA.FTZ R53, R28, R9.reuse, -R80.reuse ;  /* 0x000000091c357223 */ /* 0x180fe20000010850 */
[--C-:B------:R-:W-:Y:S01]  /*fe10*/  FFMA.FTZ R28, R38, R9, -R80.reuse ;  /* 0x00000009261c7223 */ /* 0x100fe20000010850 */
[----:B---3--:R-:W-:Y:S01]  /*fe20*/  FMNMX.FTZ R11, R147, R11, !PT ;  /* 0x0000000b930b7209 */ /* 0x008fe20007810000 */
[-CC-:B------:R-:W-:Y:S01]  /*fe30*/  FFMA.FTZ R38, R57, R9.reuse, -R80.reuse ;  /* 0x0000000939267223 */ /* 0x180fe20000010850 */
[--C-:B------:R-:W-:Y:S01]  /*fe40*/  FFMA.FTZ R136, R37, R9, -R80.reuse ;  /* 0x0000000925887223 */ /* 0x100fe20000010850 */
[----:B------:R-:W-:Y:S01]  /*fe50*/  HGMMA.64x64x16.F32.BF16 R88, R128, gdesc[UR8].tnspB, R88, gsb0 ;  /* 0x40e0000880587df0 */ /* 0x000fe20008001858 */
[----:B----4-:R-:W-:Y:S01]  /*fe60*/  FMNMX.FTZ R11, R145, R11, !PT ;  /* 0x0000000b910b7209 */ /* 0x010fe20007810000 */
[----:B------:R-:W3:Y:S01]  /*fe70*/  MUFU.TANH R48, R48 ;  /* 0x0000003000307308 */ /* 0x000ee20000002400 */
[----:B------:R-:W-:Y:S01]  /*fe80*/  R2UR UR11, R25 ;  /* 0x00000000190b72ca */ /* 0x000fe200000e0000 */
[----:B------:R-:W-:Y:S01]  /*fe90*/  IMAD.MOV.U32 R25, RZ, RZ, 0x40000040 ;  /* 0x40000040ff197424 */ /* 0x000fe200078e00ff */
[----:B-----5:R-:W-:Y:S01]  /*fea0*/  FMNMX.FTZ R11, R143, R11, !PT ;  /* 0x0000000b8f0b7209 */ /* 0x020fe20007810000 */
[-C--:B------:R-:W-:Y:S01]  /*feb0*/  FMUL.FTZ R15, R15, R9.reuse ;  /* 0x000000090f0f7220 */ /* 0x080fe20000410000 */
[-CC-:B------:R-:W-:Y:S01]  /*fec0*/  FFMA.FTZ R37, R56, R9.reuse, -R80.reuse ;  /* 0x0000000938257223 */ /* 0x180fe20000010850 */
[--C-:B------:R-:W-:Y:S01]  /*fed0*/  FFMA.FTZ R68, R68, R9, -R80.reuse ;  /* 0x0000000944447223 */ /* 0x100fe20000010850 */
[----:B-1----:R-:W-:Y:S01]  /*fee0*/  FMNMX.FTZ R11, R141, R11, !PT ;  /* 0x0000000b8d0b7209 */ /* 0x002fe20007810000 */
[----:B------:R-:W1:Y:S01]  /*fef0*/  MUFU.TANH R51, R51 ;  /* 0x0000003300337308 */ /* 0x000e620000002400 */
        /* <DEDUP_REMOVED lines=9> */
[--C-:B------:R-:W-:Y:S01]  /*ff90*/  FFMA.FTZ R144, R27, R9, -R80.reuse ;  /* 0x000000091b907223 */ /* 0x100fe20000010850 */
[----:B------:R-:W-:Y:S01]  /*ffa0*/  FMNMX.FTZ R11, R39, R11, !PT ;  /* 0x0000000b270b7209 */ /* 0x000fe20007810000 */
[-CC-:B------:R-:W-:Y:S01]  /*ffb0*/  FFMA.FTZ R45, R60, R9.reuse, -R80.reuse ;  /* 0x000000093c2d7223 */ /* 0x180fe20000010850 */
[-CC-:B------:R-:W-:Y:S01]  /*ffc0*/  FFMA.FTZ R27, R32, R9.reuse, -R80.reuse ;  /* 0x00000009201b7223 */ /* 0x180fe20000010850 */
[--C-:B------:R-:W-:Y:S01]  /*ffd0*/  FFMA.FTZ R32, R50, R9, -R80.reuse ;  /* 0x0000000932207223 */ /* 0x100fe20000010850 */
[----:B--2---:R-:W-:Y:S01]  /*ffe0*/  FMNMX.FTZ R11, R40, R11, !PT ;  /* 0x0000000b280b7209 */ /* 0x004fe20007810000 */
[----:B------:R-:W2:Y:S01]  /*fff0*/  MUFU.TANH R70, R70 ;  /* 0x0000004600467308 */ /* 0x000ea20000002400 */
[-CC-:B------:R-:W-:Y:S01]  /*10000*/  FFMA.FTZ R50, R64, R9.reuse, -R80.reuse ;  /* 0x0000000940327223 */ /* 0x180fe20000010850 */
[--C-:B------:R-:W-:Y:S01]  /*10010*/  FFMA.FTZ R134, R49, R9, -R80.reuse ;  /* 0x0000000931867223 */ /* 0x100fe20000010850 */
[----:B------:R-:W-:Y:S01]  /*10020*/  FMNMX.FTZ R11, R43, R11, !PT ;  /* 0x0000000b2b0b7209 */ /* 0x000fe20007810000 */
[-CC-:B------:R-:W-:Y:S01]  /*10030*/  FFMA.FTZ R140, R31, R9.reuse, -R80.reuse ;  /* 0x000000091f8c7223 */ /* 0x180fe20000010850 */
[-CC-:B------:R-:W-:Y:S01]  /*10040*/  FFMA.FTZ R49, R62, R9.reuse, -R80.reuse ;  /* 0x000000093e317223 */ /* 0x180fe20000010850 */
[--C-:B------:R-:W-:Y:S01]  /*10050*/  FFMA.FTZ R31, R54, R9, -R80.reuse ;  /* 0x00000009361f7223 */ /* 0x100fe20000010850 */
[----:B------:R-:W-:Y:S01]  /*10060*/  FMNMX.FTZ R11, R44, R11, !PT ;  /* 0x0000000b2c0b7209 */ /* 0x000fe20007810000 */
[----:B------:R-:W5:Y:S01]  /*10070*/  MUFU.TANH R71, R71 ;  /* 0x0000004700477308 */ /* 0x000f620000002400 */
[----:B------:R-:W-:-:S02]  /*10080*/  FFMA.FTZ R54, R65, R9, -R80 ;  /* 0x0000000941367223 */ /* 0x000fc40000010850 */
[----:B0-----:R-:W-:-:S04]  /*10090*/  FMNMX.FTZ R11, R46, R11, !PT ;  /* 0x0000000b2e0b7209 */ /* 0x001fc80007810000 */
[----:B---3--:R-:W-:Y:S01]  /*100a0*/  FMNMX.FTZ R11, R48, R11, !PT ;  /* 0x0000000b300b7209 */ /* 0x008fe20007810000 */
[----:B------:R-:W0:Y:S03]  /*100b0*/  MUFU.TANH R72, R72 ;  /* 0x0000004800487308 */ /* 0x000e260000002400 */
[----:B-1----:R-:W-:-:S04]  /*100c0*/  FMNMX.FTZ R11, R51, R11, !PT ;  /* 0x0000000b330b7209 */ /* 0x002fc80007810000 */
[----:B------:R-:W-:Y:S01]  /*100d0*/  FMNMX.FTZ R11, R63, R11, !PT ;  /* 0x0000000b3f0b7209 */ /* 0x000fe20007810000 */
[----:B------:R-:W1:Y:S03]  /*100e0*/  MUFU.TANH R73, R73 ;  /* 0x0000004900497308 */ /* 0x000e660000002400 */
[----:B------:R-:W-:-:S04]  /*100f0*/  FMNMX.FTZ R11, R66, R11, !PT ;  /* 0x0000000b420b7209 */ /* 0x000fc80007810000 */
[----:B------:R-:W-:Y:S01]  /*10100*/  FMNMX.FTZ R11, R67, R11, !PT ;  /* 0x0000000b430b7209 */ /* 0x000fe20007810000 */
[----:B------:R-:W3:Y:S03]  /*10110*/  MUFU.TANH R74, R74 ;  /* 0x0000004a004a7308 */ /* 0x000ee60000002400 */
[----:B----4-:R-:W-:-:S04]  /*10120*/  FMNMX.FTZ R11, R69, R11, !PT ;  /* 0x0000000b450b7209 */ /* 0x010fc80007810000 */
[----:B--2---:R-:W-:Y:S01]  /*10130*/  FMNMX.FTZ R11, R70, R11, !PT ;  /* 0x0000000b460b7209 */ /* 0x004fe20007810000 */
[----:B------:R-:W2:Y:S03]  /*10140*/  MUFU.TANH R75, R75 ;  /* 0x0000004b004b7308 */ /* 0x000ea60000002400 */
[----:B-----5:R-:W-:-:S04]  /*10150*/  FMNMX.FTZ R11, R71, R11, !PT ;  /* 0x0000000b470b7209 */ /* 0x020fc80007810000 */
[----:B0-----:R-:W-:Y:S01]  /*10160*/  FMNMX.FTZ R11, R72, R11, !PT ;  /* 0x0000000b480b7209 */ /* 0x001fe20007810000 */
[----:B------:R-:W0:Y:S03]  /*10170*/  MUFU.TANH R76, R76 ;  /* 0x0000004c004c7308 */ /* 0x000e260000002400 */
[----:B-1----:R-:W-:Y:S01]  /*10180*/  FMNMX.FTZ R11, R73, R11, !PT ;  /* 0x0000000b490b7209 */ /* 0x002fe20007810000 */
[----:B------:R-:W-:Y:S02]  /*10190*/  WARPGROUP.DEPBAR.LE gsb0, 0x0 ;  /* 0x00008000000079c5 */ /* 0x000fe40000010000 */
[----:B------:R-:W-:Y:S01]  /*101a0*/  WARPGROUP.ARRIVE ;  /* 0x00000000000079c5 */ /* 0x000fe20000000000 */
[----:B---3--:R-:W-:Y:S01]  /*101b0*/  FMNMX.FTZ R11, R74, R11, !PT ;  /* 0x0000000b4a0b7209 */ /* 0x008fe20007810000 */
[----:B------:R-:W1:Y:S03]  /*101c0*/  MUFU.TANH R77, R77 ;  /* 0x0000004d004d7308 */ /* 0x000e660000002400 */
[----:B--2---:R-:W-:-:S05]  /*101d0*/  FMNMX.FTZ R11, R75, R11, !PT ;  /* 0x0000000b4b0b7209 */ /* 0x004fca0007810000 */
[----:B------:R-:W2:Y:S01]  /*101e0*/  MUFU.TANH R78, R78 ;  /* 0x0000004e004e7308 */ /* 0x000ea20000002400 */
[----:B0-----:R-:W-:-:S07]  /*101f0*/  FMNMX.FTZ R11, R76, R11, !PT ;  /* 0x0000000b4c0b7209 */ /* 0x001fce0007810000 */
[----:B------:R-:W-:Y:S01]  /*10200*/  MUFU.EX2 R15, R15 ;  /* 0x0000000f000f7308 */ /* 0x000fe20000000800 */
[----:B-1----:R-:W-:-:S07]  /*10210*/  FMNMX.FTZ R11, R77, R11, !PT ;  /* 0x0000000b4d0b7209 */ /* 0x002fce0007810000 */
[----:B------:R-:W0:Y:S01]  /*10220*/  MUFU.EX2 R148, R148 ;  /* 0x0000009400947308 */ /* 0x000e220000000800 */
[----:B--2---:R-:W-:-:S05]  /*10230*/  FMNMX.FTZ R11, R78, R11, !PT ;  /* 0x0000000b4e0b7209 */ /* 0x004fca0007810000 */
[----:B------:R-:W1:Y:S02]  /*10240*/  SHFL.BFLY PT, R42, R11, 0x2, 0x1f ;  /* 0x0c401f000b2a7f89 */ /* 0x000e6400000e0000 */
[----:B------:R-:W2:Y:S08]  /*10250*/  MUFU.EX2 R52, R52 ;  /* 0x0000003400347308 */ /* 0x000eb00000000800 */
[----:B------:R-:W3:Y:S01]  /*10260*/  MUFU.EX2 R150, R150 ;  /* 0x0000009600967308 */ /* 0x000ee20000000800 */
[----:B0-----:R-:W-:-:S07]  /*10270*/  FFMA.FTZ R3, R15, R3, R148 ;  /* 0x000000030f037223 */ /* 0x001fce0000010094 */
[----:B------:R-:W0:Y:S01]  /*10280*/  MUFU.EX2 R79, R79 ;  /* 0x0000004f004f7308 */ /* 0x000e220000000800 */
[C---:B--2---:R-:W-:Y:S01]  /*10290*/  FADD.FTZ R3, R52.reuse, R3 ;  /* 0x0000000334037221 */ /* 0x044fe20000010000 */
[----:B------:R-:W-:Y:S02]  /*102a0*/  F2FP.BF16.F32.PACK_AB R148, R52, R148 ;  /* 0x000000943494723e */ /* 0x000fe400000010ff */
[----:B-1----:R-:W-:Y:S01]  /*102b0*/  FMNMX.FTZ R11, R11, R42, !PT ;  /* 0x0000002a0b0b7209 */ /* 0x002fe20007810000 */
[----:B------:R-:W-:-:S03]  /*102c0*/  FFMA.FTZ R42, R59, R9, -R80 ;  /* 0x000000093b2a7223 */ /* 0x000fc60000010850 */
[----:B------:R-:W-:Y:S01]  /*102d0*/  MUFU.EX2 R144, R144 ;  /* 0x0000009000907308 */ /* 0x000fe20000000800 */
[----:B------:R-:W1:Y:S07]  /*102e0*/  SHFL.BFLY PT, R24, R11, 0x1, 0x1f ;  /* 0x0c201f000b187f89 */ /* 0x000e6e00000e0000 */
[----:B------:R-:W-:Y:S08]  /*102f0*/  MUFU.EX2 R53, R53 ;  /* 0x0000003500357308 */ /* 0x000ff00000000800 */
[----:B------:R-:W-:Y:S08]  /*10300*/  MUFU.EX2 R146, R146 ;  /* 0x0000009200927308 */ /* 0x000ff00000000800 */
[----:B------:R-:W-:Y:S01]  /*10310*/  MUFU.EX2 R26, R26 ;  /* 0x0000001a001a7308 */ /* 0x000fe20000000800 */
[----:B-1----:R-:W-:-:S05]  /*10320*/  FMNMX.FTZ R11, R11, R24, !PT ;  /* 0x000000180b0b7209 */ /* 0x002fca0007810000 */
[C---:B------:R-:W-:Y:S01]  /*10330*/  FADD.FTZ R24, -R11.reuse, R13 ;  /* 0x0000000d0b187221 */ /* 0x040fe20000010100 */
[-C--:B------:R-:W-:Y:S01]  /*10340*/  FMUL.FTZ R58, R11, R9.reuse ;  /* 0x000000090b3a7220 */ /* 0x080fe20000410000 */
[----:B------:R-:W-:Y:S02]  /*10350*/  MUFU.EX2 R13, R68 ;  /* 0x00000044000d7308 */ /* 0x000fe40000000800 */
[-C--:B------:R-:W-:Y:S01]  /*10360*/  FMUL.FTZ R24, R24, R9.reuse ;  /* 0x0000000918187220 */ /* 0x080fe20000410000 */
[-CC-:B------:R-:W-:Y:S01]  /*10370*/  FFMA.FTZ R57, R81, R9.reuse, -R58.reuse ;  /* 0x0000000951397223 */ /* 0x180fe2000001083a */
[-CC-:B------:R-:W-:Y:S01]  /*10380*/  FFMA.FTZ R56, R84, R9.reuse, -R58.reuse ;  /* 0x0000000954387223 */ /* 0x180fe2000001083a */
[----:B------:R-:W1:Y:S01]  /*10390*/  S2R R81, SR_TID.X ;  /* 0x0000000000517919 */ /* 0x000e620000002100 */
[-CC-:B------:R-:W-:Y:S01]  /*103a0*/  FFMA.FTZ R59, R137, R9.reuse, -R58.reuse ;  /* 0x00000009893b7223 */ /* 0x180fe2000001083a */
[-CC-:B------:R-:W-:Y:S01]  /*103b0*/  FFMA.FTZ R61, R139, R9.reuse, -R58.reuse ;  /* 0x000000098b3d7223 */ /* 0x180fe2000001083a */
[----:B------:R2:W-:Y:S01]  /*103c0*/  MUFU.EX2 R55, R24 ;  /* 0x0000001800377308 */ /* 0x0005e20000000800 */
[-CC-:B------:R-:W-:Y:S01]  /*103d0*/  FFMA.FTZ R60, R151, R9.reuse, -R58.reuse ;  /* 0x00000009973c7223 */ /* 0x180fe2000001083a */
[-CC-:B------:R-:W-:Y:S01]  /*103e0*/  FFMA.FTZ R137, R39, R9.reuse, -R58.reuse ;  /* 0x0000000927897223 */ /* 0x180fe2000001083a */
[-CC-:B------:R-:W-:Y:S01]  /*103f0*/  FFMA.FTZ R64, R149, R9.reuse, -R58.reuse ;  /* 0x0000000995407223 */ /* 0x180fe2000001083a */
[-CC-:B------:R-:W-:Y:S01]  /*10400*/  FFMA.FTZ R147, R147, R9.reuse, -R58.reuse ;  /* 0x0000000993937223 */ /* 0x180fe2000001083a */
[-CC-:B------:R-:W-:Y:S01]  /*10410*/  FFMA.FTZ R62, R143, R9.reuse, -R58.reuse ;  /* 0x000000098f3e7223 */ /* 0x180fe2000001083a */
[-CC-:B------:R-:W-:Y:S01]  /*10420*/  FFMA.FTZ R143, R34, R9.reuse, -R58.reuse ;  /* 0x00000009228f7223 */ /* 0x180fe2000001083a */
[-CC-:B------:R-:W-:Y:S01]  /*10430*/  FFMA.FTZ R65, R145, R9.reuse, -R58.reuse ;  /* 0x0000000991417223 */ /* 0x180fe2000001083a */
[----:B------:R-:W4:Y:S01]  /*10440*/  MUFU.EX2 R56, R56 ;  /* 0x0000003800387308 */ /* 0x000f220000000800 */
[----:B--2---:R-:W-:Y:S01]  /*10450*/  IADD3 R24, R8, 0x300, RZ ;  /* 0x0000030008187810 */ /* 0x004fe20007ffe0ff */
[-CC-:B------:R-:W-:Y:S01]  /*10460*/  FFMA.FTZ R34, R36, R9.reuse, -R58.reuse ;  /* 0x0000000924227223 */ /* 0x180fe2000001083a */
[----:B------:R-:W-:Y:S01]  /*10470*/  FFMA.FTZ R36, R40, R9, -R58 ;  /* 0x0000000928247223 */ /* 0x000fe2000001083a */
[----:B---3--:R-:W-:Y:S01]  /*10480*/  FADD.FTZ R40, R150, R3 ;  /* 0x0000000396287221 */ /* 0x008fe20000010000 */
[----:B------:R-:W-:Y:S01]  /*10490*/  R2UR UR10, R24 ;  /* 0x00000000180a72ca */ /* 0x000fe200000e0000 */
[----:B------:R-:W-:-:S02]  /*104a0*/  VIADD R24, R8, 0x380 ;  /* 0x0000038008187836 */ /* 0x000fc40000000000 */
[-C--:B------:R-:W-:Y:S01]  /*104b0*/  FFMA.FTZ R141, R141, R9.reuse, -R58 ;  /* 0x000000098d8d7223 */ /* 0x080fe2000001083a */
[----:B------:R-:W2:Y:S01]  /*104c0*/  MUFU.EX2 R57, R57 ;  /* 0x0000003900397308 */ /* 0x000ea20000000800 */
[----:B0-----:R-:W-:Y:S01]  /*104d0*/  FADD.FTZ R3, R79, R40 ;  /* 0x000000284f037221 */ /* 0x001fe20000010000 */
[-CC-:B------:R-:W-:Y:S01]  /*104e0*/  FFMA.FTZ R139, R43, R9.reuse, -R58.reuse ;  /* 0x000000092b8b7223 */ /* 0x180fe2000001083a */
[-CC-:B------:R-:W-:Y:S01]  /*104f0*/  FFMA.FTZ R8, R44, R9.reuse, -R58.reuse ;  /* 0x000000092c087223 */ /* 0x180fe2000001083a */
[-CC-:B------:R-:W-:Y:S01]  /*10500*/  FFMA.FTZ R133, R46, R9.reuse, -R58.reuse ;  /* 0x000000092e857223 */ /* 0x180fe2000001083a */
[-CC-:B------:R-:W-:Y:S01]  /*10510*/  FFMA.FTZ R48, R48, R9.reuse, -R58.reuse ;  /* 0x0000000930307223 */ /* 0x180fe2000001083a */
[-CC-:B------:R-:W-:Y:S01]  /*10520*/  FFMA.FTZ R135, R51, R9.reuse, -R58.reuse ;  /* 0x0000000933877223 */ /* 0x180fe2000001083a */
[-C--:B------:R-:W-:Y:S01]  /*10530*/  FFMA.FTZ R129, R66, R9.reuse, -R58 ;  /* 0x0000000942817223 */ /* 0x080fe2000001083a */
[----:B------:R-:W-:Y:S01]  /*10540*/  MUFU.EX2 R59, R59 ;  /* 0x0000003b003b7308 */ /* 0x000fe20000000800 */
[----:B----4-:R-:W-:Y:S01]  /*10550*/  FFMA.FTZ R0, R55, R0, R56 ;  /* 0x0000000037007223 */ /* 0x010fe20000010038 */
[----:B------:R-:W-:Y:S01]  /*10560*/  HGMMA.64x64x16.F32.BF16 R88, R124, gdesc[UR8].tnspB, R88, gsb0 ;  /* 0x40e000087c587df0 */ /* 0x000fe20008001858 */
[----:B------:R-:W-:Y:S01]  /*10570*/  R2UR UR10, R24 ;  /* 0x00000000180a72ca */ /* 0x000fe200000e0000 */
[----:B------:R-:W-:Y:S01]  /*10580*/  FFMA.FTZ R131, R69, R9, -R58 ;  /* 0x0000000945837223 */ /* 0x000fe2000001083a */
[----:B------:R-:W-:Y:S01]  /*10590*/  R2UR UR11, R25 ;  /* 0x00000000190b72ca */ /* 0x000fe200000e0000 */
[----:B------:R-:W-:Y:S01]  /*105a0*/  @!P1 IMAD R25, R18, 0x8, R2 ;  /* 0x0000000812199824 */ /* 0x000fe200078e0202 */
[----:B-1----:R-:W-:Y:S01]  /*105b0*/  SHF.R.U32.HI R68, RZ, 0x7, R81 ;  /* 0x00000007ff447819 */ /* 0x002fe20000011651 */
[----:B------:R-:W0:Y:S01]  /*105c0*/  MUFU.EX2 R61, R61 ;  /* 0x0000003d003d7308 */ /* 0x000e220000000800 */
[----:B------:R-:W-:Y:S01]  /*105d0*/  ISETP.GE.U32.AND P2, PT, R81, 0x180, PT ;  /* 0x000001805100780c */ /* 0x000fe20003f46070 */
[----:B------:R-:W-:-:S02]  /*105e0*/  @!P1 VIADD R25, R25, 0x16840 ;  /* 0x0001684019199836 */ /* 0x000fc40000000000 */
[-CC-:B------:R-:W-:Y:S01]  /*105f0*/  FFMA.FTZ R73, R73, R9.reuse, -R58.reuse ;  /* 0x0000000949497223 */ /* 0x180fe2000001083a */
[----:B------:R-:W-:Y:S02]  /*10600*/  VIADD R24, R68, 0x9 ;  /* 0x0000000944187836 */ /* 0x000fe40000000000 */
[-CC-:B------:R-:W-:Y:S01]  /*10610*/  FFMA.FTZ R74, R74, R9.reuse, -R58.reuse ;  /* 0x000000094a4a7223 */ /* 0x180fe2000001083a */
[-CC-:B------:R-:W-:Y:S01]  /*10620*/  FFMA.FTZ R75, R75, R9.reuse, -R58.reuse ;  /* 0x000000094b4b7223 */ /* 0x180fe2000001083a */
[----:B------:R-:W-:Y:S01]  /*10630*/  @!P1 PRMT R25, RZ, 0x654, R25 ;  /* 0x00000654ff199816 */ /* 0x000fe20000000019 */
[----:B------:R-:W-:Y:S01]  /*10640*/  MUFU.EX2 R60, R60 ;  /* 0x0000003c003c7308 */ /* 0x000fe20000000800 */
[----:B------:R-:W-:Y:S01]  /*10650*/  SEL R39, R24, 0x9, !P2 ;  /* 0x0000000918277807 */ /* 0x000fe20005000000 */
[-CC-:B------:R-:W-:Y:S01]  /*10660*/  FFMA.FTZ R76, R76, R9.reuse, -R58.reuse ;  /* 0x000000094c4c7223 */ /* 0x180fe2000001083a */
[----:B------:R-:W-:Y:S01]  /*10670*/  FFMA.FTZ R77, R77, R9, -R58 ;  /* 0x000000094d4d7223 */ /* 0x000fe2000001083a */
[C---:B------:R-:W-:Y:S01]  /*10680*/  ISETP.GT.AND P2, PT, R12.reuse, RZ, PT ;  /* 0x000000ff0c00720c */ /* 0x040fe20003f44270 */
[----:B------:R-:W-:Y:S01]  /*10690*/  VIADD R12, R12, 0xffffffff ;  /* 0xffffffff0c0c7836 */ /* 0x000fe20000000000 */
[----:B------:R-:W-:-:S02]  /*106a0*/  F2FP.BF16.F32.PACK_AB R150, R79, R150 ;  /* 0x000000964f96723e */ /* 0x000fc400000010ff */
[----:B------:R-:W1:Y:S01]  /*106b0*/  MUFU.EX2 R64, R64 ;  /* 0x0000004000407308 */ /* 0x000e620000000800 */
[----:B--2---:R-:W-:Y:S02]  /*106c0*/  F2FP.BF16.F32.PACK_AB R149, R57, R56 ;  /* 0x000000383995723e */ /* 0x004fe400000010ff */
[----:B0-----:R-:W-:-:S05]  /*106d0*/  F2FP.BF16.F32.PACK_AB R151, R61, R59 ;  /* 0x0000003b3d97723e */ /* 0x001fca00000010ff */
[----:B------:R-:W0:Y:S08]  /*106e0*/  MUFU.EX2 R147, R147 ;  /* 0x0000009300937308 */ /* 0x000e300000000800 */
[----:B------:R-:W2:Y:S01]  /*106f0*/  MUFU.EX2 R65, R65 ;  /* 0x0000004100417308 */ /* 0x000ea20000000800 */
[----:B-1----:R-:W-:-:S07]  /*10700*/  F2FP.BF16.F32.PACK_AB R145, R64, R60 ;  /* 0x0000003c4091723e */ /* 0x002fce00000010ff */
[----:B------:R-:W-:Y:S08]  /*10710*/  MUFU.EX2 R140, R140 ;  /* 0x0000008c008c7308 */ /* 0x000ff00000000800 */
[----:B------:R-:W1:Y:S08]  /*10720*/  MUFU.EX2 R62, R62 ;  /* 0x0000003e003e7308 */ /* 0x000e700000000800 */
[----:B------:R-:W-:Y:S08]  /*10730*/  MUFU.EX2 R27, R27 ;  /* 0x0000001b001b7308 */ /* 0x000ff00000000800 */
[----:B------:R-:W3:Y:S01]  /*10740*/  MUFU.EX2 R141, R141 ;  /* 0x0000008d008d7308 */ /* 0x000ee20000000800 */
[----:B------:R-:W-:-:S02]  /*10750*/  WARPGROUP.DEPBAR.LE gsb0, 0x0 ;  /* 0x00008000000079c5 */ /* 0x000fc40000010000 */
[----:B------:R-:W-:-:S05]  /*10760*/  WARPGROUP.ARRIVE ;  /* 0x00000000000079c5 */ /* 0x000fca0000000000 */
[----:B------:R-:W-:Y:S01]  /*10770*/  MUFU.EX2 R142, R142 ;  /* 0x0000008e008e7308 */ /* 0x000fe20000000800 */
[----:B------:R-:W-:Y:S01]  /*10780*/  FFMA.FTZ R125, R71, R9, -R58 ;  /* 0x00000009477d7223 */ /* 0x000fe2000001083a */
[----:B------:R-:W-:Y:S06]  /*10790*/  HGMMA.64x64x16.F32.BF16 R88, R120, gdesc[UR8].tnspB, R88, gsb0 ;  /* 0x40e0000878587df0 */ /* 0x000fec0008001858 */
[----:B------:R-:W4:Y:S08]  /*107a0*/  MUFU.EX2 R143, R143 ;  /* 0x0000008f008f7308 */ /* 0x000f300000000800 */
[----:B------:R-:W-:Y:S08]  /*107b0*/  MUFU.EX2 R30, R30 ;  /* 0x0000001e001e7308 */ /* 0x000ff00000000800 */
[----:B------:R-:W5:Y:S08]  /*107c0*/  MUFU.EX2 R34, R34 ;  /* 0x0000002200227308 */ /* 0x000f700000000800 */
[----:B------:R-:W-:Y:S08]  /*107d0*/  MUFU.EX2 R136, R136 ;  /* 0x0000008800887308 */ /* 0x000ff00000000800 */
[----:B------:R-:W5:Y:S08]  /*107e0*/  MUFU.EX2 R137, R137 ;  /* 0x0000008900897308 */ /* 0x000f700000000800 */
[----:B------:R-:W-:Y:S08]  /*107f0*/  MUFU.EX2 R28, R28 ;  /* 0x0000001c001c7308 */ /* 0x000ff00000000800 */
[----:B------:R-:W5:Y:S08]  /*10800*/  MUFU.EX2 R36, R36 ;  /* 0x0000002400247308 */ /* 0x000f700000000800 */
[----:B------:R-:W5:Y:S08]  /*10810*/  MUFU.EX2 R138, R138 ;  /* 0x0000008a008a7308 */ /* 0x000f700000000800 */
[----:B------:R-:W5:Y:S08]  /*10820*/  MUFU.EX2 R139, R139 ;  /* 0x0000008b008b7308 */ /* 0x000f700000000800 */
[----:B------:R-:W5:Y:S01]  /*10830*/  MUFU.EX2 R29, R29 ;  /* 0x0000001d001d7308 */ /* 0x000f620000000800 */
[----:B------:R-:W-:-:S02]  /*10840*/  WARPGROUP.DEPBAR.LE gsb0, 0x0 ;  /* 0x00008000000079c5 */ /* 0x000fc40000010000 */
[----:B------:R0:W-:Y:S06]  /*10850*/  BAR.ARV R39, 0x100 ;  /* 0x000400270000751d */ /* 0x0001ec0000002000 */
[----:B------:R2:W-:Y:S01]  /*10860*/  @!P1 SYNCS.ARRIVE.TRANS64.RED.A1T0 RZ, [R25+URZ], RZ ;  /* 0x000000ff19ff99a7 */ /* 0x0005e2000810043f */
[----:B------:R-:W5:Y:S01]  /*10870*/  MUFU.EX2 R8, R8 ;  /* 0x0000000800087308 */ /* 0x000f620000000800 */
[-C--:B------:R-:W-:Y:S01]  /*10880*/  FMUL.FTZ R88, R88, R15.reuse ;  /* 0x0000000f58587220 */ /* 0x080fe20000410000 */
[-C--:B------:R-:W-:Y:S01]  /*10890*/  FMUL.FTZ R89, R89, R15.reuse ;  /* 0x0000000f59597220 */ /* 0x080fe20000410000 */
[-C--:B------:R-:W-:Y:S01]  /*108a0*/  FMUL.FTZ R92, R92, R15.reuse ;  /* 0x0000000f5c5c7220 */ /* 0x080fe20000410000 */
[-C--:B------:R-:W-:Y:S01]  /*108b0*/  FMUL.FTZ R93, R93, R15.reuse ;  /* 0x0000000f5d5d7220 */ /* 0x080fe20000410000 */
[-C--:B------:R-:W-:Y:S01]  /*108c0*/  FMUL.FTZ R96, R96, R15.reuse ;  /* 0x0000000f60607220 */ /* 0x080fe20000410000 */
[----:B------:R-:W-:Y:S01]  /*108d0*/  FMUL.FTZ R97, R97, R15 ;  /* 0x0000000f61617220 */ /* 0x000fe20000410000 */
[----:B--2---:R-:W-:-:S02]  /*108e0*/  @!P1 IMAD R25, R14, 0x8, R2 ;  /* 0x000000080e199824 */ /* 0x004fc400078e0202 */
[----:B------:R-:W-:Y:S01]  /*108f0*/  FADD.FTZ R14, R57, R0 ;  /* 0x00000000390e7221 */ /* 0x000fe20000010000 */
[----:B------:R-:W2:Y:S01]  /*10900*/  MUFU.EX2 R132, R132 ;  /* 0x0000008400847308 */ /* 0x000ea20000000800 */
[----:B------:R-:W-:Y:S01]  /*10910*/  FFMA.FTZ R0, R63, R9, -R58 ;  /* 0x000000093f007223 */ /* 0x000fe2000001083a */
[----:B------:R-:W-:Y:S02]  /*10920*/  @!P1 VIADD R25, R25, 0x16860 ;  /* 0x0001686019199836 */ /* 0x000fe40000000000 */
[----:B------:R-:W-:Y:S01]  /*10930*/  FADD.FTZ R14, R59, R14 ;  /* 0x0000000e3b0e7221 */ /* 0x000fe20000010000 */
[-C--:B------:R-:W-:Y:S01]  /*10940*/  FMUL.FTZ R100, R100, R15.reuse ;  /* 0x0000000f64647220 */ /* 0x080fe20000410000 */
[-C--:B------:R-:W-:Y:S01]  /*10950*/  FMUL.FTZ R101, R101, R15.reuse ;  /* 0x0000000f65657220 */ /* 0x080fe20000410000 */
[----:B------:R-:W-:Y:S01]  /*10960*/  FMUL.FTZ R104, R104, R15 ;  /* 0x0000000f68687220 */ /* 0x000fe20000410000 */
[----:B0-----:R-:W-:Y:S01]  /*10970*/  @!P1 PRMT R39, RZ, 0x654, R25 ;  /* 0x00000654ff279816 */ /* 0x001fe20000000019 */
[----:B------:R-:W-:Y:S01]  /*10980*/  FADD.FTZ R25, R61, R14 ;  /* 0x0000000e3d197221 */ /* 0x000fe20000010000 */
[----:B------:R-:W-:Y:S01]  /*10990*/  FADD.FTZ R14, R144, R3 ;  /* 0x00000003900e7221 */ /* 0x000fe20000010000 */
[----:B------:R-:W0:Y:S01]  /*109a0*/  MUFU.EX2 R133, R133 ;  /* 0x0000008500857308 */ /* 0x000e220000000800 */
[----:B------:R1:W-:Y:S01]  /*109b0*/  @!P1 SYNCS.ARRIVE.TRANS64.RED.A1T0 RZ, [R39+URZ], RZ ;  /* 0x000000ff27ff99a7 */ /* 0x0003e2000810043f */
[----:B------:R-:W-:Y:S01]  /*109c0*/  FADD.FTZ R25, R60, R25 ;  /* 0x000000193c197221 */ /* 0x000fe20000010000 */
[--C-:B------:R-:W-:Y:S01]  /*109d0*/  FFMA.FTZ R3, R67, R9, -R58.reuse ;  /* 0x0000000943037223 */ /* 0x100fe2000001083a */
[-C--:B------:R-:W-:Y:S01]  /*109e0*/  FMUL.FTZ R105, R105, R15.reuse ;  /* 0x0000000f69697220 */ /* 0x080fe20000410000 */
[----:B------:R-:W-:Y:S01]  /*109f0*/  FMUL.FTZ R108, R108, R15 ;  /* 0x0000000f6c6c7220 */ /* 0x000fe20000410000 */
[----:B------:R-:W-:Y:S01]  /*10a00*/  FADD.FTZ R40, R64, R25 ;  /* 0x0000001940287221 */ /* 0x000fe20000010000 */
[-C--:B------:R-:W-:Y:S01]  /*10a10*/  FFMA.FTZ R25, R72, R9.reuse, -R58 ;  /* 0x0000000948197223 */ /* 0x080fe2000001083a */
[----:B------:R-:W-:Y:S01]  /*10a20*/  MUFU.EX2 R35, R35 ;  /* 0x0000002300237308 */ /* 0x000fe20000000800 */
[----:B-1----:R-:W-:Y:S01]  /*10a30*/  FADD.FTZ R39, R53, R14 ;  /* 0x0000000e35277221 */ /* 0x002fe20000010000 */
[----:B------:R-:W-:Y:S01]  /*10a40*/  FADD.FTZ R40, R147, R40 ;  /* 0x0000002893287221 */ /* 0x000fe20000010000 */
[-CC-:B------:R-:W-:Y:S01]  /*10a50*/  FFMA.FTZ R14, R70, R9.reuse, -R58.reuse ;  /* 0x00000009460e7223 */ /* 0x180fe2000001083a */
[----:B------:R-:W-:Y:S01]  /*10a60*/  FFMA.FTZ R58, R78, R9, -R58 ;  /* 0x000000094e3a7223 */ /* 0x000fe2000001083a */
[----:B------:R-:W-:Y:S01]  /*10a70*/  FADD.FTZ R39, R146, R39 ;  /* 0x0000002792277221 */ /* 0x000fe20000010000 */
[----:B------:R-:W-:Y:S01]  /*10a80*/  FADD.FTZ R43, R65, R40 ;  /* 0x00000028412b7221 */ /* 0x000fe20000010000 */
[C---:B------:R-:W-:Y:S01]  /*10a90*/  F2FP.BF16.F32.PACK_AB R146, R26.reuse, R146 ;  /* 0x000000921a92723e */ /* 0x040fe200000010ff */
[----:B------:R-:W1:Y:S01]  /*10aa0*/  MUFU.EX2 R24, R48 ;  /* 0x0000003000187308 */ /* 0x000e620000000800 */
[----:B------:R-:W-:Y:S01]  /*10ab0*/  FADD.FTZ R39, R26, R39 ;  /* 0x000000271a277221 */ /* 0x000fe20000010000 */
[----:B------:R-:W-:Y:S01]  /*10ac0*/  FADD.FTZ R44, R62, R43 ;  /* 0x0000002b3e2c7221 */ /* 0x000fe20000010000 */
[-C--:B------:R-:W-:Y:S01]  /*10ad0*/  FMUL.FTZ R109, R109, R15.reuse ;  /* 0x0000000f6d6d7220 */ /* 0x080fe20000410000 */
[-C--:B------:R-:W-:Y:S01]  /*10ae0*/  FMUL.FTZ R112, R112, R15.reuse ;  /* 0x0000000f70707220 */ /* 0x080fe20000410000 */
[----:B------:R-:W-:Y:S01]  /*10af0*/  FADD.FTZ R40, R140, R39 ;  /* 0x000000278c287221 */ /* 0x000fe20000010000 */
[----:B---3--:R-:W-:Y:S01]  /*10b00*/  FADD.FTZ R44, R141, R44 ;  /* 0x0000002c8d2c7221 */ /* 0x008fe20000010000 */
[C---:B------:R-:W-:Y:S01]  /*10b10*/  F2FP.BF16.F32.PACK_AB R140, R27.reuse, R140 ;  /* 0x0000008c1b8c723e */ /* 0x040fe200000010ff */
[----:B------:R-:W3:Y:S01]  /*10b20*/  MUFU.EX2 R134, R134 ;  /* 0x0000008600867308 */ /* 0x000ee20000000800 */
[----:B------:R-:W-:Y:S01]  /*10b30*/  FADD.FTZ R39, R27, R40 ;  /* 0x000000281b277221 */ /* 0x000fe20000010000 */
[----:B----4-:R-:W-:Y:S01]  /*10b40*/  FADD.FTZ R43, R143, R44 ;  /* 0x0000002c8f2b7221 */ /* 0x010fe20000010000 */
[-C--:B------:R-:W-:Y:S01]  /*10b50*/  FMUL.FTZ R113, R113, R15.reuse ;  /* 0x0000000f71717220 */ /* 0x080fe20000410000 */
[-C--:B------:R-:W-:Y:S01]  /*10b60*/  FMUL.FTZ R116, R116, R15.reuse ;  /* 0x0000000f74747220 */ /* 0x080fe20000410000 */
[----:B------:R-:W-:Y:S01]  /*10b70*/  FADD.FTZ R39, R142, R39 ;  /* 0x000000278e277221 */ /* 0x000fe20000010000 */
[----:B-----5:R-:W-:Y:S01]  /*10b80*/  FADD.FTZ R40, R34, R43 ;  /* 0x0000002b22287221 */ /* 0x020fe20000010000 */
[C---:B------:R-:W-:Y:S01]  /*10b90*/  F2FP.BF16.F32.PACK_AB R142, R30.reuse, R142 ;  /* 0x0000008e1e8e723e */ /* 0x040fe200000010ff */
[----:B------:R-:W4:Y:S01]  /*10ba0*/  MUFU.EX2 R135, R135 ;  /* 0x0000008700877308 */ /* 0x000f220000000800 */
[----:B------:R-:W-:Y:S01]  /*10bb0*/  FADD.FTZ R39, R30, R39 ;  /* 0x000000271e277221 */ /* 0x000fe20000010000 */
[----:B------:R-:W-:Y:S01]  /*10bc0*/  FADD.FTZ R43, R137, R40 ;  /* 0x00000028892b7221 */ /* 0x000fe20000010000 */
[----:B------:R-:W-:Y:S01]  /*10bd0*/  FMUL.FTZ R117, R117, R15 ;  /* 0x0000000f75757220 */ /* 0x000fe20000410000 */
[----:B------:R-:W-:Y:S01]  /*10be0*/  F2FP.BF16.F32.PACK_AB R144, R53, R144 ;  /* 0x000000903590723e */ /* 0x000fe200000010ff */
[----:B------:R-:W-:Y:S01]  /*10bf0*/  FADD.FTZ R39, R136, R39 ;  /* 0x0000002788277221 */ /* 0x000fe20000010000 */
[----:B------:R-:W-:Y:S01]  /*10c00*/  FADD.FTZ R40, R36, R43 ;  /* 0x0000002b24287221 */ /* 0x000fe20000010000 */
[----:B------:R-:W-:Y:S01]  /*10c10*/  F2FP.BF16.F32.PACK_AB R147, R65, R147 ;  /* 0x000000934193723e */ /* 0x000fe200000010ff */
[----:B------:R-:W5:Y:S01]  /*10c20*/  MUFU.EX2 R32, R32 ;  /* 0x0000002000207308 */ /* 0x000f620000000800 */
[----:B------:R-:W-:Y:S01]  /*10c30*/  FADD.FTZ R39, R28, R39 ;  /* 0x000000271c277221 */ /* 0x000fe20000010000 */
[----:B------:R-:W-:Y:S01]  /*10c40*/  F2FP.BF16.F32.PACK_AB R141, R141, R62 ;  /* 0x0000003e8d8d723e */ /* 0x000fe200000010ff */
[----:B------:R-:W-:Y:S01]  /*10c50*/  FMUL.FTZ R90, R90, R55 ;  /* 0x000000375a5a7220 */ /* 0x000fe20000410000 */
[----:B------:R-:W-:Y:S01]  /*10c60*/  F2FP.BF16.F32.PACK_AB R143, R34, R143 ;  /* 0x0000008f228f723e */ /* 0x000fe200000010ff */
[----:B------:R-:W-:Y:S01]  /*10c70*/  FADD.FTZ R44, R138, R39 ;  /* 0x000000278a2c7221 */ /* 0x000fe20000010000 */
[----:B------:R-:W-:Y:S01]  /*10c80*/  FADD.FTZ R39, R139, R40 ;  /* 0x000000288b277221 */ /* 0x000fe20000010000 */
[C---:B------:R-:W-:Y:S01]  /*10c90*/  F2FP.BF16.F32.PACK_AB R138, R29.reuse, R138 ;  /* 0x0000008a1d8a723e */ /* 0x040fe200000010ff */
[----:B------:R-:W5:Y:S01]  /*10ca0*/  MUFU.EX2 R0, R0 ;  /* 0x0000000000007308 */ /* 0x000f620000000800 */
[----:B------:R-:W-:Y:S01]  /*10cb0*/  FADD.FTZ R43, R29, R44 ;  /* 0x0000002c1d2b7221 */ /* 0x000fe20000010000 */
[C---:B------:R-:W-:Y:S01]  /*10cc0*/  FADD.FTZ R40, R8.reuse, R39 ;  /* 0x0000002708287221 */ /* 0x040fe20000010000 */
[----:B------:R-:W-:Y:S01]  /*10cd0*/  F2FP.BF16.F32.PACK_AB R139, R8, R139 ;  /* 0x0000008b088b723e */ /* 0x000fe200000010ff */
[----:B------:R-:W-:Y:S01]  /*10ce0*/  FMUL.FTZ R91, R91, R55 ;  /* 0x000000375b5b7220 */ /* 0x000fe20000410000 */
[----:B--2---:R-:W-:Y:S01]  /*10cf0*/  FADD.FTZ R44, R132, R43 ;  /* 0x0000002b842c7221 */ /* 0x004fe20000010000 */
[----:B0-----:R-:W-:Y:S01]  /*10d00*/  FADD.FTZ R39, R133, R40 ;  /* 0x0000002885277221 */ /* 0x001fe20000010000 */
[C---:B-1----:R-:W-:Y:S01]  /*10d10*/  F2FP.BF16.F32.PACK_AB R133, R24.reuse, R133 ;  /* 0x000000851885723e */ /* 0x042fe200000010ff */
[----:B------:R-:W0:Y:S01]  /*10d20*/  MUFU.EX2 R31, R31 ;  /* 0x0000001f001f7308 */ /* 0x000e220000000800 */
[----:B------:R-:W-:Y:S01]  /*10d30*/  FADD.FTZ R43, R35, R44 ;  /* 0x0000002c232b7221 */ /* 0x000fe20000010000 */
[----:B------:R-:W-:Y:S01]  /*10d40*/  FADD.FTZ R26, R24, R39 ;  /* 0x00000027181a7221 */ /* 0x000fe20000010000 */
[----:B------:R-:W-:Y:S01]  /*10d50*/  F2FP.BF16.F32.PACK_AB R136, R28, R136 ;  /* 0x000000881c88723e */ /* 0x000fe200000010ff */
[----:B------:R-:W-:Y:S01]  /*10d60*/  FMUL.FTZ R94, R94, R55 ;  /* 0x000000375e5e7220 */ /* 0x000fe20000410000 */
[----:B---3--:R-:W-:Y:S01]  /*10d70*/  FADD.FTZ R43, R134, R43 ;  /* 0x0000002b862b7221 */ /* 0x008fe20000010000 */
[----:B----4-:R-:W-:Y:S01]  /*10d80*/  FADD.FTZ R27, R135, R26 ;  /* 0x0000001a871b7221 */ /* 0x010fe20000010000 */
[----:B------:R-:W-:Y:S01]  /*10d90*/  F2FP.BF16.F32.PACK_AB R137, R36, R137 ;  /* 0x000000892489723e */ /* 0x000fe200000010ff */
[----:B------:R-:W1:Y:S01]  /*10da0*/  MUFU.EX2 R129, R129 ;  /* 0x0000008100817308 */ /* 0x000e620000000800 */
[----:B-----5:R-:W-:Y:S01]  /*10db0*/  FADD.FTZ R26, R32, R43 ;  /* 0x0000002b201a7221 */ /* 0x020fe20000010000 */
[C---:B------:R-:W-:Y:S01]  /*10dc0*/  FADD.FTZ R30, R0.reuse, R27 ;  /* 0x0000001b001e7221 */ /* 0x040fe20000010000 */
[----:B------:R-:W-:Y:S01]  /*10dd0*/  F2FP.BF16.F32.PACK_AB R135, R0, R135 ;  /* 0x000000870087723e */ /* 0x000fe200000010ff */
[-C--:B------:R-:W-:Y:S01]  /*10de0*/  FMUL.FTZ R95, R95, R55.reuse ;  /* 0x000000375f5f7220 */ /* 0x080fe20000410000 */
[----:B------:R-:W-:Y:S01]  /*10df0*/  F2FP.BF16.F32.PACK_AB R132, R35, R132 ;  /* 0x000000842384723e */ /* 0x000fe200000010ff */
[-C--:B------:R-:W-:Y:S01]  /*10e00*/  FMUL.FTZ R98, R98, R55.reuse ;  /* 0x0000003762627220 */ /* 0x080fe20000410000 */
[----:B------:R-:W-:Y:S01]  /*10e10*/  F2FP.BF16.F32.PACK_AB R134, R32, R134 ;  /* 0x000000862086723e */ /* 0x000fe200000010ff */
        /* <DEDUP_REMOVED lines=9> */
[----:B-1----:R-:W-:Y:S01]  /*10eb0*/  FADD.FTZ R30, R129, R30 ;  /* 0x0000001e811e7221 */ /* 0x002fe20000010000 */
[-C--:B------:R-:W-:Y:S01]  /*10ec0*/  FMUL.FTZ R111, R111, R55.reuse ;  /* 0x000000376f6f7220 */ /* 0x080fe20000410000 */
[-C--:B------:R-:W-:Y:S01]  /*10ed0*/  FMUL.FTZ R114, R114, R55.reuse ;  /* 0x0000003772727220 */ /* 0x080fe20000410000 */
[-C--:B------:R-:W-:Y:S01]  /*10ee0*/  FMUL.FTZ R115, R115, R55.reuse ;  /* 0x0000003773737220 */ /* 0x080fe20000410000 */
[-C--:B------:R-:W-:Y:S01]  /*10ef0*/  FMUL.FTZ R118, R118, R55.reuse ;  /* 0x0000003776767220 */ /* 0x080fe20000410000 */
[----:B------:R-:W-:Y:S01]  /*10f00*/  FMUL.FTZ R119, R119, R55 ;  /* 0x0000003777777220 */ /* 0x000fe20000410000 */
[----:B------:R-:W-:Y:S01]  /*10f10*/  IMAD.MOV.U32 R15, RZ, RZ, R10 ;  /* 0x000000ffff0f7224 */ /* 0x000fe200078e000a */
        /* <DEDUP_REMOVED lines=40> */
[----:B--2---:R-:W-:Y:S01]  /*111a0*/  FADD.FTZ R27, R75, R8 ;  /* 0x000000084b1b7221 */ /* 0x004fe20000010000 */
[----:B------:R-:W-:-:S06]  /*111b0*/  IMAD.MOV.U32 R8, RZ, RZ, R23 ;  /* 0x000000ffff087224 */ /* 0x000fcc00078e0017 */
[----:B------:R-:W2:Y:S01]  /*111c0*/  MUFU.EX2 R54, R54 ;  /* 0x0000003600367308 */ /* 0x000ea20000000800 */
[C---:B0-----:R-:W-:Y:S01]  /*111d0*/  FADD.FTZ R3, R50.reuse, R3 ;  /* 0x0000000332037221 */ /* 0x041fe20000010000 */
[----:B------:R-:W-:-:S06]  /*111e0*/  F2FP.BF16.F32.PACK_AB R120, R50, R49 ;  /* 0x000000313278723e */ /* 0x000fcc00000010ff */
[----:B------:R-:W0:Y:S01]  /*111f0*/  MUFU.EX2 R24, R77 ;  /* 0x0000004d00187308 */ /* 0x000e220000000800 */
[C---:B-1----:R-:W-:Y:S01]  /*11200*/  FADD.FTZ R27, R76.reuse, R27 ;  /* 0x0000001b4c1b7221 */ /* 0x042fe20000010000 */
[----:B------:R-:W-:-:S06]  /*11210*/  F2FP.BF16.F32.PACK_AB R121, R76, R75 ;  /* 0x0000004b4c79723e */ /* 0x000fcc00000010ff */
[----:B------:R-:W1:Y:S01]  /*11220*/  MUFU.EX2 R58, R58 ;  /* 0x0000003a003a7308 */ /* 0x000e620000000800 */
[----:B--2---:R-:W-:Y:S01]  /*11230*/  FADD.FTZ R0, R54, R3 ;  /* 0x0000000336007221 */ /* 0x004fe20000010000 */
[----:B------:R-:W-:-:S03]  /*11240*/  F2FP.BF16.F32.PACK_AB R122, R13, R54 ;  /* 0x000000360d7a723e */ /* 0x000fc600000010ff */
[----:B------:R-:W-:Y:S01]  /*11250*/  FADD.FTZ R3, R13, R0 ;  /* 0x000000000d037221 */ /* 0x000fe20000010000 */
[----:B------:R-:W-:Y:S02]  /*11260*/  IMAD.MOV.U32 R13, RZ, RZ, R11 ;  /* 0x000000ffff0d7224 */ /* 0x000fe400078e000b */
[----:B0-----:R-:W-:-:S04]  /*11270*/  FADD.FTZ R27, R24, R27 ;  /* 0x0000001b181b7221 */ /* 0x001fc80000010000 */
[C---:B-1----:R-:W-:Y:S01]  /*11280*/  FADD.FTZ R0, R58.reuse, R27 ;  /* 0x0000001b3a007221 */ /* 0x042fe20000010000 */
[----:B------:R-:W-:Y:S01]  /*11290*/  F2FP.BF16.F32.PACK_AB R123, R58, R24 ;  /* 0x000000183a7b723e */ /* 0x000fe200000010ff */
[----:B------:R-:W-:Y:S06]  /*112a0*/  @P2 BRA `(.L_x_2359) ;  /* 0xffffffd800442947 */ /* 0x000fec000383ffff */
.L_x_2349:
[----:B------:R-:W-:Y:S05]  /*112b0*/  WARPSYNC.ALL ;  /* 0x0000000000007948 */ /* 0x000fea0003800000 */
[----:B------:R-:W-:Y:S06]  /*112c0*/  BAR.ARV 0x8, 0x200 ;  /* 0x0208000000007b1d */ /* 0x000fec0000002000 */
[----:B------:R-:W-:Y:S05]  /*112d0*/  @!P0 BRA `(.L_x_2360) ;  /* 0x0000000000048947 */ /* 0x000fea0003800000 */
[----:B------:R-:W-:Y:S01]  /*112e0*/  BPT.TRAP 0x1 ;  /* 0x000000040000795c */ /* 0x000fe20000300000 */
.L_x_2360:
[----:B------:R-:W-:Y:S01]  /*112f0*/  IMAD R13, R18, 0x8, R2 ;  /* 0x00000008120d7824 */ /* 0x000fe200078e0202 */
[----:B------:R-:W-:-:S04]  /*11300*/  SHF.L.U32 R4, R23, 0x1f, RZ ;  /* 0x0000001f17047819 */ /* 0x000fc800000006ff */
[----:B------:R0:W1:Y:S01]  /*11310*/  SYNCS.PHASECHK.TRANS64.TRYWAIT P2, [R13+URZ+0x16850], R4 ;  /* 0x016850040d0075a7 */ /* 0x000062000804017f */
[----:B------:R-:W-:Y:S05]  /*11320*/  @!P0 BRA `(.L_x_2361) ;  /* 0x0000000000048947 */ /* 0x000fea0003800000 */
[----:B------:R-:W-:Y:S01]  /*11330*/  BPT.TRAP 0x1 ;  /* 0x000000040000795c */ /* 0x000fe20000300000 */
.L_x_2361:
[----:B------:R-:W-:-:S05]  /*11340*/  VIADD R2, R2, 0x400 ;  /* 0x0000040002027836 */ /* 0x000fca0000000000 */
[----:B------:R-:W-:-:S04]  /*11350*/  SHF.R.U32.HI R2, RZ, 0x4, R2 ;  /* 0x00000004ff027819 */ /* 0x000fc80000011602 */
[----:B------:R-:W-:Y:S01]  /*11360*/  LOP3.LUT R5, R2, 0x3fff, RZ, 0xc0, !PT ;  /* 0x00003fff02057812 */ /* 0x000fe200078ec0ff */
[----:B-1----:R-:W-:Y:S06]  /*11370*/  @P2 BRA `(.L_x_2362) ;  /* 0x0000000000082947 */ /* 0x002fec0003800000 */
[----:B------:R-:W1:Y:S02]  /*11380*/  SYNCS.PHASECHK.TRANS64.TRYWAIT P0, [R13+URZ+0x16850], R4 ;  /* 0x016850040d0075a7 */ /* 0x000e64000800017f */
[----:B-1----:R-:W-:Y:S05]  /*11390*/  @!P0 BRA `(.L_x_2363) ;  /* 0x00000094009c8947 */ /* 0x002fea0003800000 */
.L_x_2362:
[----:B01----:R-:W-:Y:S01]  /*113a0*/  IMAD R4, R18, 0x400, R5 ;  /* 0x0000040012047824 */ /* 0x003fe200078e0205 */
[----:B------:R-:W-:Y:S01]  /*113b0*/  MOV R5, 0x40000040 ;  /* 0x4000004000057802 */ /* 0x000fe20000000f00 */
[----:B------:R-:W-:Y:S05]  /*113c0*/  WARPSYNC.ALL ;  /* 0x0000000000007948 */ /* 0x000fea0003800000 */
[C---:B------:R-:W-:Y:S01]  /*113d0*/  R2UR UR6, R4.reuse ;  /* 0x00000000040672ca */ /* 0x040fe200000e0000 */
[----:B------:R-:W2:Y:S01]  /*113e0*/  LDL.LU R20, [R1+0x50] ;  /* 0x0000500001147983 */ /* 0x000ea20000300800 */
[----:B------:R-:W-:Y:S01]  /*113f0*/  R2UR UR7, R5 ;  /* 0x00000000050772ca */ /* 0x000fe200000e0000 */
[----:B------:R-:W-:Y:S01]  /*11400*/  WARPGROUP.ARRIVE ;  /* 0x00000000000079c5 */ /* 0x000fe20000000000 */
[----:B------:R-:W-:Y:S01]  /*11410*/  VIADD R6, R4, 0x80 ;  /* 0x0000008004067836 */ /* 0x000fe20000000000 */
[----:B------:R-:W0:Y:S01]  /*11420*/  SHFL.BFLY PT, R2, R3, 0x2, 0x1f ;  /* 0x0c401f0003027f89 */ /* 0x000e2200000e0000 */
[----:B------:R-:W-:-:S02]  /*11430*/  IMAD.MOV.U32 R7, RZ, RZ, 0x40000040 ;  /* 0x40000040ff077424 */ /* 0x000fc400078e00ff */
[----:B------:R-:W-:Y:S02]  /*11440*/  IMAD.MOV.U32 R5, RZ, RZ, 0x40000040 ;  /* 0x40000040ff057424 */ /* 0x000fe400078e00ff */
[----:B------:R-:W-:-:S05]  /*11450*/  VIADD R18, R18, 0x1 ;  /* 0x0000000112127836 */ /* 0x000fca0000000000 */
        /* <DEDUP_REMOVED lines=8> */
[----:B------:R-:W-:Y:S01]  /*114e0*/  IMAD.MOV.U32 R3, RZ, RZ, -0x800000 ;  /* 0xff800000ff037424 */ /* 0x000fe200078e00ff */
        /* <DEDUP_REMOVED lines=34> */
[----:B------:R-:W-:Y:S01]  /*11710*/  R2UR UR6, R6 ;  /* 0x00000000060672ca */ /* 0x000fe200000e0000 */
[----:B------:R-:W-:Y:S01]  /*11720*/  IMAD.MOV.U32 R6, RZ, RZ, RZ ;  /* 0x000000ffff067224 */ /* 0x000fe200078e00ff */
[----:B------:R-:W-:Y:S02]  /*11730*/  R2UR UR7, R7 ;  /* 0x00000000070772ca */ /* 0x000fe400000e0000 */
[----:B------:R-:W0:Y:S02]  /*11740*/  SHFL.BFLY PT, R7, R0, 0x2, 0x1f ;  /* 0x0c401f0000077f89 */ /* 0x000e2400000e0000 */
[----:B0-----:R-:W-:Y:S01]  /*11750*/  FADD.FTZ R7, R7, R0 ;  /* 0x0000000007077221 */ /* 0x001fe20000010000 */
[----:B------:R-:W-:-:S04]  /*11760*/  SEL R0, RZ, 0x1, P0 ;  /* 0x00000001ff007807 */ /* 0x000fc80000000000 */
[----:B------:R-:W-:Y:S01]  /*11770*/  LOP3.LUT R23, R23, R0, RZ, 0x3c, !PT ;  /* 0x0000000017177212 */ /* 0x000fe200078e3cff */
[----:B------:R-:W-:Y:S01]  /*11780*/  IMAD.MOV.U32 R0, RZ, RZ, -0x800000 ;  /* 0xff800000ff007424 */ /* 0x000fe200078e00ff */
[----:B------:R-:W-:Y:S02]  /*11790*/  WARPGROUP.DEPBAR.LE gsb0, 0x0 ;  /* 0x00008000000079c5 */ /* 0x000fe40000010000 */
[----:B------:R-:W-:-:S06]  /*117a0*/  WARPGROUP.ARRIVE ;  /* 0x00000000000079c5 */ /* 0x000fcc0000000000 */
[----:B------:R-:W-:Y:S01]  /*117b0*/  HGMMA.64x64x16.F32.BF16 R88, R124, gdesc[UR4].tnspB, R88, gsb0 ;  /* 0x40e000047c587df0 */ /* 0x000fe20008001858 */
[----:B------:R-:W-:Y:S02]  /*117c0*/  R2UR UR6, R4 ;  /* 0x00000000040672ca */ /* 0x000fe400000e0000 */
[----:B------:R-:W-:Y:S01]  /*117d0*/  R2UR UR7, R5 ;  /* 0x00000000050772ca */ /* 0x000fe200000e0000 */
[----:B------:R-:W0:Y:S04]  /*117e0*/  SHFL.BFLY PT, R4, R7, 0x1, 0x1f ;  /* 0x0c201f0007047f89 */ /* 0x000e2800000e0000 */
[----:B------:R-:W1:Y:S01]  /*117f0*/  SHFL.BFLY PT, R5, R2, 0x1, 0x1f ;  /* 0x0c201f0002057f89 */ /* 0x000e6200000e0000 */
[----:B0-----:R-:W-:Y:S01]  /*11800*/  FADD.FTZ R15, R7, R4 ;  /* 0x00000004070f7221 */ /* 0x001fe20000010000 */
[----:B------:R-:W-:Y:S01]  /*11810*/  @!P1 IADD3 R7, R13, 0x16860, RZ ;  /* 0x000168600d079810 */ /* 0x000fe20007ffe0ff */
[----:B-1----:R-:W-:-:S03]  /*11820*/  FADD.FTZ R12, R2, R5 ;  /* 0x00000005020c7221 */ /* 0x002fc60000010000 */
[----:B------:R-:W-:Y:S01]  /*11830*/  FSETP.NE.FTZ.AND P3, PT, R15, RZ, PT ;  /* 0x000000ff0f00720b */ /* 0x000fe20003f75000 */
[----:B------:R-:W-:Y:S01]  /*11840*/  IMAD.MOV.U32 R2, RZ, RZ, RZ ;  /* 0x000000ffff027224 */ /* 0x000fe200078e00ff */
[----:B------:R-:W-:Y:S02]  /*11850*/  @!P1 PRMT R7, RZ, 0x654, R7 ;  /* 0x00000654ff079816 */ /* 0x000fe40000000007 */
[----:B------:R-:W-:-:S09]  /*11860*/  FSETP.NE.FTZ.AND P2, PT, R12, RZ, PT ;  /* 0x000000ff0c00720b */ /* 0x000fd20003f55000 */
[----:B------:R-:W0:Y:S04]  /*11870*/  @P3 MUFU.LG2 R8, R15 ;  /* 0x0000000f00083308 */ /* 0x000e280000000c00 */
[C---:B------:R-:W-:Y:S01]  /*11880*/  @P2 FMUL.FTZ R5, R9.reuse, 0.69314718246459960938 ;  /* 0x3f31721809052820 */ /* 0x040fe20000410000 */
[----:B------:R-:W-:-:S03]  /*11890*/  @P3 FMUL.FTZ R9, R9, 0.69314718246459960938 ;  /* 0x3f31721809093820 */ /* 0x000fc60000410000 */
[----:B------:R-:W1:Y:S08]  /*118a0*/  @P2 MUFU.LG2 R4, R12 ;  /* 0x0000000c00042308 */ /* 0x000e700000000c00 */
[----:B------:R-:W2:Y:S01]  /*118b0*/  @P2 MUFU.RCP R2, R12 ;  /* 0x0000000c00022308 */ /* 0x000ea20000001000 */
[----:B0-----:R-:W-:-:S04]  /*118c0*/  @P3 FMUL.FTZ R8, R8, 0.69314718246459960938 ;  /* 0x3f31721808083820 */ /* 0x001fc80000410000 */
[----:B------:R-:W-:-:S03]  /*118d0*/  @P3 FFMA.FTZ R0, R9, R11, R8 ;  /* 0x0000000b09003223 */ /* 0x000fc60000010008 */
[----:B------:R-:W0:Y:S01]  /*118e0*/  @P3 MUFU.RCP R6, R15 ;  /* 0x0000000f00063308 */ /* 0x000e220000001000 */
[----:B-1----:R-:W-:-:S04]  /*118f0*/  @P2 FMUL.FTZ R4, R4, 0.69314718246459960938 ;  /* 0x3f31721804042820 */ /* 0x002fc80000410000 */
[----:B------:R-:W-:Y:S01]  /*11900*/  @P2 FFMA.FTZ R3, R5, R10, R4 ;  /* 0x0000000a05032223 */ /* 0x000fe20000010004 */
        /* <DEDUP_REMOVED lines=38> */
.L_x_2299:
[----:B------:R-:W2:Y:S01]  /*11b70*/  LDL R45, [R1+0x48] ;  /* 0x00004800012d7983 */ /* 0x000ea20000100800 */
[----:B------:R-:W-:Y:S05]  /*11b80*/  WARPSYNC.ALL ;  /* 0x0000000000007948 */ /* 0x000fea0003800000 */
[----:B------:R-:W0:Y:S01]  /*11b90*/  S2R R2, SR_TID.X ;  /* 0x0000000000027919 */ /* 0x000e220000002100 */
[----:B------:R-:W1:Y:S01]  /*11ba0*/  S2UR UR5, SR_CgaCtaId ;  /* 0x00000000000579c3 */ /* 0x000e620000008800 */
[----:B------:R-:W-:Y:S01]  /*11bb0*/  UMOV UR4, 0x400 ;  /* 0x0000040000047882 */ /* 0x000fe20000000000 */
[----:B------:R-:W-:Y:S01]  /*11bc0*/  BSSY B0, `(.L_x_2364) ;  /* 0x000018d000007945 */ /* 0x000fe20003800000 */
[----:B-1----:R-:W-:Y:S01]  /*11bd0*/  ULEA UR4, UR5, UR4, 0x18 ;  /* 0x0000000405047291 */ /* 0x002fe2000f8ec03f */
[----:B0-----:R-:W-:-:S05]  /*11be0*/  VIADD R46, R2, 0xffffff80 ;  /* 0xffffff80022e7836 */ /* 0x001fca0000000000 */
[----:B------:R-:W-:Y:S01]  /*11bf0*/  IMAD.U32 R2, RZ, RZ, UR4 ;  /* 0x00000004ff027e24 */ /* 0x000fe2000f8e00ff */
[----:B------:R-:W-:Y:S01]  /*11c00*/  BAR.SYNC.DEFER_BLOCKING 0x5, 0x200 ;  /* 0x0148000000007b1d */ /* 0x000fe20000010000 */
[--C-:B------:R-:W-:Y:S02]  /*11c10*/  SHF.R.S32.HI R44, RZ, 0x1f, R46.reuse ;  /* 0x0000001fff2c7819 */ /* 0x100fe4000001142e */
[----:B------:R-:W-:Y:S02]  /*11c20*/  SHF.R.S32.HI R4, RZ, 0x1f, R46 ;  /* 0x0000001fff047819 */ /* 0x000fe4000001142e */
[-C--:B------:R-:W-:Y:S02]  /*11c30*/  LEA.HI R44, R44, R46.reuse, RZ, 0x3 ;  /* 0x0000002e2c2c7211 */ /* 0x080fe400078f18ff */
[----:B------:R-:W-:Y:S02]  /*11c40*/  LEA.HI R4, R4, R46, RZ, 0x3 ;  /* 0x0000002e04047211 */ /* 0x000fe400078f18ff */
[----:B------:R-:W-:-:S02]  /*11c50*/  LOP3.LUT R44, R44, 0xfffffff8, RZ, 0xc0, !PT ;  /* 0xfffffff82c2c7812 */ /* 0x000fc400078ec0ff */
[----:B------:R-:W-:-:S03]  /*11c60*/  SHF.R.S32.HI R34, RZ, 0x3, R4 ;  /* 0x00000003ff227819 */ /* 0x000fc60000011404 */
[----:B------:R-:W-:-:S04]  /*11c70*/  IMAD.IADD R44, R46, 0x1, -R44 ;  /* 0x000000012e2c7824 */ /* 0x000fc800078e0a2c */
[----:B------:R-:W-:Y:S01]  /*11c80*/  IMAD.SHL.U32 R33, R44, 0x8, RZ ;  /* 0x000000082c217824 */ /* 0x000fe200078e00ff */
[----:B------:R0:W1:Y:S04]  /*11c90*/  LDS.128 R28, [R2+0x168d0] ;  /* 0x0168d000021c7984 */ /* 0x0000680000000c00 */
[----:B------:R-:W-:Y:S01]  /*11ca0*/  SHF.R.S32.HI R32, RZ, 0x1f, R33 ;  /* 0x0000001fff207819 */ /* 0x000fe20000011421 */
[----:B------:R-:W-:Y:S06]  /*11cb0*/  BAR.ARV 0x4, 0x200 ;  /* 0x0108000000007b1d */ /* 0x000fec0000002000 */
[----:B--2--5:R-:W-:Y:S01]  /*11cc0*/  SHF.R.S32.HI R24, RZ, 0x1f, R45 ;  /* 0x0000001fff187819 */ /* 0x024fe2000001142d */
[----:B------:R-:W-:-:S03]  /*11cd0*/  IMAD.SHL.U32 R40, R45, 0x4, RZ ;  /* 0x000000042d287824 */ /* 0x000fc600078e00ff */
[----:B------:R-:W-:Y:S01]  /*11ce0*/  SHF.L.U64.HI R38, R45, 0x2, R24 ;  /* 0x000000022d267819 */ /* 0x000fe20000010218 */
[----:B01----:R-:W-:Y:S06]  /*11cf0*/  @P1 BRA `(.L_x_2365) ;  /* 0x0000000c00a01947 */ /* 0x003fec0003800000 */
[----:B------:R-:W2:Y:S01]  /*11d00*/  LDL R6, [R1+0x5c] ;  /* 0x00005c0001067983 */ /* 0x000ea20000100800 */
[----:B------:R-:W0:Y:S01]  /*11d10*/  S2R R5, SR_SWINHI ;  /* 0x0000000000057919 */ /* 0x000e220000002f00 */
[----:B------:R-:W-:Y:S05]  /*11d20*/  WARPSYNC.ALL ;  /* 0x0000000000007948 */ /* 0x000fea0003800000 */
[----:B------:R-:W-:Y:S01]  /*11d30*/  F2FP.BF16.F32.PACK_AB R12, R12, R27 ;  /* 0x0000001b0c0c723e */ /* 0x000fe200000010ff */
[----:B------:R-:W-:Y:S01]  /*11d40*/  ULDC.64 UR4, c[0x0][0xc00] ;  /* 0x0003000000047ab9 */ /* 0x000fe20000000a00 */
[----:B------:R-:W-:Y:S01]  /*11d50*/  F2FP.BF16.F32.PACK_AB R13, R13, R90 ;  /* 0x0000005a0d0d723e */ /* 0x000fe200000010ff */
[----:B------:R-:W3:Y:S01]  /*11d60*/  LDL R41, [R1+0x44] ;  /* 0x0000440001297983 */ /* 0x000ee20000100800 */
[----:B------:R-:W-:-:S02]  /*11d70*/  F2FP.BF16.F32.PACK_AB R14, R14, R25 ;  /* 0x000000190e0e723e */ /* 0x000fc400000010ff */
[----:B------:R-:W-:Y:S01]  /*11d80*/  F2FP.BF16.F32.PACK_AB R15, R15, R94 ;  /* 0x0000005e0f0f723e */ /* 0x000fe200000010ff */
[----:B------:R-:W-:Y:S01]  /*11d90*/  IMAD.MOV.U32 R36, RZ, RZ, RZ ;  /* 0x000000ffff247224 */ /* 0x000fe200078e00ff */
[----:B------:R-:W3:Y:S01]  /*11da0*/  LDL R46, [R1+0x2c] ;  /* 0x00002c00012e7983 */ /* 0x000ee20000100800 */
[----:B------:R-:W1:Y:S01]  /*11db0*/  LDC R28, c[0x0][0xbe8] ;  /* 0x0002fa00ff1c7b82 */ /* 0x000e620000000800 */
[----:B------:R-:W-:Y:S02]  /*11dc0*/  MOV R20, R2 ;  /* 0x0000000200147202 */ /* 0x000fe40000000f00 */
[----:B0-----:R-:W-:-:S05]  /*11dd0*/  MOV R21, R5 ;  /* 0x0000000500157202 */ /* 0x001fca0000000f00 */
[----:B------:R-:W-:Y:S01]  /*11de0*/  BAR.SYNC.DEFER_BLOCKING 0x1, 0x180 ;  /* 0x0046000000007b1d */ /* 0x000fe20000010000 */
[----:B--2---:R-:W-:-:S03]  /*11df0*/  IMAD.WIDE R10, R6, 0x2, R20 ;  /* 0x00000002060a7825 */ /* 0x004fc600078e0214 */
[C---:B------:R-:W-:Y:S02]  /*11e00*/  IADD3 R35, P2, R10.reuse, 0x20, RZ ;  /* 0x000000200a237810 */ /* 0x040fe40007f5e0ff */
[C---:B------:R-:W-:Y:S02]  /*11e10*/  LOP3.LUT R9, R10.reuse, 0x380, RZ, 0xc0, !PT ;  /* 0x000003800a097812 */ /* 0x040fe400078ec0ff */
[C---:B------:R-:W-:Y:S02]  /*11e20*/  IADD3 R39, P0, R10.reuse, 0x60, RZ ;  /* 0x000000600a277810 */ /* 0x040fe40007f1e0ff */
[----:B------:R-:W-:Y:S02]  /*11e30*/  IADD3 R37, P1, R10, 0x40, RZ ;  /* 0x000000400a257810 */ /* 0x000fe40007f3e0ff */
[----:B------:R-:W-:Y:S02]  /*11e40*/  LOP3.LUT R4, R35, 0x380, RZ, 0xc0, !PT ;  /* 0x0000038023047812 */ /* 0x000fe400078ec0ff */
[----:B------:R-:W-:-:S02]  /*11e50*/  SHF.R.U64 R9, R9, 0x3, RZ ;  /* 0x0000000309097819 */ /* 0x000fc400000012ff */
[----:B------:R-:W-:Y:S02]  /*11e60*/  LOP3.LUT R6, R37, 0x380, RZ, 0xc0, !PT ;  /* 0x0000038025067812 */ /* 0x000fe400078ec0ff */
[----:B------:R-:W-:Y:S02]  /*11e70*/  LOP3.LUT R26, R39, 0x380, RZ, 0xc0, !PT ;  /* 0x00000380271a7812 */ /* 0x000fe400078ec0ff */
[----:B------:R-:W-:Y:S02]  /*11e80*/  SHF.R.U64 R4, R4, 0x3, RZ ;  /* 0x0000000304047819 */ /* 0x000fe400000012ff */
[----:B------:R-:W-:Y:S02]  /*11e90*/  LOP3.LUT R10, R9, R10, RZ, 0x3c, !PT ;  /* 0x0000000a090a7212 */ /* 0x000fe400078e3cff */
[----:B------:R-:W-:Y:S02]  /*11ea0*/  SHF.R.U64 R6, R6, 0x3, RZ ;  /* 0x0000000306067819 */ /* 0x000fe400000012ff */
[----:B------:R-:W-:Y:S01]  /*11eb0*/  SHF.R.U64 R26, R26, 0x3, RZ ;  /* 0x000000031a1a7819 */ /* 0x000fe200000012ff */
        /* <DEDUP_REMOVED lines=8> */
[----:B------:R-:W-:Y:S01]  /*11f40*/  MOV R25, R4 ;  /* 0x0000000400197202 */ /* 0x000fe20000000f00 */
[----:B------:R0:W-:Y:S01]  /*11f50*/  STSM.16.M88.4 [R10], R12 ;  /* 0x0000000c0a007844 */ /* 0x0001e20000000200 */
[----:B------:R-:W-:Y:S02]  /*11f60*/  ISETP.NE.U32.AND P0, PT, RZ, UR4, PT ;  /* 0x00000004ff007c0c */ /* 0x000fe4000bf05070 */
[----:B------:R-:W-:Y:S02]  /*11f70*/  IADD3 R26, P1, R40, UR4, RZ ;  /* 0x00000004281a7c10 */ /* 0x000fe4000ff3e0ff */
        /* <DEDUP_REMOVED lines=10> */
[----:B------:R-:W-:Y:S02]  /*12020*/  F2FP.BF16.F32.PACK_AB R13, R115, R114 ;  /* 0x00000072730d723e */ /* 0x000fe400000010ff */
[----:B------:R-:W-:Y:S02]  /*12030*/  F2FP.BF16.F32.PACK_AB R14, R117, R116 ;  /* 0x00000074750e723e */ /* 0x000fe400000010ff */
[----:B------:R-:W-:-:S02]  /*12040*/  F2FP.BF16.F32.PACK_AB R15, R119, R118 ;  /* 0x00000076770f723e */ /* 0x000fc400000010ff */
        /* <DEDUP_REMOVED lines=8> */
[----:B------:R-:W-:Y:S09]  /*120d0*/  BAR.SYNC.DEFER_BLOCKING 0x1, 0x180 ;  /* 0x0046000000007b1d */ /* 0x000ff20000010000 */
        /* <DEDUP_REMOVED lines=9> */
[----:B---3--:R-:W-:Y:S01]  /*12170*/  IMAD.IADD R15, R41, 0x1, R46 ;  /* 0x00000001290f7824 */ /* 0x008fe200078e022e */
[----:B0-----:R-:W-:Y:S06]  /*12180*/  @P1 BRA `(.L_x_2366) ;  /* 0x0000000000101947 */ /* 0x001fec0003800000 */
[----:B------:R-:W-:Y:S05]  /*12190*/  @!P0 BRA `(.L_x_2366) ;  /* 0x00000000000c8947 */ /* 0x000fea0003800000 */
[----:B------:R-:W3:Y:S04]  /*121a0*/  LDG.E R4, desc[UR40][R26.64] ;  /* 0x000000281a047981 */ /* 0x000ee8000c1e1900 */
[----:B-----5:R-:W3:Y:S02]  /*121b0*/  LDG.E R9, desc[UR40][R26.64+0x4] ;  /* 0x000004281a097981 */ /* 0x020ee4000c1e1900 */
[----:B---3--:R-:W-:-:S07]  /*121c0*/  IMAD.IADD R9, R9, 0x1, -R4 ;  /* 0x0000000109097824 */ /* 0x008fce00078e0a04 */
.L_x_2366:
[----:B------:R-:W3:Y:S01]  /*121d0*/  LDL R12, [R1+0x58] ;  /* 0x00005800010c7983 */ /* 0x000ee20000100800 */
[----:B-1----:R-:W-:Y:S01]  /*121e0*/  @P2 IMAD.HI.U32 R4, R15, R6, RZ ;  /* 0x000000060f042227 */ /* 0x002fe200078e00ff */
[----:B------:R-:W-:Y:S01]  /*121f0*/  ULDC.64 UR4, c[0x0][0xb90] ;  /* 0x0002e40000047ab9 */ /* 0x000fe20000000a00 */
[----:B-----5:R-:W-:Y:S01]  /*12200*/  SHF.R.S32.HI R37, RZ, 0x1f, R36 ;  /* 0x0000001fff257819 */ /* 0x020fe20000011424 */
[----:B------:R-:W4:Y:S01]  /*12210*/  LDL.LU R42, [R1+0x4c] ;  /* 0x00004c00012a7983 */ /* 0x000f220000300800 */
[----:B------:R-:W-:Y:S01]  /*12220*/  MOV R7, R15 ;  /* 0x0000000f00077202 */ /* 0x000fe20000000f00 */
[----:B------:R-:W-:Y:S01]  /*12230*/  IMAD R41, R9, R28, RZ ;  /* 0x0000001c09297224 */ /* 0x000fe200078e02ff */
[----:B--2---:R-:W-:Y:S01]  /*12240*/  @P2 SHF.R.U32.HI R7, RZ, R39, R4 ;  /* 0x00000027ff072219 */ /* 0x004fe20000011604 */
[----:B------:R-:W0:Y:S01]  /*12250*/  S2R R25, SR_TID.X ;  /* 0x0000000000197919 */ /* 0x000e220000002100 */
[----:B------:R-:W-:Y:S01]  /*12260*/  SEL R35, R24, RZ, !P0 ;  /* 0x000000ff18237207 */ /* 0x000fe20004000000 */
[----:B------:R-:W1:Y:S01]  /*12270*/  @P2 LDC R43, c[0x0][0xbec] ;  /* 0x0002fb00ff2b2b82 */ /* 0x000e620000000800 */
[----:B------:R-:W-:Y:S01]  /*12280*/  SEL R39, R45, RZ, !P0 ;  /* 0x000000ff2d277207 */ /* 0x000fe20004000000 */
[----:B------:R-:W-:-:S02]  /*12290*/  IMAD.MOV R13, RZ, RZ, -R7 ;  /* 0x000000ffff0d7224 */ /* 0x000fc400078e0a07 */
[----:B0-----:R-:W-:-:S05]  /*122a0*/  VIADD R26, R25, 0xffffff80 ;  /* 0xffffff80191a7836 */ /* 0x001fca0000000000 */
[----:B------:R-:W-:-:S04]  /*122b0*/  SHF.R.S32.HI R25, RZ, 0x1f, R26 ;  /* 0x0000001fff197819 */ /* 0x000fc8000001141a */
[----:B------:R-:W-:-:S04]  /*122c0*/  LEA.HI R25, R25, R26, RZ, 0x7 ;  /* 0x0000001a19197211 */ /* 0x000fc800078f38ff */
[----:B------:R-:W-:-:S05]  /*122d0*/  LOP3.LUT R25, R25, 0xffffff80, RZ, 0xc0, !PT ;  /* 0xffffff8019197812 */ /* 0x000fca00078ec0ff */
[----:B------:R-:W-:Y:S02]  /*122e0*/  IMAD.IADD R25, R26, 0x1, -R25 ;  /* 0x000000011a197824 */ /* 0x000fe400078e0a19 */
[----:B---3--:R-:W-:Y:S01]  /*122f0*/  IMAD.IADD R12, R12, 0x1, R46 ;  /* 0x000000010c0c7824 */ /* 0x008fe200078e022e */
        /* <DEDUP_REMOVED lines=33> */
[----:B------:R-:W2:Y:S01]  /*12510*/  SHFL.IDX PT, R7, R14, 0x1, 0x1c1f ;  /* 0x003c1f000e077f89 */ /* 0x000ea200000e0000 */
        /* <DEDUP_REMOVED lines=14> */
[----:B--2---:R2:W-:Y:S04]  /*12600*/  @!P0 ST.E desc[UR40][R6.64], R0 ;  /* 0x0000000006008985 */ /* 0x0045e8000c101928 */
[----:B------:R-:W3:Y:S04]  /*12610*/  LD.E.128 R8, desc[UR40][R8.64] ;  /* 0x0000002808087980 */ /* 0x000ee8000c101d00 */
[----:B------:R-:W4:Y:S04]  /*12620*/  LD.E.128 R12, desc[UR40][R12.64] ;  /* 0x000000280c0c7980 */ /* 0x000f28000c101d00 */
[----:B------:R-:W4:Y:S01]  /*12630*/  LD.E.128 R24, desc[UR40][R24.64] ;  /* 0x0000002818187980 */ /* 0x000f22000c101d00 */
[----:B------:R-:W-:-:S04]  /*12640*/  IADD3 R38, P0, R20, 0x4800, RZ ;  /* 0x0000480014267810 */ /* 0x000fc80007f1e0ff */
[----:B------:R-:W-:Y:S01]  /*12650*/  LOP3.LUT R20, R38, 0x380, RZ, 0xc0, !PT ;  /* 0x0000038026147812 */ /* 0x000fe200078ec0ff */
[----:B0-----:R-:W-:-:S03]  /*12660*/  IMAD.X R5, RZ, RZ, R21, P0 ;  /* 0x000000ffff057224 */ /* 0x001fc600000e0615 */
[----:B------:R-:W-:-:S04]  /*12670*/  SHF.R.U64 R3, R20, 0x3, RZ ;  /* 0x0000000314037819 */ /* 0x000fc800000012ff */
[----:B------:R-:W-:Y:S01]  /*12680*/  LOP3.LUT R4, R3, R38, RZ, 0x3c, !PT ;  /* 0x0000002603047212 */ /* 0x000fe200078e3cff */
[----:B------:R-:W-:Y:S02]  /*12690*/  IMAD R3, R37, UR4, RZ ;  /* 0x0000000425037c24 */ /* 0x000fe4000f8e02ff */
[----:B------:R-:W0:Y:S01]  /*126a0*/  @P2 LDC R37, c[0x0][0xbf0] ;  /* 0x0002fc00ff252b82 */ /* 0x000e220000000800 */
[C---:B------:R-:W-:Y:S02]  /*126b0*/  IMAD.WIDE.U32 R20, R36.reuse, UR4, RZ ;  /* 0x0000000424147c25 */ /* 0x040fe4000f8e00ff */
[----:B--2---:R-:W5:Y:S02]  /*126c0*/  LD.E.128 R4, desc[UR40][R4.64] ;  /* 0x0000002804047980 */ /* 0x004f64000c101d00 */
[----:B------:R-:W-:Y:S01]  /*126d0*/  IMAD R3, R36, UR5, R3 ;  /* 0x0000000524037c24 */ /* 0x000fe2000f8e0203 */
[----:B------:R-:W-:Y:S01]  /*126e0*/  ULDC.64 UR4, c[0x0][0xae8] ;  /* 0x0002ba0000047ab9 */ /* 0x000fe20000000a00 */
[----:B------:R-:W-:Y:S01]  /*126f0*/  IMAD R0, R44, 0x30, R34 ;  /* 0x000000302c007824 */ /* 0x000fe200078e0222 */
[----:B------:R-:W-:Y:S01]  /*12700*/  @!PT LDS RZ, [RZ] ;  /* 0x00000000fffff984 */ /* 0x000fe20000000800 */
[----:B------:R-:W-:Y:S01]  /*12710*/  @!PT LDS RZ, [RZ] ;  /* 0x00000000fffff984 */ /* 0x000fe20000000800 */
[----:B------:R-:W-:Y:S01]  /*12720*/  @!PT LDS RZ, [RZ] ;  /* 0x00000000fffff984 */ /* 0x000fe20000000800 */
[----:B------:R-:W-:Y:S01]  /*12730*/  @!PT LDS RZ, [RZ] ;  /* 0x00000000fffff984 */ /* 0x000fe20000000800 */
[----:B------:R2:W-:Y:S06]  /*12740*/  MEMBAR.ALL.CTA ;  /* 0x0000000000007992 */ /* 0x0005ec0000008000 */
[----:B--2---:R-:W2:Y:S01]  /*12750*/  FENCE.VIEW.ASYNC.S ;  /* 0x00000000000073c6 */ /* 0x004ea20000000000 */
[----:B------:R-:W-:-:S02]  /*12760*/  IMAD.IADD R21, R21, 0x1, R3 ;  /* 0x0000000115157824 */ /* 0x000fc400078e0203 */
[----:B------:R-:W-:Y:S02]  /*12770*/  IMAD R3, R40, UR4, RZ ;  /* 0x0000000428037c24 */ /* 0x000fe4000f8e02ff */
[----:B------:R-:W-:Y:S02]  /*12780*/  IMAD.IADD R36, R46, 0x1, R0 ;  /* 0x000000012e247824 */ /* 0x000fe400078e0200 */
[C---:B------:R-:W-:Y:S02]  /*12790*/  IMAD R3, R42.reuse, UR5, R3 ;  /* 0x000000052a037c24 */ /* 0x040fe4000f8e0203 */
[----:B------:R-:W-:Y:S01]  /*127a0*/  IMAD.WIDE.U32 R20, R42, UR4, R20 ;  /* 0x000000042a147c25 */ /* 0x000fe2000f8e0014 */
[----:B------:R-:W-:-:S03]  /*127b0*/  ULDC.64 UR4, c[0x0][0xaf0] ;  /* 0x0002bc0000047ab9 */ /* 0x000fc60000000a00 */
[----:B-1----:R-:W-:-:S04]  /*127c0*/  @P2 IMAD.HI.U32 R0, R36, R43, RZ ;  /* 0x0000002b24002227 */ /* 0x002fc800078e00ff */
[----:B------:R-:W-:Y:S02]  /*127d0*/  IMAD.IADD R21, R21, 0x1, R3 ;  /* 0x0000000115157824 */ /* 0x000fe400078e0203 */
[----:B------:R-:W-:Y:S01]  /*127e0*/  IMAD.MOV.U32 R3, RZ, RZ, R36 ;  /* 0x000000ffff037224 */ /* 0x000fe200078e0024 */
[----:B0-----:R-:W-:Y:S01]  /*127f0*/  @P2 SHF.R.U32.HI R3, RZ, R37, R0 ;  /* 0x00000025ff032219 */ /* 0x001fe20000011600 */
[----:B------:R-:W-:Y:S02]  /*12800*/  IMAD R35, R35, UR4, RZ ;  /* 0x0000000423237c24 */ /* 0x000fe4000f8e02ff */
[----:B------:R-:W-:Y:S01]  /*12810*/  IMAD.WIDE.U32 R20, R39, UR4, R20 ;  /* 0x0000000427147c25 */ /* 0x000fe2000f8e0014 */
[----:B------:R-:W-:Y:S02]  /*12820*/  SHF.R.S32.HI R0, RZ, 0x1f, R3 ;  /* 0x0000001fff007819 */ /* 0x000fe40000011403 */
[----:B------:R-:W-:Y:S01]  /*12830*/  IADD3 R37, -R3, RZ, RZ ;  /* 0x000000ff03257210 */ /* 0x000fe20007ffe1ff */
[----:B------:R-:W-:Y:S01]  /*12840*/  IMAD R35, R39, UR5, R35 ;  /* 0x0000000527237c24 */ /* 0x000fe2000f8e0223 */
[----:B------:R-:W-:Y:S01]  /*12850*/  ULDC.64 UR4, c[0x0][0xae0] ;  /* 0x0002b80000047ab9 */ /* 0x000fe20000000a00 */
[----:B------:R-:W-:-:S02]  /*12860*/  IMAD.IADD R40, R34, 0x1, R46 ;  /* 0x0000000122287824 */ /* 0x000fc400078e022e */
[----:B------:R-:W-:Y:S02]  /*12870*/  IMAD.IADD R21, R21, 0x1, R35 ;  /* 0x0000000115157824 */ /* 0x000fe400078e0223 */
[----:B------:R-:W-:Y:S02]  /*12880*/  IMAD R0, R0, UR4, RZ ;  /* 0x0000000400007c24 */ /* 0x000fe4000f8e02ff */
[----:B------:R-:W-:Y:S02]  /*12890*/  IMAD R35, R28, R37, R36 ;  /* 0x000000251c237224 */ /* 0x000fe400078e0224 */
[C---:B------:R-:W-:Y:S02]  /*128a0*/  IMAD R37, R3.reuse, UR5, R0 ;  /* 0x0000000503257c24 */ /* 0x040fe4000f8e0200 */
[----:B------:R-:W-:Y:S01]  /*128b0*/  IMAD.WIDE.U32 R20, R3, UR4, R20 ;  /* 0x0000000403147c25 */ /* 0x000fe2000f8e0014 */
[----:B------:R-:W-:Y:S01]  /*128c0*/  SHF.R.S32.HI R0, RZ, 0x1f, R35 ;  /* 0x0000001fff007819 */ /* 0x000fe20000011423 */
[----:B------:R-:W-:-:S02]  /*128d0*/  ULDC.64 UR4, c[0x0][0xad8] ;  /* 0x0002b60000047ab9 */ /* 0x000fc40000000a00 */
[----:B------:R-:W-:Y:S02]  /*128e0*/  IMAD.IADD R21, R21, 0x1, R37 ;  /* 0x0000000115157824 */ /* 0x000fe400078e0225 */
[----:B------:R-:W-:Y:S02]  /*128f0*/  IMAD R0, R0, UR4, RZ ;  /* 0x0000000400007c24 */ /* 0x000fe4000f8e02ff */
[----:B------:R-:W-:-:S04]  /*12900*/  IMAD.WIDE.U32 R20, R35, UR4, R20 ;  /* 0x0000000423147c25 */ /* 0x000fc8000f8e0014 */
[----:B------:R-:W-:Y:S01]  /*12910*/  IMAD R3, R35, UR5, R0 ;  /* 0x0000000523037c24 */ /* 0x000fe2000f8e0200 */
[----:B------:R-:W-:Y:S01]  /*12920*/  ULDC.64 UR4, c[0x0][0xa80] ;  /* 0x0002a00000047ab9 */ /* 0x000fe20000000a00 */
[----:B------:R-:W-:Y:S01]  /*12930*/  VIADD R0, R40, 0x30 ;  /* 0x0000003028007836 */ /* 0x000fe20000000000 */
[----:B------:R-:W-:Y:S01]  /*12940*/  LEA R28, P0, R20, UR4, 0x1 ;  /* 0x00000004141c7c11 */ /* 0x000fe2000f8008ff */
[----:B------:R-:W-:Y:S01]  /*12950*/  IMAD.IADD R3, R21, 0x1, R3 ;  /* 0x0000000115037824 */ /* 0x000fe200078e0203 */
[----:B------:R-:W-:-:S03]  /*12960*/  ULDC UR4, c[0x0][0xac8] ;  /* 0x0002b20000047ab9 */ /* 0x000fc60000000800 */
[----:B--2---:R-:W0:Y:S01]  /*12970*/  SHFL.IDX PT, R36, R28, 0x1, 0x181f ;  /* 0x00381f001c247f89 */ /* 0x004e2200000e0000 */
[----:B------:R-:W-:Y:S01]  /*12980*/  LEA.HI.X R38, R20, UR5, R3, 0x1, P0 ;  /* 0x0000000514267c11 */ /* 0x000fe200080f0c03 */
[C---:B------:R-:W-:Y:S01]  /*12990*/  VIADD R3, R40.reuse, 0x60 ;  /* 0x0000006028037836 */ /* 0x040fe20000000000 */
[----:B------:R-:W-:Y:S01]  /*129a0*/  ISETP.GE.AND P0, PT, R33, UR4, PT ;  /* 0x0000000421007c0c */ /* 0x000fe2000bf06270 */
[----:B------:R-:W1:Y:S03]  /*129b0*/  SHFL.IDX PT, R20, R28, RZ, 0x181f ;  /* 0x00181fff1c147589 */ /* 0x000e6600000e0000 */
[-C--:B------:R-:W-:Y:S01]  /*129c0*/  ISETP.GE.OR P3, PT, R40, R41.reuse, P0 ;  /* 0x000000292800720c */ /* 0x080fe20000766670 */
[----:B------:R-:W2:Y:S01]  /*129d0*/  SHFL.IDX PT, R21, R38, RZ, 0x181f ;  /* 0x00181fff26157589 */ /* 0x000ea200000e0000 */
[-C--:B------:R-:W-:Y:S01]  /*129e0*/  ISETP.GE.OR P2, PT, R0, R41.reuse, P0 ;  /* 0x000000290000720c */ /* 0x080fe20000746670 */
[----:B------:R-:W-:Y:S01]  /*129f0*/  VIADD R0, R2, 0x16820 ;  /* 0x0001682002007836 */ /* 0x000fe20000000000 */
[----:B------:R-:W-:Y:S01]  /*12a00*/  ISETP.GE.OR P1, PT, R3, R41, P0 ;  /* 0x000000290300720c */ /* 0x000fe20000726670 */
[----:B------:R-:W2:Y:S03]  /*12a10*/  SHFL.IDX PT, R42, R28, 0x2, 0x181f ;  /* 0x00581f001c2a7f89 */ /* 0x000ea600000e0000 */
[----:B------:R-:W-:Y:S01]  /*12a20*/  PRMT R0, RZ, 0x654, R0 ;  /* 0x00000654ff007816 */ /* 0x000fe20000000000 */
[----:B------:R-:W2:Y:S03]  /*12a30*/  SHFL.IDX PT, R35, R38, 0x1, 0x181f ;  /* 0x00381f0026237f89 */ /* 0x000ea600000e0000 */
[----:B------:R1:W-:Y:S01]  /*12a40*/  SYNCS.ARRIVE.TRANS64.RED.A1T0 RZ, [R0+URZ], RZ ;  /* 0x000000ff00ff79a7 */ /* 0x0003e2000810043f */
[----:B------:R-:W2:Y:S02]  /*12a50*/  SHFL.IDX PT, R37, R38, 0x2, 0x181f ;  /* 0x00581f0026257f89 */ /* 0x000ea400000e0000 */
[----:B0-----:R-:W-:-:S02]  /*12a60*/  @!P2 LEA R34, P4, R33, R36, 0x1 ;  /* 0x000000242122a211 */ /* 0x001fc400078808ff */
[----:B------:R-:W0:Y:S01]  /*12a70*/  SHFL.IDX PT, R28, R28, 0x3, 0x181f ;  /* 0x00781f001c1c7f89 */ /* 0x000e2200000e0000 */
[----:B-1----:R-:W-:Y:S01]  /*12a80*/  VIADD R0, R40, 0x90 ;  /* 0x0000009028007836 */ /* 0x002fe20000000000 */
[C---:B------:R-:W-:Y:S02]  /*12a90*/  @!P3 LEA R20, P5, R33.reuse, R20, 0x1 ;  /* 0x000000142114b211 */ /* 0x040fe400078a08ff */
[----:B------:R-:W1:Y:S02]  /*12aa0*/  SHFL.IDX PT, R38, R38, 0x3, 0x181f ;  /* 0x00781f0026267f89 */ /* 0x000e6400000e0000 */
[C---:B--2---:R-:W-:Y:S02]  /*12ab0*/  @!P3 LEA.HI.X R21, R33.reuse, R21, R32, 0x1, P5 ;  /* 0x000000152115b211 */ /* 0x044fe400028f0c20 */
[----:B------:R-:W-:Y:S02]  /*12ac0*/  ISETP.GE.OR P0, PT, R0, R41, P0 ;  /* 0x000000290000720c */ /* 0x000fe40000706670 */
[----:B------:R-:W-:-:S02]  /*12ad0*/  @!P1 LEA R36, P5, R33, R42, 0x1 ;  /* 0x0000002a21249211 */ /* 0x000fc400078a08ff */
        /* <DEDUP_REMOVED lines=10> */
.L_x_2365:
        /* <DEDUP_REMOVED lines=19> */
[----:B-1----:R-:W-:Y:S05]  /*12cb0*/  @P1 BRA `(.L_x_2368) ;  /* 0x0000000000101947 */ /* 0x002fea0003800000 */
[----:B------:R-:W-:Y:S05]  /*12cc0*/  @!P0 BRA `(.L_x_2368) ;  /* 0x00000000000c8947 */ /* 0x000fea0003800000 */
[----:B------:R-:W2:Y:S04]  /*12cd0*/  LDG.E R3, desc[UR40][R4.64] ;  /* 0x0000002804037981 */ /* 0x000ea8000c1e1900 */
[----:B-----5:R-:W2:Y:S02]  /*12ce0*/  LDG.E R8, desc[UR40][R4.64+0x4] ;  /* 0x0000042804087981 */ /* 0x020ea4000c1e1900 */
[----:B--2---:R-:W-:-:S07]  /*12cf0*/  IMAD.IADD R8, R8, 0x1, -R3 ;  /* 0x0000000108087824 */ /* 0x004fce00078e0a03 */
.L_x_2368:
[----:B------:R-:W2:Y:S04]  /*12d00*/  LDL R14, [R1+0x4c] ;  /* 0x00004c00010e7983 */ /* 0x000ea80000100800 */
[----:B------:R1:W5:Y:S01]  /*12d10*/  LDL R26, [R1+0x2c] ;  /* 0x00002c00011a7983 */ /* 0x0003620000100800 */
[----:B------:R-:W-:Y:S01]  /*12d20*/  BSSY B1, `(.L_x_2369) ;  /* 0x000002d000017945 */ /* 0x000fe20003800000 */
[----:B------:R-:W-:Y:S02]  /*12d30*/  SEL R13, R45, RZ, !P0 ;  /* 0x000000ff2d0d7207 */ /* 0x000fe40004000000 */
[----:B------:R-:W-:Y:S02]  /*12d40*/  SEL R24, R24, RZ, !P0 ;  /* 0x000000ff18187207 */ /* 0x000fe40004000000 */
[----:B-----5:R-:W-:-:S02]  /*12d50*/  SHF.R.S32.HI R11, RZ, 0x1f, R0 ;  /* 0x0000001fff0b7819 */ /* 0x020fc40000011400 */
[----:B--2---:R-:W-:Y:S01]  /*12d60*/  SHF.R.S32.HI R12, RZ, 0x1f, R14 ;  /* 0x0000001fff0c7819 */ /* 0x004fe2000001140e */
[----:B-1----:R-:W-:Y:S06]  /*12d70*/  @P3 BRA `(.L_x_2370) ;  /* 0x00000000009c3947 */ /* 0x002fec0003800000 */
[----:B------:R-:W1:Y:S01]  /*12d80*/  S2R R4, SR_TID.X ;  /* 0x0000000000047919 */ /* 0x000e620000002100 */
[----:B------:R-:W2:Y:S02]  /*12d90*/  LDC R9, c[0x0][0xbe8] ;  /* 0x0002fa00ff097b82 */ /* 0x000ea40000000800 */
[----:B--2---:R-:W-:Y:S01]  /*12da0*/  IMAD R3, R8, R9, RZ ;  /* 0x0000000908037224 */ /* 0x004fe200078e02ff */
[----:B-1----:R-:W-:-:S04]  /*12db0*/  IADD3 R10, R26, -0x80, R4 ;  /* 0xffffff801a0a7810 */ /* 0x002fc80007ffe004 */
        /* <DEDUP_REMOVED lines=19> */
[--C-:B------:R-:W-:Y:S02]  /*12ef0*/  IMAD.MOV R7, RZ, RZ, -R3.reuse ;  /* 0x000000ffff077224 */ /* 0x100fe400078e0a03 */
[----:B------:R-:W-:Y:S01]  /*12f00*/  IMAD R6, R13, UR5, R6 ;  /* 0x000000050d067c24 */ /* 0x000fe2000f8e0206 */
[----:B------:R-:W-:Y:S01]  /*12f10*/  ULDC.64 UR4, c[0x0][0xb88] ;  /* 0x0002e20000047ab9 */ /* 0x000fe20000000a00 */
[----:B------:R-:W-:Y:S01]  /*12f20*/  IMAD R7, R9, R7, R10 ;  /* 0x0000000709077224 */ /* 0x000fe200078e020a */
[----:B------:R-:W-:-:S04]  /*12f30*/  SHF.R.S32.HI R9, RZ, 0x1f, R3 ;  /* 0x0000001fff097819 */ /* 0x000fc80000011403 */
[----:B------:R-:W-:Y:S02]  /*12f40*/  SHF.R.S32.HI R3, RZ, 0x1f, R7 ;  /* 0x0000001fff037819 */ /* 0x000fe40000011407 */
[----:B------:R-:W-:-:S03]  /*12f50*/  IADD3.X R5, R9, R5, R6, P0, !PT ;  /* 0x0000000509057210 */ /* 0x000fc600007fe406 */
[----:B------:R-:W-:Y:S02]  /*12f60*/  IMAD R6, R3, UR4, RZ ;  /* 0x0000000403067c24 */ /* 0x000fe4000f8e02ff */
[----:B------:R-:W-:-:S04]  /*12f70*/  IMAD.WIDE.U32 R4, R7, UR4, R4 ;  /* 0x0000000407047c25 */ /* 0x000fc8000f8e0004 */
[----:B------:R-:W-:Y:S01]  /*12f80*/  IMAD R3, R7, UR5, R6 ;  /* 0x0000000507037c24 */ /* 0x000fe2000f8e0206 */
[----:B------:R-:W-:Y:S02]  /*12f90*/  ULDC.64 UR4, c[0x0][0xb50] ;  /* 0x0002d40000047ab9 */ /* 0x000fe40000000a00 */
[----:B------:R-:W-:Y:S02]  /*12fa0*/  LEA R6, P0, R4, UR4, 0x2 ;  /* 0x0000000404067c11 */ /* 0x000fe4000f8010ff */
[----:B------:R-:W-:-:S04]  /*12fb0*/  IADD3 R3, R5, R3, RZ ;  /* 0x0000000305037210 */ /* 0x000fc80007ffe0ff */
[----:B------:R-:W-:Y:S01]  /*12fc0*/  LEA.HI.X R7, R4, UR5, R3, 0x2, P0 ;  /* 0x0000000504077c11 */ /* 0x000fe200080f1403 */
[----:B------:R-:W-:-:S05]  /*12fd0*/  IMAD.MOV.U32 R3, RZ, RZ, -0x800000 ;  /* 0xff800000ff037424 */ /* 0x000fca00078e00ff */
[----:B------:R1:W-:Y:S02]  /*12fe0*/  STG.E desc[UR40][R6.64], R3 ;  /* 0x0000000306007986 */ /* 0x0003e4000c101928 */
.L_x_2370:
[----:B------:R-:W-:Y:S05]  /*12ff0*/  BSYNC B1 ;  /* 0x0000000000017941 */ /* 0x000fea0003800000 */
.L_x_2369:
[----:B------:R-:W2:Y:S01]  /*13000*/  @P2 LDC R9, c[0x0][0xbf0] ;  /* 0x0002fc00ff092b82 */ /* 0x000ea20000000800 */
[----:B------:R-:W-:Y:S01]  /*13010*/  ULDC.64 UR4, c[0x0][0xaa0] ;  /* 0x0002a80000047ab9 */ /* 0x000fe20000000a00 */
[----:B-1----:R-:W-:Y:S01]  /*13020*/  IMAD R6, R44, 0x30, R34 ;  /* 0x000000302c067824 */ /* 0x002fe200078e0222 */
[----:B------:R-:W-:Y:S01]  /*13030*/  ULDC.64 UR6, c[0x0][0xa80] ;  /* 0x0002a00000067ab9 */ /* 0x000fe20000000a00 */
[----:B------:R-:W-:Y:S02]  /*13040*/  IMAD R3, R11, UR4, RZ ;  /* 0x000000040b037c24 */ /* 0x000fe4000f8e02ff */
[----:B------:R-:W-:-:S04]  /*13050*/  IMAD.WIDE.U32 R4, R0, UR4, RZ ;  /* 0x0000000400047c25 */ /* 0x000fc8000f8e00ff */
[----:B------:R-:W-:Y:S01]  /*13060*/  IMAD R3, R0, UR5, R3 ;  /* 0x0000000500037c24 */ /* 0x000fe2000f8e0203 */
[----:B------:R-:W-:Y:S01]  /*13070*/  ULDC.64 UR4, c[0x0][0xae8] ;  /* 0x0002ba0000047ab9 */ /* 0x000fe20000000a00 */
[----:B------:R-:W-:Y:S02]  /*13080*/  IMAD.IADD R10, R26, 0x1, R6 ;  /* 0x000000011a0a7824 */ /* 0x000fe400078e0206 */
[----:B------:R-:W-:Y:S02]  /*13090*/  IMAD R0, R12, UR4, RZ ;  /* 0x000000040c007c24 */ /* 0x000fe4000f8e02ff */
[----:B------:R-:W-:Y:S02]  /*130a0*/  IMAD.IADD R5, R5, 0x1, R3 ;  /* 0x0000000105057824 */ /* 0x000fe400078e0203 */
[----:B------:R-:W-:Y:S02]  /*130b0*/  IMAD R7, R14, UR5, R0 ;  /* 0x000000050e077c24 */ /* 0x000fe4000f8e0200 */
[----:B0-----:R-:W-:-:S04]  /*130c0*/  @P2 IMAD.HI.U32 R0, R10, R27, RZ ;  /* 0x0000001b0a002227 */ /* 0x001fc800078e00ff */
[----:B------:R-:W-:Y:S01]  /*130d0*/  IMAD.MOV.U32 R3, RZ, RZ, R10 ;  /* 0x000000ffff037224 */ /* 0x000fe200078e000a */
[----:B--2---:R-:W-:Y:S01]  /*130e0*/  @P2 SHF.R.U32.HI R3, RZ, R9, R0 ;  /* 0x00000009ff032219 */ /* 0x004fe20000011600 */
        /* <DEDUP_REMOVED lines=30> */
[----:B------:R-:W1:Y:S03]  /*132d0*/  SHFL.IDX PT, R0, R20, RZ, 0x181f ;  /* 0x00181fff14007589 */ /* 0x000e6600000e0000 */
[C---:B------:R-:W-:Y:S01]  /*132e0*/  VIADD R8, R24.reuse, 0x30 ;  /* 0x0000003018087836 */ /* 0x040fe20000000000 */
[----:B------:R-:W2:Y:S01]  /*132f0*/  SHFL.IDX PT, R5, R7, 0x1, 0x181f ;  /* 0x00381f0007057f89 */ /* 0x000ea200000e0000 */
[C---:B------:R-:W-:Y:S01]  /*13300*/  ISETP.GE.OR P2, PT, R24.reuse, R21, P0 ;  /* 0x000000151800720c */ /* 0x040fe20000746670 */
[----:B------:R-:W-:-:S02]  /*13310*/  VIADD R10, R24, 0x60 ;  /* 0x00000060180a7836 */ /* 0x000fc40000000000 */
[----:B------:R-:W3:Y:S01]  /*13320*/  SHFL.IDX PT, R14, R7, 0x2, 0x181f ;  /* 0x00581f00070e7f89 */ /* 0x000ee200000e0000 */
[-C--:B------:R-:W-:Y:S02]  /*13330*/  ISETP.GE.OR P3, PT, R8, R21.reuse, P0 ;  /* 0x000000150800720c */ /* 0x080fe40000766670 */
        /* <DEDUP_REMOVED lines=16> */
.L_x_2554:
[----:B------:R-:W-:-:S05]  /*13440*/  VIADD R24, R24, 0x90 ;  /* 0x0000009018187836 */ /* 0x000fca0000000000 */
[----:B------:R-:W-:-:S13]  /*13450*/  ISETP.GE.OR P0, PT, R24, R21, P0 ;  /* 0x000000151800720c */ /* 0x000fda0000706670 */
[----:B--2---:R-:W-:-:S04]  /*13460*/  @!P0 LEA R14, P1, R33, R14, 0x1 ;  /* 0x0000000e210e8211 */ /* 0x004fc800078208ff */
[----:B-1----:R-:W-:-:S05]  /*13470*/  @!P0 LEA.HI.X R15, R33, R0, R32, 0x1, P1 ;  /* 0x00000000210f8211 */ /* 0x002fca00008f0c20 */
[----:B------:R1:W-:Y:S04]  /*13480*/  @!P0 ST.E.128 desc[UR40][R14.64], RZ ;  /* 0x000000ff0e008985 */ /* 0x0003e8000c101d28 */
.L_x_2367:
[----:B------:R-:W-:Y:S05]  /*13490*/  BSYNC B0 ;  /* 0x0000000000007941 */ /* 0x000fea0003800000 */
.L_x_2364:
[----:B------:R-:W-:Y:S02]  /*134a0*/  ULDC UR4, c[0x0][0xc3c] ;  /* 0x00030f0000047ab9 */ /* 0x000fe40000000800 */
[----:B------:R-:W-:-:S13]  /*134b0*/  ISETP.GE.AND P0, PT, R31, UR4, PT ;  /* 0x000000041f007c0c */ /* 0x000fda000bf06270 */
[----:B------:R-:W-:Y:S05]  /*134c0*/  @!P0 BRA `(.L_x_2372) ;  /* 0xfffffed800d88947 */ /* 0x000fea000383ffff */
[----:B------:R-:W-:Y:S05]  /*134d0*/  BRA `(.L_x_2239) ;  /* 0x0000006400d47947 */ /* 0x000fea0003800000 */
.L_x_2237:
        /* <DEDUP_REMOVED lines=18> */
.L_x_2373:
        /* <DEDUP_REMOVED lines=42> */
.L_x_2379:
        /* <DEDUP_REMOVED lines=12> */
.L_x_2378:
[----:B------:R-:W-:Y:S05]  /*13960*/  BSYNC B0 ;  /* 0x0000000000007941 */ /* 0x000fea0003800000 */
.L_x_2377:
        /* <DEDUP_REMOVED lines=20> */
[----:B------:R-:W-:Y:S01]  /*13ab0*/  MOV R6, R9 ;  /* 0x0000000900067202 */ /* 0x000fe20000000f00 */
[----:B------:R-:W-:-:S07]  /*13ac0*/  IMAD.MOV.U32 R9, RZ, RZ, R3 ;  /* 0x000000ffff097224 */ /* 0x000fce00078e0003 */
.L_x_2375:
        /* <DEDUP_REMOVED lines=21> */
.L_x_2380:
[----:B-1----:R-:W-:Y:S01]  /*13c20*/  IMAD R16, R16, UR5, R9 ;  /* 0x0000000510107c24 */ /* 0x002fe2000f8e0209 */
[----:B0-----:R-:W-:Y:S01]  /*13c30*/  IABS R6, R4 ;  /* 0x0000000400067213 */ /* 0x001fe20000000000 */
[----:B------:R-:W-:Y:S02]  /*13c40*/  IMAD R11, R15, R8, RZ ;  /* 0x000000080f0b7224 */ /* 0x000fe400078e02ff */
[----:B------:R-:W-:Y:S01]  /*13c50*/  IMAD.MOV.U32 R2, RZ, RZ, RZ ;  /* 0x000000ffff027224 */ /* 0x000fe200078e00ff */
[----:B------:R-:W-:Y:S01]  /*13c60*/  IADD3 R9, -R16, UR6, RZ ;  /* 0x0000000610097c10 */ /* 0x000fe2000fffe1ff */
[----:B------:R-:W-:Y:S02]  /*13c70*/  IMAD.MOV R6, RZ, RZ, -R6 ;  /* 0x000000ffff067224 */ /* 0x000fe400078e0a06 */
        /* <DEDUP_REMOVED lines=17> */
[----:B------:R-:W-:Y:S01]  /*13d90*/  IMAD R4, R4, R2, R9 ;  /* 0x0000000204047224 */ /* 0x000fe200078e0209 */
[----:B------:R-:W-:Y:S02]  /*13da0*/  MOV R2, RZ ;  /* 0x000000ff00027202 */ /* 0x000fe40000000f00 */
[----:B------:R-:W-:-:S04]  /*13db0*/  VIADDMNMX R7, R8, UR5, R7, PT ;  /* 0x0000000508077c46 */ /* 0x000fc8000b800107 */
[----:B------:R-:W-:-:S04]  /*13dc0*/  IABS R8, R7 ;  /* 0x0000000700087213 */ /* 0x000fc80000000000 */
[----:B------:R-:W0:Y:S08]  /*13dd0*/  I2F.RP R10, R8 ;  /* 0x00000008000a7306 */ /* 0x000e300000209400 */
[----:B0-----:R-:W0:Y:S02]  /*13de0*/  MUFU.RCP R10, R10 ;  /* 0x0000000a000a7308 */ /* 0x001e240000001000 */
[----:B0-----:R-:W-:Y:S01]  /*13df0*/  VIADD R3, R10, 0xffffffe ;  /* 0x0ffffffe0a037836 */ /* 0x001fe20000000000 */
[----:B------:R-:W-:-:S05]  /*13e00*/  IABS R10, R7 ;  /* 0x00000007000a7213 */ /* 0x000fca0000000000 */
[----:B------:R-:W0:Y:S02]  /*13e10*/  F2I.FTZ.U32.TRUNC.NTZ R3, R3 ;  /* 0x0000000300037305 */ /* 0x000e24000021f000 */
[----:B0-----:R-:W-:-:S04]  /*13e20*/  IMAD.MOV R11, RZ, RZ, -R3 ;  /* 0x000000ffff0b7224 */ /* 0x001fc800078e0a03 */
[----:B------:R-:W-:-:S04]  /*13e30*/  IMAD R9, R11, R8, RZ ;  /* 0x000000080b097224 */ /* 0x000fc800078e02ff */
[----:B------:R-:W-:Y:S01]  /*13e40*/  IMAD.HI.U32 R2, R3, R9, R2 ;  /* 0x0000000903027227 */ /* 0x000fe200078e0002 */
[----:B------:R-:W-:-:S03]  /*13e50*/  IABS R9, R4 ;  /* 0x0000000400097213 */ /* 0x000fc60000000000 */
        /* <DEDUP_REMOVED lines=19> */
.L_x_2376:
[----:B------:R-:W-:Y:S02]  /*13f90*/  IMAD.MOV.U32 R17, RZ, RZ, RZ ;  /* 0x000000ffff117224 */ /* 0x000fe400078e00ff */
[----:B------:R-:W-:Y:S02]  /*13fa0*/  IMAD.U32 R16, RZ, RZ, UR6 ;  /* 0x00000006ff107e24 */ /* 0x000fe4000f8e00ff */
[----:B------:R-:W-:-:S07]  /*13fb0*/  IMAD.MOV.U32 R18, RZ, RZ, RZ ;  /* 0x000000ffff127224 */ /* 0x000fce00078e00ff */
.L_x_2381:
[----:B------:R-:W-:-:S13]  /*13fc0*/  ISETP.NE.AND P0, PT, R5, RZ, PT ;  /* 0x000000ff0500720c */ /* 0x000fda0003f05270 */
[----:B------:R-:W0:Y:S01]  /*13fd0*/  @!P0 S2R R3, SR_CgaCtaId ;  /* 0x0000000000038919 */ /* 0x000e220000008800 */
[----:B------:R-:W-:-:S04]  /*13fe0*/  @!P0 MOV R0, 0x400 ;  /* 0x0000040000008802 */ /* 0x000fc80000000f00 */
[----:B0-----:R-:W-:-:S05]  /*13ff0*/  @!P0 LEA R0, R3, R0, 0x18 ;  /* 0x0000000003008211 */ /* 0x001fca00078ec0ff */
[----:B------:R0:W-:Y:S01]  /*14000*/  @!P0 STS.128 [R0+0x168d0], R16 ;  /* 0x0168d01000008388 */ /* 0x0001e20000000c00 */
[----:B------:R-:W-:Y:S06]  /*14010*/  BAR.ARV 0x5, 0x200 ;  /* 0x0148000000007b1d */ /* 0x000fec0000002000 */
.L_x_2374:
        /* <DEDUP_REMOVED lines=11> */
[----:B------:R-:W-:Y:S01]  /*140d0*/  MOV R27, 0x1 ;  /* 0x00000001001b7802 */ /* 0x000fe20000000f00 */
[----:B------:R-:W-:Y:S01]  /*140e0*/  IMAD.MOV.U32 R23, RZ, RZ, RZ ;  /* 0x000000ffff177224 */ /* 0x000fe200078e00ff */
[----:B------:R-:W-:Y:S01]  /*140f0*/  ULDC.64 UR38, c[0x0][0x198] ;  /* 0x0000660000267ab9 */ /* 0x000fe20000000a00 */
[----:B------:R-:W-:Y:S01]  /*14100*/  IMAD.MOV.U32 R28, RZ, RZ, RZ ;  /* 0x000000ffff1c7224 */ /* 0x000fe200078e00ff */
[----:B------:R-:W-:Y:S01]  /*14110*/  ULDC UR36, c[0x0][0xc] ;  /* 0x0000030000247ab9 */ /* 0x000fe20000000800 */
        /* <DEDUP_REMOVED lines=9> */
[----:B------:R-:W-:-:S05]  /*141b0*/  IMAD.SHL.U32 R2, R5, 0x10, RZ ;  /* 0x0000001005027824 */ /* 0x000fca00078e00ff */
[----:B------:R-:W-:Y:S01]  /*141c0*/  LOP3.LUT R0, R4, 0x70, R2, 0xf8, !PT ;  /* 0x0000007004007812 */ /* 0x000fe200078ef802 */
[----:B------:R-:W-:Y:S02]  /*141d0*/  IMAD R2, R3, 0x2, R22 ;  /* 0x0000000203027824 */ /* 0x000fe400078e0216 */
[----:B------:R-:W-:-:S03]  /*141e0*/  IMAD.MOV.U32 R0, RZ, RZ, 0x1 ;  /* 0x00000001ff007424 */ /* 0x000fc600078e00ff */
[----:B------:R3:W-:Y:S04]  /*141f0*/  STL [R1+0xc], R2 ;  /* 0x00000c0201007387 */ /* 0x0007e80000100800 */
[----:B------:R3:W-:Y:S02]  /*14200*/  STL [R1+0x4], R0 ;  /* 0x0000040001007387 */ /* 0x0007e40000100800 */
.L_x_2504:
[----:B0--3--:R-:W0:Y:S02]  /*14210*/  LDC.64 R2, c[0x0][0xc88] ;  /* 0x00032200ff027b82 */ /* 0x009e240000000a00 */
[----:B0-----:R-:W-:-:S05]  /*14220*/  IMAD.WIDE R2, R19, 0x4, R2 ;  /* 0x0000000413027825 */ /* 0x001fca00078e0202 */
[----:B--2---:R-:W2:Y:S01]  /*14230*/  LDG.E R13, desc[UR40][R2.64] ;  /* 0x00000028020d7981 */ /* 0x004ea2000c1e1900 */
[----:B------:R-:W-:Y:S05]  /*14240*/  YIELD ;  /* 0x0000000000007946 */ /* 0x000fea0003800000 */
[----:B------:R-:W-:Y:S01]  /*14250*/  ULDC.64 UR4, c[0x0][0xa28] ;  /* 0x00028a0000047ab9 */ /* 0x000fe20000000a00 */
[----:B------:R-:W-:Y:S01]  /*14260*/  ULDC.64 UR6, c[0x0][0xa00] ;  /* 0x0002800000067ab9 */ /* 0x000fe20000000a00 */
[----:B------:R-:W-:Y:S02]  /*14270*/  ISETP.NE.U32.AND P0, PT, RZ, UR4, PT ;  /* 0x00000004ff007c0c */ /* 0x000fe4000bf05070 */
[----:B-1----:R-:W-:Y:S01]  /*14280*/  CS2R R8, SRZ ;  /* 0x0000000000087805 */ /* 0x002fe2000001ff00 */
[----:B------:R-:W-:Y:S01]  /*14290*/  ULDC.64 UR8, c[0x0][0xa18] ;  /* 0x0002860000087ab9 */ /* 0x000fe20000000a00 */
[----:B------:R-:W-:-:S02]  /*142a0*/  ISETP.NE.AND.EX P1, PT, RZ, UR5, PT, P0 ;  /* 0x00000005ff007c0c */ /* 0x000fc4000bf25300 */
[----:B------:R-:W-:-:S04]  /*142b0*/  ISETP.NE.U32.AND P0, PT, RZ, UR6, PT ;  /* 0x00000006ff007c0c */ /* 0x000fc8000bf05070 */
[----:B------:R-:W-:Y:S02]  /*142c0*/  ISETP.NE.AND.EX P0, PT, RZ, UR7, PT, P0 ;  /* 0x00000007ff007c0c */ /* 0x000fe4000bf05300 */
[----:B--2---:R-:W-:Y:S01]  /*142d0*/  SHF.R.S32.HI R0, RZ, 0x1f, R13 ;  /* 0x0000001fff007819 */ /* 0x004fe2000001140d */
[----:B------:R-:W-:-:S04]  /*142e0*/  IMAD.SHL.U32 R24, R13, 0x4, RZ ;  /* 0x000000040d187824 */ /* 0x000fc800078e00ff */
[C---:B------:R-:W-:Y:S01]  /*142f0*/  @P1 LEA R4, P2, R13.reuse, UR4, 0x2 ;  /* 0x000000040d041c11 */ /* 0x040fe2000f8410ff */
[----:B------:R-:W-:Y:S01]  /*14300*/  STL [R1+0x10], R13 ;  /* 0x0000100d01007387 */ /* 0x000fe20000100800 */
[C-C-:B------:R-:W-:Y:S02]  /*14310*/  SHF.L.U64.HI R25, R13.reuse, 0x2, R0.reuse ;  /* 0x000000020d197819 */ /* 0x140fe40000010200 */
[----:B------:R-:W-:Y:S01]  /*14320*/  @P1 LEA.HI.X R5, R13, UR5, R0, 0x2, P2 ;  /* 0x000000050d051c11 */ /* 0x000fe200090f1400 */
[----:B------:R-:W-:Y:S01]  /*14330*/  ULDC.64 UR4, c[0x0][0xa08] ;  /* 0x0002820000047ab9 */ /* 0x000fe20000000a00 */
[C---:B------:R-:W-:Y:S01]  /*14340*/  IADD3 R2, P2, R24.reuse, UR6, RZ ;  /* 0x0000000618027c10 */ /* 0x040fe2000ff5e0ff */
[----:B------:R0:W-:Y:S03]  /*14350*/  STL [R1+0x30], R0 ;  /* 0x0000300001007387 */ /* 0x0001e60000100800 */
[C---:B------:R-:W-:Y:S01]  /*14360*/  IADD3.X R3, R25.reuse, UR7, RZ, P2, !PT ;  /* 0x0000000719037c10 */ /* 0x040fe200097fe4ff */
[----:B------:R-:W-:Y:S01]  /*14370*/  ULDC.64 UR6, c[0x0][0xa10] ;  /* 0x0002840000067ab9 */ /* 0x000fe20000000a00 */
[----:B------:R-:W-:Y:S01]  /*14380*/  ISETP.NE.U32.AND P3, PT, RZ, UR8, PT ;  /* 0x00000008ff007c0c */ /* 0x000fe2000bf65070 */
[----:B------:R1:W5:Y:S01]  /*14390*/  @P1 LDG.E R8, desc[UR40][R4.64] ;  /* 0x0000002804081981 */ /* 0x000362000c1e1900 */
[----:B------:R-:W-:Y:S01]  /*143a0*/  IADD3 R6, P4, R24, UR4, RZ ;  /* 0x0000000418067c10 */ /* 0x000fe2000ff9e0ff */
[----:B------:R-:W-:Y:S01]  /*143b0*/  IMAD.MOV.U32 R29, RZ, RZ, RZ ;  /* 0x000000ffff1d7224 */ /* 0x000fe200078e00ff */
[----:B------:R-:W-:Y:S01]  /*143c0*/  ISETP.NE.AND.EX P3, PT, RZ, UR9, PT, P3 ;  /* 0x00000009ff007c0c */ /* 0x000fe2000bf65330 */
[----:B------:R-:W2:Y:S01]  /*143d0*/  @P0 LDG.E R9, desc[UR40][R2.64] ;  /* 0x0000002802090981 */ /* 0x000ea2000c1e1900 */
[----:B------:R-:W-:Y:S01]  /*143e0*/  IADD3.X R7, R25, UR5, RZ, P4, !PT ;  /* 0x0000000519077c10 */ /* 0x000fe2000a7fe4ff */
[----:B0-----:R-:W-:Y:S01]  /*143f0*/  IMAD.MOV.U32 R0, RZ, RZ, RZ ;  /* 0x000000ffff007224 */ /* 0x001fe200078e00ff */
[----:B------:R-:W-:-:S02]  /*14400*/  ISETP.NE.U32.AND P1, PT, RZ, UR4, PT ;  /* 0x00000004ff007c0c */ /* 0x000fc4000bf25070 */
[----:B------:R-:W-:Y:S02]  /*14410*/  ISETP.NE.U32.AND P2, PT, RZ, UR6, PT ;  /* 0x00000006ff007c0c */ /* 0x000fe4000bf45070 */
[C---:B-1----:R-:W-:Y:S01]  /*14420*/  IADD3 R4, P4, R24.reuse, UR6, RZ ;  /* 0x0000000618047c10 */ /* 0x042fe2000ff9e0ff */
[----:B------:R-:W-:Y:S01]  /*14430*/  ULDC UR4, c[0x0][0x288] ;  /* 0x0000a20000047ab9 */ /* 0x000fe20000000800 */
[----:B------:R-:W-:Y:S02]  /*14440*/  ISETP.NE.AND.EX P1, PT, RZ, UR5, PT, P1 ;  /* 0x00000005ff007c0c */ /* 0x000fe4000bf25310 */
[----:B------:R-:W-:Y:S02]  /*14450*/  IADD3.X R5, R25, UR7, RZ, P4, !PT ;  /* 0x0000000719057c10 */ /* 0x000fe4000a7fe4ff */
[----:B------:R-:W-:Y:S02]  /*14460*/  @P3 IADD3 R10, P4, R24, UR8, RZ ;  /* 0x00000008180a3c10 */ /* 0x000fe4000ff9e0ff */
[----:B------:R-:W-:-:S02]  /*14470*/  ISETP.NE.AND.EX P2, PT, RZ, UR7, PT, P2 ;  /* 0x00000007ff007c0c */ /* 0x000fc4000bf45320 */
[----:B------:R-:W-:-:S05]  /*14480*/  @P3 IADD3.X R11, R25, UR9, RZ, P4, !PT ;  /* 0x00000009190b3c10 */ /* 0x000fca000a7fe4ff */
[----:B------:R-:W5:Y:S06]  /*14490*/  @P1 LDG.E R29, desc[UR40][R6.64] ;  /* 0x00000028061d1981 */ /* 0x000f6c000c1e1900 */
[----:B------:R-:W5:Y:S04]  /*144a0*/  @P2 LDG.E R0, desc[UR40][R4.64] ;  /* 0x0000002804002981 */ /* 0x000f68000c1e1900 */
        /* <DEDUP_REMOVED lines=15> */
[----:B----4-:R-:W-:Y:S06]  /*145a0*/  @P3 BRA `(.L_x_2383) ;  /* 0x0000000000143947 */ /* 0x010fec0003800000 */
[----:B------:R-:W-:Y:S05]  /*145b0*/  @!P0 BRA `(.L_x_2383) ;  /* 0x0000000000108947 */ /* 0x000fea0003800000 */
[----:B------:R-:W2:Y:S04]  /*145c0*/  LDG.E R11, desc[UR40][R2.64] ;  /* 0x00000028020b7981 */ /* 0x000ea8000c1e1900 */
[----:B------:R-:W2:Y:S02]  /*145d0*/  LDG.E R2, desc[UR40][R2.64+0x4] ;  /* 0x0000042802027981 */ /* 0x000ea4000c1e1900 */
[----:B--2---:R-:W-:-:S05]  /*145e0*/  IMAD.IADD R12, R2, 0x1, -R11 ;  /* 0x00000001020c7824 */ /* 0x004fca00078e0a0b */
[----:B------:R0:W-:Y:S02]  /*145f0*/  STL [R1+0x1c], R12 ;  /* 0x00001c0c01007387 */ /* 0x0001e40000100800 */
.L_x_2383:
        /* <DEDUP_REMOVED lines=10> */
.L_x_2384:
[----:B------:R-:W-:Y:S05]  /*146a0*/  @!P1 BRA `(.L_x_2385) ;  /* 0x00000000000c9947 */ /* 0x000fea0003800000 */
[----:B------:R-:W2:Y:S04]  /*146b0*/  LDG.E R10, desc[UR40][R6.64] ;  /* 0x00000028060a7981 */ /* 0x000ea8000c1e1900 */
[----:B------:R-:W2:Y:S02]  /*146c0*/  LDG.E R6, desc[UR40][R6.64+0x4] ;  /* 0x0000042806067981 */ /* 0x000ea4000c1e1900 */
[----:B--2---:R-:W-:-:S07]  /*146d0*/  IMAD.IADD R10, R6, 0x1, -R10 ;  /* 0x00000001060a7824 */ /* 0x004fce00078e0a0a */
.L_x_2385:
[----:B-1----:R-:W2:Y:S01]  /*146e0*/  @P2 LDG.E R2, desc[UR40][R4.64] ;  /* 0x0000002804022981 */ /* 0x002ea2000c1e1900 */
[----:B------:R-:W1:Y:S01]  /*146f0*/  LDC R3, c[0x0][0x448] ;  /* 0x00011200ff037b82 */ /* 0x000e620000000800 */
[----:B-----5:R-:W-:Y:S02]  /*14700*/  IADD3 R10, -R8, R10, RZ ;  /* 0x0000000a080a7210 */ /* 0x020fe40007ffe1ff */
[----:B------:R-:W2:Y:S01]  /*14710*/  @P2 LDG.E R4, desc[UR40][R4.64+0x4] ;  /* 0x0000042804042981 */ /* 0x000ea2000c1e1900 */
[----:B-1----:R-:W-:-:S13]  /*14720*/  ISETP.NE.AND P0, PT, R3, 0x1, PT ;  /* 0x000000010300780c */ /* 0x002fda0003f05270 */
[----:B------:R-:W1:Y:S01]  /*14730*/  @P0 LDC R3, c[0x0][0x450] ;  /* 0x00011400ff030b82 */ /* 0x000e620000000800 */
[----:B------:R-:W-:Y:S01]  /*14740*/  BSSY B0, `(.L_x_2386) ;  /* 0x00000ec000007945 */ /* 0x000fe20003800000 */
[----:B--2---:R-:W-:-:S06]  /*14750*/  @P2 IMAD.IADD R9, R4, 0x1, -R2 ;  /* 0x0000000104092824 */ /* 0x004fcc00078e0a02 */
[----:B------:R-:W2:Y:S01]  /*14760*/  @P0 LDC R4, c[0x0][0x44c] ;  /* 0x00011300ff040b82 */ /* 0x000ea20000000800 */
[----:B------:R-:W-:-:S04]  /*14770*/  IMAD R2, R17, 0xc0, RZ ;  /* 0x000000c011027824 */ /* 0x000fc800078e02ff */
[----:B------:R-:W-:-:S04]  /*14780*/  VIADD R2, R2, 0xbf ;  /* 0x000000bf02027836 */ /* 0x000fc80000000000 */
[----:B--2---:R-:W-:-:S05]  /*14790*/  @P0 IMAD.HI.U32 R4, R2, R4, RZ ;  /* 0x0000000402040227 */ /* 0x004fca00078e00ff */
[----:B-1----:R-:W-:Y:S01]  /*147a0*/  @P0 SHF.R.U32.HI R2, RZ, R3, R4 ;  /* 0x00000003ff020219 */ /* 0x002fe20000011604 */
[----:B------:R-:W-:-:S05]  /*147b0*/  IMAD.IADD R3, R10, 0x1, R9 ;  /* 0x000000010a037824 */ /* 0x000fca00078e0209 */
[C---:B------:R-:W-:Y:S01]  /*147c0*/  IADD3 R20, R3.reuse, 0x80, -R12 ;  /* 0x0000008003147810 */ /* 0x040fe20007ffe80c */
[----:B------:R-:W-:-:S04]  /*147d0*/  VIADD R3, R3, 0x7f ;  /* 0x0000007f03037836 */ /* 0x000fc80000000000 */
[----:B------:R-:W-:Y:S01]  /*147e0*/  IMAD.IADD R2, R20, 0x1, R2 ;  /* 0x0000000114027824 */ /* 0x000fe200078e0202 */
[----:B------:R-:W-:-:S04]  /*147f0*/  SHF.R.S32.HI R4, RZ, 0x1f, R3 ;  /* 0x0000001fff047819 */ /* 0x000fc80000011403 */
[----:B------:R-:W-:Y:S02]  /*14800*/  LEA.HI R4, R4, R3, RZ, 0x7 ;  /* 0x0000000304047211 */ /* 0x000fe400078f38ff */
[----:B------:R-:W-:-:S04]  /*14810*/  SHF.R.S32.HI R3, RZ, 0x1f, R2 ;  /* 0x0000001fff037819 */ /* 0x000fc80000011402 */
[----:B------:R-:W-:Y:S02]  /*14820*/  LEA.HI R3, R3, R2, RZ, 0x7 ;  /* 0x0000000203037211 */ /* 0x000fe400078f38ff */
[----:B------:R-:W-:Y:S02]  /*14830*/  SHF.R.S32.HI R21, RZ, 0x7, R4 ;  /* 0x00000007ff157819 */ /* 0x000fe40000011404 */
[----:B------:R-:W-:-:S04]  /*14840*/  SHF.R.S32.HI R3, RZ, 0x7, R3 ;  /* 0x00000007ff037819 */ /* 0x000fc80000011403 */
[----:B------:R-:W-:-:S05]  /*14850*/  VIMNMX R2, R21, R3, PT ;  /* 0x0000000315027248 */ /* 0x000fca0003fe0100 */
[--C-:B------:R-:W-:Y:S02]  /*14860*/  IMAD R2, R2, 0x80, -R10.reuse ;  /* 0x0000008002027824 */ /* 0x100fe400078e0a0a */
[----:B------:R-:W-:-:S03]  /*14870*/  IMAD.MOV R10, RZ, RZ, -R10 ;  /* 0x000000ffff0a7224 */ /* 0x000fc600078e0a0a */
[----:B------:R-:W-:Y:S02]  /*14880*/  VIMNMX R2, R2, R9, PT ;  /* 0x0000000902027248 */ /* 0x000fe40003fe0100 */
[----:B------:R-:W-:-:S04]  /*14890*/  VIMNMX R10, RZ, R10, !PT ;  /* 0x0000000aff0a7248 */ /* 0x000fc80007fe0100 */
[----:B------:R-:W-:Y:S02]  /*148a0*/  ISETP.GT.AND P0, PT, R2, R10, PT ;  /* 0x0000000a0200720c */ /* 0x000fe40003f04270 */
[----:B------:R-:W-:-:S11]  /*148b0*/  SHF.R.U32.HI R3, RZ, 0x7, R10 ;  /* 0x00000007ff037819 */ /* 0x000fd6000001160a */
[----:B------:R-:W-:-:S05]  /*148c0*/  @P0 VIADD R2, R2, 0x7f ;  /* 0x0000007f02020836 */ /* 0x000fca0000000000 */
[----:B------:R-:W-:-:S04]  /*148d0*/  @P0 SHF.R.S32.HI R4, RZ, 0x1f, R2 ;  /* 0x0000001fff040819 */ /* 0x000fc80000011402 */
[----:B------:R-:W-:Y:S01]  /*148e0*/  @P0 LEA.HI R2, R4, R2, RZ, 0x7 ;  /* 0x0000000204020211 */ /* 0x000fe200078f38ff */
[----:B------:R-:W-:-:S03]  /*148f0*/  IMAD.MOV.U32 R4, RZ, RZ, R3 ;  /* 0x000000ffff047224 */ /* 0x000fc600078e0003 */
[----:B------:R-:W-:-:S04]  /*14900*/  @P0 SHF.R.S32.HI R4, RZ, 0x7, R2 ;  /* 0x00000007ff040819 */ /* 0x000fc80000011402 */
[----:B------:R-:W-:Y:S02]  /*14910*/  ISETP.GT.AND P1, PT, R4, R3, PT ;  /* 0x000000030400720c */ /* 0x000fe40003f24270 */
[----:B------:R-:W-:-:S11]  /*14920*/  PLOP3.LUT P0, PT, PT, PT, PT, 0x80, 0x0 ;  /* 0x000000000000781c */ /* 0x000fd60003f0f070 */
        /* <DEDUP_REMOVED lines=8> */
.L_x_2557:
[----:B--2---:R-:W-:Y:S02]  /*149b0*/  ISETP.NE.AND P0, PT, R14, RZ, PT ;  /* 0x000000ff0e00720c */ /* 0x004fe40003f05270 */
[----:B------:R-:W-:-:S11]  /*149c0*/  PLOP3.LUT P6, PT, PT, PT, PT, 0x8, 0x0 ;  /* 0x000000000000781c */ /* 0x000fd60003fce170 */
[----:B------:R-:W-:Y:S05]  /*149d0*/  @P0 BRA `(.L_x_2389) ;  /* 0x00000000000c0947 */ /* 0x000fea0003800000 */
[----:B------:R-:W-:-:S03]  /*149e0*/  UMOV UR4, 0xffffffff ;  /* 0xffffffff00047882 */ /* 0x000fc60000000000 */
[----:B------:R-:W-:Y:S05]  /*149f0*/  BRA.DIV UR4, `(.L_x_2390) ;  /* 0x00000066044c7947 */ /* 0x000fea000b800000 */
[----:B------:R-:W-:-:S13]  /*14a00*/  ELECT P6, URZ, PT ;  /* 0x00000000003f782f */ /* 0x000fda00038c0000 */
.L_x_2389:
        /* <DEDUP_REMOVED lines=9> */
.L_x_2560:
[----:B------:R-:W-:Y:S05]  /*14aa0*/  BSYNC B1 ;  /* 0x0000000000017941 */ /* 0x000fea0003800000 */
.L_x_2391:
[----:B------:R-:W-:Y:S04]  /*14ab0*/  BSSY B1, `(.L_x_2393) ;  /* 0x0000050000017945 */ /* 0x000fe80003800000 */
[----:B------:R-:W-:Y:S05]  /*14ac0*/  @!P6 BRA `(.L_x_2394) ;  /* 0x000000040038e947 */ /* 0x000fea0003800000 */
[----:B------:R-:W2:Y:S01]  /*14ad0*/  LDL R6, [R1+0x4] ;  /* 0x0000040001067983 */ /* 0x000ea20000100800 */
[----:B-1----:R-:W-:Y:S01]  /*14ae0*/  IMAD R5, R28, 0x8, R22 ;  /* 0x000000081c057824 */ /* 0x002fe200078e0216 */
[----:B------:R-:W1:Y:S01]  /*14af0*/  S2R R7, SR_TID.X ;  /* 0x0000000000077919 */ /* 0x000e620000002100 */
[----:B------:R-:W-:Y:S01]  /*14b00*/  BSSY B2, `(.L_x_2395) ;  /* 0x0000006000027945 */ /* 0x000fe20003800000 */
[----:B-1----:R-:W-:-:S04]  /*14b10*/  LOP3.LUT R7, R7, 0x7f, RZ, 0xc0, !PT ;  /* 0x0000007f07077812 */ /* 0x002fc800078ec0ff */
[----:B------:R-:W-:Y:S02]  /*14b20*/  ISETP.NE.AND P1, PT, R7, RZ, PT ;  /* 0x000000ff0700720c */ /* 0x000fe40003f25270 */
[----:B--2---:R-:W-:-:S04]  /*14b30*/  SHF.L.U32 R6, R6, 0x1f, RZ ;  /* 0x0000001f06067819 */ /* 0x004fc800000006ff */
[----:B------:R-:W1:Y:S02]  /*14b40*/  SYNCS.PHASECHK.TRANS64.TRYWAIT P0, [R5+URZ+0x168a0], R6 ;  /* 0x0168a006050075a7 */ /* 0x000e64000800017f */
[----:B-1----:R-:W-:Y:S05]  /*14b50*/  @!P0 BRA `(.L_x_2396) ;  /* 0x0000006400288947 */ /* 0x002fea0003800000 */
.L_x_2561:
[----:B------:R-:W-:Y:S05]  /*14b60*/  BSYNC B2 ;  /* 0x0000000000027941 */ /* 0x000fea0003800000 */
.L_x_2395:
        /* <DEDUP_REMOVED lines=9> */
.L_x_2398:
[----:B------:R-:W-:Y:S05]  /*14c00*/  BSYNC B2 ;  /* 0x0000000000027941 */ /* 0x000fea0003800000 */
.L_x_2397:
[----:B------:R-:W-:Y:S01]  /*14c10*/  IMAD.MOV.U32 R11, RZ, RZ, RZ ;  /* 0x000000ffff0b7224 */ /* 0x000fe200078e00ff */
[----:B------:R-:W-:Y:S01]  /*14c20*/  UIADD3 UR4, UP0, UR38, 0x570, URZ ;  /* 0x0000057026047890 */ /* 0x000fe2000ff1e03f */
[----:B------:R-:W-:Y:S01]  /*14c30*/  IMAD R7, R4, 0x80, R0 ;  /* 0x0000008004077824 */ /* 0x000fe200078e0200 */
[----:B------:R-:W-:Y:S01]  /*14c40*/  PLOP3.LUT P0, PT, PT, PT, PT, 0x80, 0x0 ;  /* 0x000000000000781c */ /* 0x000fe20003f0f070 */
[C---:B------:R-:W-:Y:S01]  /*14c50*/  IMAD R8, R28.reuse, 0x4000, R22 ;  /* 0x000040001c087824 */ /* 0x040fe200078e0216 */
[----:B------:R-:W-:Y:S01]  /*14c60*/  R2UR UR10, R11 ;  /* 0x000000000b0a72ca */ /* 0x000fe200000e0000 */
[----:B------:R-:W-:Y:S01]  /*14c70*/  IMAD.SHL.U32 R10, R28, 0x2000, RZ ;  /* 0x000020001c0a7824 */ /* 0x000fe200078e00ff */
[----:B------:R-:W-:Y:S01]  /*14c80*/  IADD3 R7, R7, -0x80, RZ ;  /* 0xffffff8007077810 */ /* 0x000fe20007ffe0ff */
[----:B------:R-:W-:Y:S01]  /*14c90*/  VIADD R8, R8, 0xe400 ;  /* 0x0000e40008087836 */ /* 0x000fe20000000000 */
[----:B------:R-:W-:Y:S01]  /*14ca0*/  UIADD3.X UR5, URZ, UR39, URZ, UP0, !UPT ;  /* 0x000000273f057290 */ /* 0x000fe200087fe43f */
[----:B------:R-:W-:Y:S01]  /*14cb0*/  VIADD R9, R5, 0x16890 ;  /* 0x0001689005097836 */ /* 0x000fe20000000000 */
[----:B------:R-:W-:Y:S01]  /*14cc0*/  UMOV UR6, 0x0 ;  /* 0x0000000000067882 */ /* 0x000fe20000000000 */
[----:B------:R-:W-:-:S09]  /*14cd0*/  UMOV UR7, 0x12f00000 ;  /* 0x12f0000000077882 */ /* 0x000fd20000000000 */
.L_x_2399:
        /* <DEDUP_REMOVED lines=10> */
[----:B------:R-:W2:Y:S01]  /*14d80*/  SYNCS.PHASECHK.TRANS64.TRYWAIT P0, [R5+URZ+0x168c0], R6 ;  /* 0x0168c006050075a7 */ /* 0x000ea2000800017f */
[----:B------:R-:W-:Y:S04]  /*14d90*/  BSSY B2, `(.L_x_2400) ;  /* 0x0000002000027945 */ /* 0x000fe80003800000 */
[----:B--2---:R-:W-:Y:S05]  /*14da0*/  @!P0 BRA `(.L_x_2401) ;  /* 0x0000006000a88947 */ /* 0x004fea0003800000 */
.L_x_2562:
[----:B------:R-:W-:Y:S05]  /*14db0*/  BSYNC B2 ;  /* 0x0000000000027941 */ /* 0x000fea0003800000 */
.L_x_2400:
[----:B------:R-:W-:Y:S01]  /*14dc0*/  BSSY B2, `(.L_x_2402) ;  /* 0x000000b000027945 */ /* 0x000fe20003800000 */
[----:B------:R-:W-:Y:S02]  /*14dd0*/  IMAD.MOV.U32 R8, RZ, RZ, 0x0 ;  /* 0x00000000ff087424 */ /* 0x000fe400078e00ff */
[----:B------:R-:W-:Y:S01]  /*14de0*/  IMAD.MOV.U32 R9, RZ, RZ, 0x12f00000 ;  /* 0x12f00000ff097424 */ /* 0x000fe200078e00ff */
[----:B------:R-:W-:Y:S06]  /*14df0*/  @P1 BRA `(.L_x_2403) ;  /* 0x00000000001c1947 */ /* 0x000fec0003800000 */
[----:B0-----:R-:W0:Y:S01]  /*14e00*/  S2R R12, SR_TID.X ;  /* 0x00000000000c7919 */ /* 0x001e220000002100 */
[----:B-12---:R-:W-:-:S04]  /*14e10*/  IMAD.MOV.U32 R6, RZ, RZ, 0x4000 ;  /* 0x00004000ff067424 */ /* 0x006fc800078e00ff */
[----:B------:R3:W-:Y:S01]  /*14e20*/  SYNCS.ARRIVE.TRANS64 RZ, [R5+URZ+0x168b0], R6 ;  /* 0x0168b00605ff79a7 */ /* 0x0007e2000800003f */
[----:B0-----:R-:W-:-:S04]  /*14e30*/  LOP3.LUT R12, R12, 0x1f, RZ, 0xc0, !PT ;  /* 0x0000001f0c0c7812 */ /* 0x001fc800078ec0ff */
[----:B------:R-:W-:-:S13]  /*14e40*/  ISETP.NE.AND P0, PT, R12, RZ, PT ;  /* 0x000000ff0c00720c */ /* 0x000fda0003f05270 */
[----:B---3--:R-:W-:Y:S05]  /*14e50*/  @!P0 BRA `(.L_x_2403) ;  /* 0x0000000000048947 */ /* 0x008fea0003800000 */
[----:B------:R-:W-:Y:S01]  /*14e60*/  BPT.TRAP 0x1 ;  /* 0x000000040000795c */ /* 0x000fe20000300000 */
.L_x_2403:
[----:B------:R-:W-:Y:S05]  /*14e70*/  BSYNC B2 ;  /* 0x0000000000027941 */ /* 0x000fea0003800000 */
.L_x_2402:
[----:B------:R-:W-:Y:S01]  /*14e80*/  R2UR UR10, R11 ;  /* 0x000000000b0a72ca */ /* 0x000fe200000e0000 */
[----:B-12---:R-:W-:Y:S01]  /*14e90*/  IMAD R6, R10, 0x2, R22 ;  /* 0x000000020a067824 */ /* 0x006fe200078e0216 */
[----:B------:R-:W-:Y:S01]  /*14ea0*/  R2UR UR6, R8 ;  /* 0x00000000080672ca */ /* 0x000fe200000e0000 */
[----:B------:R-:W-:Y:S01]  /*14eb0*/  UIADD3 UR4, UP0, UR38, 0x670, URZ ;  /* 0x0000067026047890 */ /* 0x000fe2000ff1e03f */
[----:B------:R-:W-:Y:S01]  /*14ec0*/  R2UR UR7, R9 ;  /* 0x00000000090772ca */ /* 0x000fe200000e0000 */
[----:B------:R-:W-:Y:S01]  /*14ed0*/  VIADD R5, R5, 0x168b0 ;  /* 0x000168b005057836 */ /* 0x000fe20000000000 */
[----:B------:R-:W-:Y:S01]  /*14ee0*/  PLOP3.LUT P0, PT, PT, PT, PT, 0x80, 0x0 ;  /* 0x000000000000781c */ /* 0x000fe20003f0f070 */
[----:B------:R-:W-:Y:S01]  /*14ef0*/  VIADD R6, R6, 0x400 ;  /* 0x0000040006067836 */ /* 0x000fe20000000000 */
[----:B------:R-:W-:-:S12]  /*14f00*/  UIADD3.X UR5, URZ, UR39, URZ, UP0, !UPT ;  /* 0x000000273f057290 */ /* 0x000fd800087fe43f */
.L_x_2404:
        /* <DEDUP_REMOVED lines=10> */
.L_x_2394:
[----:B------:R-:W-:Y:S05]  /*14fb0*/  BSYNC B1 ;  /* 0x0000000000017941 */ /* 0x000fea0003800000 */
.L_x_2393:
[----:B------:R-:W2:Y:S01]  /*14fc0*/  LDL.LU R8, [R1+0x4] ;  /* 0x0000040001087983 */ /* 0x000ea20000300800 */
[----:B------:R-:W-:Y:S01]  /*14fd0*/  VIADD R28, R28, 0x1 ;  /* 0x000000011c1c7836 */ /* 0x000fe20000000000 */
[----:B------:R-:W-:Y:S01]  /*14fe0*/  PLOP3.LUT P0, PT, PT, PT, PT, 0x8, 0x0 ;  /* 0x000000000000781c */ /* 0x000fe20003f0e170 */
[----:B------:R-:W-:-:S03]  /*14ff0*/  VIADD R4, R4, 0xfffffffe ;  /* 0xfffffffe04047836 */ /* 0x000fc60000000000 */
[----:B------:R-:W-:Y:S02]  /*15000*/  ISETP.NE.AND P1, PT, R28, 0x2, PT ;  /* 0x000000021c00780c */ /* 0x000fe40003f25270 */
[----:B------:R-:W-:Y:S02]  /*15010*/  ISETP.GE.AND P2, PT, R4, R3, PT ;  /* 0x000000030400720c */ /* 0x000fe40003f46270 */
[----:B-1----:R-:W-:Y:S02]  /*15020*/  SEL R5, RZ, 0x1, P1 ;  /* 0x00000001ff057807 */ /* 0x002fe40000800000 */
[----:B------:R-:W-:Y:S02]  /*15030*/  SEL R28, R28, RZ, P1 ;  /* 0x000000ff1c1c7207 */ /* 0x000fe40000800000 */
[----:B--2---:R-:W-:-:S05]  /*15040*/  LOP3.LUT R8, R8, R5, RZ, 0x3c, !PT ;  /* 0x0000000508087212 */ /* 0x004fca00078e3cff */
[----:B------:R1:W-:Y:S02]  /*15050*/  STL [R1+0x4], R8 ;  /* 0x0000040801007387 */ /* 0x0003e40000100800 */
[----:B------:R-:W-:Y:S05]  /*15060*/  @!P2 BRA `(.L_x_2387) ;  /* 0x000000040064a947 */ /* 0x000fea0003800000 */
.L_x_2417:
[----:B------:R-:W-:Y:S05]  /*15070*/  YIELD ;  /* 0x0000000000007946 */ /* 0x000fea0003800000 */
[----:B------:R-:W-:Y:S04]  /*15080*/  BSSY B1, `(.L_x_2405) ;  /* 0x000004d000017945 */ /* 0x000fe80003800000 */
[----:B--2---:R-:W-:Y:S05]  /*15090*/  @!P6 BRA `(.L_x_2406) ;  /* 0x00000004002ce947 */ /* 0x004fea0003800000 */
[----:B------:R-:W2:Y:S01]  /*150a0*/  LDL R6, [R1+0x4] ;  /* 0x0000040001067983 */ /* 0x000ea20000100800 */
[----:B------:R-:W3:Y:S02]  /*150b0*/  S2R R5, SR_TID.X ;  /* 0x0000000000057919 */ /* 0x000ee40000002100 */
[----:B---3--:R-:W-:Y:S01]  /*150c0*/  LOP3.LUT R7, R5, 0x7f, RZ, 0xc0, !PT ;  /* 0x0000007f05077812 */ /* 0x008fe200078ec0ff */
[----:B------:R-:W-:Y:S01]  /*150d0*/  IMAD R5, R28, 0x8, R22 ;  /* 0x000000081c057824 */ /* 0x000fe200078e0216 */
[----:B------:R-:W-:Y:S02]  /*150e0*/  BSSY B2, `(.L_x_2407) ;  /* 0x0000005000027945 */ /* 0x000fe40003800000 */
[----:B------:R-:W-:Y:S02]  /*150f0*/  ISETP.NE.AND P2, PT, R7, RZ, PT ;  /* 0x000000ff0700720c */ /* 0x000fe40003f45270 */
[----:B--2---:R-:W-:-:S04]  /*15100*/  SHF.L.U32 R6, R6, 0x1f, RZ ;  /* 0x0000001f06067819 */ /* 0x004fc800000006ff */
[----:B------:R-:W2:Y:S02]  /*15110*/  SYNCS.PHASECHK.TRANS64.TRYWAIT P1, [R5+URZ+0x168a0], R6 ;  /* 0x0168a006050075a7 */ /* 0x000ea4000802017f */
[----:B--2---:R-:W-:Y:S05]  /*15120*/  @!P1 BRA `(.L_x_2408) ;  /* 0x0000005c00dc9947 */ /* 0x004fea0003800000 */
.L_x_2563:
[----:B------:R-:W-:Y:S05]  /*15130*/  BSYNC B2 ;  /* 0x0000000000027941 */ /* 0x000fea0003800000 */
.L_x_2407:
[----:B------:R-:W-:Y:S04]  /*15140*/  BSSY B2, `(.L_x_2409) ;  /* 0x0000009000027945 */ /* 0x000fe80003800000 */
[----:B------:R-:W-:Y:S05]  /*15150*/  @P2 BRA `(.L_x_2410) ;  /* 0x00000000001c2947 */ /* 0x000fea0003800000 */
[----:B------:R-:W1:Y:S02]  /*15160*/  S2R R7, SR_TID.X ;  /* 0x0000000000077919 */ /* 0x000e640000002100 */
[----:B-1----:R-:W-:Y:S01]  /*15170*/  LOP3.LUT R8, R7, 0x1f, RZ, 0xc0, !PT ;  /* 0x0000001f07087812 */ /* 0x002fe200078ec0ff */
[----:B------:R-:W-:-:S03]  /*15180*/  IMAD.MOV.U32 R7, RZ, RZ, 0x4000 ;  /* 0x00004000ff077424 */ /* 0x000fc600078e00ff */
[----:B------:R-:W-:Y:S01]  /*15190*/  ISETP.NE.AND P1, PT, R8, RZ, PT ;  /* 0x000000ff0800720c */ /* 0x000fe20003f25270 */
[----:B------:R3:W-:-:S12]  /*151a0*/  SYNCS.ARRIVE.TRANS64 RZ, [R5+URZ+0x16890], R7 ;  /* 0x0168900705ff79a7 */ /* 0x0007d8000800003f */
[----:B---3--:R-:W-:Y:S05]  /*151b0*/  @!P1 BRA `(.L_x_2410) ;  /* 0x0000000000049947 */ /* 0x008fea0003800000 */
[----:B------:R-:W-:Y:S01]  /*151c0*/  BPT.TRAP 0x1 ;  /* 0x000000040000795c */ /* 0x000fe20000300000 */
.L_x_2410:
[----:B------:R-:W-:Y:S05]  /*151d0*/  BSYNC B2 ;  /* 0x0000000000027941 */ /* 0x000fea0003800000 */
.L_x_2409:
[----:B------:R-:W-:Y:S01]  /*151e0*/  IMAD.MOV.U32 R11, RZ, RZ, RZ ;  /* 0x000000ffff0b7224 */ /* 0x000fe200078e00ff */
[----:B------:R-:W-:Y:S01]  /*151f0*/  UIADD3 UR4, UP0, UR38, 0x570, URZ ;  /* 0x0000057026047890 */ /* 0x000fe2000ff1e03f */
[----:B------:R-:W-:Y:S01]  /*15200*/  IMAD R7, R28, 0x4000, R22 ;  /* 0x000040001c077824 */ /* 0x000fe200078e0216 */
[----:B------:R-:W-:Y:S01]  /*15210*/  PLOP3.LUT P1, PT, PT, PT, PT, 0x80, 0x0 ;  /* 0x000000000000781c */ /* 0x000fe20003f2f070 */
[----:B-1----:R-:W-:Y:S01]  /*15220*/  IMAD R8, R4, 0x80, R0 ;  /* 0x0000008004087824 */ /* 0x002fe200078e0200 */
[----:B------:R-:W-:Y:S01]  /*15230*/  R2UR UR10, R11 ;  /* 0x000000000b0a72ca */ /* 0x000fe200000e0000 */
[----:B------:R-:W-:Y:S01]  /*15240*/  VIADD R10, R7, 0xe400 ;  /* 0x0000e400070a7836 */ /* 0x000fe20000000000 */
[----:B------:R-:W-:Y:S01]  /*15250*/  IADD3 R9, R5, 0x16890, RZ ;  /* 0x0001689005097810 */ /* 0x000fe20007ffe0ff */
[----:B------:R-:W-:Y:S01]  /*15260*/  UIADD3.X UR5, URZ, UR39, URZ, UP0, !UPT ;  /* 0x000000273f057290 */ /* 0x000fe200087fe43f */
[----:B------:R-:W-:Y:S01]  /*15270*/  UMOV UR6, 0x0 ;  /* 0x0000000000067882 */ /* 0x000fe20000000000 */
[----:B------:R-:W-:-:S10]  /*15280*/  UMOV UR7, 0x12f00000 ;  /* 0x12f0000000077882 */ /* 0x000fd40000000000 */
.L_x_2411:
        /* <DEDUP_REMOVED lines=13> */
.L_x_2564:
[----:B------:R-:W-:Y:S05]  /*15360*/  BSYNC B2 ;  /* 0x0000000000027941 */ /* 0x000fea0003800000 */
.L_x_2412:
[----:B------:R-:W-:Y:S01]  /*15370*/  BSSY B2, `(.L_x_2414) ;  /* 0x000000b000027945 */ /* 0x000fe20003800000 */
[----:B0-----:R-:W-:Y:S02]  /*15380*/  IMAD.MOV.U32 R12, RZ, RZ, 0x0 ;  /* 0x00000000ff0c7424 */ /* 0x001fe400078e00ff */
[----:B------:R-:W-:Y:S01]  /*15390*/  IMAD.MOV.U32 R13, RZ, RZ, 0x12f00000 ;  /* 0x12f00000ff0d7424 */ /* 0x000fe200078e00ff */
[----:B------:R-:W-:Y:S06]  /*153a0*/  @P2 BRA `(.L_x_2415) ;  /* 0x00000000001c2947 */ /* 0x000fec0003800000 */
[----:B------:R-:W0:Y:S01]  /*153b0*/  S2R R9, SR_TID.X ;  /* 0x0000000000097919 */ /* 0x000e220000002100 */
[----:B-12---:R-:W-:-:S04]  /*153c0*/  IMAD.MOV.U32 R6, RZ, RZ, 0x4000 ;  /* 0x00004000ff067424 */ /* 0x006fc800078e00ff */
[----:B------:R3:W-:Y:S01]  /*153d0*/  SYNCS.ARRIVE.TRANS64 RZ, [R5+URZ+0x168b0], R6 ;  /* 0x0168b00605ff79a7 */ /* 0x0007e2000800003f */
[----:B0-----:R-:W-:-:S04]  /*153e0*/  LOP3.LUT R9, R9, 0x1f, RZ, 0xc0, !PT ;  /* 0x0000001f09097812 */ /* 0x001fc800078ec0ff */
[----:B------:R-:W-:-:S13]  /*153f0*/  ISETP.NE.AND P1, PT, R9, RZ, PT ;  /* 0x000000ff0900720c */ /* 0x000fda0003f25270 */
[----:B---3--:R-:W-:Y:S05]  /*15400*/  @!P1 BRA `(.L_x_2415) ;  /* 0x0000000000049947 */ /* 0x008fea0003800000 */
[----:B------:R-:W-:Y:S01]  /*15410*/  BPT.TRAP 0x1 ;  /* 0x000000040000795c */ /* 0x000fe20000300000 */
.L_x_2415:
[----:B------:R-:W-:Y:S05]  /*15420*/  BSYNC B2 ;  /* 0x0000000000027941 */ /* 0x000fea0003800000 */
.L_x_2414:
[----:B------:R-:W-:Y:S01]  /*15430*/  R2UR UR10, R11 ;  /* 0x000000000b0a72ca */ /* 0x000fe200000e0000 */
[----:B------:R-:W-:Y:S01]  /*15440*/  UIADD3 UR4, UP0, UR38, 0x670, URZ ;  /* 0x0000067026047890 */ /* 0x000fe2000ff1e03f */
[----:B------:R-:W-:Y:S01]  /*15450*/  R2UR UR6, R12 ;  /* 0x000000000c0672ca */ /* 0x000fe200000e0000 */
[----:B------:R-:W-:Y:S01]  /*15460*/  VIADD R7, R7, 0x400 ;  /* 0x0000040007077836 */ /* 0x000fe20000000000 */
[----:B------:R-:W-:Y:S01]  /*15470*/  R2UR UR7, R13 ;  /* 0x000000000d0772ca */ /* 0x000fe200000e0000 */
[----:B-12---:R-:W-:Y:S01]  /*15480*/  VIADD R5, R5, 0x168b0 ;  /* 0x000168b005057836 */ /* 0x006fe20000000000 */
[----:B------:R-:W-:Y:S01]  /*15490*/  PLOP3.LUT P1, PT, PT, PT, PT, 0x80, 0x0 ;  /* 0x000000000000781c */ /* 0x000fe20003f2f070 */
[----:B------:R-:W-:-:S12]  /*154a0*/  UIADD3.X UR5, URZ, UR39, URZ, UP0, !UPT ;  /* 0x000000273f057290 */ /* 0x000fd800087fe43f */
.L_x_2416:
        /* <DEDUP_REMOVED lines=10> */
.L_x_2406:
[----:B------:R-:W-:Y:S05]  /*15550*/  BSYNC B1 ;  /* 0x0000000000017941 */ /* 0x000fea0003800000 */
.L_x_2405:
[----:B------:R-:W2:Y:S01]  /*15560*/  LDL.LU R6, [R1+0x4] ;  /* 0x0000040001067983 */ /* 0x000ea20000300800 */
[----:B------:R-:W-:Y:S01]  /*15570*/  VIADD R28, R28, 0x1 ;  /* 0x000000011c1c7836 */ /* 0x000fe20000000000 */
[C---:B------:R-:W-:Y:S01]  /*15580*/  ISETP.GT.AND P2, PT, R4.reuse, R3, PT ;  /* 0x000000030400720c */ /* 0x040fe20003f44270 */
[----:B------:R-:W-:-:S03]  /*15590*/  VIADD R4, R4, 0xffffffff ;  /* 0xffffffff04047836 */ /* 0x000fc60000000000 */
[----:B------:R-:W-:-:S04]  /*155a0*/  ISETP.NE.AND P1, PT, R28, 0x2, PT ;  /* 0x000000021c00780c */ /* 0x000fc80003f25270 */
[----:B------:R-:W-:Y:S02]  /*155b0*/  SEL R5, RZ, 0x1, P1 ;  /* 0x00000001ff057807 */ /* 0x000fe40000800000 */
[----:B------:R-:W-:Y:S02]  /*155c0*/  SEL R28, R28, RZ, P1 ;  /* 0x000000ff1c1c7207 */ /* 0x000fe40000800000 */
[----:B--2---:R-:W-:-:S05]  /*155d0*/  LOP3.LUT R6, R6, R5, RZ, 0x3c, !PT ;  /* 0x0000000506067212 */ /* 0x004fca00078e3cff */
[----:B------:R2:W-:Y:S01]  /*155e0*/  STL [R1+0x4], R6 ;  /* 0x0000040601007387 */ /* 0x0005e20000100800 */
[----:B------:R-:W-:Y:S05]  /*155f0*/  @P2 BRA `(.L_x_2417) ;  /* 0xfffffff8009c2947 */ /* 0x000fea000383ffff */
.L_x_2387:
[----:B------:R-:W-:Y:S05]  /*15600*/  BSYNC B0 ;  /* 0x0000000000007941 */ /* 0x000fea0003800000 */
.L_x_2386:
[----:B------:R-:W3:Y:S01]  /*15610*/  LDC R0, c[0x0][0x448] ;  /* 0x00011200ff007b82 */ /* 0x000ee20000000800 */
[----:B------:R-:W-:Y:S01]  /*15620*/  IMAD.MOV.U32 R2, RZ, RZ, 0xc0 ;  /* 0x000000c0ff027424 */ /* 0x000fe200078e00ff */
[----:B------:R-:W-:Y:S05]  /*15630*/  @!P0 WARPSYNC.ALL ;  /* 0x0000000000008948 */ /* 0x000fea0003800000 */
[----:B------:R-:W-:Y:S01]  /*15640*/  IMAD R2, R17, R2, 0xbf ;  /* 0x000000bf11027424 */ /* 0x000fe200078e0202 */
[----:B------:R-:W-:Y:S01]  /*15650*/  BSSY B7, `(.L_x_2418) ;  /* 0x0000363000077945 */ /* 0x000fe20003800000 */
[----:B------:R-:W-:Y:S01]  /*15660*/  @!P0 BAR.SYNC.DEFER_BLOCKING 0xc, 0x200 ;  /* 0x0308000000008b1d */ /* 0x000fe20000010000 */
[----:B---3--:R-:W-:-:S13]  /*15670*/  ISETP.NE.AND P1, PT, R0, 0x1, PT ;  /* 0x000000010000780c */ /* 0x008fda0003f25270 */
[----:B------:R-:W3:Y:S08]  /*15680*/  @P1 LDC R3, c[0x0][0x44c] ;  /* 0x00011300ff031b82 */ /* 0x000ef00000000800 */
[----:B------:R-:W4:Y:S01]  /*15690*/  @P1 LDC R0, c[0x0][0x450] ;  /* 0x00011400ff001b82 */ /* 0x000f220000000800 */
[----:B---3--:R-:W-:-:S05]  /*156a0*/  @P1 IMAD.HI.U32 R3, R2, R3, RZ ;  /* 0x0000000302031227 */ /* 0x008fca00078e00ff */
[----:B----4-:R-:W-:-:S05]  /*156b0*/  @P1 SHF.R.U32.HI R2, RZ, R0, R3 ;  /* 0x00000000ff021219 */ /* 0x010fca0000011603 */
[----:B------:R-:W-:-:S05]  /*156c0*/  IMAD.IADD R2, R20, 0x1, R2 ;  /* 0x0000000114027824 */ /* 0x000fca00078e0202 */
[----:B------:R-:W-:-:S04]  /*156d0*/  SHF.R.S32.HI R0, RZ, 0x1f, R2 ;  /* 0x0000001fff007819 */ /* 0x000fc80000011402 */
[----:B------:R-:W-:-:S04]  /*156e0*/  LEA.HI R0, R0, R2, RZ, 0x7 ;  /* 0x0000000200007211 */ /* 0x000fc800078f38ff */
[----:B------:R-:W-:-:S04]  /*156f0*/  SHF.R.S32.HI R0, RZ, 0x7, R0 ;  /* 0x00000007ff007819 */ /* 0x000fc80000011400 */
[----:B------:R-:W-:-:S04]  /*15700*/  VIMNMX R4, R21, R0, PT ;  /* 0x0000000015047248 */ /* 0x000fc80003fe0100 */
[----:B------:R-:W-:Y:S01]  /*15710*/  ISETP.GT.AND P0, PT, R4, RZ, PT ;  /* 0x000000ff0400720c */ /* 0x000fe20003f04270 */
[----:B------:R3:W-:-:S12]  /*15720*/  STL [R1+0x14], R4 ;  /* 0x0000140401007387 */ /* 0x0007d80000100800 */
[----:B---3--:R-:W-:Y:S05]  /*15730*/  @P0 BRA `(.L_x_2419) ;  /* 0x0000000000440947 */ /* 0x008fea0003800000 */
[----:B------:R-:W3:Y:S02]  /*15740*/  S2R R5, SR_TID.X ;  /* 0x0000000000057919 */ /* 0x000ee40000002100 */
[----:B---3--:R-:W-:-:S04]  /*15750*/  LOP3.LUT R5, R5, 0x7f, RZ, 0xc0, !PT ;  /* 0x0000007f05057812 */ /* 0x008fc800078ec0ff */
[----:B------:R-:W-:-:S13]  /*15760*/  ISETP.NE.AND P0, PT, R5, RZ, PT ;  /* 0x000000ff0500720c */ /* 0x000fda0003f05270 */
[----:B------:R-:W-:Y:S05]  /*15770*/  @P0 BRA `(.L_x_2420) ;  /* 0x0000003400400947 */ /* 0x000fea0003800000 */
[----:B------:R-:W3:Y:S01]  /*15780*/  S2R R5, SR_LANEID ;  /* 0x0000000000057919 */ /* 0x000ee20000000000 */
[----:B------:R-:W-:Y:S01]  /*15790*/  VOTEU.ANY UR4, UPT, PT ;  /* 0x0000000000047886 */ /* 0x000fe200038e0100 */
[----:B------:R-:W4:Y:S01]  /*157a0*/  LDC.64 R2, c[0x0][0xc60] ;  /* 0x00031800ff027b82 */ /* 0x000f220000000a00 */
[----:B------:R-:W3:Y:S02]  /*157b0*/  FLO.U32 R0, UR4 ;  /* 0x0000000400007d00 */ /* 0x000ee400080e0000 */
[----:B---3--:R-:W-:-:S06]  /*157c0*/  ISETP.EQ.U32.AND P0, PT, R0, R5, PT ;  /* 0x000000050000720c */ /* 0x008fcc0003f02070 */
[----:B------:R-:W4:Y:S07]  /*157d0*/  POPC R5, UR4 ;  /* 0x0000000400057d09 */ /* 0x000f2e0008000000 */
[----:B----4-:R-:W3:Y:S01]  /*157e0*/  @P0 ATOMG.E.ADD.STRONG.GPU PT, R3, desc[UR40][R2.64], R5 ;  /* 0x00000005020309a8 */ /* 0x010ee200081ee1e8 */
[----:B------:R-:W4:Y:S02]  /*157f0*/  S2R R4, SR_LTMASK ;  /* 0x0000000000047919 */ /* 0x000f240000003900 */
[----:B----4-:R-:W-:-:S04]  /*15800*/  LOP3.LUT R4, R4, UR4, RZ, 0xc0, !PT ;  /* 0x0000000404047c12 */ /* 0x010fc8000f8ec0ff */
[----:B------:R-:W4:Y:S01]  /*15810*/  POPC R7, R4 ;  /* 0x0000000400077309 */ /* 0x000f220000000000 */
[----:B---3--:R-:W4:Y:S02]  /*15820*/  SHFL.IDX PT, R0, R3, R0, 0x1f ;  /* 0x00001f0003007589 */ /* 0x008f2400000e0000 */
[----:B----4-:R-:W-:Y:S01]  /*15830*/  IADD3 R16, R0, UR36, R7 ;  /* 0x0000002400107c10 */ /* 0x010fe2000fffe007 */
[----:B------:R-:W-:Y:S06]  /*15840*/  BRA `(.L_x_2420) ;  /* 0x00000034000c7947 */ /* 0x000fec0003800000 */
.L_x_2419:
        /* <DEDUP_REMOVED lines=10> */
[----:B------:R-:W3:Y:S01]  /*158f0*/  LDC.64 R2, c[0x4][R2] ;  /* 0x0100000002027b82 */ /* 0x000ee20000000a00 */
[----:B------:R-:W-:Y:S02]  /*15900*/  IMAD.U32 R5, RZ, RZ, UR7 ;  /* 0x00000007ff057e24 */ /* 0x000fe4000f8e00ff */
[----:B--2---:R-:W-:Y:S02]  /*15910*/  IMAD.U32 R6, RZ, RZ, UR8 ;  /* 0x00000008ff067e24 */ /* 0x004fe4000f8e00ff */
[----:B------:R-:W-:-:S02]  /*15920*/  IMAD.U32 R7, RZ, RZ, UR9 ;  /* 0x00000009ff077e24 */ /* 0x000fc4000f8e00ff */
[----:B------:R-:W-:Y:S02]  /*15930*/  IMAD.U32 R10, RZ, RZ, UR4 ;  /* 0x00000004ff0a7e24 */ /* 0x000fe4000f8e00ff */
[----:B-1----:R-:W-:Y:S02]  /*15940*/  IMAD.MOV.U32 R8, RZ, RZ, 0x70 ;  /* 0x00000070ff087424 */ /* 0x002fe400078e00ff */
[----:B0-----:R-:W-:Y:S02]  /*15950*/  IMAD.MOV.U32 R12, RZ, RZ, 0x1 ;  /* 0x00000001ff0c7424 */ /* 0x001fe400078e00ff */
[----:B------:R-:W-:-:S07]  /*15960*/  IMAD.MOV.U32 R13, RZ, RZ, RZ ;  /* 0x000000ffff0d7224 */ /* 0x000fce00078e00ff */
[----:B------:R-:W-:-:S07]  /*15970*/  LEPC R20, `(.L_x_2422) ;  /* 0x000000001014794e */ /* 0x000fce0000000000 */
[----:B---3--:R-:W-:Y:S05]  /*15980*/  CALL.ABS.NOINC R2 ;  /* 0x0000000002007343 */ /* 0x008fea0003c00000 */
.L_x_2422:
[----:B------:R-:W-:Y:S05]  /*15990*/  BSYNC B6 ;  /* 0x0000000000067941 */ /* 0x000fea0003800000 */
.L_x_2421:
        /* <DEDUP_REMOVED lines=8> */
[----:B------:R3:W4:Y:S01]  /*15a20*/  LDC.64 R2, c[0x4][R0] ;  /* 0x0100000000027b82 */ /* 0x0007220000000a00 */
[----:B------:R-:W-:Y:S02]  /*15a30*/  IMAD.U32 R4, RZ, RZ, UR6 ;  /* 0x00000006ff047e24 */ /* 0x000fe4000f8e00ff */
[----:B------:R-:W-:Y:S02]  /*15a40*/  IMAD.U32 R5, RZ, RZ, UR7 ;  /* 0x00000007ff057e24 */ /* 0x000fe4000f8e00ff */
[----:B--2---:R-:W-:Y:S02]  /*15a50*/  IMAD.U32 R6, RZ, RZ, UR8 ;  /* 0x00000008ff067e24 */ /* 0x004fe4000f8e00ff */
[----:B------:R-:W-:-:S02]  /*15a60*/  IMAD.U32 R7, RZ, RZ, UR9 ;  /* 0x00000009ff077e24 */ /* 0x000fc4000f8e00ff */
[----:B------:R-:W-:Y:S02]  /*15a70*/  IMAD.U32 R10, RZ, RZ, UR4 ;  /* 0x00000004ff0a7e24 */ /* 0x000fe4000f8e00ff */
[----:B------:R-:W-:Y:S02]  /*15a80*/  IMAD.U32 R11, RZ, RZ, UR5 ;  /* 0x00000005ff0b7e24 */ /* 0x000fe4000f8e00ff */
[----:B-1----:R-:W-:Y:S02]  /*15a90*/  IMAD.MOV.U32 R8, RZ, RZ, 0x70 ;  /* 0x00000070ff087424 */ /* 0x002fe400078e00ff */
[----:B0-----:R-:W-:Y:S02]  /*15aa0*/  IMAD.MOV.U32 R12, RZ, RZ, 0x1 ;  /* 0x00000001ff0c7424 */ /* 0x001fe400078e00ff */
[----:B---3--:R-:W-:-:S07]  /*15ab0*/  IMAD.MOV.U32 R13, RZ, RZ, RZ ;  /* 0x000000ffff0d7224 */ /* 0x008fce00078e00ff */
[----:B------:R-:W-:-:S07]  /*15ac0*/  LEPC R20, `(.L_x_2425) ;  /* 0x000000001014794e */ /* 0x000fce0000000000 */
[----:B----4-:R-:W-:Y:S05]  /*15ad0*/  CALL.ABS.NOINC R2 ;  /* 0x0000000002007343 */ /* 0x010fea0003c00000 */
.L_x_2425:
        /* <DEDUP_REMOVED lines=16> */
.L_x_2424:
[----:B------:R-:W-:Y:S05]  /*15be0*/  BSYNC B6 ;  /* 0x0000000000067941 */ /* 0x000fea0003800000 */
.L_x_2423:
[----:B------:R-:W-:Y:S01]  /*15bf0*/  ULDC.64 UR4, c[0x0][0x9f8] ;  /* 0x00027e0000047ab9 */ /* 0x000fe20000000a00 */
[----:B------:R-:W3:Y:S01]  /*15c00*/  LDL R20, [R1+0x14] ;  /* 0x0000140001147983 */ /* 0x000ee20000100800 */
[----:B------:R-:W-:Y:S01]  /*15c10*/  ISETP.NE.U32.AND P0, PT, RZ, UR4, PT ;  /* 0x00000004ff007c0c */ /* 0x000fe2000bf05070 */
[----:B------:R-:W4:Y:S03]  /*15c20*/  LDC.64 R2, c[0x0][0x418] ;  /* 0x00010600ff027b82 */ /* 0x000f260000000a00 */
[----:B------:R-:W-:-:S13]  /*15c30*/  ISETP.NE.AND.EX P0, PT, RZ, UR5, PT, P0 ;  /* 0x00000005ff007c0c */ /* 0x000fda000bf05300 */
[----:B------:R-:W-:-:S04]  /*15c40*/  @P0 IADD3 R24, P1, R24, UR4, RZ ;  /* 0x0000000418180c10 */ /* 0x000fc8000ff3e0ff */
[----:B------:R-:W-:Y:S01]  /*15c50*/  @P0 IADD3.X R25, R25, UR5, RZ, P1, !PT ;  /* 0x0000000519190c10 */ /* 0x000fe20008ffe4ff */
[----:B------:R-:W-:-:S04]  /*15c60*/  ULDC.64 UR4, c[0x0][0xa08] ;  /* 0x0002820000047ab9 */ /* 0x000fc80000000a00 */
[----:B------:R3:W5:Y:S01]  /*15c70*/  @P0 LDG.E R26, desc[UR40][R24.64] ;  /* 0x00000028181a0981 */ /* 0x000762000c1e1900 */
[----:B----4-:R-:W-:Y:S01]  /*15c80*/  LOP3.LUT P0, RZ, R2, UR4, RZ, 0xfc, !PT ;  /* 0x0000000402ff7c12 */ /* 0x010fe2000f80fcff */
[----:B------:R-:W-:-:S03]  /*15c90*/  UMOV UR4, 0xffffffff ;  /* 0xffffffff00047882 */ /* 0x000fc60000000000 */
[----:B------:R-:W-:Y:S01]  /*15ca0*/  LOP3.LUT P0, RZ, R3, UR5, RZ, 0xfc, P0 ;  /* 0x0000000503ff7c12 */ /* 0x000fe2000800fcff */
[----:B---3--:R-:W-:Y:S01]  /*15cb0*/  VIADD R25, R20, 0xffffffff ;  /* 0xffffffff14197836 */ /* 0x008fe20000000000 */
[----:B-----5:R-:W-:Y:S02]  /*15cc0*/  SHF.R.S32.HI R7, RZ, 0x1f, R26 ;  /* 0x0000001fff077819 */ /* 0x020fe4000001141a */
[----:B------:R-:W-:-:S03]  /*15cd0*/  SEL R24, R26, RZ, !P0 ;  /* 0x000000ff1a187207 */ /* 0x000fc60004000000 */
[----:B------:R3:W-:Y:S01]  /*15ce0*/  STL [R1+0x8], R7 ;  /* 0x0000080701007387 */ /* 0x0007e20000100800 */
[----:B------:R-:W-:Y:S05]  /*15cf0*/  BRA.DIV UR4, `(.L_x_2426) ;  /* 0x0000005604107947 */ /* 0x000fea000b800000 */
[----:B------:R-:W4:Y:S02]  /*15d00*/  S2R R0, SR_TID.X ;  /* 0x0000000000007919 */ /* 0x000f240000002100 */
[----:B----4-:R-:W-:-:S04]  /*15d10*/  SHF.R.U32.HI R0, RZ, 0x5, R0 ;  /* 0x00000005ff007819 */ /* 0x010fc80000011600 */
[----:B------:R-:W-:-:S05]  /*15d20*/  LOP3.LUT R0, R0, 0x3, RZ, 0xc0, !PT ;  /* 0x0000000300007812 */ /* 0x000fca00078ec0ff */
[----:B------:R4:W0:Y:S02]  /*15d30*/  SHFL.IDX PT, R14, R0, RZ, 0x1f ;  /* 0x00001fff000e7589 */ /* 0x00082400000e0000 */
.L_x_2567:
[----:B----4-:R-:W4:Y:S01]  /*15d40*/  LDL.LU R0, [R1] ;  /* 0x0000000001007983 */ /* 0x010f220000300800 */
[----:B------:R-:W-:Y:S02]  /*15d50*/  PLOP3.LUT P1, PT, PT, PT, PT, 0x8, 0x0 ;  /* 0x000000000000781c */ /* 0x000fe40003f2e170 */
[----:B0-----:R-:W-:Y:S02]  /*15d60*/  ISETP.NE.AND P0, PT, R14, RZ, PT ;  /* 0x000000ff0e00720c */ /* 0x001fe40003f05270 */
[----:B----4-:R-:W-:-:S09]  /*15d70*/  LOP3.LUT R0, R0, 0xfffffffe, RZ, 0xc0, !PT ;  /* 0xfffffffe00007812 */ /* 0x010fd200078ec0ff */
[----:B------:R-:W-:-:S05]  /*15d80*/  @P1 LOP3.LUT R0, R0, 0x1, RZ, 0xfc, !PT ;  /* 0x0000000100001812 */ /* 0x000fca00078efcff */
[----:B------:R0:W-:Y:S01]  /*15d90*/  STL [R1], R0 ;  /* 0x0000000001007387 */ /* 0x0001e20000100800 */
[----:B------:R-:W-:Y:S05]  /*15da0*/  @P0 BRA `(.L_x_2427) ;  /* 0x0000000000f40947 */ /* 0x000fea0003800000 */
[----:B------:R-:W-:-:S03]  /*15db0*/  UMOV UR4, 0xffffffff ;  /* 0xffffffff00047882 */ /* 0x000fc60000000000 */
[----:B------:R-:W-:Y:S05]  /*15dc0*/  BRA.DIV UR4, `(.L_x_2428) ;  /* 0x0000005604107947 */ /* 0x000fea000b800000 */
[----:B------:R-:W-:-:S13]  /*15dd0*/  ELECT P6, URZ, PT ;  /* 0x00000000003f782f */ /* 0x000fda00038c0000 */
.L_x_2570:
[----:B------:R-:W-:Y:S05]  /*15de0*/  @!P6 BRA `(.L_x_2427) ;  /* 0x0000000000e4e947 */ /* 0x000fea0003800000 */
[----:B------:R-:W-:-:S04]  /*15df0*/  ISETP.NE.U32.AND P0, PT, R2, RZ, PT ;  /* 0x000000ff0200720c */ /* 0x000fc80003f05070 */
[----:B------:R-:W-:-:S13]  /*15e00*/  ISETP.NE.AND.EX P0, PT, R3, RZ, PT, P0 ;  /* 0x000000ff0300720c */ /* 0x000fda0003f05300 */
[----:B------:R-:W-:Y:S05]  /*15e10*/  @!P0 BRA `(.L_x_2429) ;  /* 0x0000000000448947 */ /* 0x000fea0003800000 */
[----:B--2---:R-:W2:Y:S01]  /*15e20*/  LDC R6, c[0x0][0x43c] ;  /* 0x00010f00ff067b82 */ /* 0x004ea20000000800 */
[----:B------:R-:W-:Y:S01]  /*15e30*/  ULDC.64 UR4, c[0x0][0x428] ;  /* 0x00010a0000047ab9 */ /* 0x000fe20000000a00 */
[----:B--2---:R-:W-:-:S13]  /*15e40*/  ISETP.NE.AND P0, PT, R6, 0x1, PT ;  /* 0x000000010600780c */ /* 0x004fda0003f05270 */
[----:B------:R-:W0:Y:S02]  /*15e50*/  @P0 LDC.64 R4, c[0x0][0x440] ;  /* 0x00011000ff040b82 */ /* 0x000e240000000a00 */
[----:B0-----:R-:W-:-:S04]  /*15e60*/  @P0 IMAD.HI.U32 R0, R25, R4, RZ ;  /* 0x0000000419000227 */ /* 0x001fc800078e00ff */
        /* <DEDUP_REMOVED lines=12> */
.L_x_2429:
[----:B0-----:R-:W-:Y:S01]  /*15f30*/  IMAD R0, R23, 0x8, R22 ;  /* 0x0000000817007824 */ /* 0x001fe200078e0216 */
[----:B----4-:R-:W-:-:S04]  /*15f40*/  SHF.L.U32 R2, R27, 0x1f, RZ ;  /* 0x0000001f1b027819 */ /* 0x010fc800000006ff */
[----:B------:R-:W0:Y:S02]  /*15f50*/  SYNCS.PHASECHK.TRANS64.TRYWAIT P0, [R0+URZ+0x16840], R2 ;  /* 0x01684002000075a7 */ /* 0x000e24000800017f */
[----:B0-----:R-:W-:Y:S05]  /*15f60*/  @!P0 BRA `(.L_x_2430) ;  /* 0x0000005000c88947 */ /* 0x001fea0003800000 */
.L_x_2571:
[----:B------:R-:W4:Y:S02]  /*15f70*/  S2R R3, SR_TID.X ;  /* 0x0000000000037919 */ /* 0x000f240000002100 */
[----:B----4-:R-:W-:-:S04]  /*15f80*/  LOP3.LUT R3, R3, 0x7f, RZ, 0xc0, !PT ;  /* 0x0000007f03037812 */ /* 0x010fc800078ec0ff */
[----:B------:R-:W-:-:S13]  /*15f90*/  ISETP.NE.AND P0, PT, R3, RZ, PT ;  /* 0x000000ff0300720c */ /* 0x000fda0003f05270 */
[----:B------:R-:W-:Y:S05]  /*15fa0*/  @P0 BRA `(.L_x_2431) ;  /* 0x00000000001c0947 */ /* 0x000fea0003800000 */
[----:B------:R-:W4:Y:S01]  /*15fb0*/  S2R R3, SR_TID.X ;  /* 0x0000000000037919 */ /* 0x000f220000002100 */
[----:B0-----:R-:W-:-:S04]  /*15fc0*/  IMAD.MOV.U32 R2, RZ, RZ, 0x4000 ;  /* 0x00004000ff027424 */ /* 0x001fc800078e00ff */
[----:B------:R0:W-:Y:S01]  /*15fd0*/  SYNCS.ARRIVE.TRANS64 RZ, [R0+URZ+0x16830], R2 ;  /* 0x0168300200ff79a7 */ /* 0x0001e2000800003f */
[----:B----4-:R-:W-:-:S04]  /*15fe0*/  LOP3.LUT R3, R3, 0x1f, RZ, 0xc0, !PT ;  /* 0x0000001f03037812 */ /* 0x010fc800078ec0ff */
[----:B------:R-:W-:-:S13]  /*15ff0*/  ISETP.NE.AND P0, PT, R3, RZ, PT ;  /* 0x000000ff0300720c */ /* 0x000fda0003f05270 */
[----:B0-----:R-:W-:Y:S05]  /*16000*/  @!P0 BRA `(.L_x_2431) ;  /* 0x0000000000048947 */ /* 0x001fea0003800000 */
[----:B------:R-:W-:Y:S01]  /*16010*/  BPT.TRAP 0x1 ;  /* 0x000000040000795c */ /* 0x000fe20000300000 */
.L_x_2431:
[----:B0-----:R-:W4:Y:S01]  /*16020*/  LDL.LU R2, [R1] ;  /* 0x0000000001027983 */ /* 0x001f220000300800 */
        /* <DEDUP_REMOVED lines=17> */
[----:B----4-:R-:W-:-:S04]  /*16140*/  LOP3.LUT R2, R2, 0xfffffffe, RZ, 0xc0, !PT ;  /* 0xfffffffe02027812 */ /* 0x010fc800078ec0ff */
[----:B------:R-:W-:-:S05]  /*16150*/  @P0 LOP3.LUT R2, R2, 0x1, RZ, 0xfc, !PT ;  /* 0x0000000102020812 */ /* 0x000fca00078efcff */
[----:B------:R0:W-:Y:S01]  /*16160*/  STL [R1], R2 ;  /* 0x0000000201007387 */ /* 0x0001e20000100800 */
[----:B------:R-:W-:Y:S01]  /*16170*/  NOP ;  /* 0x0000000000007918 */ /* 0x000fe20000000000 */
.L_x_2427:
[----:B------:R-:W4:Y:S04]  /*16180*/  LDL.LU R4, [R1+0x18] ;  /* 0x0000180001047983 */ /* 0x000f280000300800 */
[----:B--2---:R-:W2:Y:S04]  /*16190*/  LDL.LU R6, [R1+0x10] ;  /* 0x0000100001067983 */ /* 0x004ea80000300800 */
[----:B------:R-:W5:Y:S01]  /*161a0*/  LDL.LU R3, [R1+0x30] ;  /* 0x0000300001037983 */ /* 0x000f620000300800 */
[----:B------:R-:W-:Y:S05]  /*161b0*/  WARPSYNC.ALL ;  /* 0x0000000000007948 */ /* 0x000fea0003800000 */
[----:B0-----:R-:W-:Y:S01]  /*161c0*/  ULDC.64 UR6, c[0x0][0xa00] ;  /* 0x0002800000067ab9 */ /* 0x001fe20000000a00 */
[----:B------:R-:W-:Y:S01]  /*161d0*/  ULDC.64 UR4, c[0x0][0x298] ;  /* 0x0000a60000047ab9 */ /* 0x000fe20000000a00 */
[----:B------:R-:W-:Y:S01]  /*161e0*/  BAR.SYNC.DEFER_BLOCKING 0x8, 0x200 ;  /* 0x0208000000007b1d */ /* 0x000fe20000010000 */
[----:B------:R-:W-:Y:S01]  /*161f0*/  ISETP.NE.U32.AND P0, PT, RZ, UR6, PT ;  /* 0x00000006ff007c0c */ /* 0x000fe2000bf05070 */
[----:B------:R-:W-:-:S03]  /*16200*/  VIADD R0, R22, 0x8400 ;  /* 0x0000840016007836 */ /* 0x000fc60000000000 */
[----:B------:R-:W-:Y:S01]  /*16210*/  ISETP.NE.AND.EX P0, PT, RZ, UR7, PT, P0 ;  /* 0x00000007ff007c0c */ /* 0x000fe2000bf05300 */
[----:B------:R-:W-:Y:S01]  /*16220*/  BSSY B6, `(.L_x_2432) ;  /* 0x0000020000067945 */ /* 0x000fe20003800000 */
[----:B------:R-:W-:Y:S02]  /*16230*/  LOP3.LUT P1, RZ, R0, 0x3ff, RZ, 0xc0, !PT ;  /* 0x000003ff00ff7812 */ /* 0x000fe4000782c0ff */
[----:B----4-:R-:W-:-:S05]  /*16240*/  SHF.R.S32.HI R2, RZ, 0x1f, R4 ;  /* 0x0000001fff027819 */ /* 0x010fca0000011404 */
[----:B------:R-:W-:Y:S01]  /*16250*/  IMAD R2, R2, UR4, RZ ;  /* 0x0000000402027c24 */ /* 0x000fe2000f8e02ff */
[----:B-----5:R-:W-:-:S03]  /*16260*/  SEL R3, R3, RZ, !P0 ;  /* 0x000000ff03037207 */ /* 0x020fc60004000000 */
[----:B------:R-:W-:Y:S01]  /*16270*/  IMAD R0, R4, UR5, R2 ;  /* 0x0000000504007c24 */ /* 0x000fe2000f8e0202 */
[----:B--2---:R-:W-:Y:S01]  /*16280*/  SEL R2, R6, RZ, !P0 ;  /* 0x000000ff06027207 */ /* 0x004fe20004000000 */
[----:B------:R-:W-:-:S05]  /*16290*/  IMAD.WIDE.U32 R4, R4, UR4, RZ ;  /* 0x0000000404047c25 */ /* 0x000fca000f8e00ff */
[----:B------:R-:W-:Y:S04]  /*162a0*/  STL.64 [R1+0x28], R4 ;  /* 0x0000280401007387 */ /* 0x000fe80000100a00 */
[----:B------:R0:W-:Y:S04]  /*162b0*/  STL [R1+0x10], R2 ;  /* 0x0000100201007387 */ /* 0x0001e80000100800 */
[----:B------:R2:W-:Y:S01]  /*162c0*/  STL [R1+0x34], R3 ;  /* 0x0000340301007387 */ /* 0x0005e20000100800 */
[----:B0-----:R-:W-:Y:S01]  /*162d0*/  IMAD.IADD R2, R5, 0x1, R0 ;  /* 0x0000000105027824 */ /* 0x001fe200078e0200 */
        /* <DEDUP_REMOVED lines=10> */
[----:B------:R-:W0:Y:S01]  /*16380*/  LDC.64 R2, c[0x4][R2] ;  /* 0x0100000002027b82 */ /* 0x000e220000000a00 */
[----:B------:R-:W-:Y:S02]  /*16390*/  IMAD.U32 R5, RZ, RZ, UR5 ;  /* 0x00000005ff057e24 */ /* 0x000fe4000f8e00ff */
[----:B---3--:R-:W-:Y:S02]  /*163a0*/  IMAD.U32 R7, RZ, RZ, UR7 ;  /* 0x00000007ff077e24 */ /* 0x008fe4000f8e00ff */
[----:B------:R-:W-:-:S02]  /*163b0*/  IMAD.U32 R10, RZ, RZ, UR8 ;  /* 0x00000008ff0a7e24 */ /* 0x000fc4000f8e00ff */
[----:B------:R-:W-:Y:S02]  /*163c0*/  IMAD.U32 R11, RZ, RZ, UR9 ;  /* 0x00000009ff0b7e24 */ /* 0x000fe4000f8e00ff */
[----:B-1----:R-:W-:Y:S02]  /*163d0*/  IMAD.MOV.U32 R8, RZ, RZ, 0x70 ;  /* 0x00000070ff087424 */ /* 0x002fe400078e00ff */
[----:B------:R-:W-:Y:S02]  /*163e0*/  IMAD.MOV.U32 R12, RZ, RZ, 0x1 ;  /* 0x00000001ff0c7424 */ /* 0x000fe400078e00ff */
[----:B------:R-:W-:-:S07]  /*163f0*/  IMAD.MOV.U32 R13, RZ, RZ, RZ ;  /* 0x000000ffff0d7224 */ /* 0x000fce00078e00ff */
[----:B------:R-:W-:-:S07]  /*16400*/  LEPC R20, `(.L_x_2433) ;  /* 0x000000001014794e */ /* 0x000fce0000000000 */
[----:B0-----:R-:W-:Y:S05]  /*16410*/  CALL.ABS.NOINC R2 ;  /* 0x0000000002007343 */ /* 0x001fea0003c00000 */
.L_x_2433:
[----:B------:R-:W-:Y:S05]  /*16420*/  BSYNC B6 ;  /* 0x0000000000067941 */ /* 0x000fea0003800000 */
.L_x_2432:
[----:B--2---:R-:W2:Y:S01]  /*16430*/  LDL.LU R0, [R1+0x18] ;  /* 0x0000180001007983 */ /* 0x004ea20000300800 */
[----:B------:R-:W0:Y:S01]  /*16440*/  LDC R9, c[0x0][0x448] ;  /* 0x00011200ff097b82 */ /* 0x000e220000000800 */
[----:B------:R-:W-:Y:S01]  /*16450*/  ULDC.64 UR4, c[0x0][0x2d8] ;  /* 0x0000b60000047ab9 */ /* 0x000fe20000000a00 */
[----:B------:R-:W-:Y:S01]  /*16460*/  ULDC.64 UR6, c[0x0][0x2c8] ;  /* 0x0000b20000067ab9 */ /* 0x000fe20000000a00 */
[----:B------:R-:W2:Y:S01]  /*16470*/  LDL.LU.64 R2, [R1+0x28] ;  /* 0x0000280001027983 */ /* 0x000ea20000300a00 */
[----:B------:R-:W-:-:S03]  /*16480*/  ULDC.64 UR8, c[0x0][0x280] ;  /* 0x0000a00000087ab9 */ /* 0x000fc60000000a00 */
[----:B------:R-:W4:Y:S04]  /*16490*/  LDL.LU R20, [R1+0x30] ;  /* 0x0000300001147983 */ /* 0x000f280000300800 */
[----:B------:R-:W3:Y:S04]  /*164a0*/  LDL.LU R21, [R1+0x34] ;  /* 0x0000340001157983 */ /* 0x000ee80000300800 */
[----:B------:R-:W3:Y:S04]  /*164b0*/  LDL.LU R4, [R1+0x10] ;  /* 0x0000100001047983 */ /* 0x000ee80000300800 */
[----:B------:R0:W5:Y:S02]  /*164c0*/  LDL R10, [R1+0xc] ;  /* 0x00000c00010a7983 */ /* 0x0001640000100800 */
[----:B0-----:R-:W-:-:S13]  /*164d0*/  ISETP.NE.AND P1, PT, R9, 0x1, PT ;  /* 0x000000010900780c */ /* 0x001fda0003f25270 */
[----:B------:R-:W0:Y:S08]  /*164e0*/  @P1 LDC R5, c[0x0][0x450] ;  /* 0x00011400ff051b82 */ /* 0x000e300000000800 */
[----:B-1----:R-:W1:Y:S01]  /*164f0*/  @P1 LDC R8, c[0x0][0x44c] ;  /* 0x00011300ff081b82 */ /* 0x002e620000000800 */
[----:B------:R-:W1:Y:S01]  /*16500*/  S2R R11, SR_TID.X ;  /* 0x00000000000b7919 */ /* 0x000e620000002100 */
[----:B--2---:R-:W-:-:S02]  /*16510*/  IMAD.MOV.U32 R3, RZ, RZ, R0 ;  /* 0x000000ffff037224 */ /* 0x004fc400078e0000 */
[----:B----4-:R-:W-:Y:S02]  /*16520*/  IMAD R0, R20, UR4, RZ ;  /* 0x0000000414007c24 */ /* 0x010fe4000f8e02ff */
[C---:B------:R-:W-:Y:S01]  /*16530*/  IMAD.WIDE.U32 R2, R18.reuse, UR4, R2 ;  /* 0x0000000412027c25 */ /* 0x040fe2000f8e0002 */
[----:B------:R-:W2:Y:S03]  /*16540*/  S2R R20, SR_TID.X ;  /* 0x0000000000147919 */ /* 0x000ea60000002100 */
[----:B------:R-:W-:Y:S01]  /*16550*/  IMAD R0, R18, UR5, R0 ;  /* 0x0000000512007c24 */ /* 0x000fe2000f8e0200 */
[----:B------:R-:W-:-:S03]  /*16560*/  ULDC.64 UR4, c[0x0][0x2e0] ;  /* 0x0000b80000047ab9 */ /* 0x000fc60000000a00 */
[----:B------:R-:W-:Y:S02]  /*16570*/  IMAD.IADD R3, R3, 0x1, R0 ;  /* 0x0000000103037824 */ /* 0x000fe400078e0200 */
[----:B---3--:R-:W-:Y:S02]  /*16580*/  IMAD R0, R21, UR4, RZ ;  /* 0x0000000415007c24 */ /* 0x008fe4000f8e02ff */
        /* <DEDUP_REMOVED lines=32> */
[----:B0-----:R-:W-:-:S04]  /*16790*/  @P1 SHF.R.U32.HI R6, RZ, R5, R8 ;  /* 0x00000005ff061219 */ /* 0x001fc80000011608 */
[----:B------:R-:W-:-:S05]  /*167a0*/  IADD3 R5, -R6, RZ, RZ ;  /* 0x000000ff06057210 */ /* 0x000fca0007ffe1ff */
        /* <DEDUP_REMOVED lines=97> */
[----:B0-----:R-:W-:-:S04]  /*16dc0*/  IADD3 R0, R17, 0x80, RZ ;  /* 0x0000008011007810 */ /* 0x001fc80007ffe0ff */
        /* <DEDUP_REMOVED lines=29> */
.L_x_2596:
[----:B0-----:R-:W-:Y:S02]  /*16fa0*/  VIADD R2, R17, 0xb0 ;  /* 0x000000b011027836 */ /* 0x001fe40000000000 */
[----:B------:R-:W-:-:S03]  /*16fb0*/  VIADD R8, R22, 0x16800 ;  /* 0x0001680016087836 */ /* 0x000fc60000000000 */
[----:B------:R-:W-:-:S13]  /*16fc0*/  ISETP.GE.AND P1, PT, R2, R3, PT ;  /* 0x000000030200720c */ /* 0x000fda0003f26270 */
[----:B------:R-:W-:-:S05]  /*16fd0*/  @!P1 LEA R2, P2, R20, R14, 0x1 ;  /* 0x0000000e14029211 */ /* 0x000fca00078408ff */
[----:B-1----:R-:W-:-:S05]  /*16fe0*/  @!P1 IMAD.X R3, RZ, RZ, R0, P2 ;  /* 0x000000ffff039224 */ /* 0x002fca00010e0600 */
[----:B------:R-:W-:Y:S01]  /*16ff0*/  @!PT LDS RZ, [RZ] ;  /* 0x00000000fffff984 */ /* 0x000fe20000000800 */
[----:B------:R-:W-:Y:S01]  /*17000*/  @!PT LDS RZ, [RZ] ;  /* 0x00000000fffff984 */ /* 0x000fe20000000800 */
[----:B------:R-:W-:Y:S01]  /*17010*/  @!PT LDS RZ, [RZ] ;  /* 0x00000000fffff984 */ /* 0x000fe20000000800 */
[----:B------:R0:W-:Y:S01]  /*17020*/  @!P1 LDGSTS.E.BYPASS.LTC128B.128 [R10+0xdc00], desc[UR40][R2.64], !P0 ;  /* 0x0dc00000020a9fae */ /* 0x0001e2000c101d68 */
[----:B------:R-:W-:Y:S01]  /*17030*/  PLOP3.LUT P0, PT, PT, PT, PT, 0x80, 0x0 ;  /* 0x000000000000781c */ /* 0x000fe20003f0f070 */
[----:B------:R-:W-:-:S12]  /*17040*/  NOP ;  /* 0x0000000000007918 */ /* 0x000fd80000000000 */
.L_x_2435:
        /* <DEDUP_REMOVED lines=18> */
[----:B--2---:R-:W-:Y:S02]  /*17170*/  ISETP.GE.AND P1, PT, R2, 0x2, PT ;  /* 0x000000020200780c */ /* 0x004fe40003f26270 */
[----:B01----:R-:W-:Y:S11]  /*17180*/  @!P0 BRA `(.L_x_2437) ;  /* 0x0000005000388947 */ /* 0x003ff60003800000 */
.L_x_2597:
[----:B------:R-:W-:Y:S05]  /*17190*/  BSYNC B0 ;  /* 0x0000000000007941 */ /* 0x000fea0003800000 */
.L_x_2436:
[----:B------:R-:W-:Y:S04]  /*171a0*/  BSSY B0, `(.L_x_2438) ;  /* 0x000016c000007945 */ /* 0x000fe80003800000 */
[----:B------:R-:W-:Y:S05]  /*171b0*/  @!P1 BRA `(.L_x_2439) ;  /* 0x0000001400a89947 */ /* 0x000fea0003800000 */
[----:B------:R-:W2:Y:S01]  /*171c0*/  LDL R2, [R1+0x14] ;  /* 0x0000140001027983 */ /* 0x000ea20000100800 */
[----:B------:R-:W-:Y:S01]  /*171d0*/  BSSY B2, `(.L_x_2440) ;  /* 0x000007e000027945 */ /* 0x000fe20003800000 */
[C---:B--2---:R-:W-:Y:S02]  /*171e0*/  LOP3.LUT R0, R2.reuse, 0x1, RZ, 0xc0, !PT ;  /* 0x0000000102007812 */ /* 0x044fe400078ec0ff */
[----:B------:R-:W-:Y:S02]  /*171f0*/  IADD3 R6, R2, -0x2, RZ ;  /* 0xfffffffe02067810 */ /* 0x000fe40007ffe0ff */
[----:B------:R-:W-:-:S03]  /*17200*/  ISETP.NE.U32.AND P0, PT, R0, 0x1, PT ;  /* 0x000000010000780c */ /* 0x000fc60003f05070 */
[----:B------:R-:W-:-:S10]  /*17210*/  IMAD.MOV.U32 R0, RZ, RZ, R6 ;  /* 0x000000ffff007224 */ /* 0x000fd400078e0006 */
        /* <DEDUP_REMOVED lines=12> */
[----:B------:R-:W-:Y:S01]  /*172e0*/  ISETP.NE.U32.AND P0, PT, RZ, UR4, PT ;  /* 0x00000004ff007c0c */ /* 0x000fe2000bf05070 */
[----:B------:R-:W-:-:S03]  /*172f0*/  IMAD.MOV.U32 R0, RZ, RZ, R6 ;  /* 0x000000ffff007224 */ /* 0x000fc600078e0006 */
        /* <DEDUP_REMOVED lines=20> */
.L_x_2444:
[----:B------:R-:W-:Y:S01]  /*17440*/  IMAD R2, R7, 0x8, R22 ;  /* 0x0000000807027824 */ /* 0x000fe200078e0216 */
[----:B0-----:R-:W-:Y:S01]  /*17450*/  SHF.L.U32 R3, R9, 0x1f, RZ ;  /* 0x0000001f09037819 */ /* 0x001fe200000006ff */
[----:B------:R-:W-:Y:S03]  /*17460*/  BSSY B3, `(.L_x_2445) ;  /* 0x0000003000037945 */ /* 0x000fe60003800000 */
[----:B------:R-:W0:Y:S02]  /*17470*/  SYNCS.PHASECHK.TRANS64.TRYWAIT P0, [R2+URZ+0x16840], R3 ;  /* 0x01684003020075a7 */ /* 0x000e24000800017f */
[----:B0-----:R-:W-:Y:S05]  /*17480*/  @!P0 BRA `(.L_x_2446) ;  /* 0x0000004c008c8947 */ /* 0x001fea0003800000 */
.L_x_2598:
[----:B------:R-:W-:Y:S05]  /*17490*/  BSYNC B3 ;  /* 0x0000000000037941 */ /* 0x000fea0003800000 */
.L_x_2445:
        /* <DEDUP_REMOVED lines=12> */
.L_x_2448:
[----:B------:R-:W-:Y:S05]  /*17560*/  BSYNC B3 ;  /* 0x0000000000037941 */ /* 0x000fea0003800000 */
.L_x_2447:
        /* <DEDUP_REMOVED lines=11> */
.L_x_2449:
        /* <DEDUP_REMOVED lines=15> */
.L_x_2599:
[----:B------:R-:W-:Y:S05]  /*17710*/  BSYNC B3 ;  /* 0x0000000000037941 */ /* 0x000fea0003800000 */
.L_x_2450:
[----:B------:R-:W-:Y:S01]  /*17720*/  BSSY B3, `(.L_x_2452) ;  /* 0x000000c000037945 */ /* 0x000fe20003800000 */
[----:B------:R-:W-:Y:S01]  /*17730*/  IMAD.MOV.U32 R12, RZ, RZ, 0x0 ;  /* 0x00000000ff0c7424 */ /* 0x000fe200078e00ff */
[----:B------:R-:W-:Y:S02]  /*17740*/  MOV R13, 0x14f00000 ;  /* 0x14f00000000d7802 */ /* 0x000fe40000000f00 */
        /* <DEDUP_REMOVED lines=9> */
.L_x_2453:
[----:B------:R-:W-:Y:S05]  /*177e0*/  BSYNC B3 ;  /* 0x0000000000037941 */ /* 0x000fea0003800000 */
.L_x_2452:
        /* <DEDUP_REMOVED lines=11> */
.L_x_2454:
        /* <DEDUP_REMOVED lines=12> */
.L_x_2443:
[----:B------:R-:W-:Y:S05]  /*17960*/  BSYNC B1 ;  /* 0x0000000000017941 */ /* 0x000fea0003800000 */
.L_x_2442:
[----:B------:R-:W2:Y:S01]  /*17970*/  LDL.LU R0, [R1+0x14] ;  /* 0x0000140001007983 */ /* 0x000ea20000300800 */
[----:B------:R-:W-:Y:S02]  /*17980*/  IMAD.MOV.U32 R23, RZ, RZ, R7 ;  /* 0x000000ffff177224 */ /* 0x000fe400078e0007 */
[----:B------:R-:W-:Y:S02]  /*17990*/  IMAD.MOV.U32 R27, RZ, RZ, R9 ;  /* 0x000000ffff1b7224 */ /* 0x000fe400078e0009 */
[----:B--2---:R-:W-:-:S07]  /*179a0*/  VIADD R0, R0, 0xfffffffd ;  /* 0xfffffffd00007836 */ /* 0x004fce0000000000 */
.L_x_2441:
[----:B------:R-:W-:Y:S05]  /*179b0*/  BSYNC B2 ;  /* 0x0000000000027941 */ /* 0x000fea0003800000 */
.L_x_2440:
[----:B------:R-:W-:-:S13]  /*179c0*/  ISETP.NE.AND P0, PT, R6, RZ, PT ;  /* 0x000000ff0600720c */ /* 0x000fda0003f05270 */
[----:B------:R-:W-:Y:S05]  /*179d0*/  @!P0 BRA `(.L_x_2439) ;  /* 0x0000000c00a08947 */ /* 0x000fea0003800000 */
[----:B------:R-:W-:-:S07]  /*179e0*/  IMAD.MOV.U32 R4, RZ, RZ, R24 ;  /* 0x000000ffff047224 */ /* 0x000fce00078e0018 */
.L_x_2481:
[----:B------:R-:W2:Y:S01]  /*179f0*/  LDL R2, [R1] ;  /* 0x0000000001027983 */ /* 0x000ea20000100800 */
[----:B------:R-:W-:Y:S01]  /*17a00*/  VIADD R6, R23, 0x1 ;  /* 0x0000000117067836 */ /* 0x000fe20000000000 */
[----:B------:R-:W-:Y:S05]  /*17a10*/  YIELD ;  /* 0x0000000000007946 */ /* 0x000fea0003800000 */
[C---:B------:R-:W-:Y:S01]  /*17a20*/  ISETP.NE.AND P0, PT, R6.reuse, 0x2, PT ;  /* 0x000000020600780c */ /* 0x040fe20003f05270 */
[----:B------:R-:W-:Y:S03]  /*17a30*/  BSSY B1, `(.L_x_2455) ;  /* 0x000006d000017945 */ /* 0x000fe60003800000 */
[----:B------:R-:W-:-:S02]  /*17a40*/  SEL R6, R6, RZ, P0 ;  /* 0x000000ff06067207 */ /* 0x000fc40000000000 */
[----:B--2---:R-:W-:Y:S02]  /*17a50*/  LOP3.LUT P1, RZ, R2, 0x1, RZ, 0xc0, !PT ;  /* 0x0000000102ff7812 */ /* 0x004fe4000782c0ff */
[----:B------:R-:W-:-:S04]  /*17a60*/  SEL R2, RZ, 0x1, P0 ;  /* 0x00000001ff027807 */ /* 0x000fc80000000000 */
[----:B------:R-:W-:-:S07]  /*17a70*/  LOP3.LUT R7, R27, R2, RZ, 0x3c, !PT ;  /* 0x000000021b077212 */ /* 0x000fce00078e3cff */
        /* <DEDUP_REMOVED lines=13> */
[----:B------:R-:W-:-:S04]  /*17b50*/  @P0 SHF.R.U32.HI R2, RZ, R3, R4 ;  /* 0x00000003ff020219 */ /* 0x000fc80000011604 */
[----:B------:R-:W-:-:S05]  /*17b60*/  IADD3 R3, -R2, RZ, RZ ;  /* 0x000000ff02037210 */ /* 0x000fca0007ffe1ff */
        /* <DEDUP_REMOVED lines=9> */
.L_x_2457:
[----:B------:R-:W-:Y:S01]  /*17c00*/  IMAD R2, R6, 0x8, R22 ;  /* 0x0000000806027824 */ /* 0x000fe200078e0216 */
[----:B0-----:R-:W-:Y:S01]  /*17c10*/  SHF.L.U32 R3, R7, 0x1f, RZ ;  /* 0x0000001f07037819 */ /* 0x001fe200000006ff */
[----:B------:R-:W-:Y:S03]  /*17c20*/  BSSY B2, `(.L_x_2458) ;  /* 0x0000003000027945 */ /* 0x000fe60003800000 */
[----:B------:R-:W0:Y:S02]  /*17c30*/  SYNCS.PHASECHK.TRANS64.TRYWAIT P0, [R2+URZ+0x16840], R3 ;  /* 0x01684003020075a7 */ /* 0x000e24000800017f */
[----:B0-----:R-:W-:Y:S05]  /*17c40*/  @!P0 BRA `(.L_x_2459) ;  /* 0x0000004400c48947 */ /* 0x001fea0003800000 */
.L_x_2600:
[----:B------:R-:W-:Y:S05]  /*17c50*/  BSYNC B2 ;  /* 0x0000000000027941 */ /* 0x000fea0003800000 */
.L_x_2458:
        /* <DEDUP_REMOVED lines=12> */
.L_x_2461:
[----:B------:R-:W-:Y:S05]  /*17d20*/  BSYNC B2 ;  /* 0x0000000000027941 */ /* 0x000fea0003800000 */
.L_x_2460:
        /* <DEDUP_REMOVED lines=11> */
.L_x_2462:
        /* <DEDUP_REMOVED lines=15> */
.L_x_2601:
[----:B------:R-:W-:Y:S05]  /*17ed0*/  BSYNC B2 ;  /* 0x0000000000027941 */ /* 0x000fea0003800000 */
.L_x_2463:
        /* <DEDUP_REMOVED lines=11> */
.L_x_2466:
[----:B------:R-:W-:Y:S05]  /*17f90*/  BSYNC B2 ;  /* 0x0000000000027941 */ /* 0x000fea0003800000 */
.L_x_2465:
        /* <DEDUP_REMOVED lines=10> */
.L_x_2467:
        /* <DEDUP_REMOVED lines=12> */
.L_x_2456:
[----:B------:R-:W-:Y:S05]  /*18100*/  BSYNC B1 ;  /* 0x0000000000017941 */ /* 0x000fea0003800000 */
.L_x_2455:
[----:B------:R-:W2:Y:S01]  /*18110*/  LDL R2, [R1] ;  /* 0x0000000001027983 */ /* 0x000ea20000100800 */
[----:B------:R-:W-:Y:S01]  /*18120*/  VIADD R23, R6, 0x1 ;  /* 0x0000000106177836 */ /* 0x000fe20000000000 */
[----:B------:R-:W-:Y:S04]  /*18130*/  BSSY B1, `(.L_x_2468) ;  /* 0x000006f000017945 */ /* 0x000fe80003800000 */
[----:B------:R-:W-:-:S04]  /*18140*/  ISETP.NE.AND P0, PT, R23, 0x2, PT ;  /* 0x000000021700780c */ /* 0x000fc80003f05270 */
[----:B------:R-:W-:Y:S02]  /*18150*/  SEL R23, R23, RZ, P0 ;  /* 0x000000ff17177207 */ /* 0x000fe40000000000 */
[----:B--2---:R-:W-:Y:S02]  /*18160*/  LOP3.LUT P1, RZ, R2, 0x1, RZ, 0xc0, !PT ;  /* 0x0000000102ff7812 */ /* 0x004fe4000782c0ff */
[----:B------:R-:W-:-:S04]  /*18170*/  SEL R2, RZ, 0x1, P0 ;  /* 0x00000001ff027807 */ /* 0x000fc80000000000 */
[----:B------:R-:W-:-:S07]  /*18180*/  LOP3.LUT R27, R7, R2, RZ, 0x3c, !PT ;  /* 0x00000002071b7212 */ /* 0x000fce00078e3cff */
        /* <DEDUP_REMOVED lines=24> */
.L_x_2470:
[----:B------:R-:W-:Y:S01]  /*18310*/  IMAD R2, R23, 0x8, R22 ;  /* 0x0000000817027824 */ /* 0x000fe200078e0216 */
[----:B0-----:R-:W-:Y:S01]  /*18320*/  SHF.L.U32 R3, R27, 0x1f, RZ ;  /* 0x0000001f1b037819 */ /* 0x001fe200000006ff */
[----:B------:R-:W-:Y:S03]  /*18330*/  BSSY B2, `(.L_x_2471) ;  /* 0x0000003000027945 */ /* 0x000fe60003800000 */
[----:B------:R-:W0:Y:S02]  /*18340*/  SYNCS.PHASECHK.TRANS64.TRYWAIT P0, [R2+URZ+0x16840], R3 ;  /* 0x01684003020075a7 */ /* 0x000e24000800017f */
[----:B0-----:R-:W-:Y:S05]  /*18350*/  @!P0 BRA `(.L_x_2472) ;  /* 0x0000004000288947 */ /* 0x001fea0003800000 */
.L_x_2602:
[----:B------:R-:W-:Y:S05]  /*18360*/  BSYNC B2 ;  /* 0x0000000000027941 */ /* 0x000fea0003800000 */
.L_x_2471:
        /* <DEDUP_REMOVED lines=12> */
.L_x_2474:
[----:B------:R-:W-:Y:S05]  /*18430*/  BSYNC B2 ;  /* 0x0000000000027941 */ /* 0x000fea0003800000 */
.L_x_2473:
        /* <DEDUP_REMOVED lines=12> */
.L_x_2475:
        /* <DEDUP_REMOVED lines=15> */
.L_x_2603:
[----:B------:R-:W-:Y:S05]  /*185f0*/  BSYNC B2 ;  /* 0x0000000000027941 */ /* 0x000fea0003800000 */
.L_x_2476:
[----:B------:R-:W-:Y:S01]  /*18600*/  BSSY B2, `(.L_x_2478) ;  /* 0x000000b000027945 */ /* 0x000fe20003800000 */
[----:B0-----:R-:W-:Y:S01]  /*18610*/  IMAD.MOV.U32 R2, RZ, RZ, 0x0 ;  /* 0x00000000ff027424 */ /* 0x001fe200078e00ff */
[----:B------:R-:W-:Y:S02]  /*18620*/  MOV R3, 0x14f00000 ;  /* 0x14f0000000037802 */ /* 0x000fe40000000f00 */
        /* <DEDUP_REMOVED lines=8> */
.L_x_2479:
[----:B------:R-:W-:Y:S05]  /*186b0*/  BSYNC B2 ;  /* 0x0000000000027941 */ /* 0x000fea0003800000 */
.L_x_2478:
        /* <DEDUP_REMOVED lines=10> */
.L_x_2480:
        /* <DEDUP_REMOVED lines=12> */
.L_x_2469:
[----:B------:R-:W-:Y:S05]  /*18820*/  BSYNC B1 ;  /* 0x0000000000017941 */ /* 0x000fea0003800000 */
.L_x_2468:
[C---:B------:R-:W-:Y:S01]  /*18830*/  ISETP.GT.AND P0, PT, R0.reuse, 0x1, PT ;  /* 0x000000010000780c */ /* 0x040fe20003f04270 */
[----:B------:R-:W-:-:S12]  /*18840*/  VIADD R0, R0, 0xfffffffe ;  /* 0xfffffffe00007836 */ /* 0x000fd80000000000 */
[----:B------:R-:W-:Y:S05]  /*18850*/  @P0 BRA `(.L_x_2481) ;  /* 0xfffffff000640947 */ /* 0x000fea000383ffff */
.L_x_2439:
[----:B------:R-:W-:Y:S05]  /*18860*/  BSYNC B0 ;  /* 0x0000000000007941 */ /* 0x000fea0003800000 */
.L_x_2438:
        /* <DEDUP_REMOVED lines=17> */
.L_x_2483:
[----:B------:R-:W-:Y:S05]  /*18980*/  BSYNC B0 ;  /* 0x0000000000007941 */ /* 0x000fea0003800000 */
.L_x_2482:
        /* <DEDUP_REMOVED lines=10> */
.L_x_2604:
[----:B------:R-:W-:Y:S05]  /*18a30*/  BSYNC B1 ;  /* 0x0000000000017941 */ /* 0x000fea0003800000 */
.L_x_2486:
        /* <DEDUP_REMOVED lines=9> */
.L_x_2489:
[----:B------:R-:W-:Y:S05]  /*18ad0*/  BSYNC B1 ;  /* 0x0000000000017941 */ /* 0x000fea0003800000 */
.L_x_2488:
        /* <DEDUP_REMOVED lines=10> */
.L_x_2490:
        /* <DEDUP_REMOVED lines=10> */
.L_x_2485:
[----:B------:R-:W-:Y:S05]  /*18c20*/  BSYNC B0 ;  /* 0x0000000000007941 */ /* 0x000fea0003800000 */
.L_x_2484:
[----:B------:R-:W-:-:S05]  /*18c30*/  VIADD R23, R23, 0x1 ;  /* 0x0000000117177836 */ /* 0x000fca0000000000 */
[----:B------:R-:W-:-:S04]  /*18c40*/  ISETP.NE.AND P0, PT, R23, 0x2, PT ;  /* 0x000000021700780c */ /* 0x000fc80003f05270 */
[----:B------:R-:W-:Y:S02]  /*18c50*/  SEL R0, RZ, 0x1, P0 ;  /* 0x00000001ff007807 */ /* 0x000fe40000000000 */
[----:B------:R-:W-:Y:S02]  /*18c60*/  SEL R23, R23, RZ, P0 ;  /* 0x000000ff17177207 */ /* 0x000fe40000000000 */
[----:B------:R-:W-:-:S07]  /*18c70*/  LOP3.LUT R27, R27, R0, RZ, 0x3c, !PT ;  /* 0x000000001b1b7212 */ /* 0x000fce00078e3cff */
.L_x_2420:
[----:B------:R-:W-:Y:S05]  /*18c80*/  BSYNC B7 ;  /* 0x0000000000077941 */ /* 0x000fea0003800000 */
.L_x_2418:
[----:B------:R-:W3:Y:S02]  /*18c90*/  LDL R0, [R1] ;  /* 0x0000000001007983 */ /* 0x000ee40000100800 */
[----:B---3--:R-:W-:-:S13]  /*18ca0*/  LOP3.LUT P0, RZ, R0, 0x2, RZ, 0xc0, !PT ;  /* 0x0000000200ff7812 */ /* 0x008fda000780c0ff */
[----:B------:R-:W-:Y:S05]  /*18cb0*/  @!P0 BRA `(.L_x_2491) ;  /* 0x0000000000248947 */ /* 0x000fea0003800000 */
[----:B------:R-:W-:Y:S05]  /*18cc0*/  WARPSYNC.ALL ;  /* 0x0000000000007948 */ /* 0x000fea0003800000 */
[----:B------:R-:W3:Y:S08]  /*18cd0*/  S2UR UR5, SR_CgaCtaId ;  /* 0x00000000000579c3 */ /* 0x000ef00000008800 */
[----:B------:R-:W-:Y:S06]  /*18ce0*/  BAR.SYNC.DEFER_BLOCKING 0x5, 0x200 ;  /* 0x0148000000007b1d */ /* 0x000fec0000010000 */
[----:B------:R-:W-:-:S02]  /*18cf0*/  UMOV UR4, 0x400 ;  /* 0x0000040000047882 */ /* 0x000fc40000000000 */
[----:B---3--:R-:W-:-:S06]  /*18d00*/  ULEA UR4, UR5, UR4, 0x18 ;  /* 0x0000000405047291 */ /* 0x008fcc000f8ec03f */
[----:B0-----:R-:W-:-:S05]  /*18d10*/  IMAD.U32 R22, RZ, RZ, UR4 ;  /* 0x00000004ff167e24 */ /* 0x001fca000f8e00ff */
[----:B------:R0:W3:Y:S01]  /*18d20*/  LDS.128 R16, [R22+0x168d0] ;  /* 0x0168d00016107984 */ /* 0x0000e20000000c00 */
[----:B------:R-:W-:Y:S06]  /*18d30*/  BAR.ARV 0x4, 0x200 ;  /* 0x0108000000007b1d */ /* 0x000fec0000002000 */
[----:B------:R-:W-:Y:S05]  /*18d40*/  BRA `(.L_x_2492) ;  /* 0x0000000800cc7947 */ /* 0x000fea0003800000 */
.L_x_2491:
[----:B------:R-:W1:Y:S01]  /*18d50*/  S2R R0, SR_TID.X ;  /* 0x0000000000007919 */ /* 0x000e620000002100 */
[----:B------:R-:W-:Y:S01]  /*18d60*/  UMOV UR4, 0xffffffff ;  /* 0xffffffff00047882 */ /* 0x000fe20000000000 */
[----:B-1----:R-:W-:-:S04]  /*18d70*/  LOP3.LUT R8, R0, 0x1f, RZ, 0xc0, !PT ;  /* 0x0000001f00087812 */ /* 0x002fc800078ec0ff */
[----:B------:R-:W-:Y:S01]  /*18d80*/  ISETP.NE.AND P0, PT, R8, 0x1f, PT ;  /* 0x0000001f0800780c */ /* 0x000fe20003f05270 */
[----:B------:R-:W-:-:S12]  /*18d90*/  BRA.DIV UR4, `(.L_x_2493) ;  /* 0x0000003604d47947 */ /* 0x000fd8000b800000 */
[----:B------:R-:W-:Y:S01]  /*18da0*/  IADD3 R5, R19, R8, RZ ;  /* 0x0000000813057210 */ /* 0x000fe20007ffe0ff */
[----:B------:R-:W-:-:S03]  /*18db0*/  ULDC UR4, c[0x0][0xc3c] ;  /* 0x00030f0000047ab9 */ /* 0x000fc60000000800 */
[----:B------:R-:W-:-:S13]  /*18dc0*/  ISETP.GE.OR P1, PT, R5, UR4, !P0 ;  /* 0x0000000405007c0c */ /* 0x000fda000c726670 */
[----:B0-----:R-:W0:Y:S02]  /*18dd0*/  @!P1 LDC.64 R2, c[0x0][0xc80] ;  /* 0x00032000ff029b82 */ /* 0x001e240000000a00 */
[----:B0-----:R-:W-:-:S06]  /*18de0*/  @!P1 IMAD.WIDE R2, R5, 0x4, R2 ;  /* 0x0000000405029825 */ /* 0x001fcc00078e0202 */
[----:B------:R-:W3:Y:S01]  /*18df0*/  @!P1 LDG.E R2, desc[UR40][R2.64] ;  /* 0x0000002802029981 */ /* 0x000ee2000c1e1900 */
[----:B------:R-:W-:Y:S01]  /*18e00*/  IMAD.MOV.U32 R17, RZ, RZ, RZ ;  /* 0x000000ffff117224 */ /* 0x000fe200078e00ff */
[C---:B------:R-:W-:Y:S02]  /*18e10*/  ISETP.GE.U32.AND P2, PT, R8.reuse, 0x2, PT ;  /* 0x000000020800780c */ /* 0x040fe40003f46070 */
[C---:B------:R-:W-:Y:S01]  /*18e20*/  ISETP.GE.U32.AND P3, PT, R8.reuse, 0x4, PT ;  /* 0x000000040800780c */ /* 0x040fe20003f66070 */
[----:B------:R-:W-:Y:S01]  /*18e30*/  SHFL.IDX PT, R0, R16, RZ, 0x1f ;  /* 0x00001fff10007589 */ /* 0x000fe200000e0000 */
[C---:B------:R-:W-:Y:S02]  /*18e40*/  ISETP.GE.U32.AND P4, PT, R8.reuse, 0x8, PT ;  /* 0x000000080800780c */ /* 0x040fe40003f86070 */
[C---:B------:R-:W-:Y:S01]  /*18e50*/  ISETP.GE.U32.AND P5, PT, R8.reuse, 0x10, PT ;  /* 0x000000100800780c */ /* 0x040fe20003fa6070 */
[----:B---3--:R-:W-:Y:S01]  /*18e60*/  @!P1 IMAD.MOV.U32 R17, RZ, RZ, R2 ;  /* 0x000000ffff119224 */ /* 0x008fe200078e0002 */
[----:B------:R-:W-:-:S04]  /*18e70*/  ISETP.NE.AND P1, PT, R8, RZ, PT ;  /* 0x000000ff0800720c */ /* 0x000fc80003f25270 */
[----:B------:R-:W0:Y:S02]  /*18e80*/  SHFL.UP PT, R14, R17, 0x1, RZ ;  /* 0x04200000110e7989 */ /* 0x000e2400000e00ff */
[----:B0-----:R-:W-:-:S05]  /*18e90*/  SEL R4, R14, RZ, P1 ;  /* 0x000000ff0e047207 */ /* 0x001fca0000800000 */
[----:B------:R-:W-:-:S05]  /*18ea0*/  IMAD.IADD R4, R17, 0x1, R4 ;  /* 0x0000000111047824 */ /* 0x000fca00078e0204 */
[----:B------:R-:W0:Y:S02]  /*18eb0*/  SHFL.UP PT, R14, R4, 0x2, RZ ;  /* 0x04400000040e7989 */ /* 0x000e2400000e00ff */
[----:B0-----:R-:W-:-:S05]  /*18ec0*/  SEL R5, R14, RZ, P2 ;  /* 0x000000ff0e057207 */ /* 0x001fca0001000000 */
[----:B--2---:R-:W-:Y:S02]  /*18ed0*/  IMAD.IADD R6, R4, 0x1, R5 ;  /* 0x0000000104067824 */ /* 0x004fe400078e0205 */
        /* <DEDUP_REMOVED lines=11> */
.L_x_2614:
[----:B------:R-:W-:Y:S02]  /*18f90*/  ULDC UR4, c[0x0][0xc38] ;  /* 0x00030e0000047ab9 */ /* 0x000fe40000000800 */
[----:B------:R-:W-:-:S04]  /*18fa0*/  IMAD.U32 R4, RZ, RZ, UR4 ;  /* 0x00000004ff047e24 */ /* 0x000fc8000f8e00ff */
[----:B-1----:R-:W-:-:S04]  /*18fb0*/  IMAD R14, R14, R4, RZ ;  /* 0x000000040e0e7224 */ /* 0x002fc800078e02ff */
[----:B------:R-:W-:-:S05]  /*18fc0*/  IMAD.IADD R5, R5, 0x1, R14 ;  /* 0x0000000105057824 */ /* 0x000fca00078e020e */
[----:B------:R-:W-:-:S13]  /*18fd0*/  ISETP.GT.AND P6, PT, R5, R0, PT ;  /* 0x000000000500720c */ /* 0x000fda0003fc4270 */
[----:B------:R-:W-:Y:S05]  /*18fe0*/  @P6 BRA `(.L_x_2494) ;  /* 0x00000000009c6947 */ /* 0x000fea0003800000 */
.L_x_2499:
[----:B------:R-:W1:Y:S01]  /*18ff0*/  LDC R2, c[0x0][0xc3c] ;  /* 0x00030f00ff027b82 */ /* 0x000e620000000800 */
[----:B------:R-:W-:-:S05]  /*19000*/  VIADD R19, R19, 0x1f ;  /* 0x0000001f13137836 */ /* 0x000fca0000000000 */
[----:B-1----:R-:W-:-:S13]  /*19010*/  ISETP.GE.AND P6, PT, R19, R2, PT ;  /* 0x000000021300720c */ /* 0x002fda0003fc6270 */
[----:B------:R-:W-:Y:S05]  /*19020*/  @P6 BRA `(.L_x_2495) ;  /* 0x0000000400d06947 */ /* 0x000fea0003800000 */
[----:B0-----:R-:W0:Y:S01]  /*19030*/  S2R R3, SR_TID.X ;  /* 0x0000000000037919 */ /* 0x001e220000002100 */
[----:B------:R-:W-:Y:S01]  /*19040*/  BSSY B0, `(.L_x_2496) ;  /* 0x0000009000007945 */ /* 0x000fe20003800000 */
[----:B------:R-:W-:Y:S01]  /*19050*/  IMAD.MOV.U32 R17, RZ, RZ, RZ ;  /* 0x000000ffff117224 */ /* 0x000fe200078e00ff */
[----:B0-----:R-:W-:-:S05]  /*19060*/  LOP3.LUT R3, R3, 0x1f, RZ, 0xc0, !PT ;  /* 0x0000001f03037812 */ /* 0x001fca00078ec0ff */
[----:B------:R-:W-:-:S05]  /*19070*/  IMAD.IADD R7, R19, 0x1, R3 ;  /* 0x0000000113077824 */ /* 0x000fca00078e0203 */
[----:B------:R-:W-:-:S13]  /*19080*/  ISETP.GE.OR P6, PT, R7, R2, !P0 ;  /* 0x000000020700720c */ /* 0x000fda00047c6670 */
[----:B------:R-:W-:Y:S05]  /*19090*/  @P6 BRA `(.L_x_2497) ;  /* 0x00000000000c6947 */ /* 0x000fea0003800000 */
[----:B------:R-:W0:Y:S02]  /*190a0*/  LDC.64 R2, c[0x0][0xc80] ;  /* 0x00032000ff027b82 */ /* 0x000e240000000a00 */
[----:B0-----:R-:W-:-:S05]  /*190b0*/  IMAD.WIDE R2, R7, 0x4, R2 ;  /* 0x0000000407027825 */ /* 0x001fca00078e0202 */
[----:B------:R0:W5:Y:S02]  /*190c0*/  LDG.E R17, desc[UR40][R2.64] ;  /* 0x0000002802117981 */ /* 0x000164000c1e1900 */
.L_x_2497:
[----:B------:R-:W-:Y:S05]  /*190d0*/  BSYNC B0 ;  /* 0x0000000000007941 */ /* 0x000fea0003800000 */
.L_x_2496:
        /* <DEDUP_REMOVED lines=18> */
.L_x_2622:
[----:B------:R-:W-:Y:S02]  /*19200*/  ULDC UR4, c[0x0][0xc38] ;  /* 0x00030e0000047ab9 */ /* 0x000fe40000000800 */
[----:B------:R-:W-:-:S04]  /*19210*/  IMAD.U32 R4, RZ, RZ, UR4 ;  /* 0x00000004ff047e24 */ /* 0x000fc8000f8e00ff */
[----:B-1----:R-:W-:-:S04]  /*19220*/  IMAD R14, R14, R4, RZ ;  /* 0x000000040e0e7224 */ /* 0x002fc800078e02ff */
[----:B------:R-:W-:-:S05]  /*19230*/  IMAD.IADD R5, R14, 0x1, R5 ;  /* 0x000000010e057824 */ /* 0x000fca00078e0205 */
[----:B------:R-:W-:-:S13]  /*19240*/  ISETP.GT.AND P6, PT, R5, R0, PT ;  /* 0x000000000500720c */ /* 0x000fda0003fc4270 */
[----:B------:R-:W-:Y:S05]  /*19250*/  @!P6 BRA `(.L_x_2499) ;  /* 0xfffffffc0064e947 */ /* 0x000fea000383ffff */
.L_x_2494:
        /* <DEDUP_REMOVED lines=8> */
.L_x_2626:
[----:B------:R-:W-:Y:S01]  /*192e0*/  ISETP.NE.AND P0, PT, R2, RZ, PT ;  /* 0x000000ff0200720c */ /* 0x000fe20003f05270 */
[----:B------:R-:W-:-:S12]  /*192f0*/  IMAD.MOV.U32 R14, RZ, RZ, RZ ;  /* 0x000000ffff0e7224 */ /* 0x000fd800078e00ff */
[----:B------:R-:W-:Y:S05]  /*19300*/  @!P0 BRA `(.L_x_2501) ;  /* 0x0000000000108947 */ /* 0x000fea0003800000 */
[----:B------:R-:W-:Y:S01]  /*19310*/  UMOV UR4, 0xffffffff ;  /* 0xffffffff00047882 */ /* 0x000fe20000000000 */
[----:B------:R-:W-:Y:S02]  /*19320*/  VIADD R12, R6, 0xffffffff ;  /* 0xffffffff060c7836 */ /* 0x000fe40000000000 */
[----:B------:R-:W-:Y:S05]  /*19330*/  BRA.DIV UR4, `(.L_x_2502) ;  /* 0x0000003a04947947 */ /* 0x000fea000b800000 */
[----:B------:R3:W4:Y:S02]  /*19340*/  SHFL.IDX PT, R14, R3, R12, 0x1f ;  /* 0x00001f0c030e7589 */ /* 0x00072400000e0000 */
.L_x_2501:
[----:B0--3--:R-:W0:Y:S01]  /*19350*/  LDC.64 R2, c[0x0][0xc90] ;  /* 0x00032400ff027b82 */ /* 0x009e220000000a00 */
[----:B------:R-:W-:-:S04]  /*19360*/  IMAD.IADD R19, R6, 0x1, R19 ;  /* 0x0000000106137824 */ /* 0x000fc800078e0213 */
[----:B0-----:R-:W-:-:S05]  /*19370*/  IMAD.WIDE R2, R19, 0x4, R2 ;  /* 0x0000000413027825 */ /* 0x001fca00078e0202 */
[----:B-1----:R0:W2:Y:S01]  /*19380*/  LDG.E R6, desc[UR40][R2.64] ;  /* 0x0000002802067981 */ /* 0x0020a2000c1e1900 */
[----:B----4-:R-:W-:-:S04]  /*19390*/  IMAD R16, R14, R4, R16 ;  /* 0x000000040e107224 */ /* 0x010fc800078e0210 */
[----:B------:R-:W-:Y:S02]  /*193a0*/  IMAD.IADD R0, R0, 0x1, -R16 ;  /* 0x0000000100007824 */ /* 0x000fe400078e0a10 */
[----:B0-----:R-:W-:Y:S02]  /*193b0*/  IMAD.MOV.U32 R2, RZ, RZ, RZ ;  /* 0x000000ffff027224 */ /* 0x001fe400078e00ff */
[----:B--2---:R-:W-:-:S05]  /*193c0*/  IMAD R5, R17, R6, RZ ;  /* 0x0000000611057224 */ /* 0x004fca00078e02ff */
        /* <DEDUP_REMOVED lines=31> */
[----:B0-----:R-:W-:-:S02]  /*195c0*/  IADD3 R2, R8, 0xffffffe, RZ ;  /* 0x0ffffffe08027810 */ /* 0x001fc40007ffe0ff */
[----:B------:R-:W-:-:S04]  /*195d0*/  IABS R8, R0 ;  /* 0x0000000000087213 */ /* 0x000fc80000000000 */
        /* <DEDUP_REMOVED lines=25> */
.L_x_2495:
[----:B------:R-:W-:Y:S01]  /*19770*/  UMOV UR4, URZ ;  /* 0x0000003f00047c82 */ /* 0x000fe20008000000 */
[----:B------:R-:W-:Y:S01]  /*19780*/  UMOV UR5, URZ ;  /* 0x0000003f00057c82 */ /* 0x000fe20008000000 */
[----:B------:R-:W-:Y:S01]  /*19790*/  ULDC UR6, c[0x0][0xc3c] ;  /* 0x00030f0000067ab9 */ /* 0x000fe20000000800 */
[----:B------:R-:W-:Y:S02]  /*197a0*/  IMAD.MOV.U32 R16, RZ, RZ, R0 ;  /* 0x000000ffff107224 */ /* 0x000fe400078e0000 */
[----:B------:R-:W-:Y:S02]  /*197b0*/  IMAD.U32 R17, RZ, RZ, UR4 ;  /* 0x00000004ff117e24 */ /* 0x000fe4000f8e00ff */
[----:B------:R-:W-:Y:S02]  /*197c0*/  IMAD.U32 R18, RZ, RZ, UR5 ;  /* 0x00000005ff127e24 */ /* 0x000fe4000f8e00ff */
[----:B------:R-:W-:-:S07]  /*197d0*/  IMAD.U32 R19, RZ, RZ, UR6 ;  /* 0x00000006ff137e24 */ /* 0x000fce000f8e00ff */
.L_x_2503:
        /* <DEDUP_REMOVED lines=10> */
.L_x_2492:
[----:B------:R-:W-:Y:S02]  /*19880*/  ULDC UR4, c[0x0][0xc3c] ;  /* 0x00030f0000047ab9 */ /* 0x000fe40000000800 */
[----:B---3--:R-:W-:-:S13]  /*19890*/  ISETP.GE.AND P0, PT, R19, UR4, PT ;  /* 0x0000000413007c0c */ /* 0x008fda000bf06270 */
[----:B------:R-:W-:Y:S05]  /*198a0*/  @!P0 BRA `(.L_x_2504) ;  /* 0xffffffa800588947 */ /* 0x000fea000383ffff */
[----:B------:R-:W-:Y:S05]  /*198b0*/  BSYNC B8 ;  /* 0x0000000000087941 */ /* 0x000fea0003800000 */
.L_x_2382:
[----:B0-----:R-:W3:Y:S01]  /*198c0*/  LDL.LU R0, [R1+0x20] ;  /* 0x0000200001007983 */ /* 0x001ee20000300800 */
[----:B------:R-:W-:Y:S01]  /*198d0*/  BSSY B0, `(.L_x_2505) ;  /* 0x000000b000007945 */ /* 0x000fe20003800000 */
[----:B------:R-:W0:Y:S01]  /*198e0*/  S2R R5, SR_CgaCtaId ;  /* 0x0000000000057919 */ /* 0x000e220000008800 */
[----:B---3--:R-:W-:-:S05]  /*198f0*/  VIADD R0, R0, 0x1 ;  /* 0x0000000100007836 */ /* 0x008fca0000000000 */
[----:B------:R-:W-:-:S04]  /*19900*/  LEA.HI R2, R0, R0, RZ, 0x1 ;  /* 0x0000000000027211 */ /* 0x000fc800078f08ff */
[----:B------:R-:W-:Y:S02]  /*19910*/  LOP3.LUT R3, R2, 0xfffffffe, RZ, 0xc0, !PT ;  /* 0xfffffffe02037812 */ /* 0x000fe400078ec0ff */
[----:B------:R-:W-:Y:S02]  /*19920*/  MOV R2, 0x400 ;  /* 0x0000040000027802 */ /* 0x000fe40000000f00 */
[----:B------:R-:W-:Y:S02]  /*19930*/  IADD3 R0, R0, -R3, RZ ;  /* 0x8000000300007210 */ /* 0x000fe40007ffe0ff */
[----:B0-----:R-:W-:Y:S02]  /*19940*/  LEA R9, R5, R2, 0x18 ;  /* 0x0000000205097211 */ /* 0x001fe400078ec0ff */
[----:B------:R-:W-:-:S04]  /*19950*/  SHF.L.U32 R0, R0, 0x1f, RZ ;  /* 0x0000001f00007819 */ /* 0x000fc800000006ff */
[----:B------:R-:W0:Y:S02]  /*19960*/  SYNCS.PHASECHK.TRANS64.TRYWAIT P0, [R9+URZ+0x16820], R0 ;  /* 0x01682000090075a7 */ /* 0x000e24000800017f */
[----:B0-----:R-:W-:Y:S05]  /*19970*/  @!P0 BRA `(.L_x_2506) ;  /* 0x0000003400288947 */ /* 0x001fea0003800000 */
.L_x_2629:
[----:B------:R-:W-:Y:S05]  /*19980*/  BSYNC B0 ;  /* 0x0000000000007941 */ /* 0x000fea0003800000 */
.L_x_2505:
[----:B------:R-:W-:-:S03]  /*19990*/  UMOV UR4, 0xffffffff ;  /* 0xffffffff00047882 */ /* 0x000fc60000000000 */
[----:B------:R-:W-:Y:S05]  /*199a0*/  BRA.DIV UR4, `(.L_x_2507) ;  /* 0x0000003604307947 */ /* 0x000fea000b800000 */
[----:B0-----:R-:W0:Y:S02]  /*199b0*/  S2R R0, SR_TID.X ;  /* 0x0000000000007919 */ /* 0x001e240000002100 */
[----:B0-----:R-:W-:-:S04]  /*199c0*/  SHF.R.U32.HI R0, RZ, 0x5, R0 ;  /* 0x00000005ff007819 */ /* 0x001fc80000011600 */
[----:B------:R-:W-:-:S05]  /*199d0*/  LOP3.LUT R0, R0, 0x3, RZ, 0xc0, !PT ;  /* 0x0000000300007812 */ /* 0x000fca00078ec0ff */
[----:B------:R0:W3:Y:S02]  /*199e0*/  SHFL.IDX PT, R14, R0, RZ, 0x1f ;  /* 0x00001fff000e7589 */ /* 0x0000e400000e0000 */
.L_x_2632:
[----:B---3--:R-:W-:-:S13]  /*199f0*/  ISETP.NE.AND P0, PT, R14, RZ, PT ;  /* 0x000000ff0e00720c */ /* 0x008fda0003f05270 */
[----:B------:R-:W-:Y:S05]  /*19a00*/  @P0 BRA `(.L_x_2239) ;  /* 0x0000000000880947 */ /* 0x000fea0003800000 */
[----:B------:R-:W-:-:S03]  /*19a10*/  UMOV UR4, 0xffffffff ;  /* 0xffffffff00047882 */ /* 0x000fc60000000000 */
[----:B------:R-:W-:Y:S05]  /*19a20*/  BRA.DIV UR4, `(.L_x_2508) ;  /* 0x0000003604447947 */ /* 0x000fea000b800000 */
[----:B------:R-:W-:-:S13]  /*19a30*/  ELECT P6, URZ, PT ;  /* 0x00000000003f782f */ /* 0x000fda00038c0000 */
.L_x_2635:
[----:B------:R-:W-:Y:S05]  /*19a40*/  @!P6 BRA `(.L_x_2239) ;  /* 0x000000000078e947 */ /* 0x000fea0003800000 */
[----:B0-----:R-:W3:Y:S02]  /*19a50*/  LDL.LU R0, [R1+0x3c] ;  /* 0x00003c0001007983 */ /* 0x001ee40000300800 */
[----:B---3--:R-:W-:-:S04]  /*19a60*/  LOP3.LUT R0, R0, 0x2, RZ, 0xfc, !PT ;  /* 0x0000000200007812 */ /* 0x008fc800078efcff */
[----:B------:R-:W-:-:S13]  /*19a70*/  ISETP.NE.AND P2, PT, R0, 0x3, PT ;  /* 0x000000030000780c */ /* 0x000fda0003f45270 */
[----:B------:R-:W-:Y:S05]  /*19a80*/  @!P2 BRA `(.L_x_2509) ;  /* 0x000000000004a947 */ /* 0x000fea0003800000 */
[----:B------:R-:W-:Y:S01]  /*19a90*/  BPT.TRAP 0x1 ;  /* 0x000000040000795c */ /* 0x000fe20000300000 */
.L_x_2509:
[----:B------:R-:W-:Y:S01]  /*19aa0*/  VIADD R0, R9, 0x16840 ;  /* 0x0001684009007836 */ /* 0x000fe20000000000 */
[----:B------:R-:W-:Y:S01]  /*19ab0*/  SHF.L.U32 R3, R27, 0x1f, RZ ;  /* 0x0000001f1b037819 */ /* 0x000fe200000006ff */
[C---:B------:R-:W-:Y:S02]  /*19ac0*/  VIADD R2, R23.reuse, 0x1 ;  /* 0x0000000117027836 */ /* 0x040fe40000000000 */
[----:B--2---:R-:W-:-:S03]  /*19ad0*/  IMAD R6, R23, 0x8, R0 ;  /* 0x0000000817067824 */ /* 0x004fc600078e0200 */
        /* <DEDUP_REMOVED lines=8> */
.L_x_2636:
[----:B------:R-:W2:Y:S02]  /*19b60*/  SYNCS.PHASECHK.TRANS64.TRYWAIT P0, [R7+URZ], R2 ;  /* 0x00000002070075a7 */ /* 0x000ea4000800017f */
[----:B--2---:R-:W-:Y:S05]  /*19b70*/  @!P0 BRA `(.L_x_2511) ;  /* 0x0000003400248947 */ /* 0x004fea0003800000 */
.L_x_2637:
[----:B------:R-:W-:Y:S05]  /*19b80*/  @!P2 BRA `(.L_x_2512) ;  /* 0x000000000004a947 */ /* 0x000fea0003800000 */
[----:B------:R-:W-:Y:S01]  /*19b90*/  BPT.TRAP 0x1 ;  /* 0x000000040000795c */ /* 0x000fe20000300000 */
.L_x_2512:
[----:B------:R-:W-:-:S04]  /*19ba0*/  VIADD R0, R9, 0x16860 ;  /* 0x0001686009007836 */ /* 0x000fc80000000000 */
[----:B------:R-:W-:-:S04]  /*19bb0*/  IMAD R4, R23, 0x8, R0 ;  /* 0x0000000817047824 */ /* 0x000fc800078e0200 */
[----:B------:R-:W3:Y:S02]  /*19bc0*/  SYNCS.PHASECHK.TRANS64.TRYWAIT P0, [R4+URZ], R3 ;  /* 0x00000003040075a7 */ /* 0x000ee4000800017f */
[----:B---3--:R-:W-:Y:S05]  /*19bd0*/  @!P0 BRA `(.L_x_2513) ;  /* 0x0000003400208947 */ /* 0x008fea0003800000 */
.L_x_2638:
[----:B------:R-:W-:-:S07]  /*19be0*/  IMAD R5, R5, 0x8, R0 ;  /* 0x0000000805057824 */ /* 0x000fce00078e0200 */
.L_x_2514:
[----:B------:R0:W0:Y:S02]  /*19bf0*/  SYNCS.PHASECHK.TRANS64.TRYWAIT P0, [R5+URZ], R2 ;  /* 0x00000002050075a7 */ /* 0x000024000800017f */
[----:B0-----:R-:W-:Y:S05]  /*19c00*/  @!P0 NANOSLEEP.SYNCS 0x989680 ;  /* 0x009896800000895d */ /* 0x001fea0003900000 */
[----:B------:R-:W0:Y:S02]  /*19c10*/  @!P0 SYNCS.PHASECHK.TRANS64 P0, [R5+URZ], R2 ;  /* 0x00000002050085a7 */ /* 0x000e24000800007f */
[----:B0-----:R-:W-:Y:S05]  /*19c20*/  @!P0 BRA `(.L_x_2514) ;  /* 0xfffffffc00f08947 */ /* 0x001fea000383ffff */
.L_x_2239:
[----:B------:R-:W-:Y:S05]  /*19c30*/  BSYNC B9 ;  /* 0x0000000000097941 */ /* 0x000fea0003800000 */
.L_x_2236:
[----:B------:R-:W-:Y:S05]  /*19c40*/  EXIT ;  /* 0x000000000000794d */ /* 0x000fea0003800000 */
.L_x_2257:
[----:B0-----:R0:W1:Y:S02]  /*19c50*/  SYNCS.PHASECHK.TRANS64.TRYWAIT P6, [R78+URZ+0x16890], R90 ;  /* 0x0168905a4e0075a7 */ /* 0x00106400080c017f */
[----:B-1----:R-:W-:Y:S05]  /*19c60*/  @!P6 NANOSLEEP.SYNCS 0x989680 ;  /* 0x009896800000e95d */ /* 0x002fea0003900000 */
[----:B------:R-:W1:Y:S02]  /*19c70*/  @!P6 SYNCS.PHASECHK.TRANS64 P6, [R78+URZ+0x16890], R90 ;  /* 0x0168905a4e00e5a7 */ /* 0x000e6400080c007f */
[----:B-1----:R-:W-:Y:S05]  /*19c80*/  @!P6 BRA `(.L_x_2257) ;  /* 0xfffffffc00f0e947 */ /* 0x002fea000383ffff */
[----:B------:R-:W-:Y:S05]  /*19c90*/  BRA `(.L_x_2515) ;  /* 0xfffffe8c00ec7947 */ /* 0x000fea000383ffff */
.L_x_2277:
[----:B0-----:R0:W1:Y:S02]  /*19ca0*/  SYNCS.PHASECHK.TRANS64.TRYWAIT P5, [R78+URZ+0x16890], R90 ;  /* 0x0168905a4e0075a7 */ /* 0x00106400080a017f */
[----:B-1----:R-:W-:Y:S05]  /*19cb0*/  @!P5 NANOSLEEP.SYNCS 0x989680 ;  /* 0x009896800000d95d */ /* 0x002fea0003900000 */
[----:B------:R-:W1:Y:S02]  /*19cc0*/  @!P5 SYNCS.PHASECHK.TRANS64 P5, [R78+URZ+0x16890], R90 ;  /* 0x0168905a4e00d5a7 */ /* 0x000e6400080a007f */
[----:B-1----:R-:W-:Y:S05]  /*19cd0*/  @!P5 BRA `(.L_x_2277) ;  /* 0xfffffffc00f0d947 */ /* 0x002fea000383ffff */
[----:B------:R-:W-:Y:S05]  /*19ce0*/  BRA `(.L_x_2516) ;  /* 0xfffffea000bc7947 */ /* 0x000fea000383ffff */
.L_x_2286:
[----:B-1----:R1:W2:Y:S02]  /*19cf0*/  SYNCS.PHASECHK.TRANS64.TRYWAIT P4, [R78+URZ+0x16890], R90 ;  /* 0x0168905a4e0075a7 */ /* 0x0022a4000808017f */
[----:B--2---:R-:W-:Y:S05]  /*19d00*/  @!P4 NANOSLEEP.SYNCS 0x989680 ;  /* 0x009896800000c95d */ /* 0x004fea0003900000 */
[----:B------:R-:W2:Y:S02]  /*19d10*/  @!P4 SYNCS.PHASECHK.TRANS64 P4, [R78+URZ+0x16890], R90 ;  /* 0x0168905a4e00c5a7 */ /* 0x000ea4000808007f */
[----:B--2---:R-:W-:Y:S05]  /*19d20*/  @!P4 BRA `(.L_x_2286) ;  /* 0xfffffffc00f0c947 */ /* 0x004fea000383ffff */
[----:B------:R-:W-:Y:S05]  /*19d30*/  BRA `(.L_x_2517) ;  /* 0xfffffeb400247947 */ /* 0x000fea000383ffff */
.L_x_2292:
[----:B--2---:R2:W3:Y:S02]  /*19d40*/  SYNCS.PHASECHK.TRANS64.TRYWAIT P3, [R78+URZ+0x168b0], R90 ;  /* 0x0168b05a4e0075a7 */ /* 0x0044e4000806017f */
[----:B---3--:R-:W-:Y:S05]  /*19d50*/  @!P3 NANOSLEEP.SYNCS 0x989680 ;  /* 0x009896800000b95d */ /* 0x008fea0003900000 */
[----:B------:R-:W3:Y:S02]  /*19d60*/  @!P3 SYNCS.PHASECHK.TRANS64 P3, [R78+URZ+0x168b0], R90 ;  /* 0x0168b05a4e00b5a7 */ /* 0x000ee4000806007f */
[----:B---3--:R-:W-:Y:S05]  /*19d70*/  @!P3 BRA `(.L_x_2292) ;  /* 0xfffffffc00f0b947 */ /* 0x008fea000383ffff */
[----:B------:R-:W-:Y:S05]  /*19d80*/  BRA `(.L_x_2518) ;  /* 0xfffffeb400b87947 */ /* 0x000fea000383ffff */
.L_x_2300:
        /* <DEDUP_REMOVED lines=13> */
.L_x_2520:
[----:B------:R-:W-:Y:S05]  /*19e60*/  BSYNC B0 ;  /* 0x0000000000007941 */ /* 0x000fea0003800000 */
.L_x_2519:
[----:B------:R0:W-:Y:S01]  /*19e70*/  STL [R1+0x1c], R14 ;  /* 0x00001c0e01007387 */ /* 0x0001e20000100800 */
[----:B------:R-:W-:Y:S05]  /*19e80*/  BRA `(.L_x_2521) ;  /* 0xfffffebc003c7947 */ /* 0x000fea000383ffff */
.L_x_2312:
        /* <DEDUP_REMOVED lines=8> */
.L_x_2523:
[----:B------:R-:W-:Y:S05]  /*19f10*/  BSYNC B1 ;  /* 0x0000000000017941 */ /* 0x000fea0003800000 */
.L_x_2522:
[----:B------:R-:W-:Y:S01]  /*19f20*/  IMAD.MOV.U32 R13, RZ, RZ, R4 ;  /* 0x000000ffff0d7224 */ /* 0x000fe200078e0004 */
[----:B------:R-:W-:Y:S01]  /*19f30*/  MOV R3, R14 ;  /* 0x0000000e00037202 */ /* 0x000fe20000000f00 */
[----:B------:R-:W-:Y:S02]  /*19f40*/  IMAD.MOV.U32 R12, RZ, RZ, RZ ;  /* 0x000000ffff0c7224 */ /* 0x000fe400078e00ff */
[----:B------:R-:W-:Y:S02]  /*19f50*/  IMAD.MOV.U32 R11, RZ, RZ, 0x1c1f ;  /* 0x00001c1fff0b7424 */ /* 0x000fe400078e00ff */
[----:B------:R-:W-:-:S07]  /*19f60*/  IMAD.MOV.U32 R15, RZ, RZ, -0x1 ;  /* 0xffffffffff0f7424 */ /* 0x000fce00078e00ff */
[----:B------:R-:W-:Y:S05]  /*19f70*/  WARPSYNC.COLLECTIVE R15, `(.L_x_2524) ;  /* 0x000000000f087348 */ /* 0x000fea0003c00000 */
[----:B------:R0:W1:Y:S02]  /*19f80*/  SHFL.IDX P6, R14, R13, R12, R11 ;  /* 0x0000000c0d0e7389 */ /* 0x00006400000c000b */
[----:B01----:R-:W-:Y:S01]  /*19f90*/  ENDCOLLECTIVE ;  /* 0x000000000000791b */ /* 0x003fe20003800000 */
.L_x_2524:
[----:B------:R-:W-:Y:S02]  /*19fa0*/  IMAD.MOV.U32 R13, RZ, RZ, R8 ;  /* 0x000000ffff0d7224 */ /* 0x000fe400078e0008 */
[----:B------:R-:W-:-:S07]  /*19fb0*/  IMAD.MOV.U32 R0, RZ, RZ, R14 ;  /* 0x000000ffff007224 */ /* 0x000fce00078e000e */
[----:B------:R-:W-:Y:S05]  /*19fc0*/  WARPSYNC.COLLECTIVE R15, `(.L_x_2525) ;  /* 0x000000000f087348 */ /* 0x000fea0003c00000 */
[----:B------:R0:W1:Y:S02]  /*19fd0*/  SHFL.IDX P6, R14, R13, R12, R11 ;  /* 0x0000000c0d0e7389 */ /* 0x00006400000c000b */
[----:B01----:R-:W-:Y:S01]  /*19fe0*/  ENDCOLLECTIVE ;  /* 0x000000000000791b */ /* 0x003fe20003800000 */
.L_x_2525:
[----:B------:R-:W-:Y:S02]  /*19ff0*/  IMAD.MOV.U32 R13, RZ, RZ, R7 ;  /* 0x000000ffff0d7224 */ /* 0x000fe400078e0007 */
[----:B------:R-:W-:-:S07]  /*1a000*/  IMAD.MOV.U32 R5, RZ, RZ, R14 ;  /* 0x000000ffff057224 */ /* 0x000fce00078e000e */
[----:B------:R-:W-:Y:S05]  /*1a010*/  WARPSYNC.COLLECTIVE R15, `(.L_x_2526) ;  /* 0x000000000f087348 */ /* 0x000fea0003c00000 */
[----:B------:R0:W1:Y:S02]  /*1a020*/  SHFL.IDX P6, R14, R13, R12, R11 ;  /* 0x0000000c0d0e7389 */ /* 0x00006400000c000b */
[----:B01----:R-:W-:Y:S01]  /*1a030*/  ENDCOLLECTIVE ;  /* 0x000000000000791b */ /* 0x003fe20003800000 */
.L_x_2526:
[----:B------:R-:W-:Y:S05]  /*1a040*/  BRA `(.L_x_2527) ;  /* 0xfffffec000c47947 */ /* 0x000fea000383ffff */
.L_x_2315:
        /* <DEDUP_REMOVED lines=8> */
.L_x_2529:
[----:B------:R-:W-:Y:S05]  /*1a0d0*/  BSYNC B1 ;  /* 0x0000000000017941 */ /* 0x000fea0003800000 */
.L_x_2528:
[----:B------:R-:W-:Y:S01]  /*1a0e0*/  IMAD.MOV.U32 R13, RZ, RZ, R4 ;  /* 0x000000ffff0d7224 */ /* 0x000fe200078e0004 */
[----:B------:R-:W-:Y:S01]  /*1a0f0*/  MOV R15, 0xffffffff ;  /* 0xffffffff000f7802 */ /* 0x000fe20000000f00 */
[----:B------:R-:W-:Y:S02]  /*1a100*/  IMAD.MOV.U32 R12, RZ, RZ, 0x1 ;  /* 0x00000001ff0c7424 */ /* 0x000fe400078e00ff */
[----:B------:R-:W-:Y:S02]  /*1a110*/  IMAD.MOV.U32 R11, RZ, RZ, 0x1c1f ;  /* 0x00001c1fff0b7424 */ /* 0x000fe400078e00ff */
[----:B------:R-:W-:-:S07]  /*1a120*/  IMAD.MOV.U32 R3, RZ, RZ, R14 ;  /* 0x000000ffff037224 */ /* 0x000fce00078e000e */
[----:B------:R-:W-:Y:S05]  /*1a130*/  WARPSYNC.COLLECTIVE R15, `(.L_x_2530) ;  /* 0x000000000f087348 */ /* 0x000fea0003c00000 */
[----:B------:R0:W1:Y:S02]  /*1a140*/  SHFL.IDX P6, R14, R13, R12, R11 ;  /* 0x0000000c0d0e7389 */ /* 0x00006400000c000b */
[----:B01----:R-:W-:Y:S01]  /*1a150*/  ENDCOLLECTIVE ;  /* 0x000000000000791b */ /* 0x003fe20003800000 */
.L_x_2530:
[----:B------:R-:W-:Y:S02]  /*1a160*/  IMAD.MOV.U32 R13, RZ, RZ, R8 ;  /* 0x000000ffff0d7224 */ /* 0x000fe400078e0008 */
[----:B------:R-:W-:-:S07]  /*1a170*/  IMAD.MOV.U32 R0, RZ, RZ, R14 ;  /* 0x000000ffff007224 */ /* 0x000fce00078e000e */
[----:B------:R-:W-:Y:S05]  /*1a180*/  WARPSYNC.COLLECTIVE R15, `(.L_x_2531) ;  /* 0x000000000f087348 */ /* 0x000fea0003c00000 */
[----:B------:R0:W1:Y:S02]  /*1a190*/  SHFL.IDX P6, R14, R13, R12, R11 ;  /* 0x0000000c0d0e7389 */ /* 0x00006400000c000b */
[----:B01----:R-:W-:Y:S01]  /*1a1a0*/  ENDCOLLECTIVE ;  /* 0x000000000000791b */ /* 0x003fe20003800000 */
.L_x_2531:
[----:B------:R-:W-:Y:S02]  /*1a1b0*/  IMAD.MOV.U32 R13, RZ, RZ, R7 ;  /* 0x000000ffff0d7224 */ /* 0x000fe400078e0007 */
[----:B------:R-:W-:-:S07]  /*1a1c0*/  IMAD.MOV.U32 R5, RZ, RZ, R14 ;  /* 0x000000ffff057224 */ /* 0x000fce00078e000e */
[----:B------:R-:W-:Y:S05]  /*1a1d0*/  WARPSYNC.COLLECTIVE R15, `(.L_x_2532) ;  /* 0x000000000f087348 */ /* 0x000fea0003c00000 */
[----:B------:R0:W1:Y:S02]  /*1a1e0*/  SHFL.IDX P6, R14, R13, R12, R11 ;  /* 0x0000000c0d0e7389 */ /* 0x00006400000c000b */
[----:B01----:R-:W-:Y:S01]  /*1a1f0*/  ENDCOLLECTIVE ;  /* 0x000000000000791b */ /* 0x003fe20003800000 */
.L_x_2532:
[----:B------:R-:W-:Y:S05]  /*1a200*/  BRA `(.L_x_2533) ;  /* 0xfffffec400287947 */ /* 0x000fea000383ffff */
.L_x_2319:
[----:B0-----:R0:W1:Y:S02]  /*1a210*/  SYNCS.PHASECHK.TRANS64.TRYWAIT P0, [R2+URZ+0x16800], R43 ;  /* 0x0168002b020075a7 */ /* 0x001064000800017f */
[----:B-1----:R-:W-:Y:S05]  /*1a220*/  @!P0 NANOSLEEP.SYNCS 0x989680 ;  /* 0x009896800000895d */ /* 0x002fea0003900000 */
[----:B------:R-:W1:Y:S02]  /*1a230*/  @!P0 SYNCS.PHASECHK.TRANS64 P0, [R2+URZ+0x16800], R43 ;  /* 0x0168002b020085a7 */ /* 0x000e64000800007f */
[----:B-1----:R-:W-:Y:S05]  /*1a240*/  @!P0 BRA `(.L_x_2319) ;  /* 0xfffffffc00f08947 */ /* 0x002fea000383ffff */
[----:B------:R-:W-:Y:S05]  /*1a250*/  BRA `(.L_x_2534) ;  /* 0xfffffec800347947 */ /* 0x000fea000383ffff */
.L_x_2327:
        /* <DEDUP_REMOVED lines=9> */
.L_x_2536:
[----:B------:R-:W-:Y:S05]  /*1a2f0*/  BSYNC B1 ;  /* 0x0000000000017941 */ /* 0x000fea0003800000 */
.L_x_2535:
        /* <DEDUP_REMOVED lines=10> */
.L_x_2537:
[----:B------:R-:W-:Y:S02]  /*1a3a0*/  IMAD.MOV.U32 R13, RZ, RZ, R24 ;  /* 0x000000ffff0d7224 */ /* 0x000fe400078e0018 */
[----:B------:R-:W-:-:S07]  /*1a3b0*/  IMAD.MOV.U32 R3, RZ, RZ, R14 ;  /* 0x000000ffff037224 */ /* 0x000fce00078e000e */
[----:B------:R-:W-:Y:S05]  /*1a3c0*/  WARPSYNC.COLLECTIVE R15, `(.L_x_2538) ;  /* 0x000000000f087348 */ /* 0x000fea0003c00000 */
[----:B------:R0:W1:Y:S02]  /*1a3d0*/  SHFL.IDX P6, R14, R13, R12, R11 ;  /* 0x0000000c0d0e7389 */ /* 0x00006400000c000b */
[----:B01----:R-:W-:Y:S01]  /*1a3e0*/  ENDCOLLECTIVE ;  /* 0x000000000000791b */ /* 0x003fe20003800000 */
.L_x_2538:
[----:B------:R-:W-:Y:S01]  /*1a3f0*/  MOV R13, R27 ;  /* 0x0000001b000d7202 */ /* 0x000fe20000000f00 */
[----:B------:R-:W-:-:S07]  /*1a400*/  IMAD.MOV.U32 R4, RZ, RZ, R14 ;  /* 0x000000ffff047224 */ /* 0x000fce00078e000e */
[----:B------:R-:W-:Y:S05]  /*1a410*/  WARPSYNC.COLLECTIVE R15, `(.L_x_2539) ;  /* 0x000000000f087348 */ /* 0x000fea0003c00000 */
[----:B------:R0:W1:Y:S02]  /*1a420*/  SHFL.IDX P6, R14, R13, R12, R11 ;  /* 0x0000000c0d0e7389 */ /* 0x00006400000c000b */
[----:B01----:R-:W-:Y:S01]  /*1a430*/  ENDCOLLECTIVE ;  /* 0x000000000000791b */ /* 0x003fe20003800000 */
.L_x_2539:
        /* <DEDUP_REMOVED lines=25> */
.L_x_2540:
        /* <DEDUP_REMOVED lines=21> */
.L_x_2541:
[----:B------:R-:W-:Y:S01]  /*1a720*/  IMAD.MOV.U32 R6, RZ, RZ, R30 ;  /* 0x000000ffff067224 */ /* 0x000fe200078e001e */
[----:B------:R-:W-:Y:S01]  /*1a730*/  PRMT R54, R5, 0x7610, R54 ;  /* 0x0000761005367816 */ /* 0x000fe20000000036 */
[----:B------:R-:W-:Y:S01]  /*1a740*/  IMAD.MOV.U32 R7, RZ, RZ, R31 ;  /* 0x000000ffff077224 */ /* 0x000fe200078e001f */
[----:B------:R-:W-:Y:S02]  /*1a750*/  CS2R R4, SRZ ;  /* 0x0000000000047805 */ /* 0x000fe4000001ff00 */
[----:B------:R-:W-:Y:S02]  /*1a760*/  PRMT R33, R33, 0x5410, R6 ;  /* 0x0000541021217816 */ /* 0x000fe40000000006 */
[----:B------:R-:W-:Y:S01]  /*1a770*/  PRMT R55, R7, 0x7610, R55 ;  /* 0x0000761007377816 */ /* 0x000fe20000000037 */
[----:B------:R-:W-:Y:S01]  /*1a780*/  IMAD.MOV.U32 R13, RZ, RZ, R24 ;  /* 0x000000ffff0d7224 */ /* 0x000fe200078e0018 */
[----:B------:R-:W-:-:S07]  /*1a790*/  MOV R3, R14 ;  /* 0x0000000e00037202 */ /* 0x000fce0000000f00 */
[----:B------:R-:W-:Y:S05]  /*1a7a0*/  WARPSYNC.COLLECTIVE R15, `(.L_x_2542) ;  /* 0x000000000f087348 */ /* 0x000fea0003c00000 */
[----:B------:R0:W1:Y:S02]  /*1a7b0*/  SHFL.IDX P6, R14, R13, R12, R11 ;  /* 0x0000000c0d0e7389 */ /* 0x00006400000c000b */
[----:B01----:R-:W-:Y:S01]  /*1a7c0*/  ENDCOLLECTIVE ;  /* 0x000000000000791b */ /* 0x003fe20003800000 */
.L_x_2542:
[----:B------:R-:W-:Y:S02]  /*1a7d0*/  IMAD.MOV.U32 R13, RZ, RZ, R27 ;  /* 0x000000ffff0d7224 */ /* 0x000fe400078e001b */
[----:B------:R-:W-:-:S07]  /*1a7e0*/  IMAD.MOV.U32 R24, RZ, RZ, R14 ;  /* 0x000000ffff187224 */ /* 0x000fce00078e000e */
[----:B------:R-:W-:Y:S05]  /*1a7f0*/  WARPSYNC.COLLECTIVE R15, `(.L_x_2543) ;  /* 0x000000000f087348 */ /* 0x000fea0003c00000 */
[----:B------:R0:W1:Y:S02]  /*1a800*/  SHFL.IDX P6, R14, R13, R12, R11 ;  /* 0x0000000c0d0e7389 */ /* 0x00006400000c000b */
[----:B01----:R-:W-:Y:S01]  /*1a810*/  ENDCOLLECTIVE ;  /* 0x000000000000791b */ /* 0x003fe20003800000 */
.L_x_2543:
[----:B------:R-:W-:Y:S05]  /*1a820*/  BRA `(.L_x_2544) ;  /* 0xfffffed4005c7947 */ /* 0x000fea000383ffff */
.L_x_2331:
[----:B0-----:R0:W1:Y:S02]  /*1a830*/  SYNCS.PHASECHK.TRANS64.TRYWAIT P1, [R2+URZ+0x16800], R13 ;  /* 0x0168000d020075a7 */ /* 0x001064000802017f */
[----:B-1----:R-:W-:Y:S05]  /*1a840*/  @!P1 NANOSLEEP.SYNCS 0x989680 ;  /* 0x009896800000995d */ /* 0x002fea0003900000 */
[----:B------:R-:W1:Y:S02]  /*1a850*/  @!P1 SYNCS.PHASECHK.TRANS64 P1, [R2+URZ+0x16800], R13 ;  /* 0x0168000d020095a7 */ /* 0x000e64000802007f */
[----:B-1----:R-:W-:Y:S05]  /*1a860*/  @!P1 BRA `(.L_x_2331) ;  /* 0xfffffffc00f09947 */ /* 0x002fea000383ffff */
[----:B------:R-:W-:Y:S05]  /*1a870*/  BRA `(.L_x_2545) ;  /* 0xfffffed800047947 */ /* 0x000fea000383ffff */
.L_x_2337:
[----:B--2---:R2:W3:Y:S02]  /*1a880*/  SYNCS.PHASECHK.TRANS64.TRYWAIT P2, [R0+URZ+0x16830], R3 ;  /* 0x01683003000075a7 */ /* 0x0044e4000804017f */
[----:B---3--:R-:W-:Y:S05]  /*1a890*/  @!P2 NANOSLEEP.SYNCS 0x989680 ;  /* 0x009896800000a95d */ /* 0x008fea0003900000 */
[----:B------:R-:W3:Y:S02]  /*1a8a0*/  @!P2 SYNCS.PHASECHK.TRANS64 P2, [R0+URZ+0x16830], R3 ;  /* 0x016830030000a5a7 */ /* 0x000ee4000804007f */
[----:B---3--:R-:W-:Y:S05]  /*1a8b0*/  @!P2 BRA `(.L_x_2337) ;  /* 0xfffffffc00f0a947 */ /* 0x008fea000383ffff */
[----:B------:R-:W-:Y:S05]  /*1a8c0*/  BRA `(.L_x_2336) ;  /* 0xfffffee400cc7947 */ /* 0x000fea000383ffff */
.L_x_2343:
[----:B-1----:R1:W2:Y:S02]  /*1a8d0*/  SYNCS.PHASECHK.TRANS64.TRYWAIT P4, [R9+URZ+0x16830], R10 ;  /* 0x0168300a090075a7 */ /* 0x0022a4000808017f */
[----:B--2---:R-:W-:Y:S05]  /*1a8e0*/  @!P4 NANOSLEEP.SYNCS 0x989680 ;  /* 0x009896800000c95d */ /* 0x004fea0003900000 */
[----:B------:R-:W2:Y:S02]  /*1a8f0*/  @!P4 SYNCS.PHASECHK.TRANS64 P4, [R9+URZ+0x16830], R10 ;  /* 0x0168300a0900c5a7 */ /* 0x000ea4000808007f */
[----:B--2---:R-:W-:Y:S05]  /*1a900*/  @!P4 BRA `(.L_x_2343) ;  /* 0xfffffffc00f0c947 */ /* 0x004fea000383ffff */
[----:B------:R-:W-:Y:S05]  /*1a910*/  BRA `(.L_x_2342) ;  /* 0xffffff1000887947 */ /* 0x000fea000383ffff */
.L_x_2347:
[----:B-1----:R1:W2:Y:S02]  /*1a920*/  SYNCS.PHASECHK.TRANS64.TRYWAIT P3, [R9+URZ+0x16850], R8 ;  /* 0x01685008090075a7 */ /* 0x0022a4000806017f */
[----:B--2---:R-:W-:Y:S05]  /*1a930*/  @!P3 NANOSLEEP.SYNCS 0x989680 ;  /* 0x009896800000b95d */ /* 0x004fea0003900000 */
[----:B------:R-:W2:Y:S02]  /*1a940*/  @!P3 SYNCS.PHASECHK.TRANS64 P3, [R9+URZ+0x16850], R8 ;  /* 0x016850080900b5a7 */ /* 0x000ea4000806007f */
[----:B--2---:R-:W-:Y:S05]  /*1a950*/  @!P3 BRA `(.L_x_2347) ;  /* 0xfffffffc00f0b947 */ /* 0x004fea000383ffff */
[----:B------:R-:W-:Y:S05]  /*1a960*/  BRA `(.L_x_2344) ;  /* 0xffffff1400487947 */ /* 0x000fea000383ffff */
.L_x_2354:
[----:B-1----:R1:W2:Y:S02]  /*1a970*/  SYNCS.PHASECHK.TRANS64.TRYWAIT P3, [R9+URZ+0x16830], R10 ;  /* 0x0168300a090075a7 */ /* 0x0022a4000806017f */
[----:B--2---:R-:W-:Y:S05]  /*1a980*/  @!P3 NANOSLEEP.SYNCS 0x989680 ;  /* 0x009896800000b95d */ /* 0x004fea0003900000 */
[----:B------:R-:W2:Y:S02]  /*1a990*/  @!P3 SYNCS.PHASECHK.TRANS64 P3, [R9+URZ+0x16830], R10 ;  /* 0x0168300a0900b5a7 */ /* 0x000ea4000806007f */
[----:B--2---:R-:W-:Y:S05]  /*1a9a0*/  @!P3 BRA `(.L_x_2354) ;  /* 0xfffffffc00f0b947 */ /* 0x004fea000383ffff */
[----:B------:R-:W-:Y:S05]  /*1a9b0*/  BRA `(.L_x_2353) ;  /* 0xffffff4000d07947 */ /* 0x000fea000383ffff */
.L_x_2358:
[----:B-1----:R1:W2:Y:S02]  /*1a9c0*/  SYNCS.PHASECHK.TRANS64.TRYWAIT P2, [R9+URZ+0x16850], R8 ;  /* 0x01685008090075a7 */ /* 0x0022a4000804017f */
[----:B--2---:R-:W-:Y:S05]  /*1a9d0*/  @!P2 NANOSLEEP.SYNCS 0x989680 ;  /* 0x009896800000a95d */ /* 0x004fea0003900000 */
[----:B------:R-:W2:Y:S02]  /*1a9e0*/  @!P2 SYNCS.PHASECHK.TRANS64 P2, [R9+URZ+0x16850], R8 ;  /* 0x016850080900a5a7 */ /* 0x000ea4000804007f */
[----:B--2---:R-:W-:Y:S05]  /*1a9f0*/  @!P2 BRA `(.L_x_2358) ;  /* 0xfffffffc00f0a947 */ /* 0x004fea000383ffff */
[----:B------:R-:W-:Y:S05]  /*1aa00*/  BRA `(.L_x_2355) ;  /* 0xffffff4400907947 */ /* 0x000fea000383ffff */
.L_x_2363:
[----:B-1----:R1:W2:Y:S02]  /*1aa10*/  SYNCS.PHASECHK.TRANS64.TRYWAIT P0, [R13+URZ+0x16850], R4 ;  /* 0x016850040d0075a7 */ /* 0x0022a4000800017f */
[----:B--2---:R-:W-:Y:S05]  /*1aa20*/  @!P0 NANOSLEEP.SYNCS 0x989680 ;  /* 0x009896800000895d */ /* 0x004fea0003900000 */
[----:B------:R-:W2:Y:S02]  /*1aa30*/  @!P0 SYNCS.PHASECHK.TRANS64 P0, [R13+URZ+0x16850], R4 ;  /* 0x016850040d0085a7 */ /* 0x000ea4000800007f */
[----:B--2---:R-:W-:Y:S05]  /*1aa40*/  @!P0 BRA `(.L_x_2363) ;  /* 0xfffffffc00f08947 */ /* 0x004fea000383ffff */
[----:B------:R-:W-:Y:S05]  /*1aa50*/  BRA `(.L_x_2362) ;  /* 0xffffff6800507947 */ /* 0x000fea000383ffff */
.L_x_2371:
[----:B------:R-:W-:Y:S01]  /*1aa60*/  IMAD.MOV.U32 R13, RZ, RZ, R20 ;  /* 0x000000ffff0d7224 */ /* 0x000fe200078e0014 */
[----:B------:R-:W-:Y:S01]  /*1aa70*/  MOV R15, 0xffffffff ;  /* 0xffffffff000f7802 */ /* 0x000fe20000000f00 */
[----:B------:R-:W-:Y:S02]  /*1aa80*/  IMAD.MOV.U32 R12, RZ, RZ, RZ ;  /* 0x000000ffff0c7224 */ /* 0x000fe400078e00ff */
[----:B------:R-:W-:Y:S02]  /*1aa90*/  IMAD.MOV.U32 R11, RZ, RZ, 0x181f ;  /* 0x0000181fff0b7424 */ /* 0x000fe400078e00ff */
[----:B------:R-:W-:Y:S02]  /*1aaa0*/  IMAD R21, R8, R25, RZ ;  /* 0x0000001908157224 */ /* 0x000fe400078e02ff */
[----:B------:R-:W-:-:S07]  /*1aab0*/  IMAD.IADD R24, R34, 0x1, R26 ;  /* 0x0000000122187824 */ /* 0x000fce00078e021a */
[----:B------:R-:W-:Y:S05]  /*1aac0*/  WARPSYNC.COLLECTIVE R15, `(.L_x_2546) ;  /* 0x000000000f087348 */ /* 0x000fea0003c00000 */
[----:B------:R0:W1:Y:S02]  /*1aad0*/  SHFL.IDX P6, R14, R13, R12, R11 ;  /* 0x0000000c0d0e7389 */ /* 0x00006400000c000b */
[----:B01----:R-:W-:Y:S01]  /*1aae0*/  ENDCOLLECTIVE ;  /* 0x000000000000791b */ /* 0x003fe20003800000 */
.L_x_2546:
        /* <DEDUP_REMOVED lines=10> */
.L_x_2547:
[----:B------:R-:W-:Y:S02]  /*1ab90*/  IMAD.MOV.U32 R13, RZ, RZ, R20 ;  /* 0x000000ffff0d7224 */ /* 0x000fe400078e0014 */
[----:B------:R-:W-:Y:S02]  /*1aba0*/  IMAD.MOV.U32 R12, RZ, RZ, 0x1 ;  /* 0x00000001ff0c7424 */ /* 0x000fe400078e00ff */
[----:B------:R-:W-:-:S07]  /*1abb0*/  IMAD.MOV.U32 R3, RZ, RZ, R14 ;  /* 0x000000ffff037224 */ /* 0x000fce00078e000e */
[----:B------:R-:W-:Y:S05]  /*1abc0*/  WARPSYNC.COLLECTIVE R15, `(.L_x_2548) ;  /* 0x000000000f087348 */ /* 0x000fea0003c00000 */
[----:B------:R0:W1:Y:S02]  /*1abd0*/  SHFL.IDX P6, R14, R13, R12, R11 ;  /* 0x0000000c0d0e7389 */ /* 0x00006400000c000b */
[----:B01----:R-:W-:Y:S01]  /*1abe0*/  ENDCOLLECTIVE ;  /* 0x000000000000791b */ /* 0x003fe20003800000 */
.L_x_2548:
[----:B------:R-:W-:-:S04]  /*1abf0*/  @!P3 LEA R10, P5, R33, R3, 0x1 ;  /* 0x00000003210ab211 */ /* 0x000fc800078a08ff */
[----:B------:R-:W-:Y:S01]  /*1ac00*/  @!P3 LEA.HI.X R3, R33, R0, R32, 0x1, P5 ;  /* 0x000000002103b211 */ /* 0x000fe200028f0c20 */
[----:B------:R-:W-:Y:S02]  /*1ac10*/  IMAD.MOV.U32 R13, RZ, RZ, R7 ;  /* 0x000000ffff0d7224 */ /* 0x000fe400078e0007 */
[----:B------:R-:W-:-:S07]  /*1ac20*/  IMAD.MOV.U32 R4, RZ, RZ, R14 ;  /* 0x000000ffff047224 */ /* 0x000fce00078e000e */
[----:B------:R-:W-:Y:S05]  /*1ac30*/  WARPSYNC.COLLECTIVE R15, `(.L_x_2549) ;  /* 0x000000000f087348 */ /* 0x000fea0003c00000 */
[----:B------:R0:W1:Y:S02]  /*1ac40*/  SHFL.IDX P6, R14, R13, R12, R11 ;  /* 0x0000000c0d0e7389 */ /* 0x00006400000c000b */
[----:B01----:R-:W-:Y:S01]  /*1ac50*/  ENDCOLLECTIVE ;  /* 0x000000000000791b */ /* 0x003fe20003800000 */
.L_x_2549:
[----:B------:R-:W-:Y:S02]  /*1ac60*/  IMAD.MOV.U32 R13, RZ, RZ, R20 ;  /* 0x000000ffff0d7224 */ /* 0x000fe400078e0014 */
[----:B------:R-:W-:Y:S02]  /*1ac70*/  IMAD.MOV.U32 R12, RZ, RZ, 0x2 ;  /* 0x00000002ff0c7424 */ /* 0x000fe400078e00ff */
[----:B------:R-:W-:-:S07]  /*1ac80*/  IMAD.MOV.U32 R5, RZ, RZ, R14 ;  /* 0x000000ffff057224 */ /* 0x000fce00078e000e */
[----:B------:R-:W-:Y:S05]  /*1ac90*/  WARPSYNC.COLLECTIVE R15, `(.L_x_2550) ;  /* 0x000000000f087348 */ /* 0x000fea0003c00000 */
[----:B------:R0:W1:Y:S02]  /*1aca0*/  SHFL.IDX P6, R14, R13, R12, R11 ;  /* 0x0000000c0d0e7389 */ /* 0x00006400000c000b */
[----:B01----:R-:W-:Y:S01]  /*1acb0*/  ENDCOLLECTIVE ;  /* 0x000000000000791b */ /* 0x003fe20003800000 */
.L_x_2550:
[----:B------:R-:W-:-:S04]  /*1acc0*/  @!P4 LEA R8, P1, R33, R5, 0x1 ;  /* 0x000000052108c211 */ /* 0x000fc800078208ff */
[----:B------:R-:W-:Y:S01]  /*1acd0*/  @!P4 LEA.HI.X R9, R33, R4, R32, 0x1, P1 ;  /* 0x000000042109c211 */ /* 0x000fe200008f0c20 */
[----:B------:R-:W-:Y:S02]  /*1ace0*/  IMAD.MOV.U32 R13, RZ, RZ, R7 ;  /* 0x000000ffff0d7224 */ /* 0x000fe400078e0007 */
[----:B------:R-:W-:-:S07]  /*1acf0*/  IMAD.MOV.U32 R6, RZ, RZ, R14 ;  /* 0x000000ffff067224 */ /* 0x000fce00078e000e */
[----:B------:R-:W-:Y:S05]  /*1ad00*/  WARPSYNC.COLLECTIVE R15, `(.L_x_2551) ;  /* 0x000000000f087348 */ /* 0x000fea0003c00000 */
[----:B------:R0:W1:Y:S02]  /*1ad10*/  SHFL.IDX P6, R14, R13, R12, R11 ;  /* 0x0000000c0d0e7389 */ /* 0x00006400000c000b */
[----:B01----:R-:W-:Y:S01]  /*1ad20*/  ENDCOLLECTIVE ;  /* 0x000000000000791b */ /* 0x003fe20003800000 */
.L_x_2551:
        /* <DEDUP_REMOVED lines=12> */
.L_x_2552:
[----:B------:R0:W-:Y:S01]  /*1adf0*/  @!P2 ST.E.128 desc[UR40][R4.64], RZ ;  /* 0x000000ff0400a985 */ /* 0x0001e2000c101d28 */
[----:B------:R-:W-:Y:S02]  /*1ae00*/  IMAD.MOV.U32 R13, RZ, RZ, R7 ;  /* 0x000000ffff0d7224 */ /* 0x000fe400078e0007 */
[----:B------:R-:W-:-:S07]  /*1ae10*/  IMAD.MOV.U32 R0, RZ, RZ, R14 ;  /* 0x000000ffff007224 */ /* 0x000fce00078e000e */
[----:B0-----:R-:W-:Y:S05]  /*1ae20*/  WARPSYNC.COLLECTIVE R15, `(.L_x_2553) ;  /* 0x000000000f087348 */ /* 0x001fea0003c00000 */
[----:B------:R1:W2:Y:S02]  /*1ae30*/  SHFL.IDX P6, R14, R13, R12, R11 ;  /* 0x0000000c0d0e7389 */ /* 0x0002a400000c000b */
[----:B012---:R-:W-:Y:S01]  /*1ae40*/  ENDCOLLECTIVE ;  /* 0x000000000000791b */ /* 0x007fe20003800000 */
.L_x_2553:
[----:B------:R-:W-:Y:S05]  /*1ae50*/  BRA `(.L_x_2554) ;  /* 0xffffff8400787947 */ /* 0x000fea000383ffff */
.L_x_2388:
        /* <DEDUP_REMOVED lines=11> */
.L_x_2556:
[----:B------:R-:W-:Y:S05]  /*1af10*/  BSYNC B1 ;  /* 0x0000000000017941 */ /* 0x000fea0003800000 */
.L_x_2555:
[----:B------:R-:W-:Y:S05]  /*1af20*/  BRA `(.L_x_2557) ;  /* 0xffffff9800a07947 */ /* 0x000fea000383ffff */
.L_x_2390:
[----:B------:R-:W-:Y:S01]  /*1af30*/  BSSY B1, `(.L_x_2558) ;  /* 0x0000006000017945 */ /* 0x000fe20003800000 */
[----:B------:R-:W-:-:S07]  /*1af40*/  IMAD.MOV.U32 R15, RZ, RZ, -0x1 ;  /* 0xffffffffff0f7424 */ /* 0x000fce00078e00ff */
[----:B01----:R-:W-:Y:S05]  /*1af50*/  WARPSYNC.COLLECTIVE R15, `(.L_x_2559) ;  /* 0x000000000f0c7348 */ /* 0x003fea0003c00000 */
[----:B------:R-:W-:Y:S02]  /*1af60*/  ELECT P6, UR62, PT ;  /* 0x00000000003e782f */ /* 0x000fe400038c0000 */
[----:B------:R-:W-:Y:S01]  /*1af70*/  MOV R14, UR62 ;  /* 0x0000003e000e7c02 */ /* 0x000fe20008000f00 */
[----:B01----:R-:W-:Y:S10]  /*1af80*/  ENDCOLLECTIVE ;  /* 0x000000000000791b */ /* 0x003ff40003800000 */
.L_x_2559:
[----:B------:R-:W-:Y:S05]  /*1af90*/  BSYNC B1 ;  /* 0x0000000000017941 */ /* 0x000fea0003800000 */
.L_x_2558:
[----:B------:R-:W-:Y:S05]  /*1afa0*/  BRA `(.L_x_2389) ;  /* 0xffffff9800987947 */ /* 0x000fea000383ffff */
.L_x_2392:
[----:B-1----:R1:W2:Y:S02]  /*1afb0*/  SYNCS.PHASECHK.TRANS64.TRYWAIT P0, [R22+URZ+0x16820], R5 ;  /* 0x01682005160075a7 */ /* 0x0022a4000800017f */
[----:B--2---:R-:W-:Y:S05]  /*1afc0*/  @!P0 NANOSLEEP.SYNCS 0x989680 ;  /* 0x009896800000895d */ /* 0x004fea0003900000 */
[----:B------:R-:W2:Y:S02]  /*1afd0*/  @!P0 SYNCS.PHASECHK.TRANS64 P0, [R22+URZ+0x16820], R5 ;  /* 0x01682005160085a7 */ /* 0x000ea4000800007f */
[----:B--2---:R-:W-:Y:S05]  /*1afe0*/  @!P0 BRA `(.L_x_2392) ;  /* 0xfffffffc00f08947 */ /* 0x004fea000383ffff */
[----:B------:R-:W-:Y:S05]  /*1aff0*/  BRA `(.L_x_2560) ;  /* 0xffffff9800a87947 */ /* 0x000fea000383ffff */
.L_x_2396:
[----:B-1----:R1:W2:Y:S02]  /*1b000*/  SYNCS.PHASECHK.TRANS64.TRYWAIT P0, [R5+URZ+0x168a0], R6 ;  /* 0x0168a006050075a7 */ /* 0x0022a4000800017f */
[----:B--2---:R-:W-:Y:S05]  /*1b010*/  @!P0 NANOSLEEP.SYNCS 0x989680 ;  /* 0x009896800000895d */ /* 0x004fea0003900000 */
[----:B------:R-:W2:Y:S02]  /*1b020*/  @!P0 SYNCS.PHASECHK.TRANS64 P0, [R5+URZ+0x168a0], R6 ;  /* 0x0168a006050085a7 */ /* 0x000ea4000800007f */
[----:B--2---:R-:W-:Y:S05]  /*1b030*/  @!P0 BRA `(.L_x_2396) ;  /* 0xfffffffc00f08947 */ /* 0x004fea000383ffff */
[----:B------:R-:W-:Y:S05]  /*1b040*/  BRA `(.L_x_2561) ;  /* 0xffffff9800c47947 */ /* 0x000fea000383ffff */
.L_x_2401:
[----:B--2---:R2:W3:Y:S02]  /*1b050*/  SYNCS.PHASECHK.TRANS64.TRYWAIT P0, [R5+URZ+0x168c0], R6 ;  /* 0x0168c006050075a7 */ /* 0x0044e4000800017f */
[----:B---3--:R-:W-:Y:S05]  /*1b060*/  @!P0 NANOSLEEP.SYNCS 0x989680 ;  /* 0x009896800000895d */ /* 0x008fea0003900000 */
[----:B------:R-:W3:Y:S02]  /*1b070*/  @!P0 SYNCS.PHASECHK.TRANS64 P0, [R5+URZ+0x168c0], R6 ;  /* 0x0168c006050085a7 */ /* 0x000ee4000800007f */
[----:B---3--:R-:W-:Y:S05]  /*1b080*/  @!P0 BRA `(.L_x_2401) ;  /* 0xfffffffc00f08947 */ /* 0x008fea000383ffff */
[----:B------:R-:W-:Y:S05]  /*1b090*/  BRA `(.L_x_2562) ;  /* 0xffffff9c00447947 */ /* 0x000fea000383ffff */
.L_x_2408:
[----:B--2---:R2:W3:Y:S02]  /*1b0a0*/  SYNCS.PHASECHK.TRANS64.TRYWAIT P1, [R5+URZ+0x168a0], R6 ;  /* 0x0168a006050075a7 */ /* 0x0044e4000802017f */
[----:B---3--:R-:W-:Y:S05]  /*1b0b0*/  @!P1 NANOSLEEP.SYNCS 0x989680 ;  /* 0x009896800000995d */ /* 0x008fea0003900000 */
[----:B------:R-:W3:Y:S02]  /*1b0c0*/  @!P1 SYNCS.PHASECHK.TRANS64 P1, [R5+URZ+0x168a0], R6 ;  /* 0x0168a006050095a7 */ /* 0x000ee4000802007f */
[----:B---3--:R-:W-:Y:S05]  /*1b0d0*/  @!P1 BRA `(.L_x_2408) ;  /* 0xfffffffc00f09947 */ /* 0x008fea000383ffff */
[----:B------:R-:W-:Y:S05]  /*1b0e0*/  BRA `(.L_x_2563) ;  /* 0xffffffa000107947 */ /* 0x000fea000383ffff */
.L_x_2413:
[----:B-1----:R1:W3:Y:S02]  /*1b0f0*/  SYNCS.PHASECHK.TRANS64.TRYWAIT P1, [R5+URZ+0x168c0], R6 ;  /* 0x0168c006050075a7 */ /* 0x0022e4000802017f */
[----:B---3--:R-:W-:Y:S05]  /*1b100*/  @!P1 NANOSLEEP.SYNCS 0x989680 ;  /* 0x009896800000995d */ /* 0x008fea0003900000 */
[----:B------:R-:W3:Y:S02]  /*1b110*/  @!P1 SYNCS.PHASECHK.TRANS64 P1, [R5+URZ+0x168c0], R6 ;  /* 0x0168c006050095a7 */ /* 0x000ee4000802007f */
[----:B---3--:R-:W-:Y:S05]  /*1b120*/  @!P1 BRA `(.L_x_2413) ;  /* 0xfffffffc00f09947 */ /* 0x008fea000383ffff */
[----:B------:R-:W-:Y:S05]  /*1b130*/  BRA `(.L_x_2564) ;  /* 0xffffffa000887947 */ /* 0x000fea000383ffff */
.L_x_2426:
[----:B------:R-:W4:Y:S01]  /*1b140*/  S2R R20, SR_TID.X ;  /* 0x0000000000147919 */ /* 0x000f220000002100 */
[----:B------:R-:W-:Y:S01]  /*1b150*/  BSSY B0, `(.L_x_2565) ;  /* 0x000000a000007945 */ /* 0x000fe20003800000 */
[----:B0-----:R-:W-:Y:S02]  /*1b160*/  IMAD.MOV.U32 R12, RZ, RZ, RZ ;  /* 0x000000ffff0c7224 */ /* 0x001fe400078e00ff */
[----:B------:R-:W-:Y:S02]  /*1b170*/  IMAD.MOV.U32 R11, RZ, RZ, 0x1f ;  /* 0x0000001fff0b7424 */ /* 0x000fe400078e00ff */
[----:B------:R-:W-:Y:S01]  /*1b180*/  IMAD.MOV.U32 R15, RZ, RZ, -0x1 ;  /* 0xffffffffff0f7424 */ /* 0x000fe200078e00ff */
[----:B----4-:R-:W-:-:S04]  /*1b190*/  SHF.R.U32.HI R20, RZ, 0x5, R20 ;  /* 0x00000005ff147819 */ /* 0x010fc80000011614 */
[----:B------:R-:W-:-:S05]  /*1b1a0*/  LOP3.LUT R20, R20, 0x3, RZ, 0xc0, !PT ;  /* 0x0000000314147812 */ /* 0x000fca00078ec0ff */
[----:B------:R-:W-:-:S07]  /*1b1b0*/  IMAD.MOV.U32 R13, RZ, RZ, R20 ;  /* 0x000000ffff0d7224 */ /* 0x000fce00078e0014 */
[----:B-123--:R-:W-:Y:S05]  /*1b1c0*/  WARPSYNC.COLLECTIVE R15, `(.L_x_2566) ;  /* 0x000000000f087348 */ /* 0x00efea0003c00000 */
[----:B------:R0:W4:Y:S02]  /*1b1d0*/  SHFL.IDX P6, R14, R13, R12, R11 ;  /* 0x0000000c0d0e7389 */ /* 0x00012400000c000b */
[----:B01234-:R-:W-:Y:S01]  /*1b1e0*/  ENDCOLLECTIVE ;  /* 0x000000000000791b */ /* 0x01ffe20003800000 */
.L_x_2566:
[----:B------:R-:W-:Y:S05]  /*1b1f0*/  BSYNC B0 ;  /* 0x0000000000007941 */ /* 0x000fea0003800000 */
.L_x_2565:
[----:B------:R-:W-:Y:S05]  /*1b200*/  BRA `(.L_x_2567) ;  /* 0xffffffa800cc7947 */ /* 0x000fea000383ffff */
.L_x_2428:
[----:B------:R-:W-:Y:S01]  /*1b210*/  BSSY B0, `(.L_x_2568) ;  /* 0x0000006000007945 */ /* 0x000fe20003800000 */
[----:B------:R-:W-:-:S07]  /*1b220*/  IMAD.MOV.U32 R15, RZ, RZ, -0x1 ;  /* 0xffffffffff0f7424 */ /* 0x000fce00078e00ff */
[----:B0123--:R-:W-:Y:S05]  /*1b230*/  WARPSYNC.COLLECTIVE R15, `(.L_x_2569) ;  /* 0x000000000f0c7348 */ /* 0x00ffea0003c00000 */
[----:B------:R-:W-:Y:S02]  /*1b240*/  ELECT P6, UR62, PT ;  /* 0x00000000003e782f */ /* 0x000fe400038c0000 */
[----:B------:R-:W-:Y:S01]  /*1b250*/  MOV R14, UR62 ;  /* 0x0000003e000e7c02 */ /* 0x000fe20008000f00 */
[----:B0123--:R-:W-:Y:S10]  /*1b260*/  ENDCOLLECTIVE ;  /* 0x000000000000791b */ /* 0x00fff40003800000 */
.L_x_2569:
[----:B------:R-:W-:Y:S05]  /*1b270*/  BSYNC B0 ;  /* 0x0000000000007941 */ /* 0x000fea0003800000 */
.L_x_2568:
[----:B------:R-:W-:Y:S05]  /*1b280*/  BRA `(.L_x_2570) ;  /* 0xffffffa800d47947 */ /* 0x000fea000383ffff */
.L_x_2430:
[----:B0-----:R0:W4:Y:S02]  /*1b290*/  SYNCS.PHASECHK.TRANS64.TRYWAIT P0, [R0+URZ+0x16840], R2 ;  /* 0x01684002000075a7 */ /* 0x001124000800017f */
[----:B----4-:R-:W-:Y:S05]  /*1b2a0*/  @!P0 NANOSLEEP.SYNCS 0x989680 ;  /* 0x009896800000895d */ /* 0x010fea0003900000 */
[----:B------:R-:W4:Y:S02]  /*1b2b0*/  @!P0 SYNCS.PHASECHK.TRANS64 P0, [R0+URZ+0x16840], R2 ;  /* 0x01684002000085a7 */ /* 0x000f24000800007f */
[----:B----4-:R-:W-:Y:S05]  /*1b2c0*/  @!P0 BRA `(.L_x_2430) ;  /* 0xfffffffc00f08947 */ /* 0x010fea000383ffff */
[----:B------:R-:W-:Y:S05]  /*1b2d0*/  BRA `(.L_x_2571) ;  /* 0xffffffac00247947 */ /* 0x000fea000383ffff */
.L_x_2434:
[----:B------:R-:W2:Y:S01]  /*1b2e0*/  LDL.LU R11, [R1+0x1c] ;  /* 0x00001c00010b7983 */ /* 0x000ea20000300800 */
[----:B------:R-:W-:Y:S01]  /*1b2f0*/  IMAD.MOV.U32 R13, RZ, RZ, R4 ;  /* 0x000000ffff0d7224 */ /* 0x000fe200078e0004 */
[----:B------:R-:W-:Y:S01]  /*1b300*/  MOV R12, RZ ;  /* 0x000000ff000c7202 */ /* 0x000fe20000000f00 */
        /* <DEDUP_REMOVED lines=9> */
.L_x_2572:
[----:B------:R-:W-:Y:S02]  /*1b3a0*/  IMAD.MOV.U32 R13, RZ, RZ, R0 ;  /* 0x000000ffff0d7224 */ /* 0x000fe400078e0000 */
[----:B------:R-:W-:-:S07]  /*1b3b0*/  IMAD.MOV.U32 R6, RZ, RZ, R14 ;  /* 0x000000ffff067224 */ /* 0x000fce00078e000e */
[----:B------:R-:W-:Y:S05]  /*1b3c0*/  WARPSYNC.COLLECTIVE R15, `(.L_x_2573) ;  /* 0x000000000f087348 */ /* 0x000fea0003c00000 */
[----:B------:R0:W1:Y:S02]  /*1b3d0*/  SHFL.IDX P6, R14, R13, R12, R11 ;  /* 0x0000000c0d0e7389 */ /* 0x00006400000c000b */
[----:B01----:R-:W-:Y:S01]  /*1b3e0*/  ENDCOLLECTIVE ;  /* 0x000000000000791b */ /* 0x003fe20003800000 */
.L_x_2573:
[----:B------:R-:W-:Y:S02]  /*1b3f0*/  IMAD.MOV.U32 R13, RZ, RZ, R4 ;  /* 0x000000ffff0d7224 */ /* 0x000fe400078e0004 */
[----:B------:R-:W-:Y:S02]  /*1b400*/  IMAD.MOV.U32 R12, RZ, RZ, 0x1 ;  /* 0x00000001ff0c7424 */ /* 0x000fe400078e00ff */
[----:B------:R-:W-:-:S07]  /*1b410*/  IMAD.MOV.U32 R7, RZ, RZ, R14 ;  /* 0x000000ffff077224 */ /* 0x000fce00078e000e */
[----:B------:R-:W-:Y:S05]  /*1b420*/  WARPSYNC.COLLECTIVE R15, `(.L_x_2574) ;  /* 0x000000000f087348 */ /* 0x000fea0003c00000 */
[----:B------:R0:W1:Y:S02]  /*1b430*/  SHFL.IDX P6, R14, R13, R12, R11 ;  /* 0x0000000c0d0e7389 */ /* 0x00006400000c000b */
[----:B01----:R-:W-:Y:S01]  /*1b440*/  ENDCOLLECTIVE ;  /* 0x000000000000791b */ /* 0x003fe20003800000 */
.L_x_2574:
        /* <DEDUP_REMOVED lines=15> */
.L_x_2575:
[----:B------:R-:W-:Y:S02]  /*1b540*/  IMAD.MOV.U32 R13, RZ, RZ, R4 ;  /* 0x000000ffff0d7224 */ /* 0x000fe400078e0004 */
[----:B------:R-:W-:Y:S02]  /*1b550*/  IMAD.MOV.U32 R12, RZ, RZ, 0x2 ;  /* 0x00000002ff0c7424 */ /* 0x000fe400078e00ff */
[----:B------:R-:W-:-:S07]  /*1b560*/  IMAD.MOV.U32 R7, RZ, RZ, R14 ;  /* 0x000000ffff077224 */ /* 0x000fce00078e000e */
[----:B------:R-:W-:Y:S05]  /*1b570*/  WARPSYNC.COLLECTIVE R15, `(.L_x_2576) ;  /* 0x000000000f087348 */ /* 0x000fea0003c00000 */
[----:B------:R0:W1:Y:S02]  /*1b580*/  SHFL.IDX P6, R14, R13, R12, R11 ;  /* 0x0000000c0d0e7389 */ /* 0x00006400000c000b */
[----:B01----:R-:W-:Y:S01]  /*1b590*/  ENDCOLLECTIVE ;  /* 0x000000000000791b */ /* 0x003fe20003800000 */
.L_x_2576:
        /* <DEDUP_REMOVED lines=16> */
.L_x_2577:
[----:B------:R-:W-:Y:S02]  /*1b6a0*/  IMAD.MOV.U32 R13, RZ, RZ, R4 ;  /* 0x000000ffff0d7224 */ /* 0x000fe400078e0004 */
[----:B------:R-:W-:Y:S02]  /*1b6b0*/  IMAD.MOV.U32 R12, RZ, RZ, 0x3 ;  /* 0x00000003ff0c7424 */ /* 0x000fe400078e00ff */
[----:B------:R-:W-:-:S07]  /*1b6c0*/  IMAD.MOV.U32 R7, RZ, RZ, R14 ;  /* 0x000000ffff077224 */ /* 0x000fce00078e000e */
[----:B------:R-:W-:Y:S05]  /*1b6d0*/  WARPSYNC.COLLECTIVE R15, `(.L_x_2578) ;  /* 0x000000000f087348 */ /* 0x000fea0003c00000 */
[----:B------:R0:W1:Y:S02]  /*1b6e0*/  SHFL.IDX P6, R14, R13, R12, R11 ;  /* 0x0000000c0d0e7389 */ /* 0x00006400000c000b */
[----:B01----:R-:W-:Y:S01]  /*1b6f0*/  ENDCOLLECTIVE ;  /* 0x000000000000791b */ /* 0x003fe20003800000 */
.L_x_2578:
        /* <DEDUP_REMOVED lines=16> */
.L_x_2579:
[----:B------:R-:W-:Y:S02]  /*1b800*/  IMAD.MOV.U32 R13, RZ, RZ, R4 ;  /* 0x000000ffff0d7224 */ /* 0x000fe400078e0004 */
[----:B------:R-:W-:Y:S02]  /*1b810*/  IMAD.MOV.U32 R12, RZ, RZ, 0x4 ;  /* 0x00000004ff0c7424 */ /* 0x000fe400078e00ff */
[----:B------:R-:W-:-:S07]  /*1b820*/  IMAD.MOV.U32 R7, RZ, RZ, R14 ;  /* 0x000000ffff077224 */ /* 0x000fce00078e000e */
[----:B------:R-:W-:Y:S05]  /*1b830*/  WARPSYNC.COLLECTIVE R15, `(.L_x_2580) ;  /* 0x000000000f087348 */ /* 0x000fea0003c00000 */
[----:B------:R0:W1:Y:S02]  /*1b840*/  SHFL.IDX P6, R14, R13, R12, R11 ;  /* 0x0000000c0d0e7389 */ /* 0x00006400000c000b */
[----:B01----:R-:W-:Y:S01]  /*1b850*/  ENDCOLLECTIVE ;  /* 0x000000000000791b */ /* 0x003fe20003800000 */
.L_x_2580:
        /* <DEDUP_REMOVED lines=16> */
.L_x_2581:
[----:B------:R-:W-:Y:S02]  /*1b960*/  IMAD.MOV.U32 R13, RZ, RZ, R4 ;  /* 0x000000ffff0d7224 */ /* 0x000fe400078e0004 */
[----:B------:R-:W-:Y:S02]  /*1b970*/  IMAD.MOV.U32 R12, RZ, RZ, 0x5 ;  /* 0x00000005ff0c7424 */ /* 0x000fe400078e00ff */
[----:B------:R-:W-:-:S07]  /*1b980*/  IMAD.MOV.U32 R7, RZ, RZ, R14 ;  /* 0x000000ffff077224 */ /* 0x000fce00078e000e */
[----:B------:R-:W-:Y:S05]  /*1b990*/  WARPSYNC.COLLECTIVE R15, `(.L_x_2582) ;  /* 0x000000000f087348 */ /* 0x000fea0003c00000 */
[----:B------:R0:W1:Y:S02]  /*1b9a0*/  SHFL.IDX P6, R14, R13, R12, R11 ;  /* 0x0000000c0d0e7389 */ /* 0x00006400000c000b */
[----:B01----:R-:W-:Y:S01]  /*1b9b0*/  ENDCOLLECTIVE ;  /* 0x000000000000791b */ /* 0x003fe20003800000 */
.L_x_2582:
        /* <DEDUP_REMOVED lines=16> */
.L_x_2583:
[----:B------:R-:W-:Y:S02]  /*1bac0*/  IMAD.MOV.U32 R13, RZ, RZ, R4 ;  /* 0x000000ffff0d7224 */ /* 0x000fe400078e0004 */
[----:B------:R-:W-:Y:S02]  /*1bad0*/  IMAD.MOV.U32 R12, RZ, RZ, 0x6 ;  /* 0x00000006ff0c7424 */ /* 0x000fe400078e00ff */
[----:B------:R-:W-:-:S07]  /*1bae0*/  IMAD.MOV.U32 R7, RZ, RZ, R14 ;  /* 0x000000ffff077224 */ /* 0x000fce00078e000e */
[----:B------:R-:W-:Y:S05]  /*1baf0*/  WARPSYNC.COLLECTIVE R15, `(.L_x_2584) ;  /* 0x000000000f087348 */ /* 0x000fea0003c00000 */
[----:B------:R0:W1:Y:S02]  /*1bb00*/  SHFL.IDX P6, R14, R13, R12, R11 ;  /* 0x0000000c0d0e7389 */ /* 0x00006400000c000b */
[----:B01----:R-:W-:Y:S01]  /*1bb10*/  ENDCOLLECTIVE ;  /* 0x000000000000791b */ /* 0x003fe20003800000 */
.L_x_2584:
        /* <DEDUP_REMOVED lines=16> */
.L_x_2585:
[----:B------:R-:W-:Y:S02]  /*1bc20*/  IMAD.MOV.U32 R13, RZ, RZ, R4 ;  /* 0x000000ffff0d7224 */ /* 0x000fe400078e0004 */
[----:B------:R-:W-:Y:S02]  /*1bc30*/  IMAD.MOV.U32 R12, RZ, RZ, 0x7 ;  /* 0x00000007ff0c7424 */ /* 0x000fe400078e00ff */
[----:B------:R-:W-:-:S07]  /*1bc40*/  IMAD.MOV.U32 R7, RZ, RZ, R14 ;  /* 0x000000ffff077224 */ /* 0x000fce00078e000e */
[----:B------:R-:W-:Y:S05]  /*1bc50*/  WARPSYNC.COLLECTIVE R15, `(.L_x_2586) ;  /* 0x000000000f087348 */ /* 0x000fea0003c00000 */
[----:B------:R0:W1:Y:S02]  /*1bc60*/  SHFL.IDX P6, R14, R13, R12, R11 ;  /* 0x0000000c0d0e7389 */ /* 0x00006400000c000b */
[----:B01----:R-:W-:Y:S01]  /*1bc70*/  ENDCOLLECTIVE ;  /* 0x000000000000791b */ /* 0x003fe20003800000 */
.L_x_2586:
[----:B------:R-:W-:-:S05]  /*1bc80*/  @!P1 LEA R7, P2, R20, R7, 0x1 ;  /* 0x0000000714079211 */ /* 0x000fca00078408ff */
[----:B------:R-:W-:-:S05]  /*1bc90*/  @!P1 IMAD.X R6, RZ, RZ, R6, P2 ;  /* 0x000000ffff069224 */ /* 0x000fca00010e0606 */
[-C--:B------:R-:W-:Y:S01]  /*1bca0*/  @!P1 LOP3.LUT R7, R7, R6.reuse, RZ, 0x3c, !PT ;  /* 0x0000000607079212 */ /* 0x080fe200078e3cff */
[----:B------:R-:W-:Y:S02]  /*1bcb0*/  IMAD.MOV.U32 R13, RZ, RZ, R0 ;  /* 0x000000ffff0d7224 */ /* 0x000fe400078e0000 */
[----:B------:R-:W-:Y:S01]  /*1bcc0*/  VIADD R0, R17, 0x70 ;  /* 0x0000007011007836 */ /* 0x000fe20000000000 */
[----:B------:R-:W-:-:S04]  /*1bcd0*/  @!P1 LOP3.LUT R6, R7, R6, RZ, 0x3c, !PT ;  /* 0x0000000607069212 */ /* 0x000fc800078e3cff */
[----:B------:R-:W-:Y:S02]  /*1bce0*/  @!P1 LOP3.LUT R7, R7, R6, RZ, 0x3c, !PT ;  /* 0x0000000607079212 */ /* 0x000fe400078e3cff */
[----:B------:R-:W-:-:S07]  /*1bcf0*/  MOV R4, R14 ;  /* 0x0000000e00047202 */ /* 0x000fce0000000f00 */
[----:B------:R-:W-:Y:S05]  /*1bd00*/  WARPSYNC.COLLECTIVE R15, `(.L_x_2587) ;  /* 0x000000000f087348 */ /* 0x000fea0003c00000 */
[----:B------:R0:W1:Y:S02]  /*1bd10*/  SHFL.IDX P6, R14, R13, R12, R11 ;  /* 0x0000000c0d0e7389 */ /* 0x00006400000c000b */
[----:B01----:R-:W-:Y:S01]  /*1bd20*/  ENDCOLLECTIVE ;  /* 0x000000000000791b */ /* 0x003fe20003800000 */
.L_x_2587:
        /* <DEDUP_REMOVED lines=13> */
.L_x_2588:
        /* <DEDUP_REMOVED lines=13> */
.L_x_2589:
[----:B------:R-:W-:Y:S02]  /*1bed0*/  IMAD.MOV.U32 R13, RZ, RZ, R2 ;  /* 0x000000ffff0d7224 */ /* 0x000fe400078e0002 */
[----:B------:R-:W-:Y:S02]  /*1bee0*/  IMAD.MOV.U32 R12, RZ, RZ, 0x1 ;  /* 0x00000001ff0c7424 */ /* 0x000fe400078e00ff */
[----:B------:R-:W-:-:S07]  /*1bef0*/  IMAD.MOV.U32 R8, RZ, RZ, R14 ;  /* 0x000000ffff087224 */ /* 0x000fce00078e000e */
[----:B------:R-:W-:Y:S05]  /*1bf00*/  WARPSYNC.COLLECTIVE R15, `(.L_x_2590) ;  /* 0x000000000f087348 */ /* 0x000fea0003c00000 */
[----:B------:R0:W1:Y:S02]  /*1bf10*/  SHFL.IDX P6, R14, R13, R12, R11 ;  /* 0x0000000c0d0e7389 */ /* 0x00006400000c000b */
[----:B01----:R-:W-:Y:S01]  /*1bf20*/  ENDCOLLECTIVE ;  /* 0x000000000000791b */ /* 0x003fe20003800000 */
.L_x_2590:
        /* <DEDUP_REMOVED lines=14> */
.L_x_2591:
[----:B------:R-:W-:Y:S02]  /*1c010*/  IMAD.MOV.U32 R13, RZ, RZ, R2 ;  /* 0x000000ffff0d7224 */ /* 0x000fe400078e0002 */
[----:B------:R-:W-:Y:S02]  /*1c020*/  IMAD.MOV.U32 R12, RZ, RZ, 0x2 ;  /* 0x00000002ff0c7424 */ /* 0x000fe400078e00ff */
[----:B------:R-:W-:-:S07]  /*1c030*/  IMAD.MOV.U32 R6, RZ, RZ, R14 ;  /* 0x000000ffff067224 */ /* 0x000fce00078e000e */
[----:B------:R-:W-:Y:S05]  /*1c040*/  WARPSYNC.COLLECTIVE R15, `(.L_x_2592) ;  /* 0x000000000f087348 */ /* 0x000fea0003c00000 */
[----:B------:R0:W1:Y:S02]  /*1c050*/  SHFL.IDX P6, R14, R13, R12, R11 ;  /* 0x0000000c0d0e7389 */ /* 0x00006400000c000b */
[----:B01----:R-:W-:Y:S01]  /*1c060*/  ENDCOLLECTIVE ;  /* 0x000000000000791b */ /* 0x003fe20003800000 */
.L_x_2592:
        /* <DEDUP_REMOVED lines=13> */
.L_x_2593:
[----:B------:R-:W-:Y:S02]  /*1c140*/  IMAD.MOV.U32 R13, RZ, RZ, R2 ;  /* 0x000000ffff0d7224 */ /* 0x000fe400078e0002 */
[----:B------:R-:W-:Y:S02]  /*1c150*/  IMAD.MOV.U32 R12, RZ, RZ, 0x3 ;  /* 0x00000003ff0c7424 */ /* 0x000fe400078e00ff */
[----:B------:R-:W-:-:S07]  /*1c160*/  IMAD.MOV.U32 R6, RZ, RZ, R14 ;  /* 0x000000ffff067224 */ /* 0x000fce00078e000e */
[----:B------:R-:W-:Y:S05]  /*1c170*/  WARPSYNC.COLLECTIVE R15, `(.L_x_2594) ;  /* 0x000000000f087348 */ /* 0x000fea0003c00000 */
[----:B------:R0:W1:Y:S02]  /*1c180*/  SHFL.IDX P6, R14, R13, R12, R11 ;  /* 0x0000000c0d0e7389 */ /* 0x00006400000c000b */
[----:B01----:R-:W-:Y:S01]  /*1c190*/  ENDCOLLECTIVE ;  /* 0x000000000000791b */ /* 0x003fe20003800000 */
.L_x_2594:
        /* <DEDUP_REMOVED lines=12> */
.L_x_2595:
[----:B------:R-:W-:Y:S05]  /*1c260*/  BRA `(.L_x_2596) ;  /* 0xffffffac004c7947 */ /* 0x000fea000383ffff */
.L_x_2437:
[----:B0-----:R0:W1:Y:S02]  /*1c270*/  SYNCS.PHASECHK.TRANS64.TRYWAIT P0, [R22+URZ+0x16820], R3 ;  /* 0x01682003160075a7 */ /* 0x001064000800017f */
[----:B-1----:R-:W-:Y:S05]  /*1c280*/  @!P0 NANOSLEEP.SYNCS 0x989680 ;  /* 0x009896800000895d */ /* 0x002fea0003900000 */
[----:B------:R-:W1:Y:S02]  /*1c290*/  @!P0 SYNCS.PHASECHK.TRANS64 P0, [R22+URZ+0x16820], R3 ;  /* 0x01682003160085a7 */ /* 0x000e64000800007f */
[----:B-1----:R-:W-:Y:S05]  /*1c2a0*/  @!P0 BRA `(.L_x_2437) ;  /* 0xfffffffc00f08947 */ /* 0x002fea000383ffff */
[----:B------:R-:W-:Y:S05]  /*1c2b0*/  BRA `(.L_x_2597) ;  /* 0xffffffac00b47947 */ /* 0x000fea000383ffff */
.L_x_2446:
[----:B0-----:R0:W2:Y:S02]  /*1c2c0*/  SYNCS.PHASECHK.TRANS64.TRYWAIT P0, [R2+URZ+0x16840], R3 ;  /* 0x01684003020075a7 */ /* 0x0010a4000800017f */
[----:B--2---:R-:W-:Y:S05]  /*1c2d0*/  @!P0 NANOSLEEP.SYNCS 0x989680 ;  /* 0x009896800000895d */ /* 0x004fea0003900000 */
[----:B------:R-:W2:Y:S02]  /*1c2e0*/  @!P0 SYNCS.PHASECHK.TRANS64 P0, [R2+URZ+0x16840], R3 ;  /* 0x01684003020085a7 */ /* 0x000ea4000800007f */
[----:B--2---:R-:W-:Y:S05]  /*1c2f0*/  @!P0 BRA `(.L_x_2446) ;  /* 0xfffffffc00f08947 */ /* 0x004fea000383ffff */
[----:B------:R-:W-:Y:S05]  /*1c300*/  BRA `(.L_x_2598) ;  /* 0xffffffb000607947 */ /* 0x000fea000383ffff */
.L_x_2451:
[----:B0-----:R0:W1:Y:S02]  /*1c310*/  SYNCS.PHASECHK.TRANS64.TRYWAIT P0, [R3+URZ+0x60], R2 ;  /* 0x00006002030075a7 */ /* 0x001064000800017f */
[----:B-1----:R-:W-:Y:S05]  /*1c320*/  @!P0 NANOSLEEP.SYNCS 0x989680 ;  /* 0x009896800000895d */ /* 0x002fea0003900000 */
[----:B------:R-:W1:Y:S02]  /*1c330*/  @!P0 SYNCS.PHASECHK.TRANS64 P0, [R3+URZ+0x60], R2 ;  /* 0x00006002030085a7 */ /* 0x000e64000800007f */
[----:B-1----:R-:W-:Y:S05]  /*1c340*/  @!P0 BRA `(.L_x_2451) ;  /* 0xfffffffc00f08947 */ /* 0x002fea000383ffff */
[----:B------:R-:W-:Y:S05]  /*1c350*/  BRA `(.L_x_2599) ;  /* 0xffffffb000ec7947 */ /* 0x000fea000383ffff */
.L_x_2459:
[----:B0-----:R0:W2:Y:S02]  /*1c360*/  SYNCS.PHASECHK.TRANS64.TRYWAIT P0, [R2+URZ+0x16840], R3 ;  /* 0x01684003020075a7 */ /* 0x0010a4000800017f */
[----:B--2---:R-:W-:Y:S05]  /*1c370*/  @!P0 NANOSLEEP.SYNCS 0x989680 ;  /* 0x009896800000895d */ /* 0x004fea0003900000 */
[----:B------:R-:W2:Y:S02]  /*1c380*/  @!P0 SYNCS.PHASECHK.TRANS64 P0, [R2+URZ+0x16840], R3 ;  /* 0x01684003020085a7 */ /* 0x000ea4000800007f */
[----:B--2---:R-:W-:Y:S05]  /*1c390*/  @!P0 BRA `(.L_x_2459) ;  /* 0xfffffffc00f08947 */ /* 0x004fea000383ffff */
[----:B------:R-:W-:Y:S05]  /*1c3a0*/  BRA `(.L_x_2600) ;  /* 0xffffffb800287947 */ /* 0x000fea000383ffff */
.L_x_2464:
[----:B0-----:R0:W1:Y:S02]  /*1c3b0*/  SYNCS.PHASECHK.TRANS64.TRYWAIT P0, [R10+URZ+0x60], R27 ;  /* 0x0000601b0a0075a7 */ /* 0x001064000800017f */
[----:B-1----:R-:W-:Y:S05]  /*1c3c0*/  @!P0 NANOSLEEP.SYNCS 0x989680 ;  /* 0x009896800000895d */ /* 0x002fea0003900000 */
[----:B------:R-:W1:Y:S02]  /*1c3d0*/  @!P0 SYNCS.PHASECHK.TRANS64 P0, [R10+URZ+0x60], R27 ;  /* 0x0000601b0a0085a7 */ /* 0x000e64000800007f */
[----:B-1----:R-:W-:Y:S05]  /*1c3e0*/  @!P0 BRA `(.L_x_2464) ;  /* 0xfffffffc00f08947 */ /* 0x002fea000383ffff */
[----:B------:R-:W-:Y:S05]  /*1c3f0*/  BRA `(.L_x_2601) ;  /* 0xffffffb800b47947 */ /* 0x000fea000383ffff */
.L_x_2472:
[----:B0-----:R0:W2:Y:S02]  /*1c400*/  SYNCS.PHASECHK.TRANS64.TRYWAIT P0, [R2+URZ+0x16840], R3 ;  /* 0x01684003020075a7 */ /* 0x0010a4000800017f */
[----:B--2---:R-:W-:Y:S05]  /*1c410*/  @!P0 NANOSLEEP.SYNCS 0x989680 ;  /* 0x009896800000895d */ /* 0x004fea0003900000 */
[----:B------:R-:W2:Y:S02]  /*1c420*/  @!P0 SYNCS.PHASECHK.TRANS64 P0, [R2+URZ+0x16840], R3 ;  /* 0x01684003020085a7 */ /* 0x000ea4000800007f */
[----:B--2---:R-:W-:Y:S05]  /*1c430*/  @!P0 BRA `(.L_x_2472) ;  /* 0xfffffffc00f08947 */ /* 0x004fea000383ffff */
[----:B------:R-:W-:Y:S05]  /*1c440*/  BRA `(.L_x_2602) ;  /* 0xffffffbc00c47947 */ /* 0x000fea000383ffff */
.L_x_2477:
[----:B0-----:R0:W1:Y:S02]  /*1c450*/  SYNCS.PHASECHK.TRANS64.TRYWAIT P0, [R7+URZ+0x60], R2 ;  /* 0x00006002070075a7 */ /* 0x001064000800017f */
[----:B-1----:R-:W-:Y:S05]  /*1c460*/  @!P0 NANOSLEEP.SYNCS 0x989680 ;  /* 0x009896800000895d */ /* 0x002fea0003900000 */
[----:B------:R-:W1:Y:S02]  /*1c470*/  @!P0 SYNCS.PHASECHK.TRANS64 P0, [R7+URZ+0x60], R2 ;  /* 0x00006002070085a7 */ /* 0x000e64000800007f */
[----:B-1----:R-:W-:Y:S05]  /*1c480*/  @!P0 BRA `(.L_x_2477) ;  /* 0xfffffffc00f08947 */ /* 0x002fea000383ffff */
[----:B------:R-:W-:Y:S05]  /*1c490*/  BRA `(.L_x_2603) ;  /* 0xffffffc000547947 */ /* 0x000fea000383ffff */
.L_x_2487:
[----:B0-----:R0:W1:Y:S02]  /*1c4a0*/  SYNCS.PHASECHK.TRANS64.TRYWAIT P0, [R3+URZ+0x16860], R0 ;  /* 0x01686000030075a7 */ /* 0x001064000800017f */
[----:B-1----:R-:W-:Y:S05]  /*1c4b0*/  @!P0 NANOSLEEP.SYNCS 0x989680 ;  /* 0x009896800000895d */ /* 0x002fea0003900000 */
[----:B------:R-:W1:Y:S02]  /*1c4c0*/  @!P0 SYNCS.PHASECHK.TRANS64 P0, [R3+URZ+0x16860], R0 ;  /* 0x01686000030085a7 */ /* 0x000e64000800007f */
[----:B-1----:R-:W-:Y:S05]  /*1c4d0*/  @!P0 BRA `(.L_x_2487) ;  /* 0xfffffffc00f08947 */ /* 0x002fea000383ffff */
[----:B------:R-:W-:Y:S05]  /*1c4e0*/  BRA `(.L_x_2604) ;  /* 0xffffffc400507947 */ /* 0x000fea000383ffff */
.L_x_2493:
[----:B------:R-:W-:Y:S01]  /*1c4f0*/  BSSY B0, `(.L_x_2605) ;  /* 0x0000008000007945 */ /* 0x000fe20003800000 */
[----:B------:R-:W-:Y:S01]  /*1c500*/  MOV R13, R16 ;  /* 0x00000010000d7202 */ /* 0x000fe20000000f00 */
[----:B0-----:R-:W-:Y:S02]  /*1c510*/  IMAD.MOV.U32 R12, RZ, RZ, RZ ;  /* 0x000000ffff0c7224 */ /* 0x001fe400078e00ff */
[----:B------:R-:W-:Y:S02]  /*1c520*/  IMAD.MOV.U32 R11, RZ, RZ, 0x1f ;  /* 0x0000001fff0b7424 */ /* 0x000fe400078e00ff */
[----:B------:R-:W-:-:S07]  /*1c530*/  IMAD.MOV.U32 R15, RZ, RZ, -0x1 ;  /* 0xffffffffff0f7424 */ /* 0x000fce00078e00ff */
[----:B--2---:R-:W-:Y:S05]  /*1c540*/  WARPSYNC.COLLECTIVE R15, `(.L_x_2606) ;  /* 0x000000000f087348 */ /* 0x004fea0003c00000 */
[----:B------:R0:W1:Y:S02]  /*1c550*/  SHFL.IDX P6, R14, R13, R12, R11 ;  /* 0x0000000c0d0e7389 */ /* 0x00006400000c000b */
[----:B012---:R-:W-:Y:S01]  /*1c560*/  ENDCOLLECTIVE ;  /* 0x000000000000791b */ /* 0x007fe20003800000 */
.L_x_2606:
[----:B------:R-:W-:Y:S05]  /*1c570*/  BSYNC B0 ;  /* 0x0000000000007941 */ /* 0x000fea0003800000 */
.L_x_2605:
        /* <DEDUP_REMOVED lines=9> */
.L_x_2607:
        /* <DEDUP_REMOVED lines=18> */
.L_x_2608:
[----:B------:R-:W-:Y:S02]  /*1c730*/  MOV R12, 0x2 ;  /* 0x00000002000c7802 */ /* 0x000fe40000000f00 */
[----:B------:R-:W-:-:S05]  /*1c740*/  SEL R4, R14, RZ, P1 ;  /* 0x000000ff0e047207 */ /* 0x000fca0000800000 */
[----:B------:R-:W-:-:S04]  /*1c750*/  IMAD.IADD R4, R17, 0x1, R4 ;  /* 0x0000000111047824 */ /* 0x000fc800078e0204 */
[----:B------:R-:W-:-:S07]  /*1c760*/  IMAD.MOV.U32 R13, RZ, RZ, R4 ;  /* 0x000000ffff0d7224 */ /* 0x000fce00078e0004 */
[----:B------:R-:W-:Y:S05]  /*1c770*/  WARPSYNC.COLLECTIVE R15, `(.L_x_2609) ;  /* 0x000000000f087348 */ /* 0x000fea0003c00000 */
[----:B------:R0:W1:Y:S02]  /*1c780*/  SHFL.UP P6, R14, R13, R12, R11 ;  /* 0x0400000c0d0e7389 */ /* 0x00006400000c000b */
[----:B01----:R-:W-:Y:S01]  /*1c790*/  ENDCOLLECTIVE ;  /* 0x000000000000791b */ /* 0x003fe20003800000 */
.L_x_2609:
[----:B------:R-:W-:Y:S01]  /*1c7a0*/  IMAD.MOV.U32 R12, RZ, RZ, 0x4 ;  /* 0x00000004ff0c7424 */ /* 0x000fe200078e00ff */
[----:B------:R-:W-:-:S05]  /*1c7b0*/  SEL R3, R14, RZ, P2 ;  /* 0x000000ff0e037207 */ /* 0x000fca0001000000 */
[----:B------:R-:W-:-:S04]  /*1c7c0*/  IMAD.IADD R6, R4, 0x1, R3 ;  /* 0x0000000104067824 */ /* 0x000fc800078e0203 */
[----:B------:R-:W-:-:S07]  /*1c7d0*/  IMAD.MOV.U32 R13, RZ, RZ, R6 ;  /* 0x000000ffff0d7224 */ /* 0x000fce00078e0006 */
[----:B------:R-:W-:Y:S05]  /*1c7e0*/  WARPSYNC.COLLECTIVE R15, `(.L_x_2610) ;  /* 0x000000000f087348 */ /* 0x000fea0003c00000 */
[----:B------:R0:W1:Y:S02]  /*1c7f0*/  SHFL.UP P6, R14, R13, R12, R11 ;  /* 0x0400000c0d0e7389 */ /* 0x00006400000c000b */
[----:B01----:R-:W-:Y:S01]  /*1c800*/  ENDCOLLECTIVE ;  /* 0x000000000000791b */ /* 0x003fe20003800000 */
.L_x_2610:
[----:B------:R-:W-:Y:S01]  /*1c810*/  IMAD.MOV.U32 R12, RZ, RZ, 0x8 ;  /* 0x00000008ff0c7424 */ /* 0x000fe200078e00ff */
[----:B------:R-:W-:-:S05]  /*1c820*/  SEL R3, R14, RZ, P3 ;  /* 0x000000ff0e037207 */ /* 0x000fca0001800000 */
[----:B------:R-:W-:-:S04]  /*1c830*/  IMAD.IADD R2, R6, 0x1, R3 ;  /* 0x0000000106027824 */ /* 0x000fc800078e0203 */
[----:B------:R-:W-:-:S07]  /*1c840*/  IMAD.MOV.U32 R13, RZ, RZ, R2 ;  /* 0x000000ffff0d7224 */ /* 0x000fce00078e0002 */
[----:B------:R-:W-:Y:S05]  /*1c850*/  WARPSYNC.COLLECTIVE R15, `(.L_x_2611) ;  /* 0x000000000f087348 */ /* 0x000fea0003c00000 */
[----:B------:R0:W1:Y:S02]  /*1c860*/  SHFL.UP P6, R14, R13, R12, R11 ;  /* 0x0400000c0d0e7389 */ /* 0x00006400000c000b */
[----:B01----:R-:W-:Y:S01]  /*1c870*/  ENDCOLLECTIVE ;  /* 0x000000000000791b */ /* 0x003fe20003800000 */
.L_x_2611:
[----:B------:R-:W-:Y:S01]  /*1c880*/  IMAD.MOV.U32 R12, RZ, RZ, 0x10 ;  /* 0x00000010ff0c7424 */ /* 0x000fe200078e00ff */
[----:B------:R-:W-:-:S05]  /*1c890*/  SEL R3, R14, RZ, P4 ;  /* 0x000000ff0e037207 */ /* 0x000fca0002000000 */
[----:B------:R-:W-:-:S04]  /*1c8a0*/  IMAD.IADD R3, R2, 0x1, R3 ;  /* 0x0000000102037824 */ /* 0x000fc800078e0203 */
[----:B------:R-:W-:-:S07]  /*1c8b0*/  IMAD.MOV.U32 R13, RZ, RZ, R3 ;  /* 0x000000ffff0d7224 */ /* 0x000fce00078e0003 */
[----:B------:R-:W-:Y:S05]  /*1c8c0*/  WARPSYNC.COLLECTIVE R15, `(.L_x_2612) ;  /* 0x000000000f087348 */ /* 0x000fea0003c00000 */
[----:B------:R0:W1:Y:S02]  /*1c8d0*/  SHFL.UP P6, R14, R13, R12, R11 ;  /* 0x0400000c0d0e7389 */ /* 0x00006400000c000b */
[----:B01----:R-:W-:Y:S01]  /*1c8e0*/  ENDCOLLECTIVE ;  /* 0x000000000000791b */ /* 0x003fe20003800000 */
.L_x_2612:
        /* <DEDUP_REMOVED lines=8> */
.L_x_2613:
[----:B------:R-:W-:Y:S05]  /*1c970*/  BRA `(.L_x_2614) ;  /* 0xffffffc400847947 */ /* 0x000fea000383ffff */
.L_x_2498:
[----:B------:R-:W-:Y:S01]  /*1c980*/  BSSY B0, `(.L_x_2615) ;  /* 0x0000008000007945 */ /* 0x000fe20003800000 */
[----:B-----5:R-:W-:Y:S01]  /*1c990*/  IMAD.MOV.U32 R13, RZ, RZ, R17 ;  /* 0x000000ffff0d7224 */ /* 0x020fe200078e0011 */
[----:B------:R-:W-:Y:S01]  /*1c9a0*/  MOV R15, 0xffffffff ;  /* 0xffffffff000f7802 */ /* 0x000fe20000000f00 */
[----:B------:R-:W-:Y:S02]  /*1c9b0*/  IMAD.MOV.U32 R12, RZ, RZ, 0x1 ;  /* 0x00000001ff0c7424 */ /* 0x000fe400078e00ff */
[----:B------:R-:W-:-:S07]  /*1c9c0*/  IMAD.MOV.U32 R11, RZ, RZ, RZ ;  /* 0x000000ffff0b7224 */ /* 0x000fce00078e00ff */
[----:B0-----:R-:W-:Y:S05]  /*1c9d0*/  WARPSYNC.COLLECTIVE R15, `(.L_x_2616) ;  /* 0x000000000f087348 */ /* 0x001fea0003c00000 */
[----:B------:R1:W2:Y:S02]  /*1c9e0*/  SHFL.UP P6, R14, R13, R12, R11 ;  /* 0x0400000c0d0e7389 */ /* 0x0002a400000c000b */
[----:B012---:R-:W-:Y:S01]  /*1c9f0*/  ENDCOLLECTIVE ;  /* 0x000000000000791b */ /* 0x007fe20003800000 */
.L_x_2616:
[----:B------:R-:W-:Y:S05]  /*1ca00*/  BSYNC B0 ;  /* 0x0000000000007941 */ /* 0x000fea0003800000 */
.L_x_2615:
        /* <DEDUP_REMOVED lines=8> */
.L_x_2617:
[----:B------:R-:W-:Y:S01]  /*1ca90*/  IMAD.MOV.U32 R12, RZ, RZ, 0x4 ;  /* 0x00000004ff0c7424 */ /* 0x000fe200078e00ff */
[----:B------:R-:W-:-:S05]  /*1caa0*/  SEL R2, R14, RZ, P2 ;  /* 0x000000ff0e027207 */ /* 0x000fca0001000000 */
[----:B------:R-:W-:-:S04]  /*1cab0*/  IMAD.IADD R2, R13, 0x1, R2 ;  /* 0x000000010d027824 */ /* 0x000fc800078e0202 */
[----:B------:R-:W-:-:S07]  /*1cac0*/  IMAD.MOV.U32 R13, RZ, RZ, R2 ;  /* 0x000000ffff0d7224 */ /* 0x000fce00078e0002 */
[----:B------:R-:W-:Y:S05]  /*1cad0*/  WARPSYNC.COLLECTIVE R15, `(.L_x_2618) ;  /* 0x000000000f087348 */ /* 0x000fea0003c00000 */
[----:B------:R0:W1:Y:S02]  /*1cae0*/  SHFL.UP P6, R14, R13, R12, R11 ;  /* 0x0400000c0d0e7389 */ /* 0x00006400000c000b */
[----:B01----:R-:W-:Y:S01]  /*1caf0*/  ENDCOLLECTIVE ;  /* 0x000000000000791b */ /* 0x003fe20003800000 */
.L_x_2618:
[----:B------:R-:W-:Y:S01]  /*1cb00*/  IMAD.MOV.U32 R12, RZ, RZ, 0x8 ;  /* 0x00000008ff0c7424 */ /* 0x000fe200078e00ff */
[----:B------:R-:W-:-:S05]  /*1cb10*/  SEL R3, R14, RZ, P3 ;  /* 0x000000ff0e037207 */ /* 0x000fca0001800000 */
[----:B------:R-:W-:-:S04]  /*1cb20*/  IMAD.IADD R3, R2, 0x1, R3 ;  /* 0x0000000102037824 */ /* 0x000fc800078e0203 */
[----:B------:R-:W-:-:S07]  /*1cb30*/  IMAD.MOV.U32 R13, RZ, RZ, R3 ;  /* 0x000000ffff0d7224 */ /* 0x000fce00078e0003 */
[----:B------:R-:W-:Y:S05]  /*1cb40*/  WARPSYNC.COLLECTIVE R15, `(.L_x_2619) ;  /* 0x000000000f087348 */ /* 0x000fea0003c00000 */
[----:B------:R0:W1:Y:S02]  /*1cb50*/  SHFL.UP P6, R14, R13, R12, R11 ;  /* 0x0400000c0d0e7389 */ /* 0x00006400000c000b */
[----:B01----:R-:W-:Y:S01]  /*1cb60*/  ENDCOLLECTIVE ;  /* 0x000000000000791b */ /* 0x003fe20003800000 */
.L_x_2619:
[----:B------:R-:W-:Y:S01]  /*1cb70*/  IMAD.MOV.U32 R12, RZ, RZ, 0x10 ;  /* 0x00000010ff0c7424 */ /* 0x000fe200078e00ff */
[----:B------:R-:W-:-:S05]  /*1cb80*/  SEL R4, R14, RZ, P4 ;  /* 0x000000ff0e047207 */ /* 0x000fca0002000000 */
[----:B------:R-:W-:-:S04]  /*1cb90*/  IMAD.IADD R4, R3, 0x1, R4 ;  /* 0x0000000103047824 */ /* 0x000fc800078e0204 */
[----:B------:R-:W-:-:S07]  /*1cba0*/  IMAD.MOV.U32 R13, RZ, RZ, R4 ;  /* 0x000000ffff0d7224 */ /* 0x000fce00078e0004 */
[----:B------:R-:W-:Y:S05]  /*1cbb0*/  WARPSYNC.COLLECTIVE R15, `(.L_x_2620) ;  /* 0x000000000f087348 */ /* 0x000fea0003c00000 */
[----:B------:R0:W1:Y:S02]  /*1cbc0*/  SHFL.UP P6, R14, R13, R12, R11 ;  /* 0x0400000c0d0e7389 */ /* 0x00006400000c000b */
[----:B01----:R-:W-:Y:S01]  /*1cbd0*/  ENDCOLLECTIVE ;  /* 0x000000000000791b */ /* 0x003fe20003800000 */
.L_x_2620:
[----:B------:R-:W-:Y:S01]  /*1cbe0*/  IMAD.MOV.U32 R12, RZ, RZ, 0x1f ;  /* 0x0000001fff0c7424 */ /* 0x000fe200078e00ff */
[----:B------:R-:W-:Y:S02]  /*1cbf0*/  MOV R11, 0x1f ;  /* 0x0000001f000b7802 */ /* 0x000fe40000000f00 */
[----:B------:R-:W-:-:S05]  /*1cc00*/  SEL R3, R14, RZ, P5 ;  /* 0x000000ff0e037207 */ /* 0x000fca0002800000 */
[----:B------:R-:W-:-:S04]  /*1cc10*/  IMAD.IADD R3, R4, 0x1, R3 ;  /* 0x0000000104037824 */ /* 0x000fc800078e0203 */
[----:B------:R-:W-:-:S07]  /*1cc20*/  IMAD.MOV.U32 R13, RZ, RZ, R3 ;  /* 0x000000ffff0d7224 */ /* 0x000fce00078e0003 */
[----:B------:R-:W-:Y:S05]  /*1cc30*/  WARPSYNC.COLLECTIVE R15, `(.L_x_2621) ;  /* 0x000000000f087348 */ /* 0x000fea0003c00000 */
[----:B------:R0:W1:Y:S02]  /*1cc40*/  SHFL.IDX P6, R14, R13, R12, R11 ;  /* 0x0000000c0d0e7389 */ /* 0x00006400000c000b */
[----:B01----:R-:W-:Y:S01]  /*1cc50*/  ENDCOLLECTIVE ;  /* 0x000000000000791b */ /* 0x003fe20003800000 */
.L_x_2621:
[----:B------:R-:W-:Y:S05]  /*1cc60*/  BRA `(.L_x_2622) ;  /* 0xffffffc400647947 */ /* 0x000fea000383ffff */
.L_x_2500:
[----:B------:R-:W-:Y:S01]  /*1cc70*/  BSSY B0, `(.L_x_2623) ;  /* 0x0000006000007945 */ /* 0x000fe20003800000 */
[----:B------:R-:W-:Y:S01]  /*1cc80*/  PLOP3.LUT P6, PT, P6, PT, PT, 0x8, 0x0 ;  /* 0x000000000000781c */ /* 0x000fe200037ce170 */
[----:B------:R-:W-:-:S12]  /*1cc90*/  IMAD.MOV.U32 R15, RZ, RZ, -0x1 ;  /* 0xffffffffff0f7424 */ /* 0x000fd800078e00ff */
[----:B0-----:R-:W-:Y:S05]  /*1cca0*/  WARPSYNC.COLLECTIVE R15, `(.L_x_2624) ;  /* 0x000000000f087348 */ /* 0x001fea0003c00000 */
[----:B------:R-:W-:Y:S01]  /*1ccb0*/  VOTE.ANY R14, PT, P6 ;  /* 0x00000000000e7806 */ /* 0x000fe200030e0100 */
[----:B0-----:R-:W-:Y:S06]  /*1ccc0*/  ENDCOLLECTIVE ;  /* 0x000000000000791b */ /* 0x001fec0003800000 */
.L_x_2624:
[----:B------:R-:W-:Y:S05]  /*1ccd0*/  BSYNC B0 ;  /* 0x0000000000007941 */ /* 0x000fea0003800000 */
.L_x_2623:
        /* <DEDUP_REMOVED lines=9> */
.L_x_2625:
[----:B------:R-:W-:Y:S01]  /*1cd70*/  IMAD.MOV.U32 R17, RZ, RZ, R14 ;  /* 0x000000ffff117224 */ /* 0x000fe200078e000e */
[----:B------:R-:W-:Y:S06]  /*1cd80*/  BRA `(.L_x_2626) ;  /* 0xffffffc400547947 */ /* 0x000fec000383ffff */
.L_x_2502:
[----:B------:R-:W-:Y:S01]  /*1cd90*/  BSSY B0, `(.L_x_2627) ;  /* 0x0000007000007945 */ /* 0x000fe20003800000 */
[----:B------:R-:W-:Y:S02]  /*1cda0*/  IMAD.MOV.U32 R13, RZ, RZ, R3 ;  /* 0x000000ffff0d7224 */ /* 0x000fe400078e0003 */
[----:B------:R-:W-:Y:S02]  /*1cdb0*/  IMAD.MOV.U32 R11, RZ, RZ, 0x1f ;  /* 0x0000001fff0b7424 */ /* 0x000fe400078e00ff */
[----:B------:R-:W-:-:S07]  /*1cdc0*/  IMAD.MOV.U32 R15, RZ, RZ, -0x1 ;  /* 0xffffffffff0f7424 */ /* 0x000fce00078e00ff */
[----:B012---:R-:W-:Y:S05]  /*1cdd0*/  WARPSYNC.COLLECTIVE R15, `(.L_x_2628) ;  /* 0x000000000f087348 */ /* 0x007fea0003c00000 */
[----:B------:R3:W4:Y:S02]  /*1cde0*/  SHFL.IDX P6, R14, R13, R12, R11 ;  /* 0x0000000c0d0e7389 */ /* 0x00072400000c000b */
[----:B01234-:R-:W-:Y:S01]  /*1cdf0*/  ENDCOLLECTIVE ;  /* 0x000000000000791b */ /* 0x01ffe20003800000 */
.L_x_2628:
[----:B------:R-:W-:Y:S05]  /*1ce00*/  BSYNC B0 ;  /* 0x0000000000007941 */ /* 0x000fea0003800000 */
.L_x_2627:
[----:B------:R-:W-:Y:S05]  /*1ce10*/  BRA `(.L_x_2501) ;  /* 0xffffffc4004c7947 */ /* 0x000fea000383ffff */
.L_x_2506:
[----:B0-----:R0:W3:Y:S02]  /*1ce20*/  SYNCS.PHASECHK.TRANS64.TRYWAIT P0, [R9+URZ+0x16820], R0 ;  /* 0x01682000090075a7 */ /* 0x0010e4000800017f */
[----:B---3--:R-:W-:Y:S05]  /*1ce30*/  @!P0 NANOSLEEP.SYNCS 0x989680 ;  /* 0x009896800000895d */ /* 0x008fea0003900000 */
[----:B------:R-:W3:Y:S02]  /*1ce40*/  @!P0 SYNCS.PHASECHK.TRANS64 P0, [R9+URZ+0x16820], R0 ;  /* 0x01682000090085a7 */ /* 0x000ee4000800007f */
[----:B---3--:R-:W-:Y:S05]  /*1ce50*/  @!P0 BRA `(.L_x_2506) ;  /* 0xfffffffc00f08947 */ /* 0x008fea000383ffff */
[----:B------:R-:W-:Y:S05]  /*1ce60*/  BRA `(.L_x_2629) ;  /* 0xffffffc800c47947 */ /* 0x000fea000383ffff */
.L_x_2507:
        /* <DEDUP_REMOVED lines=8> */
[----:B012-4-:R-:W-:Y:S05]  /*1cef0*/  WARPSYNC.COLLECTIVE R15, `(.L_x_2631) ;  /* 0x000000000f087348 */ /* 0x017fea0003c00000 */
[----:B------:R3:W0:Y:S02]  /*1cf00*/  SHFL.IDX P6, R14, R13, R12, R11 ;  /* 0x0000000c0d0e7389 */ /* 0x00062400000c000b */
[----:B01234-:R-:W-:Y:S01]  /*1cf10*/  ENDCOLLECTIVE ;  /* 0x000000000000791b */ /* 0x01ffe20003800000 */
.L_x_2631:
[----:B------:R-:W-:Y:S05]  /*1cf20*/  BSYNC B0 ;  /* 0x0000000000007941 */ /* 0x000fea0003800000 */
.L_x_2630:
[----:B------:R-:W-:Y:S05]  /*1cf30*/  BRA `(.L_x_2632) ;  /* 0xffffffc800ac7947 */ /* 0x000fea000383ffff */
.L_x_2508:
[----:B------:R-:W-:Y:S01]  /*1cf40*/  BSSY B0, `(.L_x_2633) ;  /* 0x0000006000007945 */ /* 0x000fe20003800000 */
[----:B------:R-:W-:-:S07]  /*1cf50*/  IMAD.MOV.U32 R15, RZ, RZ, -0x1 ;  /* 0xffffffffff0f7424 */ /* 0x000fce00078e00ff */
[----:B012-4-:R-:W-:Y:S05]  /*1cf60*/  WARPSYNC.COLLECTIVE R15, `(.L_x_2634) ;  /* 0x000000000f0c7348 */ /* 0x017fea0003c00000 */
[----:B------:R-:W-:Y:S02]  /*1cf70*/  ELECT P6, UR62, PT ;  /* 0x00000000003e782f */ /* 0x000fe400038c0000 */
[----:B------:R-:W-:Y:S01]  /*1cf80*/  MOV R14, UR62 ;  /* 0x0000003e000e7c02 */ /* 0x000fe20008000f00 */
[----:B012-4-:R-:W-:Y:S10]  /*1cf90*/  ENDCOLLECTIVE ;  /* 0x000000000000791b */ /* 0x017ff40003800000 */
.L_x_2634:
[----:B------:R-:W-:Y:S05]  /*1cfa0*/  BSYNC B0 ;  /* 0x0000000000007941 */ /* 0x000fea0003800000 */
.L_x_2633:
[----:B------:R-:W-:Y:S05]  /*1cfb0*/  BRA `(.L_x_2635) ;  /* 0xffffffc800a07947 */ /* 0x000fea000383ffff */
.L_x_2510:
[----:B0-----:R0:W2:Y:S02]  /*1cfc0*/  SYNCS.PHASECHK.TRANS64.TRYWAIT P0, [R6+URZ], R3 ;  /* 0x00000003060075a7 */ /* 0x0010a4000800017f */
[----:B--2---:R-:W-:Y:S05]  /*1cfd0*/  @!P0 NANOSLEEP.SYNCS 0x989680 ;  /* 0x009896800000895d */ /* 0x004fea0003900000 */
[----:B------:R-:W2:Y:S02]  /*1cfe0*/  @!P0 SYNCS.PHASECHK.TRANS64 P0, [R6+URZ], R3 ;  /* 0x00000003060085a7 */ /* 0x000ea4000800007f */
[----:B--2---:R-:W-:Y:S05]  /*1cff0*/  @!P0 BRA `(.L_x_2510) ;  /* 0xfffffffc00f08947 */ /* 0x004fea000383ffff */
[----:B------:R-:W-:Y:S05]  /*1d000*/  BRA `(.L_x_2636) ;  /* 0xffffffc800d47947 */ /* 0x000fea000383ffff */
.L_x_2511:
[----:B--2---:R2:W3:Y:S02]  /*1d010*/  SYNCS.PHASECHK.TRANS64.TRYWAIT P0, [R7+URZ], R2 ;  /* 0x00000002070075a7 */ /* 0x0044e4000800017f */
[----:B---3--:R-:W-:Y:S05]  /*1d020*/  @!P0 NANOSLEEP.SYNCS 0x989680 ;  /* 0x009896800000895d */ /* 0x008fea0003900000 */
[----:B------:R-:W3:Y:S02]  /*1d030*/  @!P0 SYNCS.PHASECHK.TRANS64 P0, [R7+URZ], R2 ;  /* 0x00000002070085a7 */ /* 0x000ee4000800007f */
[----:B---3--:R-:W-:Y:S05]  /*1d040*/  @!P0 BRA `(.L_x_2511) ;  /* 0xfffffffc00f08947 */ /* 0x008fea000383ffff */
[----:B------:R-:W-:Y:S05]  /*1d050*/  BRA `(.L_x_2637) ;  /* 0xffffffc800c87947 */ /* 0x000fea000383ffff */
.L_x_2513:
[----:B---3--:R3:W0:Y:S02]  /*1d060*/  SYNCS.PHASECHK.TRANS64.TRYWAIT P0, [R4+URZ], R3 ;  /* 0x00000003040075a7 */ /* 0x008624000800017f */
[----:B0-----:R-:W-:Y:S05]  /*1d070*/  @!P0 NANOSLEEP.SYNCS 0x989680 ;  /* 0x009896800000895d */ /* 0x001fea0003900000 */
[----:B------:R-:W0:Y:S02]  /*1d080*/  @!P0 SYNCS.PHASECHK.TRANS64 P0, [R4+URZ], R3 ;  /* 0x00000003040085a7 */ /* 0x000e24000800007f */
[----:B0-----:R-:W-:Y:S05]  /*1d090*/  @!P0 BRA `(.L_x_2513) ;  /* 0xfffffffc00f08947 */ /* 0x001fea000383ffff */
[----:B------:R-:W-:Y:S05]  /*1d0a0*/  BRA `(.L_x_2638) ;  /* 0xffffffc800cc7947 */ /* 0x000fea000383ffff */
.L_x_2639:
        /* <DEDUP_REMOVED lines=13> */
.L_x_2648:


//--------------------- .nv.global.init           --------------------------
	.section	.nv.global.init,"aw",@progbits
.nv.global.init:
	.type		$str$20,@object
	.size		$str$20,($str$21 - $str$20)
$str$20:
        /*0000*/ 	.byte	0x28, 0x61, 0x64, 0x64, 0x72, 0x65, 0x73, 0x73, 0x20, 0x26, 0x20, 0x6d, 0x61, 0x73, 0x6b, 0x29
        /*0010*/ 	.byte	0x20, 0x3d, 0x3d, 0x20, 0x30, 0x00
	.type		$str$21,@object
	.size		$str$21,(__unnamed_4 - $str$21)
$str$21:
        /*0016*/ 	.byte	0x2f, 0x74, 0x6d, 0x70, 0x2f, 0x6f, 0x73, 0x73, 0x5f, 0x6b, 0x65, 0x72, 0x6e, 0x65, 0x6c, 0x73
        /*0026*/ 	.byte	0x5f, 0x73, 0x72, 0x63, 0x2f, 0x66, 0x6c, 0x61, 0x73, 0x68, 0x5f, 0x61, 0x74, 0x74, 0x65, 0x6e
        /*0036*/ 	.byte	0x74, 0x69, 0x6f, 0x6e, 0x2f, 0x63, 0x73, 0x72, 0x63, 0x2f, 0x63, 0x75, 0x74, 0x6c, 0x61, 0x73
        /*0046*/ 	.byte	0x73, 0x2f, 0x69, 0x6e, 0x63, 0x6c, 0x75, 0x64, 0x65, 0x2f, 0x63, 0x75, 0x74, 0x65, 0x2f, 0x70
        /*0056*/ 	.byte	0x6f, 0x69, 0x6e, 0x74, 0x65, 0x72, 0x5f, 0x66, 0x6c, 0x61, 0x67, 0x67, 0x65, 0x64, 0x2e, 0x68
        /*0066*/ 	.byte	0x70, 0x70, 0x00
	.type		__unnamed_4,@object
	.size		__unnamed_4,(__unnamed_9 - __unnamed_4)
__unnamed_4:
        /* <DEDUP_REMOVED lines=24> */
        /*01e9*/ 	.byte	0x00
	.type		__unnamed_9,@object
	.size		__unnamed_9,(__unnamed_5 - __unnamed_9)
__unnamed_9:
        /* <DEDUP_REMOVED lines=24> */
        /*036a*/ 	.byte	0x3e, 0x20, 0x26, 0x5d, 0x00
	.type		__unnamed_5,@object
	.size		__unnamed_5,(__unnamed_3 - __unnamed_5)
__unnamed_5:
        /* <DEDUP_REMOVED lines=25> */
	.type		__unnamed_3,@object
	.size		__unnamed_3,(__unnamed_2 - __unnamed_3)
__unnamed_3:
        /* <DEDUP_REMOVED lines=29> */
	.type		__unnamed_2,@object
	.size		__unnamed_2,(__unnamed_7 - __unnamed_2)
__unnamed_2:
        /* <DEDUP_REMOVED lines=29> */
	.type		__unnamed_7,@object
	.size		__unnamed_7,(__unnamed_8 - __unnamed_7)
__unnamed_7:
        /* <DEDUP_REMOVED lines=28> */
        /*0a4c*/ 	.byte	0x3c, 0x31, 0x32, 0x32, 0x38, 0x38, 0x3e, 0x3e, 0x3e, 0x3e, 0x3e, 0x5d, 0x00
	.type		__unnamed_8,@object
	.size		__unnamed_8,(__unnamed_1 - __unnamed_8)
__unnamed_8:
        /* <DEDUP_REMOVED lines=29> */
	.type		__unnamed_1,@object
	.size		__unnamed_1,(__unnamed_6 - __unnamed_1)
__unnamed_1:
        /* <DEDUP_REMOVED lines=28> */
        /*0de6*/ 	.byte	0x3c, 0x38, 0x31, 0x39, 0x32, 0x3e, 0x3e, 0x3e, 0x3e, 0x3e, 0x20, 0x26, 0x5d, 0x00
	.type		__unnamed_6,@object
	.size		__unnamed_6,(.L_5 - __unnamed_6)
__unnamed_6:
        /* <DEDUP_REMOVED lines=28> */
        /*0fb4*/ 	.byte	0x3c, 0x31, 0x32, 0x32, 0x38, 0x38, 0x3e, 0x3e, 0x3e, 0x3e, 0x3e, 0x20, 0x26, 0x5d, 0x00
.L_5:


//--------------------- .nv.shared._ZN7cutlass13device_kernelIN5flash11enable_sm90INS1_16FlashAttnFwdSm90INS1_25CollectiveMainloopFwdSm90ILi2EN4cute5tupleIJNS5_1CILi1EEES8_S8_EEENS6_IJNS7_ILi192EEESA_NS7_ILi64EEEEEELi64ENS_10bfloat16_tEfNS_4arch4Sm90ELb0ELb0ELb1ELb0ELb0ELb0ELb0ELb0ELb1ELb1ELb0ELb0EEENS1_21CollectiveEpilogueFwdINS6_IJSA_SB_SA_EEES9_SD_SF_Li384ELb0ELb1ELb0ELb0EEENS1_29StaticPersistentTileSchedulerILb0EEEEEEEEEvNT_6ParamsE --------------------------
	.section	.nv.shared._ZN7cutlass13device_kernelIN5flash11enable_sm90INS1_16FlashAttnFwdSm90INS1_25CollectiveMainloopFwdSm90ILi2EN4cute5tupleIJNS5_1CILi1EEES8_S8_EEENS6_IJNS7_ILi192EEESA_NS7_ILi64EEEEEELi64ENS_10bfloat16_tEfNS_4arch4Sm90ELb0ELb0ELb1ELb0ELb0ELb0ELb0ELb0ELb1ELb1ELb0ELb0EEENS1_21CollectiveEpilogueFwdINS6_IJSA_SB_SA_EEES9_SD_SF_Li384ELb0ELb1ELb0ELb0EEENS1_29StaticPersistentTileSchedulerILb0EEEEEEEEEvNT_6ParamsE,"aw",@nobits
	.sectionflags	@""
	.align	16
	.zero		1024


//--------------------- .nv.shared.reserved.0     --------------------------
	.section	.nv.shared.reserved.0,"aw",@nobits
	.weak		__nv_reservedSMEM_offset_0_alias
	.size		__nv_reservedSMEM_offset_0_alias, 0, 0
	.other		__nv_reservedSMEM_offset_0_alias,@"STO_CUDA_RESERVED_SHARED STV_DEFAULT"
__nv_reservedSMEM_offset_0_alias:
	.zero		0


//--------------------- .nv.global                --------------------------
	.section	.nv.global,"aw",@nobits
.nv.global:
	.type		_ZN81_INTERNAL_c6180452_45_flash_fwd_hdim64_bf16_softcap_packgqa_sm90_cu_d53ad458_33044cute1_E,@object
	.size		_ZN81_INTERNAL_c6180452_45_flash_fwd_hdim64_bf16_softcap_packgqa_sm90_cu_d53ad458_33044cute1_E,(_ZN81_INTERNAL_c6180452_45_flash_fwd_hdim64_bf16_softcap_packgqa_sm90_cu_d53ad458_33044cuda3std3__45__cpo6cbeginE - _ZN81_INTERNAL_c6180452_45_flash_fwd_hdim64_bf16_softcap_packgqa_sm90_cu_d53ad458_33044cute1_E)
_ZN81_INTERNAL_c6180452_45_flash_fwd_hdim64_bf16_softcap_packgqa_sm90_cu_d53ad458_33044cute1_E:
	.zero		1
	.type		_ZN81_INTERNAL_c6180452_45_flash_fwd_hdim64_bf16_softcap_packgqa_sm90_cu_d53ad458_33044cuda3std3__45__cpo6cbeginE,@object
	.size		_ZN81_INTERNAL_c6180452_45_flash_fwd_hdim64_bf16_softcap_packgqa_sm90_cu_d53ad458_33044cuda3std3__45__cpo6cbeginE,(_ZN81_INTERNAL_c6180452_45_flash_fwd_hdim64_bf16_softcap_packgqa_sm90_cu_d53ad458_33044cuda3std3__48in_placeE - _ZN81_INTERNAL_c6180452_45_flash_fwd_hdim64_bf16_softcap_packgqa_sm90_cu_d53ad458_33044cuda3std3__45__cpo6cbeginE)
_ZN81_INTERNAL_c6180452_45_flash_fwd_hdim64_bf16_softcap_packgqa_sm90_cu_d53ad458_33044cuda3std3__45__cpo6cbeginE:
	.zero		1
	.type		_ZN81_INTERNAL_c6180452_45_flash_fwd_hdim64_bf16_softcap_packgqa_sm90_cu_d53ad458_33044cuda3std3__48in_placeE,@object
	.size		_ZN81_INTERNAL_c6180452_45_flash_fwd_hdim64_bf16_softcap_packgqa_sm90_cu_d53ad458_33044cuda3std3__48in_placeE,(_ZN81_INTERNAL_c6180452_45_flash_fwd_hdim64_bf16_softcap_packgqa_sm90_cu_d53ad458_33044cuda3std6ranges3__45__cpo9iter_moveE - _ZN81_INTERNAL_c6180452_45_flash_fwd_hdim64_bf16_softcap_packgqa_sm90_cu_d53ad458_33044cuda3std3__48in_placeE)
_ZN81_INTERNAL_c6180452_45_flash_fwd_hdim64_bf16_softcap_packgqa_sm90_cu_d53ad458_33044cuda3std3__48in_placeE:
	.zero		1
	.type		_ZN81_INTERNAL_c6180452_45_flash_fwd_hdim64_bf16_softcap_packgqa_sm90_cu_d53ad458_33044cuda3std6ranges3__45__cpo9iter_moveE,@object
	.size		_ZN81_INTERNAL_c6180452_45_flash_fwd_hdim64_bf16_softcap_packgqa_sm90_cu_d53ad458_33044cuda3std6ranges3__45__cpo9iter_moveE,(_ZN81_INTERNAL_c6180452_45_flash_fwd_hdim64_bf16_softcap_packgqa_sm90_cu_d53ad458_33044cuda3std3__45__cpo5beginE - _ZN81_INTERNAL_c6180452_45_flash_fwd_hdim64_bf16_softcap_packgqa_sm90_cu_d53ad458_33044cuda3std6ranges3__45__cpo9iter_moveE)
_ZN81_INTERNAL_c6180452_45_flash_fwd_hdim64_bf16_softcap_packgqa_sm90_cu_d53ad458_33044cuda3std6ranges3__45__cpo9iter_moveE:
	.zero		1
	.type		_ZN81_INTERNAL_c6180452_45_flash_fwd_hdim64_bf16_softcap_packgqa_sm90_cu_d53ad458_33044cuda3std3__45__cpo5beginE,@object
	.size		_ZN81_INTERNAL_c6180452_45_flash_fwd_hdim64_bf16_softcap_packgqa_sm90_cu_d53ad458_33044cuda3std3__45__cpo5beginE,(_ZN81_INTERNAL_c6180452_45_flash_fwd_hdim64_bf16_softcap_packgqa_sm90_cu_d53ad458_33044cuda3std3__483_GLOBAL__N__c6180452_45_flash_fwd_hdim64_bf16_softcap_packgqa_sm90_cu_d53ad458_33046ignoreE - _ZN81_INTERNAL_c6180452_45_flash_fwd_hdim64_bf16_softcap_packgqa_sm90_cu_d53ad458_33044cuda3std3__45__cpo5beginE)
_ZN81_INTERNAL_c6180452_45_flash_fwd_hdim64_bf16_softcap_packgqa_sm90_cu_d53ad458_33044cuda3std3__45__cpo5beginE:
	.zero		1
	.type		_ZN81_INTERNAL_c6180452_45_flash_fwd_hdim64_bf16_softcap_packgqa_sm90_cu_d53ad458_33044cuda3std3__483_GLOBAL__N__c6180452_45_flash_fwd_hdim64_bf16_softcap_packgqa_sm90_cu_d53ad458_33046ignoreE,@object
	.size		_ZN81_INTERNAL_c6180452_45_flash_fwd_hdim64_bf16_softcap_packgqa_sm90_cu_d53ad458_33044cuda3std3__483_GLOBAL__N__c6180452_45_flash_fwd_hdim64_bf16_softcap_packgqa_sm90_cu_d53ad458_33046ignoreE,(_ZN81_INTERNAL_c6180452_45_flash_fwd_hdim64_bf16_softcap_packgqa_sm90_cu_d53ad458_33044cute7productE - _ZN81_INTERNAL_c6180452_45_flash_fwd_hdim64_bf16_softcap_packgqa_sm90_cu_d53ad458_33044cuda3std3__483_GLOBAL__N__c6180452_45_flash_fwd_hdim64_bf16_softcap_packgqa_sm90_cu_d53ad458_33046ignoreE)
_ZN81_INTERNAL_c6180452_45_flash_fwd_hdim64_bf16_softcap_packgqa_sm90_cu_d53ad458_33044cuda3std3__483_GLOBAL__N__c6180452_45_flash_fwd_hdim64_bf16_softcap_packgqa_sm90_cu_d53ad458_33046ignoreE:
	.zero		1
	.type		_ZN81_INTERNAL_c6180452_45_flash_fwd_hdim64_bf16_softcap_packgqa_sm90_cu_d53ad458_33044cute7productE,@object
	.size		_ZN81_INTERNAL_c6180452_45_flash_fwd_hdim64_bf16_softcap_packgqa_sm90_cu_d53ad458_33044cute7productE,(_ZN81_INTERNAL_c6180452_45_flash_fwd_hdim64_bf16_softcap_packgqa_sm90_cu_d53ad458_33044cuda3std3__45__cpo3endE - _ZN81_INTERNAL_c6180452_45_flash_fwd_hdim64_bf16_softcap_packgqa_sm90_cu_d53ad458_33044cute7productE)
_ZN81_INTERNAL_c6180452_45_flash_fwd_hdim64_bf16_softcap_packgqa_sm90_cu_d53ad458_33044cute7productE:
	.zero		1
	.type		_ZN81_INTERNAL_c6180452_45_flash_fwd_hdim64_bf16_softcap_packgqa_sm90_cu_d53ad458_33044cuda3std3__45__cpo3endE,@object
	.size		_ZN81_INTERNAL_c6180452_45_flash_fwd_hdim64_bf16_softcap_packgqa_sm90_cu_d53ad458_33044cuda3std3__45__cpo3endE,(_ZN81_INTERNAL_c6180452_45_flash_fwd_hdim64_bf16_softcap_packgqa_sm90_cu_d53ad458_33044cuda3std3__419piecewise_constructE - _ZN81_INTERNAL_c6180452_45_flash_fwd_hdim64_bf16_softcap_packgqa_sm90_cu_d53ad458_33044cuda3std3__45__cpo3endE)
_ZN81_INTERNAL_c6180452_45_flash_fwd_hdim64_bf16_softcap_packgqa_sm90_cu_d53ad458_33044cuda3std3__45__cpo3endE:
	.zero		1
	.type		_ZN81_INTERNAL_c6180452_45_flash_fwd_hdim64_bf16_softcap_packgqa_sm90_cu_d53ad458_33044cuda3std3__419piecewise_constructE,@object
	.size		_ZN81_INTERNAL_c6180452_45_flash_fwd_hdim64_bf16_softcap_packgqa_sm90_cu_d53ad458_33044cuda3std3__419piecewise_constructE,(_ZN81_INTERNAL_c6180452_45_flash_fwd_hdim64_bf16_softcap_packgqa_sm90_cu_d53ad458_33044cuda3std3__45__cpo4cendE - _ZN81_INTERNAL_c6180452_45_flash_fwd_hdim64_bf16_softcap_packgqa_sm90_cu_d53ad458_33044cuda3std3__419piecewise_constructE)
_ZN81_INTERNAL_c6180452_45_flash_fwd_hdim64_bf16_softcap_packgqa_sm90_cu_d53ad458_33044cuda3std3__419piecewise_constructE:
	.zero		1
	.type		_ZN81_INTERNAL_c6180452_45_flash_fwd_hdim64_bf16_softcap_packgqa_sm90_cu_d53ad458_33044cuda3std3__45__cpo4cendE,@object
	.size		_ZN81_INTERNAL_c6180452_45_flash_fwd_hdim64_bf16_softcap_packgqa_sm90_cu_d53ad458_33044cuda3std3__45__cpo4cendE,(_ZN81_INTERNAL_c6180452_45_flash_fwd_hdim64_bf16_softcap_packgqa_sm90_cu_d53ad458_33044cuda3std6ranges3__45__cpo4swapE - _ZN81_INTERNAL_c6180452_45_flash_fwd_hdim64_bf16_softcap_packgqa_sm90_cu_d53ad458_33044cuda3std3__45__cpo4cendE)
_ZN81_INTERNAL_c6180452_45_flash_fwd_hdim64_bf16_softcap_packgqa_sm90_cu_d53ad458_33044cuda3std3__45__cpo4cendE:
	.zero		1
	.type		_ZN81_INTERNAL_c6180452_45_flash_fwd_hdim64_bf16_softcap_packgqa_sm90_cu_d53ad458_33044cuda3std6ranges3__45__cpo4swapE,@object
	.size		_ZN81_INTERNAL_c6180452_45_flash_fwd_hdim64_bf16_softcap_packgqa_sm90_cu_d53ad458_33044cuda3std6ranges3__45__cpo4swapE,(.L_16 - _ZN81_INTERNAL_c6180452_45_flash_fwd_hdim64_bf16_softcap_packgqa_sm90_cu_d53ad458_33044cuda3std6ranges3__45__cpo4swapE)
_ZN81_INTERNAL_c6180452_45_flash_fwd_hdim64_bf16_softcap_packgqa_sm90_cu_d53ad458_33044cuda3std6ranges3__45__cpo4swapE:
	.zero		1
.L_16:


//--------------------- .nv.shared._ZN7cutlass13device_kernelIN5flash11enable_sm90INS1_16FlashAttnFwdSm90INS1_25CollectiveMainloopFwdSm90ILi2EN4cute5tupleIJNS5_1CILi1EEES8_S8_EEENS6_IJNS7_ILi192EEESA_NS7_ILi64EEEEEELi64ENS_10bfloat16_tEfNS_4arch4Sm90ELb0ELb0ELb1ELb1ELb0ELb0ELb0ELb0ELb1ELb1ELb0ELb0EEENS1_21CollectiveEpilogueFwdINS6_IJSA_SB_SA_EEES9_SD_SF_Li384ELb1ELb1ELb0ELb0EEENS1_36VarlenDynamicPersistentTileSchedulerILi192ELi192ELi384ELi128ELb0ELb1ELb1ELb0ELb1ELb1EEEEEEEEEvNT_6ParamsE --------------------------
	.section	.nv.shared._ZN7cutlass13device_kernelIN5flash11enable_sm90INS1_16FlashAttnFwdSm90INS1_25CollectiveMainloopFwdSm90ILi2EN4cute5tupleIJNS5_1CILi1EEES8_S8_EEENS6_IJNS7_ILi192EEESA_NS7_ILi64EEEEEELi64ENS_10bfloat16_tEfNS_4arch4Sm90ELb0ELb0ELb1ELb1ELb0ELb0ELb0ELb0ELb1ELb1ELb0ELb0EEENS1_21CollectiveEpilogueFwdINS6_IJSA_SB_SA_EEES9_SD_SF_Li384ELb1ELb1ELb0ELb0EEENS1_36VarlenDynamicPersistentTileSchedulerILi192ELi192ELi384ELi128ELb0ELb1ELb1ELb0ELb1ELb1EEEEEEEEEvNT_6ParamsE,"aw",@nobits
	.sectionflags	@""
	.align	16
	.zero		1024


//--------------------- .nv.shared._ZN7cutlass13device_kernelIN5flash11enable_sm90INS1_16FlashAttnFwdSm90INS1_25CollectiveMainloopFwdSm90ILi2EN4cute5tupleIJNS5_1CILi1EEES8_S8_EEENS6_IJNS7_ILi192EEESA_NS7_ILi64EEEEEELi64ENS_10bfloat16_tEfNS_4arch4Sm90ELb0ELb0ELb1ELb1ELb0ELb1ELb0ELb0ELb1ELb1ELb0ELb0EEENS1_21CollectiveEpilogueFwdINS6_IJSA_SB_SA_EEES9_SD_SF_Li384ELb1ELb1ELb0ELb0EEENS1_36VarlenDynamicPersistentTileSchedulerILi192ELi192ELi384ELi128ELb0ELb1ELb1ELb0ELb1ELb1EEEEEEEEEvNT_6ParamsE --------------------------
	.section	.nv.shared._ZN7cutlass13device_kernelIN5flash11enable_sm90INS1_16FlashAttnFwdSm90INS1_25CollectiveMainloopFwdSm90ILi2EN4cute5tupleIJNS5_1CILi1EEES8_S8_EEENS6_IJNS7_ILi192EEESA_NS7_ILi64EEEEEELi64ENS_10bfloat16_tEfNS_4arch4Sm90ELb0ELb0ELb1ELb1ELb0ELb1ELb0ELb0ELb1ELb1ELb0ELb0EEENS1_21CollectiveEpilogueFwdINS6_IJSA_SB_SA_EEES9_SD_SF_Li384ELb1ELb1ELb0ELb0EEENS1_36VarlenDynamicPersistentTileSchedulerILi192ELi192ELi384ELi128ELb0ELb1ELb1ELb0ELb1ELb1EEEEEEEEEvNT_6ParamsE,"aw",@nobits
	.sectionflags	@""
	.align	16
	.zero		1024


//--------------------- .nv.shared._ZN7cutlass13device_kernelIN5flash11enable_sm90INS1_16FlashAttnFwdSm90INS1_25CollectiveMainloopFwdSm90ILi2EN4cute5tupleIJNS5_1CILi1EEES8_S8_EEENS6_IJNS7_ILi192EEENS7_ILi128EEENS7_ILi64EEEEEELi64ENS_10bfloat16_tEfNS_4arch4Sm90ELb0ELb1ELb1ELb0ELb0ELb0ELb0ELb1ELb1ELb1ELb0ELb0EEENS1_21CollectiveEpilogueFwdINS6_IJSA_SC_SB_EEES9_SE_SG_Li384ELb0ELb1ELb0ELb0EEENS1_30DynamicPersistentTileSchedulerILi384ELi128ELb0ELb1ELb1EEEEEEEEEvNT_6ParamsE --------------------------
	.section	.nv.shared._ZN7cutlass13device_kernelIN5flash11enable_sm90INS1_16FlashAttnFwdSm90INS1_25CollectiveMainloopFwdSm90ILi2EN4cute5tupleIJNS5_1CILi1EEES8_S8_EEENS6_IJNS7_ILi192EEENS7_ILi128EEENS7_ILi64EEEEEELi64ENS_10bfloat16_tEfNS_4arch4Sm90ELb0ELb1ELb1ELb0ELb0ELb0ELb0ELb1ELb1ELb1ELb0ELb0EEENS1_21CollectiveEpilogueFwdINS6_IJSA_SC_SB_EEES9_SE_SG_Li384ELb0ELb1ELb0ELb0EEENS1_30DynamicPersistentTileSchedulerILi384ELi128ELb0ELb1ELb1EEEEEEEEEvNT_6ParamsE,"aw",@nobits
	.sectionflags	@""
	.align	16
	.zero		1024


//--------------------- .nv.shared._ZN7cutlass13device_kernelIN5flash11enable_sm90INS1_16FlashAttnFwdSm90INS1_25CollectiveMainloopFwdSm90ILi2EN4cute5tupleIJNS5_1CILi1EEES8_S8_EEENS6_IJNS7_ILi192EEENS7_ILi128EEENS7_ILi64EEEEEELi64ENS_10bfloat16_tEfNS_4arch4Sm90ELb0ELb1ELb1ELb1ELb0ELb0ELb0ELb1ELb1ELb1ELb0ELb0EEENS1_21CollectiveEpilogueFwdINS6_IJSA_SC_SB_EEES9_SE_SG_Li384ELb1ELb1ELb0ELb0EEENS1_36VarlenDynamicPersistentTileSchedulerILi192ELi128ELi384ELi128ELb0ELb1ELb1ELb1ELb0ELb1EEEEEEEEEvNT_6ParamsE --------------------------
	.section	.nv.shared._ZN7cutlass13device_kernelIN5flash11enable_sm90INS1_16FlashAttnFwdSm90INS1_25CollectiveMainloopFwdSm90ILi2EN4cute5tupleIJNS5_1CILi1EEES8_S8_EEENS6_IJNS7_ILi192EEENS7_ILi128EEENS7_ILi64EEEEEELi64ENS_10bfloat16_tEfNS_4arch4Sm90ELb0ELb1ELb1ELb1ELb0ELb0ELb0ELb1ELb1ELb1ELb0ELb0EEENS1_21CollectiveEpilogueFwdINS6_IJSA_SC_SB_EEES9_SE_SG_Li384ELb1ELb1ELb0ELb0EEENS1_36VarlenDynamicPersistentTileSchedulerILi192ELi128ELi384ELi128ELb0ELb1ELb1ELb1ELb0ELb1EEEEEEEEEvNT_6ParamsE,"aw",@nobits
	.sectionflags	@""
	.align	16
	.zero		1024


//--------------------- .nv.shared._ZN7cutlass13device_kernelIN5flash11enable_sm90INS1_16FlashAttnFwdSm90INS1_25CollectiveMainloopFwdSm90ILi2EN4cute5tupleIJNS5_1CILi1EEES8_S8_EEENS6_IJNS7_ILi192EEENS7_ILi128EEENS7_ILi64EEEEEELi64ENS_10bfloat16_tEfNS_4arch4Sm90ELb0ELb1ELb1ELb1ELb0ELb1ELb0ELb1ELb1ELb1ELb0ELb0EEENS1_21CollectiveEpilogueFwdINS6_IJSA_SC_SB_EEES9_SE_SG_Li384ELb1ELb1ELb0ELb0EEENS1_36VarlenDynamicPersistentTileSchedulerILi192ELi128ELi384ELi128ELb0ELb1ELb1ELb1ELb0ELb1EEEEEEEEEvNT_6ParamsE --------------------------
	.section	.nv.shared._ZN7cutlass13device_kernelIN5flash11enable_sm90INS1_16FlashAttnFwdSm90INS1_25CollectiveMainloopFwdSm90ILi2EN4cute5tupleIJNS5_1CILi1EEES8_S8_EEENS6_IJNS7_ILi192EEENS7_ILi128EEENS7_ILi64EEEEEELi64ENS_10bfloat16_tEfNS_4arch4Sm90ELb0ELb1ELb1ELb1ELb0ELb1ELb0ELb1ELb1ELb1ELb0ELb0EEENS1_21CollectiveEpilogueFwdINS6_IJSA_SC_SB_EEES9_SE_SG_Li384ELb1ELb1ELb0ELb0EEENS1_36VarlenDynamicPersistentTileSchedulerILi192ELi128ELi384ELi128ELb0ELb1ELb1ELb1ELb0ELb1EEEEEEEEEvNT_6ParamsE,"aw",@nobits
	.sectionflags	@""
	.align	16
	.zero		1024


//--------------------- .nv.shared._ZN7cutlass13device_kernelIN5flash11enable_sm90INS1_16FlashAttnFwdSm90INS1_25CollectiveMainloopFwdSm90ILi2EN4cute5tupleIJNS5_1CILi1EEES8_S8_EEENS6_IJNS7_ILi192EEENS7_ILi128EEENS7_ILi64EEEEEELi64ENS_10bfloat16_tEfNS_4arch4Sm90ELb1ELb0ELb1ELb0ELb0ELb0ELb0ELb1ELb1ELb1ELb0ELb0EEENS1_21CollectiveEpilogueFwdINS6_IJSA_SC_SB_EEES9_SE_SG_Li384ELb0ELb1ELb0ELb0EEENS1_30DynamicPersistentTileSchedulerILi384ELi128ELb0ELb1ELb1EEEEEEEEEvNT_6ParamsE --------------------------
	.section	.nv.shared._ZN7cutlass13device_kernelIN5flash11enable_sm90INS1_16FlashAttnFwdSm90INS1_25CollectiveMainloopFwdSm90ILi2EN4cute5tupleIJNS5_1CILi1EEES8_S8_EEENS6_IJNS7_ILi192EEENS7_ILi128EEENS7_ILi64EEEEEELi64ENS_10bfloat16_tEfNS_4arch4Sm90ELb1ELb0ELb1ELb0ELb0ELb0ELb0ELb1ELb1ELb1ELb0ELb0EEENS1_21CollectiveEpilogueFwdINS6_IJSA_SC_SB_EEES9_SE_SG_Li384ELb0ELb1ELb0ELb0EEENS1_30DynamicPersistentTileSchedulerILi384ELi128ELb0ELb1ELb1EEEEEEEEEvNT_6ParamsE,"aw",@nobits
	.sectionflags	@""
	.align	16
	.zero		1024


//--------------------- .nv.shared._ZN7cutlass13device_kernelIN5flash11enable_sm90INS1_16FlashAttnFwdSm90INS1_25CollectiveMainloopFwdSm90ILi2EN4cute5tupleIJNS5_1CILi1EEES8_S8_EEENS6_IJNS7_ILi192EEENS7_ILi128EEENS7_ILi64EEEEEELi64ENS_10bfloat16_tEfNS_4arch4Sm90ELb1ELb0ELb1ELb1ELb0ELb0ELb0ELb1ELb1ELb1ELb0ELb0EEENS1_21CollectiveEpilogueFwdINS6_IJSA_SC_SB_EEES9_SE_SG_Li384ELb1ELb1ELb0ELb0EEENS1_36VarlenDynamicPersistentTileSchedulerILi192ELi128ELi384ELi128ELb0ELb1ELb1ELb1ELb1ELb1EEEEEEEEEvNT_6ParamsE --------------------------
	.section	.nv.shared._ZN7cutlass13device_kernelIN5flash11enable_sm90INS1_16FlashAttnFwdSm90INS1_25CollectiveMainloopFwdSm90ILi2EN4cute5tupleIJNS5_1CILi1EEES8_S8_EEENS6_IJNS7_ILi192EEENS7_ILi128EEENS7_ILi64EEEEEELi64ENS_10bfloat16_tEfNS_4arch4Sm90ELb1ELb0ELb1ELb1ELb0ELb0ELb0ELb1ELb1ELb1ELb0ELb0EEENS1_21CollectiveEpilogueFwdINS6_IJSA_SC_SB_EEES9_SE_SG_Li384ELb1ELb1ELb0ELb0EEENS1_36VarlenDynamicPersistentTileSchedulerILi192ELi128ELi384ELi128ELb0ELb1ELb1ELb1ELb1ELb1EEEEEEEEEvNT_6ParamsE,"aw",@nobits
	.sectionflags	@""
	.align	16
	.zero		1024


//--------------------- .nv.shared._ZN7cutlass13device_kernelIN5flash11enable_sm90INS1_16FlashAttnFwdSm90INS1_25CollectiveMainloopFwdSm90ILi2EN4cute5tupleIJNS5_1CILi1EEES8_S8_EEENS6_IJNS7_ILi192EEENS7_ILi128EEENS7_ILi64EEEEEELi64ENS_10bfloat16_tEfNS_4arch4Sm90ELb1ELb0ELb1ELb1ELb0ELb1ELb0ELb1ELb1ELb1ELb0ELb0EEENS1_21CollectiveEpilogueFwdINS6_IJSA_SC_SB_EEES9_SE_SG_Li384ELb1ELb1ELb0ELb0EEENS1_36VarlenDynamicPersistentTileSchedulerILi192ELi128ELi384ELi128ELb0ELb1ELb1ELb1ELb1ELb1EEEEEEEEEvNT_6ParamsE --------------------------
	.section	.nv.shared._ZN7cutlass13device_kernelIN5flash11enable_sm90INS1_16FlashAttnFwdSm90INS1_25CollectiveMainloopFwdSm90ILi2EN4cute5tupleIJNS5_1CILi1EEES8_S8_EEENS6_IJNS7_ILi192EEENS7_ILi128EEENS7_ILi64EEEEEELi64ENS_10bfloat16_tEfNS_4arch4Sm90ELb1ELb0ELb1ELb1ELb0ELb1ELb0ELb1ELb1ELb1ELb0ELb0EEENS1_21CollectiveEpilogueFwdINS6_IJSA_SC_SB_EEES9_SE_SG_Li384ELb1ELb1ELb0ELb0EEENS1_36VarlenDynamicPersistentTileSchedulerILi192ELi128ELi384ELi128ELb0ELb1ELb1ELb1ELb1ELb1EEEEEEEEEvNT_6ParamsE,"aw",@nobits
	.sectionflags	@""
	.align	16
	.zero		1024


//--------------------- .nv.constant0._ZN7cutlass13device_kernelIN5flash11enable_sm90INS1_16FlashAttnFwdSm90INS1_25CollectiveMainloopFwdSm90ILi2EN4cute5tupleIJNS5_1CILi1EEES8_S8_EEENS6_IJNS7_ILi192EEESA_NS7_ILi64EEEEEELi64ENS_10bfloat16_tEfNS_4arch4Sm90ELb0ELb0ELb1ELb0ELb0ELb0ELb0ELb0ELb1ELb1ELb0ELb0EEENS1_21CollectiveEpilogueFwdINS6_IJSA_SB_SA_EEES9_SD_SF_Li384ELb0ELb1ELb0ELb0EEENS1_29StaticPersistentTileSchedulerILb0EEEEEEEEEvNT_6ParamsE --------------------------
	.section	.nv.constant0._ZN7cutlass13device_kernelIN5flash11enable_sm90INS1_16FlashAttnFwdSm90INS1_25CollectiveMainloopFwdSm90ILi2EN4cute5tupleIJNS5_1CILi1EEES8_S8_EEENS6_IJNS7_ILi192EEESA_NS7_ILi64EEEEEELi64ENS_10bfloat16_tEfNS_4arch4Sm90ELb0ELb0ELb1ELb0ELb0ELb0ELb0ELb0ELb1ELb1ELb0ELb0EEENS1_21CollectiveEpilogueFwdINS6_IJSA_SB_SA_EEES9_SD_SF_Li384ELb0ELb1ELb0ELb0EEENS1_29StaticPersistentTileSchedulerILb0EEEEEEEEEvNT_6ParamsE,"a",@progbits
	.sectionflags	@""
	.align	4
.nv.constant0._ZN7cutlass13device_kernelIN5flash11enable_sm90INS1_16FlashAttnFwdSm90INS1_25CollectiveMainloopFwdSm90ILi2EN4cute5tupleIJNS5_1CILi1EEES8_S8_EEENS6_IJNS7_ILi192EEESA_NS7_ILi64EEEEEELi64ENS_10bfloat16_tEfNS_4arch4Sm90ELb0ELb0ELb1ELb0ELb0ELb0ELb0ELb0ELb1ELb1ELb0ELb0EEENS1_21CollectiveEpilogueFwdINS6_IJSA_SB_SA_EEES9_SD_SF_Li384ELb0ELb1ELb0ELb0EEENS1_29StaticPersistentTileSchedulerILb0EEEEEEEEEvNT_6ParamsE:
	.zero		3200


//--------------------- .nv.constant0._ZN7cutlass13device_kernelIN5flash11enable_sm90INS1_16FlashAttnFwdSm90INS1_25CollectiveMainloopFwdSm90ILi2EN4cute5tupleIJNS5_1CILi1EEES8_S8_EEENS6_IJNS7_ILi192EEESA_NS7_ILi64EEEEEELi64ENS_10bfloat16_tEfNS_4arch4Sm90ELb0ELb0ELb1ELb1ELb0ELb0ELb0ELb0ELb1ELb1ELb0ELb0EEENS1_21CollectiveEpilogueFwdINS6_IJSA_SB_SA_EEES9_SD_SF_Li384ELb1ELb1ELb0ELb0EEENS1_36VarlenDynamicPersistentTileSchedulerILi192ELi192ELi384ELi128ELb0ELb1ELb1ELb0ELb1ELb1EEEEEEEEEvNT_6ParamsE --------------------------
	.section	.nv.constant0._ZN7cutlass13device_kernelIN5flash11enable_sm90INS1_16FlashAttnFwdSm90INS1_25CollectiveMainloopFwdSm90ILi2EN4cute5tupleIJNS5_1CILi1EEES8_S8_EEENS6_IJNS7_ILi192EEESA_NS7_ILi64EEEEEELi64ENS_10bfloat16_tEfNS_4arch4Sm90ELb0ELb0ELb1ELb1ELb0ELb0ELb0ELb0ELb1ELb1ELb0ELb0EEENS1_21CollectiveEpilogueFwdINS6_IJSA_SB_SA_EEES9_SD_SF_Li384ELb1ELb1ELb0ELb0EEENS1_36VarlenDynamicPersistentTileSchedulerILi192ELi192ELi384ELi128ELb0ELb1ELb1ELb0ELb1ELb1EEEEEEEEEvNT_6ParamsE,"a",@progbits
	.sectionflags	@""
	.align	4
.nv.constant0._ZN7cutlass13device_kernelIN5flash11enable_sm90INS1_16FlashAttnFwdSm90INS1_25CollectiveMainloopFwdSm90ILi2EN4cute5tupleIJNS5_1CILi1EEES8_S8_EEENS6_IJNS7_ILi192EEESA_NS7_ILi64EEEEEELi64ENS_10bfloat16_tEfNS_4arch4Sm90ELb0ELb0ELb1ELb1ELb0ELb0ELb0ELb0ELb1ELb1ELb0ELb0EEENS1_21CollectiveEpilogueFwdINS6_IJSA_SB_SA_EEES9_SD_SF_Li384ELb1ELb1ELb0ELb0EEENS1_36VarlenDynamicPersistentTileSchedulerILi192ELi192ELi384ELi128ELb0ELb1ELb1ELb0ELb1ELb1EEEEEEEEEvNT_6ParamsE:
	.zero		3328


//--------------------- .nv.constant0._ZN7cutlass13device_kernelIN5flash11enable_sm90INS1_16FlashAttnFwdSm90INS1_25CollectiveMainloopFwdSm90ILi2EN4cute5tupleIJNS5_1CILi1EEES8_S8_EEENS6_IJNS7_ILi192EEESA_NS7_ILi64EEEEEELi64ENS_10bfloat16_tEfNS_4arch4Sm90ELb0ELb0ELb1ELb1ELb0ELb1ELb0ELb0ELb1ELb1ELb0ELb0EEENS1_21CollectiveEpilogueFwdINS6_IJSA_SB_SA_EEES9_SD_SF_Li384ELb1ELb1ELb0ELb0EEENS1_36VarlenDynamicPersistentTileSchedulerILi192ELi192ELi384ELi128ELb0ELb1ELb1ELb0ELb1ELb1EEEEEEEEEvNT_6ParamsE --------------------------
	.section	.nv.constant0._ZN7cutlass13device_kernelIN5flash11enable_sm90INS1_16FlashAttnFwdSm90INS1_25CollectiveMainloopFwdSm90ILi2EN4cute5tupleIJNS5_1CILi1EEES8_S8_EEENS6_IJNS7_ILi192EEESA_NS7_ILi64EEEEEELi64ENS_10bfloat16_tEfNS_4arch4Sm90ELb0ELb0ELb1ELb1ELb0ELb1ELb0ELb0ELb1ELb1ELb0ELb0EEENS1_21CollectiveEpilogueFwdINS6_IJSA_SB_SA_EEES9_SD_SF_Li384ELb1ELb1ELb0ELb0EEENS1_36VarlenDynamicPersistentTileSchedulerILi192ELi192ELi384ELi128ELb0ELb1ELb1ELb0ELb1ELb1EEEEEEEEEvNT_6ParamsE,"a",@progbits
	.sectionflags	@""
	.align	4
.nv.constant0._ZN7cutlass13device_kernelIN5flash11enable_sm90INS1_16FlashAttnFwdSm90INS1_25CollectiveMainloopFwdSm90ILi2EN4cute5tupleIJNS5_1CILi1EEES8_S8_EEENS6_IJNS7_ILi192EEESA_NS7_ILi64EEEEEELi64ENS_10bfloat16_tEfNS_4arch4Sm90ELb0ELb0ELb1ELb1ELb0ELb1ELb0ELb0ELb1ELb1ELb0ELb0EEENS1_21CollectiveEpilogueFwdINS6_IJSA_SB_SA_EEES9_SD_SF_Li384ELb1ELb1ELb0ELb0EEENS1_36VarlenDynamicPersistentTileSchedulerILi192ELi192ELi384ELi128ELb0ELb1ELb1ELb0ELb1ELb1EEEEEEEEEvNT_6ParamsE:
	.zero		3328


//--------------------- .nv.constant0._ZN7cutlass13device_kernelIN5flash11enable_sm90INS1_16FlashAttnFwdSm90INS1_25CollectiveMainloopFwdSm90ILi2EN4cute5tupleIJNS5_1CILi1EEES8_S8_EEENS6_IJNS7_ILi192EEENS7_ILi128EEENS7_ILi64EEEEEELi64ENS_10bfloat16_tEfNS_4arch4Sm90ELb0ELb1ELb1ELb0ELb0ELb0ELb0ELb1ELb1ELb1ELb0ELb0EEENS1_21CollectiveEpilogueFwdINS6_IJSA_SC_SB_EEES9_SE_SG_Li384ELb0ELb1ELb0ELb0EEENS1_30DynamicPersistentTileSchedulerILi384ELi128ELb0ELb1ELb1EEEEEEEEEvNT_6ParamsE --------------------------
	.section	.nv.constant0._ZN7cutlass13device_kernelIN5flash11enable_sm90INS1_16FlashAttnFwdSm90INS1_25CollectiveMainloopFwdSm90ILi2EN4cute5tupleIJNS5_1CILi1EEES8_S8_EEENS6_IJNS7_ILi192EEENS7_ILi128EEENS7_ILi64EEEEEELi64ENS_10bfloat16_tEfNS_4arch4Sm90ELb0ELb1ELb1ELb0ELb0ELb0ELb0ELb1ELb1ELb1ELb0ELb0EEENS1_21CollectiveEpilogueFwdINS6_IJSA_SC_SB_EEES9_SE_SG_Li384ELb0ELb1ELb0ELb0EEENS1_30DynamicPersistentTileSchedulerILi384ELi128ELb0ELb1ELb1EEEEEEEEEvNT_6ParamsE,"a",@progbits
	.sectionflags	@""
	.align	4
.nv.constant0._ZN7cutlass13device_kernelIN5flash11enable_sm90INS1_16FlashAttnFwdSm90INS1_25CollectiveMainloopFwdSm90ILi2EN4cute5tupleIJNS5_1CILi1EEES8_S8_EEENS6_IJNS7_ILi192EEENS7_ILi128EEENS7_ILi64EEEEEELi64ENS_10bfloat16_tEfNS_4arch4Sm90ELb0ELb1ELb1ELb0ELb0ELb0ELb0ELb1ELb1ELb1ELb0ELb0EEENS1_21CollectiveEpilogueFwdINS6_IJSA_SC_SB_EEES9_SE_SG_Li384ELb0ELb1ELb0ELb0EEENS1_30DynamicPersistentTileSchedulerILi384ELi128ELb0ELb1ELb1EEEEEEEEEvNT_6ParamsE:
	.zero		3328


//--------------------- .nv.constant0._ZN7cutlass13device_kernelIN5flash11enable_sm90INS1_16FlashAttnFwdSm90INS1_25CollectiveMainloopFwdSm90ILi2EN4cute5tupleIJNS5_1CILi1EEES8_S8_EEENS6_IJNS7_ILi192EEENS7_ILi128EEENS7_ILi64EEEEEELi64ENS_10bfloat16_tEfNS_4arch4Sm90ELb0ELb1ELb1ELb1ELb0ELb0ELb0ELb1ELb1ELb1ELb0ELb0EEENS1_21CollectiveEpilogueFwdINS6_IJSA_SC_SB_EEES9_SE_SG_Li384ELb1ELb1ELb0ELb0EEENS1_36VarlenDynamicPersistentTileSchedulerILi192ELi128ELi384ELi128ELb0ELb1ELb1ELb1ELb0ELb1EEEEEEEEEvNT_6ParamsE --------------------------
	.section	.nv.constant0._ZN7cutlass13device_kernelIN5flash11enable_sm90INS1_16FlashAttnFwdSm90INS1_25CollectiveMainloopFwdSm90ILi2EN4cute5tupleIJNS5_1CILi1EEES8_S8_EEENS6_IJNS7_ILi192EEENS7_ILi128EEENS7_ILi64EEEEEELi64ENS_10bfloat16_tEfNS_4arch4Sm90ELb0ELb1ELb1ELb1ELb0ELb0ELb0ELb1ELb1ELb1ELb0ELb0EEENS1_21CollectiveEpilogueFwdINS6_IJSA_SC_SB_EEES9_SE_SG_Li384ELb1ELb1ELb0ELb0EEENS1_36VarlenDynamicPersistentTileSchedulerILi192ELi128ELi384ELi128ELb0ELb1ELb1ELb1ELb0ELb1EEEEEEEEEvNT_6ParamsE,"a",@progbits
	.sectionflags	@""
	.align	4
.nv.constant0._ZN7cutlass13device_kernelIN5flash11enable_sm90INS1_16FlashAttnFwdSm90INS1_25CollectiveMainloopFwdSm90ILi2EN4cute5tupleIJNS5_1CILi1EEES8_S8_EEENS6_IJNS7_ILi192EEENS7_ILi128EEENS7_ILi64EEEEEELi64ENS_10bfloat16_tEfNS_4arch4Sm90ELb0ELb1ELb1ELb1ELb0ELb0ELb0ELb1ELb1ELb1ELb0ELb0EEENS1_21CollectiveEpilogueFwdINS6_IJSA_SC_SB_EEES9_SE_SG_Li384ELb1ELb1ELb0ELb0EEENS1_36VarlenDynamicPersistentTileSchedulerILi192ELi128ELi384ELi128ELb0ELb1ELb1ELb1ELb0ELb1EEEEEEEEEvNT_6ParamsE:
	.zero		3328


//--------------------- .nv.constant0._ZN7cutlass13device_kernelIN5flash11enable_sm90INS1_16FlashAttnFwdSm90INS1_25CollectiveMainloopFwdSm90ILi2EN4cute5tupleIJNS5_1CILi1EEES8_S8_EEENS6_IJNS7_ILi192EEENS7_ILi128EEENS7_ILi64EEEEEELi64ENS_10bfloat16_tEfNS_4arch4Sm90ELb0ELb1ELb1ELb1ELb0ELb1ELb0ELb1ELb1ELb1ELb0ELb0EEENS1_21CollectiveEpilogueFwdINS6_IJSA_SC_SB_EEES9_SE_SG_Li384ELb1ELb1ELb0ELb0EEENS1_36VarlenDynamicPersistentTileSchedulerILi192ELi128ELi384ELi128ELb0ELb1ELb1ELb1ELb0ELb1EEEEEEEEEvNT_6ParamsE --------------------------
	.section	.nv.constant0._ZN7cutlass13device_kernelIN5flash11enable_sm90INS1_16FlashAttnFwdSm90INS1_25CollectiveMainloopFwdSm90ILi2EN4cute5tupleIJNS5_1CILi1EEES8_S8_EEENS6_IJNS7_ILi192EEENS7_ILi128EEENS7_ILi64EEEEEELi64ENS_10bfloat16_tEfNS_4arch4Sm90ELb0ELb1ELb1ELb1ELb0ELb1ELb0ELb1ELb1ELb1ELb0ELb0EEENS1_21CollectiveEpilogueFwdINS6_IJSA_SC_SB_EEES9_SE_SG_Li384ELb1ELb1ELb0ELb0EEENS1_36VarlenDynamicPersistentTileSchedulerILi192ELi128ELi384ELi128ELb0ELb1ELb1ELb1ELb0ELb1EEEEEEEEEvNT_6ParamsE,"a",@progbits
	.sectionflags	@""
	.align	4
.nv.constant0._ZN7cutlass13device_kernelIN5flash11enable_sm90INS1_16FlashAttnFwdSm90INS1_25CollectiveMainloopFwdSm90ILi2EN4cute5tupleIJNS5_1CILi1EEES8_S8_EEENS6_IJNS7_ILi192EEENS7_ILi128EEENS7_ILi64EEEEEELi64ENS_10bfloat16_tEfNS_4arch4Sm90ELb0ELb1ELb1ELb1ELb0ELb1ELb0ELb1ELb1ELb1ELb0ELb0EEENS1_21CollectiveEpilogueFwdINS6_IJSA_SC_SB_EEES9_SE_SG_Li384ELb1ELb1ELb0ELb0EEENS1_36VarlenDynamicPersistentTileSchedulerILi192ELi128ELi384ELi128ELb0ELb1ELb1ELb1ELb0ELb1EEEEEEEEEvNT_6ParamsE:
	.zero		3328


//--------------------- .nv.constant0._ZN7cutlass13device_kernelIN5flash11enable_sm90INS1_16FlashAttnFwdSm90INS1_25CollectiveMainloopFwdSm90ILi2EN4cute5tupleIJNS5_1CILi1EEES8_S8_EEENS6_IJNS7_ILi192EEENS7_ILi128EEENS7_ILi64EEEEEELi64ENS_10bfloat16_tEfNS_4arch4Sm90ELb1ELb0ELb1ELb0ELb0ELb0ELb0ELb1ELb1ELb1ELb0ELb0EEENS1_21CollectiveEpilogueFwdINS6_IJSA_SC_SB_EEES9_SE_SG_Li384ELb0ELb1ELb0ELb0EEENS1_30DynamicPersistentTileSchedulerILi384ELi128ELb0ELb1ELb1EEEEEEEEEvNT_6ParamsE --------------------------
	.section	.nv.constant0._ZN7cutlass13device_kernelIN5flash11enable_sm90INS1_16FlashAttnFwdSm90INS1_25CollectiveMainloopFwdSm90ILi2EN4cute5tupleIJNS5_1CILi1EEES8_S8_EEENS6_IJNS7_ILi192EEENS7_ILi128EEENS7_ILi64EEEEEELi64ENS_10bfloat16_tEfNS_4arch4Sm90ELb1ELb0ELb1ELb0ELb0ELb0ELb0ELb1ELb1ELb1ELb0ELb0EEENS1_21CollectiveEpilogueFwdINS6_IJSA_SC_SB_EEES9_SE_SG_Li384ELb0ELb1ELb0ELb0EEENS1_30DynamicPersistentTileSchedulerILi384ELi128ELb0ELb1ELb1EEEEEEEEEvNT_6ParamsE,"a",@progbits
	.sectionflags	@""
	.align	4
.nv.constant0._ZN7cutlass13device_kernelIN5flash11enable_sm90INS1_16FlashAttnFwdSm90INS1_25CollectiveMainloopFwdSm90ILi2EN4cute5tupleIJNS5_1CILi1EEES8_S8_EEENS6_IJNS7_ILi192EEENS7_ILi128EEENS7_ILi64EEEEEELi64ENS_10bfloat16_tEfNS_4arch4Sm90ELb1ELb0ELb1ELb0ELb0ELb0ELb0ELb1ELb1ELb1ELb0ELb0EEENS1_21CollectiveEpilogueFwdINS6_IJSA_SC_SB_EEES9_SE_SG_Li384ELb0ELb1ELb0ELb0EEENS1_30DynamicPersistentTileSchedulerILi384ELi128ELb0ELb1ELb1EEEEEEEEEvNT_6ParamsE:
	.zero		3328


//--------------------- .nv.constant0._ZN7cutlass13device_kernelIN5flash11enable_sm90INS1_16FlashAttnFwdSm90INS1_25CollectiveMainloopFwdSm90ILi2EN4cute5tupleIJNS5_1CILi1EEES8_S8_EEENS6_IJNS7_ILi192EEENS7_ILi128EEENS7_ILi64EEEEEELi64ENS_10bfloat16_tEfNS_4arch4Sm90ELb1ELb0ELb1ELb1ELb0ELb0ELb0ELb1ELb1ELb1ELb0ELb0EEENS1_21CollectiveEpilogueFwdINS6_IJSA_SC_SB_EEES9_SE_SG_Li384ELb1ELb1ELb0ELb0EEENS1_36VarlenDynamicPersistentTileSchedulerILi192ELi128ELi384ELi128ELb0ELb1ELb1ELb1ELb1ELb1EEEEEEEEEvNT_6ParamsE --------------------------
	.section	.nv.constant0._ZN7cutlass13device_kernelIN5flash11enable_sm90INS1_16FlashAttnFwdSm90INS1_25CollectiveMainloopFwdSm90ILi2EN4cute5tupleIJNS5_1CILi1EEES8_S8_EEENS6_IJNS7_ILi192EEENS7_ILi128EEENS7_ILi64EEEEEELi64ENS_10bfloat16_tEfNS_4arch4Sm90ELb1ELb0ELb1ELb1ELb0ELb0ELb0ELb1ELb1ELb1ELb0ELb0EEENS1_21CollectiveEpilogueFwdINS6_IJSA_SC_SB_EEES9_SE_SG_Li384ELb1ELb1ELb0ELb0EEENS1_36VarlenDynamicPersistentTileSchedulerILi192ELi128ELi384ELi128ELb0ELb1ELb1ELb1ELb1ELb1EEEEEEEEEvNT_6ParamsE,"a",@progbits
	.sectionflags	@""
	.align	4
.nv.constant0._ZN7cutlass13device_kernelIN5flash11enable_sm90INS1_16FlashAttnFwdSm90INS1_25CollectiveMainloopFwdSm90ILi2EN4cute5tupleIJNS5_1CILi1EEES8_S8_EEENS6_IJNS7_ILi192EEENS7_ILi128EEENS7_ILi64EEEEEELi64ENS_10bfloat16_tEfNS_4arch4Sm90ELb1ELb0ELb1ELb1ELb0ELb0ELb0ELb1ELb1ELb1ELb0ELb0EEENS1_21CollectiveEpilogueFwdINS6_IJSA_SC_SB_EEES9_SE_SG_Li384ELb1ELb1ELb0ELb0EEENS1_36VarlenDynamicPersistentTileSchedulerILi192ELi128ELi384ELi128ELb0ELb1ELb1ELb1ELb1ELb1EEEEEEEEEvNT_6ParamsE:
	.zero		3328


//--------------------- .nv.constant0._ZN7cutlass13device_kernelIN5flash11enable_sm90INS1_16FlashAttnFwdSm90INS1_25CollectiveMainloopFwdSm90ILi2EN4cute5tupleIJNS5_1CILi1EEES8_S8_EEENS6_IJNS7_ILi192EEENS7_ILi128EEENS7_ILi64EEEEEELi64ENS_10bfloat16_tEfNS_4arch4Sm90ELb1ELb0ELb1ELb1ELb0ELb1ELb0ELb1ELb1ELb1ELb0ELb0EEENS1_21CollectiveEpilogueFwdINS6_IJSA_SC_SB_EEES9_SE_SG_Li384ELb1ELb1ELb0ELb0EEENS1_36VarlenDynamicPersistentTileSchedulerILi192ELi128ELi384ELi128ELb0ELb1ELb1ELb1ELb1ELb1EEEEEEEEEvNT_6ParamsE --------------------------
	.section	.nv.constant0._ZN7cutlass13device_kernelIN5flash11enable_sm90INS1_16FlashAttnFwdSm90INS1_25CollectiveMainloopFwdSm90ILi2EN4cute5tupleIJNS5_1CILi1EEES8_S8_EEENS6_IJNS7_ILi192EEENS7_ILi128EEENS7_ILi64EEEEEELi64ENS_10bfloat16_tEfNS_4arch4Sm90ELb1ELb0ELb1ELb1ELb0ELb1ELb0ELb1ELb1ELb1ELb0ELb0EEENS1_21CollectiveEpilogueFwdINS6_IJSA_SC_SB_EEES9_SE_SG_Li384ELb1ELb1ELb0ELb0EEENS1_36VarlenDynamicPersistentTileSchedulerILi192ELi128ELi384ELi128ELb0ELb1ELb1ELb1ELb1ELb1EEEEEEEEEvNT_6ParamsE,"a",@progbits
	.sectionflags	@""
	.align	4
.nv.constant0._ZN7cutlass13device_kernelIN5flash11enable_sm90INS1_16FlashAttnFwdSm90INS1_25CollectiveMainloopFwdSm90ILi2EN4cute5tupleIJNS5_1CILi1EEES8_S8_EEENS6_IJNS7_ILi192EEENS7_ILi128EEENS7_ILi64EEEEEELi64ENS_10bfloat16_tEfNS_4arch4Sm90ELb1ELb0ELb1ELb1ELb0ELb1ELb0ELb1ELb1ELb1ELb0ELb0EEENS1_21CollectiveEpilogueFwdINS6_IJSA_SC_SB_EEES9_SE_SG_Li384ELb1ELb1ELb0ELb0EEENS1_36VarlenDynamicPersistentTileSchedulerILi192ELi128ELi384ELi128ELb0ELb1ELb1ELb1ELb1ELb1EEEEEEEEEvNT_6ParamsE:
	.zero		3328


//--------------------- SYMBOLS --------------------------

	.type		.nv.reservedSmem.offset0,@object
	.size		.nv.reservedSmem.offset0,0x4
	.type		__assertfail,@function
